	.target	sm_80

	.elftype	@"ET_EXEC"


//--------------------- .note.nv.tkinfo           --------------------------
	.section	.note.nv.tkinfo,"",@"SHT_NOTE"
	.sectionflags	@"SHF_NOTE_NV_TKINFO"
	.tkinfo
        /*0018*/ 	.word	0x00000002
        /*0030*/ 	.string	""
        /*0030*/ 	.string	"ptxas"
        /*0030*/ 	.string	"Cuda compilation tools, release 13.0, V13.0.88"
        /*0030*/ 	.string	"Build cuda_13.0.r13.0/compiler.36424714_0"
        /*0030*/ 	.string	"-arch sm_80 -m 64 "



//--------------------- .note.nv.cuinfo           --------------------------
	.section	.note.nv.cuinfo,"",@"SHT_NOTE"
	.sectionflags	@"SHF_NOTE_NV_CUINFO"
        /*0018*/ 	.short	0x0002
        /*001a*/ 	.short	0x0050
        /*001c*/ 	.short	0x0082
	.zero		2


//--------------------- .nv.info                  --------------------------
	.section	.nv.info,"",@"SHT_CUDA_INFO"
	.align	4


	//----- nvinfo : EIATTR_REGCOUNT
	.align		4
        /*0000*/ 	.byte	0x04, 0x2f
        /*0002*/ 	.short	(.L_12 - .L_11)
	.align		4
.L_11:
        /*0004*/ 	.word	index@(_ZN5flash16flash_fwd_kernelI23Flash_fwd_kernel_traitsILi192ELi64ELi64ELi4ELb0ELb0EN7cutlass10bfloat16_tE19Flash_kernel_traitsILi192ELi64ELi64ELi4ES3_EELb0ELb1ELb0ELb1ELb0ELb0ELb1ELb0EEEvNS_16Flash_fwd_paramsE)
        /*0008*/ 	.word	0x000000fe


	//----- nvinfo : EIATTR_FRAME_SIZE
	.align		4
.L_12:
        /*000c*/ 	.byte	0x04, 0x11
        /*000e*/ 	.short	(.L_14 - .L_13)
	.align		4
.L_13:
        /*0010*/ 	.word	index@(_ZN5flash16flash_fwd_kernelI23Flash_fwd_kernel_traitsILi192ELi64ELi64ELi4ELb0ELb0EN7cutlass10bfloat16_tE19Flash_kernel_traitsILi192ELi64ELi64ELi4ES3_EELb0ELb1ELb0ELb1ELb0ELb0ELb1ELb0EEEvNS_16Flash_fwd_paramsE)
        /*0014*/ 	.word	0x00000000


	//----- nvinfo : EIATTR_REGCOUNT
	.align		4
.L_14:
        /*0018*/ 	.byte	0x04, 0x2f
        /*001a*/ 	.short	(.L_16 - .L_15)
	.align		4
.L_15:
        /*001c*/ 	.word	index@(_ZN5flash16flash_fwd_kernelI23Flash_fwd_kernel_traitsILi192ELi64ELi64ELi4ELb0ELb0EN7cutlass10bfloat16_tE19Flash_kernel_traitsILi192ELi64ELi64ELi4ES3_EELb1ELb1ELb0ELb1ELb0ELb0ELb0ELb1EEEvNS_16Flash_fwd_paramsE)
        /*0020*/ 	.word	0x000000ff


	//----- nvinfo : EIATTR_FRAME_SIZE
	.align		4
.L_16:
        /*0024*/ 	.byte	0x04, 0x11
        /*0026*/ 	.short	(.L_18 - .L_17)
	.align		4
.L_17:
        /*0028*/ 	.word	index@(_ZN5flash16flash_fwd_kernelI23Flash_fwd_kernel_traitsILi192ELi64ELi64ELi4ELb0ELb0EN7cutlass10bfloat16_tE19Flash_kernel_traitsILi192ELi64ELi64ELi4ES3_EELb1ELb1ELb0ELb1ELb0ELb0ELb0ELb1EEEvNS_16Flash_fwd_paramsE)
        /*002c*/ 	.word	0x000000c0


	//----- nvinfo : EIATTR_REGCOUNT
	.align		4
.L_18:
        /*0030*/ 	.byte	0x04, 0x2f
        /*0032*/ 	.short	(.L_20 - .L_19)
	.align		4
.L_19:
        /*0034*/ 	.word	index@(_ZN5flash16flash_fwd_kernelI23Flash_fwd_kernel_traitsILi192ELi64ELi64ELi4ELb0ELb0EN7cutlass10bfloat16_tE19Flash_kernel_traitsILi192ELi64ELi64ELi4ES3_EELb0ELb1ELb0ELb0ELb0ELb0ELb1ELb0EEEvNS_16Flash_fwd_paramsE)
        /*0038*/ 	.word	0x000000ff


	//----- nvinfo : EIATTR_FRAME_SIZE
	.align		4
.L_20:
        /*003c*/ 	.byte	0x04, 0x11
        /*003e*/ 	.short	(.L_22 - .L_21)
	.align		4
.L_21:
        /*0040*/ 	.word	index@(_ZN5flash16flash_fwd_kernelI23Flash_fwd_kernel_traitsILi192ELi64ELi64ELi4ELb0ELb0EN7cutlass10bfloat16_tE19Flash_kernel_traitsILi192ELi64ELi64ELi4ES3_EELb0ELb1ELb0ELb0ELb0ELb0ELb1ELb0EEEvNS_16Flash_fwd_paramsE)
        /*0044*/ 	.word	0x00000000


	//----- nvinfo : EIATTR_REGCOUNT
	.align		4
.L_22:
        /*0048*/ 	.byte	0x04, 0x2f
        /*004a*/ 	.short	(.L_24 - .L_23)
	.align		4
.L_23:
        /*004c*/ 	.word	index@(_ZN5flash16flash_fwd_kernelI23Flash_fwd_kernel_traitsILi192ELi64ELi64ELi4ELb0ELb0EN7cutlass10bfloat16_tE19Flash_kernel_traitsILi192ELi64ELi64ELi4ES3_EELb1ELb1ELb0ELb0ELb0ELb0ELb0ELb1EEEvNS_16Flash_fwd_paramsE)
        /*0050*/ 	.word	0x000000ff


	//----- nvinfo : EIATTR_FRAME_SIZE
	.align		4
.L_24:
        /*0054*/ 	.byte	0x04, 0x11
        /*0056*/ 	.short	(.L_26 - .L_25)
	.align		4
.L_25:
        /*0058*/ 	.word	index@(_ZN5flash16flash_fwd_kernelI23Flash_fwd_kernel_traitsILi192ELi64ELi64ELi4ELb0ELb0EN7cutlass10bfloat16_tE19Flash_kernel_traitsILi192ELi64ELi64ELi4ES3_EELb1ELb1ELb0ELb0ELb0ELb0ELb0ELb1EEEvNS_16Flash_fwd_paramsE)
        /*005c*/ 	.word	0x000000e8


	//----- nvinfo : EIATTR_REGCOUNT
	.align		4
.L_26:
        /*0060*/ 	.byte	0x04, 0x2f
        /*0062*/ 	.short	(.L_28 - .L_27)
	.align		4
.L_27:
        /*0064*/ 	.word	index@(_ZN5flash16flash_fwd_kernelI23Flash_fwd_kernel_traitsILi192ELi64ELi64ELi4ELb0ELb0EN7cutlass10bfloat16_tE19Flash_kernel_traitsILi192ELi64ELi64ELi4ES3_EELb1ELb1ELb0ELb1ELb0ELb0ELb0ELb0EEEvNS_16Flash_fwd_paramsE)
        /*0068*/ 	.word	0x000000fe


	//----- nvinfo : EIATTR_FRAME_SIZE
	.align		4
.L_28:
        /*006c*/ 	.byte	0x04, 0x11
        /*006e*/ 	.short	(.L_30 - .L_29)
	.align		4
.L_29:
        /*0070*/ 	.word	index@(_ZN5flash16flash_fwd_kernelI23Flash_fwd_kernel_traitsILi192ELi64ELi64ELi4ELb0ELb0EN7cutlass10bfloat16_tE19Flash_kernel_traitsILi192ELi64ELi64ELi4ES3_EELb1ELb1ELb0ELb1ELb0ELb0ELb0ELb0EEEvNS_16Flash_fwd_paramsE)
        /*0074*/ 	.word	0x00000000


	//----- nvinfo : EIATTR_REGCOUNT
	.align		4
.L_30:
        /*0078*/ 	.byte	0x04, 0x2f
        /*007a*/ 	.short	(.L_32 - .L_31)
	.align		4
.L_31:
        /*007c*/ 	.word	index@(_ZN5flash16flash_fwd_kernelI23Flash_fwd_kernel_traitsILi192ELi64ELi64ELi4ELb0ELb0EN7cutlass10bfloat16_tE19Flash_kernel_traitsILi192ELi64ELi64ELi4ES3_EELb0ELb1ELb0ELb0ELb0ELb1ELb1ELb0EEEvNS_16Flash_fwd_paramsE)
        /*0080*/ 	.word	0x000000fe


	//----- nvinfo : EIATTR_FRAME_SIZE
	.align		4
.L_32:
        /*0084*/ 	.byte	0x04, 0x11
        /*0086*/ 	.short	(.L_34 - .L_33)
	.align		4
.L_33:
        /*0088*/ 	.word	index@(_ZN5flash16flash_fwd_kernelI23Flash_fwd_kernel_traitsILi192ELi64ELi64ELi4ELb0ELb0EN7cutlass10bfloat16_tE19Flash_kernel_traitsILi192ELi64ELi64ELi4ES3_EELb0ELb1ELb0ELb0ELb0ELb1ELb1ELb0EEEvNS_16Flash_fwd_paramsE)
        /*008c*/ 	.word	0x00000000


	//----- nvinfo : EIATTR_REGCOUNT
	.align		4
.L_34:
        /*0090*/ 	.byte	0x04, 0x2f
        /*0092*/ 	.short	(.L_36 - .L_35)
	.align		4
.L_35:
        /*0094*/ 	.word	index@(_ZN5flash16flash_fwd_kernelI23Flash_fwd_kernel_traitsILi192ELi64ELi64ELi4ELb0ELb0EN7cutlass10bfloat16_tE19Flash_kernel_traitsILi192ELi64ELi64ELi4ES3_EELb1ELb1ELb0ELb0ELb0ELb1ELb0ELb0EEEvNS_16Flash_fwd_paramsE)
        /*0098*/ 	.word	0x000000fe


	//----- nvinfo : EIATTR_FRAME_SIZE
	.align		4
.L_36:
        /*009c*/ 	.byte	0x04, 0x11
        /*009e*/ 	.short	(.L_38 - .L_37)
	.align		4
.L_37:
        /*00a0*/ 	.word	index@(_ZN5flash16flash_fwd_kernelI23Flash_fwd_kernel_traitsILi192ELi64ELi64ELi4ELb0ELb0EN7cutlass10bfloat16_tE19Flash_kernel_traitsILi192ELi64ELi64ELi4ES3_EELb1ELb1ELb0ELb0ELb0ELb1ELb0ELb0EEEvNS_16Flash_fwd_paramsE)
        /*00a4*/ 	.word	0x00000000


	//----- nvinfo : EIATTR_REGCOUNT
	.align		4
.L_38:
        /*00a8*/ 	.byte	0x04, 0x2f
        /*00aa*/ 	.short	(.L_40 - .L_39)
	.align		4
.L_39:
        /*00ac*/ 	.word	index@(_ZN5flash16flash_fwd_kernelI23Flash_fwd_kernel_traitsILi192ELi64ELi64ELi4ELb0ELb0EN7cutlass10bfloat16_tE19Flash_kernel_traitsILi192ELi64ELi64ELi4ES3_EELb1ELb1ELb0ELb0ELb0ELb0ELb0ELb0EEEvNS_16Flash_fwd_paramsE)
        /*00b0*/ 	.word	0x000000fe


	//----- nvinfo : EIATTR_FRAME_SIZE
	.align		4
.L_40:
        /*00b4*/ 	.byte	0x04, 0x11
        /*00b6*/ 	.short	(.L_42 - .L_41)
	.align		4
.L_41:
        /*00b8*/ 	.word	index@(_ZN5flash16flash_fwd_kernelI23Flash_fwd_kernel_traitsILi192ELi64ELi64ELi4ELb0ELb0EN7cutlass10bfloat16_tE19Flash_kernel_traitsILi192ELi64ELi64ELi4ES3_EELb1ELb1ELb0ELb0ELb0ELb0ELb0ELb0EEEvNS_16Flash_fwd_paramsE)
        /*00bc*/ 	.word	0x00000000


	//----- nvinfo : EIATTR_REGCOUNT
	.align		4
.L_42:
        /*00c0*/ 	.byte	0x04, 0x2f
        /*00c2*/ 	.short	(.L_44 - .L_43)
	.align		4
.L_43:
        /*00c4*/ 	.word	index@(_ZN5flash16flash_fwd_kernelI23Flash_fwd_kernel_traitsILi192ELi128ELi64ELi8ELb0ELb0EN7cutlass10bfloat16_tE19Flash_kernel_traitsILi192ELi128ELi64ELi8ES3_EELb0ELb1ELb0ELb1ELb0ELb0ELb1ELb0EEEvNS_16Flash_fwd_paramsE)
        /*00c8*/ 	.word	0x000000fe


	//----- nvinfo : EIATTR_FRAME_SIZE
	.align		4
.L_44:
        /*00cc*/ 	.byte	0x04, 0x11
        /*00ce*/ 	.short	(.L_46 - .L_45)
	.align		4
.L_45:
        /*00d0*/ 	.word	index@(_ZN5flash16flash_fwd_kernelI23Flash_fwd_kernel_traitsILi192ELi128ELi64ELi8ELb0ELb0EN7cutlass10bfloat16_tE19Flash_kernel_traitsILi192ELi128ELi64ELi8ES3_EELb0ELb1ELb0ELb1ELb0ELb0ELb1ELb0EEEvNS_16Flash_fwd_paramsE)
        /*00d4*/ 	.word	0x00000000


	//----- nvinfo : EIATTR_REGCOUNT
	.align		4
.L_46:
        /*00d8*/ 	.byte	0x04, 0x2f
        /*00da*/ 	.short	(.L_48 - .L_47)
	.align		4
.L_47:
        /*00dc*/ 	.word	index@(_ZN5flash16flash_fwd_kernelI23Flash_fwd_kernel_traitsILi192ELi128ELi64ELi8ELb0ELb0EN7cutlass10bfloat16_tE19Flash_kernel_traitsILi192ELi128ELi64ELi8ES3_EELb0ELb1ELb0ELb1ELb0ELb0ELb0ELb0EEEvNS_16Flash_fwd_paramsE)
        /*00e0*/ 	.word	0x000000ea


	//----- nvinfo : EIATTR_FRAME_SIZE
	.align		4
.L_48:
        /*00e4*/ 	.byte	0x04, 0x11
        /*00e6*/ 	.short	(.L_50 - .L_49)
	.align		4
.L_49:
        /*00e8*/ 	.word	index@(_ZN5flash16flash_fwd_kernelI23Flash_fwd_kernel_traitsILi192ELi128ELi64ELi8ELb0ELb0EN7cutlass10bfloat16_tE19Flash_kernel_traitsILi192ELi128ELi64ELi8ES3_EELb0ELb1ELb0ELb1ELb0ELb0ELb0ELb0EEEvNS_16Flash_fwd_paramsE)
        /*00ec*/ 	.word	0x00000000


	//----- nvinfo : EIATTR_REGCOUNT
	.align		4
.L_50:
        /*00f0*/ 	.byte	0x04, 0x2f
        /*00f2*/ 	.short	(.L_52 - .L_51)
	.align		4
.L_51:
        /*00f4*/ 	.word	index@(_ZN5flash16flash_fwd_kernelI23Flash_fwd_kernel_traitsILi192ELi128ELi64ELi8ELb0ELb0EN7cutlass10bfloat16_tE19Flash_kernel_traitsILi192ELi128ELi64ELi8ES3_EELb0ELb1ELb0ELb0ELb0ELb0ELb1ELb0EEEvNS_16Flash_fwd_paramsE)
        /*00f8*/ 	.word	0x000000ff


	//----- nvinfo : EIATTR_FRAME_SIZE
	.align		4
.L_52:
        /*00fc*/ 	.byte	0x04, 0x11
        /*00fe*/ 	.short	(.L_54 - .L_53)
	.align		4
.L_53:
        /*0100*/ 	.word	index@(_ZN5flash16flash_fwd_kernelI23Flash_fwd_kernel_traitsILi192ELi128ELi64ELi8ELb0ELb0EN7cutlass10bfloat16_tE19Flash_kernel_traitsILi192ELi128ELi64ELi8ES3_EELb0ELb1ELb0ELb0ELb0ELb0ELb1ELb0EEEvNS_16Flash_fwd_paramsE)
        /*0104*/ 	.word	0x00000000


	//----- nvinfo : EIATTR_REGCOUNT
	.align		4
.L_54:
        /*0108*/ 	.byte	0x04, 0x2f
        /*010a*/ 	.short	(.L_56 - .L_55)
	.align		4
.L_55:
        /*010c*/ 	.word	index@(_ZN5flash16flash_fwd_kernelI23Flash_fwd_kernel_traitsILi192ELi128ELi64ELi8ELb0ELb0EN7cutlass10bfloat16_tE19Flash_kernel_traitsILi192ELi128ELi64ELi8ES3_EELb0ELb1ELb0ELb0ELb0ELb0ELb0ELb0EEEvNS_16Flash_fwd_paramsE)
        /*0110*/ 	.word	0x000000ed


	//----- nvinfo : EIATTR_FRAME_SIZE
	.align		4
.L_56:
        /*0114*/ 	.byte	0x04, 0x11
        /*0116*/ 	.short	(.L_58 - .L_57)
	.align		4
.L_57:
        /*0118*/ 	.word	index@(_ZN5flash16flash_fwd_kernelI23Flash_fwd_kernel_traitsILi192ELi128ELi64ELi8ELb0ELb0EN7cutlass10bfloat16_tE19Flash_kernel_traitsILi192ELi128ELi64ELi8ES3_EELb0ELb1ELb0ELb0ELb0ELb0ELb0ELb0EEEvNS_16Flash_fwd_paramsE)
        /*011c*/ 	.word	0x00000000


	//----- nvinfo : EIATTR_REGCOUNT
	.align		4
.L_58:
        /*0120*/ 	.byte	0x04, 0x2f
        /*0122*/ 	.short	(.L_60 - .L_59)
	.align		4
.L_59:
        /*0124*/ 	.word	index@(_ZN5flash16flash_fwd_kernelI23Flash_fwd_kernel_traitsILi192ELi128ELi64ELi8ELb0ELb0EN7cutlass10bfloat16_tE19Flash_kernel_traitsILi192ELi128ELi64ELi8ES3_EELb0ELb1ELb0ELb0ELb0ELb1ELb1ELb0EEEvNS_16Flash_fwd_paramsE)
        /*0128*/ 	.word	0x000000ff


	//----- nvinfo : EIATTR_FRAME_SIZE
	.align		4
.L_60:
        /*012c*/ 	.byte	0x04, 0x11
        /*012e*/ 	.short	(.L_62 - .L_61)
	.align		4
.L_61:
        /*0130*/ 	.word	index@(_ZN5flash16flash_fwd_kernelI23Flash_fwd_kernel_traitsILi192ELi128ELi64ELi8ELb0ELb0EN7cutlass10bfloat16_tE19Flash_kernel_traitsILi192ELi128ELi64ELi8ES3_EELb0ELb1ELb0ELb0ELb0ELb1ELb1ELb0EEEvNS_16Flash_fwd_paramsE)
        /*0134*/ 	.word	0x00000000


	//----- nvinfo : EIATTR_REGCOUNT
	.align		4
.L_62:
        /*0138*/ 	.byte	0x04, 0x2f
        /*013a*/ 	.short	(.L_64 - .L_63)
	.align		4
.L_63:
        /*013c*/ 	.word	index@(_ZN5flash16flash_fwd_kernelI23Flash_fwd_kernel_traitsILi192ELi128ELi64ELi8ELb0ELb0EN7cutlass10bfloat16_tE19Flash_kernel_traitsILi192ELi128ELi64ELi8ES3_EELb0ELb1ELb0ELb0ELb0ELb1ELb0ELb0EEEvNS_16Flash_fwd_paramsE)
        /*0140*/ 	.word	0x000000e4


	//----- nvinfo : EIATTR_FRAME_SIZE
	.align		4
.L_64:
        /*0144*/ 	.byte	0x04, 0x11
        /*0146*/ 	.short	(.L_66 - .L_65)
	.align		4
.L_65:
        /*0148*/ 	.word	index@(_ZN5flash16flash_fwd_kernelI23Flash_fwd_kernel_traitsILi192ELi128ELi64ELi8ELb0ELb0EN7cutlass10bfloat16_tE19Flash_kernel_traitsILi192ELi128ELi64ELi8ES3_EELb0ELb1ELb0ELb0ELb0ELb1ELb0ELb0EEEvNS_16Flash_fwd_paramsE)
        /*014c*/ 	.word	0x00000000


	//----- nvinfo : EIATTR_MIN_STACK_SIZE
	.align		4
.L_66:
        /*0150*/ 	.byte	0x04, 0x12
        /*0152*/ 	.short	(.L_68 - .L_67)
	.align		4
.L_67:
        /*0154*/ 	.word	index@(_ZN5flash16flash_fwd_kernelI23Flash_fwd_kernel_traitsILi192ELi128ELi64ELi8ELb0ELb0EN7cutlass10bfloat16_tE19Flash_kernel_traitsILi192ELi128ELi64ELi8ES3_EELb0ELb1ELb0ELb0ELb0ELb1ELb0ELb0EEEvNS_16Flash_fwd_paramsE)
        /*0158*/ 	.word	0x00000000


	//----- nvinfo : EIATTR_MIN_STACK_SIZE
	.align		4
.L_68:
        /*015c*/ 	.byte	0x04, 0x12
        /*015e*/ 	.short	(.L_70 - .L_69)
	.align		4
.L_69:
        /*0160*/ 	.word	index@(_ZN5flash16flash_fwd_kernelI23Flash_fwd_kernel_traitsILi192ELi128ELi64ELi8ELb0ELb0EN7cutlass10bfloat16_tE19Flash_kernel_traitsILi192ELi128ELi64ELi8ES3_EELb0ELb1ELb0ELb0ELb0ELb1ELb1ELb0EEEvNS_16Flash_fwd_paramsE)
        /*0164*/ 	.word	0x00000000


	//----- nvinfo : EIATTR_MIN_STACK_SIZE
	.align		4
.L_70:
        /*0168*/ 	.byte	0x04, 0x12
        /*016a*/ 	.short	(.L_72 - .L_71)
	.align		4
.L_71:
        /*016c*/ 	.word	index@(_ZN5flash16flash_fwd_kernelI23Flash_fwd_kernel_traitsILi192ELi128ELi64ELi8ELb0ELb0EN7cutlass10bfloat16_tE19Flash_kernel_traitsILi192ELi128ELi64ELi8ES3_EELb0ELb1ELb0ELb0ELb0ELb0ELb0ELb0EEEvNS_16Flash_fwd_paramsE)
        /*0170*/ 	.word	0x00000000


	//----- nvinfo : EIATTR_MIN_STACK_SIZE
	.align		4
.L_72:
        /*0174*/ 	.byte	0x04, 0x12
        /*0176*/ 	.short	(.L_74 - .L_73)
	.align		4
.L_73:
        /*0178*/ 	.word	index@(_ZN5flash16flash_fwd_kernelI23Flash_fwd_kernel_traitsILi192ELi128ELi64ELi8ELb0ELb0EN7cutlass10bfloat16_tE19Flash_kernel_traitsILi192ELi128ELi64ELi8ES3_EELb0ELb1ELb0ELb0ELb0ELb0ELb1ELb0EEEvNS_16Flash_fwd_paramsE)
        /*017c*/ 	.word	0x00000000


	//----- nvinfo : EIATTR_MIN_STACK_SIZE
	.align		4
.L_74:
        /*0180*/ 	.byte	0x04, 0x12
        /*0182*/ 	.short	(.L_76 - .L_75)
	.align		4
.L_75:
        /*0184*/ 	.word	index@(_ZN5flash16flash_fwd_kernelI23Flash_fwd_kernel_traitsILi192ELi128ELi64ELi8ELb0ELb0EN7cutlass10bfloat16_tE19Flash_kernel_traitsILi192ELi128ELi64ELi8ES3_EELb0ELb1ELb0ELb1ELb0ELb0ELb0ELb0EEEvNS_16Flash_fwd_paramsE)
        /*0188*/ 	.word	0x00000000


	//----- nvinfo : EIATTR_MIN_STACK_SIZE
	.align		4
.L_76:
        /*018c*/ 	.byte	0x04, 0x12
        /*018e*/ 	.short	(.L_78 - .L_77)
	.align		4
.L_77:
        /*0190*/ 	.word	index@(_ZN5flash16flash_fwd_kernelI23Flash_fwd_kernel_traitsILi192ELi128ELi64ELi8ELb0ELb0EN7cutlass10bfloat16_tE19Flash_kernel_traitsILi192ELi128ELi64ELi8ES3_EELb0ELb1ELb0ELb1ELb0ELb0ELb1ELb0EEEvNS_16Flash_fwd_paramsE)
        /*0194*/ 	.word	0x00000000


	//----- nvinfo : EIATTR_MIN_STACK_SIZE
	.align		4
.L_78:
        /*0198*/ 	.byte	0x04, 0x12
        /*019a*/ 	.short	(.L_80 - .L_79)
	.align		4
.L_79:
        /*019c*/ 	.word	index@(_ZN5flash16flash_fwd_kernelI23Flash_fwd_kernel_traitsILi192ELi64ELi64ELi4ELb0ELb0EN7cutlass10bfloat16_tE19Flash_kernel_traitsILi192ELi64ELi64ELi4ES3_EELb1ELb1ELb0ELb0ELb0ELb0ELb0ELb0EEEvNS_16Flash_fwd_paramsE)
        /*01a0*/ 	.word	0x00000000


	//----- nvinfo : EIATTR_MIN_STACK_SIZE
	.align		4
.L_80:
        /*01a4*/ 	.byte	0x04, 0x12
        /*01a6*/ 	.short	(.L_82 - .L_81)
	.align		4
.L_81:
        /*01a8*/ 	.word	index@(_ZN5flash16flash_fwd_kernelI23Flash_fwd_kernel_traitsILi192ELi64ELi64ELi4ELb0ELb0EN7cutlass10bfloat16_tE19Flash_kernel_traitsILi192ELi64ELi64ELi4ES3_EELb1ELb1ELb0ELb0ELb0ELb1ELb0ELb0EEEvNS_16Flash_fwd_paramsE)
        /*01ac*/ 	.word	0x00000000


	//----- nvinfo : EIATTR_MIN_STACK_SIZE
	.align		4
.L_82:
        /*01b0*/ 	.byte	0x04, 0x12
        /*01b2*/ 	.short	(.L_84 - .L_83)
	.align		4
.L_83:
        /*01b4*/ 	.word	index@(_ZN5flash16flash_fwd_kernelI23Flash_fwd_kernel_traitsILi192ELi64ELi64ELi4ELb0ELb0EN7cutlass10bfloat16_tE19Flash_kernel_traitsILi192ELi64ELi64ELi4ES3_EELb0ELb1ELb0ELb0ELb0ELb1ELb1ELb0EEEvNS_16Flash_fwd_paramsE)
        /*01b8*/ 	.word	0x00000000


	//----- nvinfo : EIATTR_MIN_STACK_SIZE
	.align		4
.L_84:
        /*01bc*/ 	.byte	0x04, 0x12
        /*01be*/ 	.short	(.L_86 - .L_85)
	.align		4
.L_85:
        /*01c0*/ 	.word	index@(_ZN5flash16flash_fwd_kernelI23Flash_fwd_kernel_traitsILi192ELi64ELi64ELi4ELb0ELb0EN7cutlass10bfloat16_tE19Flash_kernel_traitsILi192ELi64ELi64ELi4ES3_EELb1ELb1ELb0ELb1ELb0ELb0ELb0ELb0EEEvNS_16Flash_fwd_paramsE)
        /*01c4*/ 	.word	0x00000000


	//----- nvinfo : EIATTR_MIN_STACK_SIZE
	.align		4
.L_86:
        /*01c8*/ 	.byte	0x04, 0x12
        /*01ca*/ 	.short	(.L_88 - .L_87)
	.align		4
.L_87:
        /*01cc*/ 	.word	index@(_ZN5flash16flash_fwd_kernelI23Flash_fwd_kernel_traitsILi192ELi64ELi64ELi4ELb0ELb0EN7cutlass10bfloat16_tE19Flash_kernel_traitsILi192ELi64ELi64ELi4ES3_EELb1ELb1ELb0ELb0ELb0ELb0ELb0ELb1EEEvNS_16Flash_fwd_paramsE)
        /*01d0*/ 	.word	0x000000e8


	//----- nvinfo : EIATTR_MIN_STACK_SIZE
	.align		4
.L_88:
        /*01d4*/ 	.byte	0x04, 0x12
        /*01d6*/ 	.short	(.L_90 - .L_89)
	.align		4
.L_89:
        /*01d8*/ 	.word	index@(_ZN5flash16flash_fwd_kernelI23Flash_fwd_kernel_traitsILi192ELi64ELi64ELi4ELb0ELb0EN7cutlass10bfloat16_tE19Flash_kernel_traitsILi192ELi64ELi64ELi4ES3_EELb0ELb1ELb0ELb0ELb0ELb0ELb1ELb0EEEvNS_16Flash_fwd_paramsE)
        /*01dc*/ 	.word	0x00000000


	//----- nvinfo : EIATTR_MIN_STACK_SIZE
	.align		4
.L_90:
        /*01e0*/ 	.byte	0x04, 0x12
        /*01e2*/ 	.short	(.L_92 - .L_91)
	.align		4
.L_91:
        /*01e4*/ 	.word	index@(_ZN5flash16flash_fwd_kernelI23Flash_fwd_kernel_traitsILi192ELi64ELi64ELi4ELb0ELb0EN7cutlass10bfloat16_tE19Flash_kernel_traitsILi192ELi64ELi64ELi4ES3_EELb1ELb1ELb0ELb1ELb0ELb0ELb0ELb1EEEvNS_16Flash_fwd_paramsE)
        /*01e8*/ 	.word	0x000000c0


	//----- nvinfo : EIATTR_MIN_STACK_SIZE
	.align		4
.L_92:
        /*01ec*/ 	.byte	0x04, 0x12
        /*01ee*/ 	.short	(.L_94 - .L_93)
	.align		4
.L_93:
        /*01f0*/ 	.word	index@(_ZN5flash16flash_fwd_kernelI23Flash_fwd_kernel_traitsILi192ELi64ELi64ELi4ELb0ELb0EN7cutlass10bfloat16_tE19Flash_kernel_traitsILi192ELi64ELi64ELi4ES3_EELb0ELb1ELb0ELb1ELb0ELb0ELb1ELb0EEEvNS_16Flash_fwd_paramsE)
        /*01f4*/ 	.word	0x00000000
.L_94:


//--------------------- .nv.info._ZN5flash16flash_fwd_kernelI23Flash_fwd_kernel_traitsILi192ELi128ELi64ELi8ELb0ELb0EN7cutlass10bfloat16_tE19Flash_kernel_traitsILi192ELi128ELi64ELi8ES3_EELb0ELb1ELb0ELb0ELb0ELb1ELb0ELb0EEEvNS_16Flash_fwd_paramsE --------------------------
	.section	.nv.info._ZN5flash16flash_fwd_kernelI23Flash_fwd_kernel_traitsILi192ELi128ELi64ELi8ELb0ELb0EN7cutlass10bfloat16_tE19Flash_kernel_traitsILi192ELi128ELi64ELi8ES3_EELb0ELb1ELb0ELb0ELb0ELb1ELb0ELb0EEEvNS_16Flash_fwd_paramsE,"",@"SHT_CUDA_INFO"
	.sectionflags	@""
	.align	4


	//----- nvinfo : EIATTR_CUDA_API_VERSION
	.align		4
        /*0000*/ 	.byte	0x04, 0x37
        /*0002*/ 	.short	(.L_96 - .L_95)
.L_95:
        /*0004*/ 	.word	0x00000082


	//----- nvinfo : EIATTR_SW2861232_WAR
	.align		4
.L_96:
        /*0008*/ 	.byte	0x01, 0x35
	.zero		2


	//----- nvinfo : EIATTR_PARAM_CBANK
	.align		4
        /*000c*/ 	.byte	0x04, 0x0a
        /*000e*/ 	.short	(.L_98 - .L_97)
	.align		4
.L_97:
        /*0010*/ 	.word	index@(.nv.constant0._ZN5flash16flash_fwd_kernelI23Flash_fwd_kernel_traitsILi192ELi128ELi64ELi8ELb0ELb0EN7cutlass10bfloat16_tE19Flash_kernel_traitsILi192ELi128ELi64ELi8ES3_EELb0ELb1ELb0ELb0ELb0ELb1ELb0ELb0EEEvNS_16Flash_fwd_paramsE)
        /*0014*/ 	.short	0x0160
        /*0016*/ 	.short	0x01d0


	//----- nvinfo : EIATTR_CBANK_PARAM_SIZE
	.align		4
.L_98:
        /*0018*/ 	.byte	0x03, 0x19
        /*001a*/ 	.short	0x01d0


	//----- nvinfo : EIATTR_KPARAM_INFO
	.align		4
        /*001c*/ 	.byte	0x04, 0x17
        /*001e*/ 	.short	(.L_100 - .L_99)
.L_99:
        /*0020*/ 	.word	0x00000000
        /*0024*/ 	.short	0x0000
        /*0026*/ 	.short	0x0000
        /*0028*/ 	.byte	0x00, 0xf0, 0x41, 0x07


	//----- nvinfo : EIATTR_MAXREG_COUNT
	.align		4
.L_100:
        /*002c*/ 	.byte	0x03, 0x1b
        /*002e*/ 	.short	0x00ff


	//----- nvinfo : EIATTR_NUM_BARRIERS
	.align		4
        /*0030*/ 	.byte	0x02, 0x4c
        /*0032*/ 	.byte	0x01
	.zero		1


	//----- nvinfo : EIATTR_MERCURY_ISA_VERSION
	.align		4
        /*0034*/ 	.byte	0x03, 0x5f
        /*0036*/ 	.short	0x0000


	//----- nvinfo : EIATTR_COOP_GROUP_MASK_REGIDS
	.align		4
        /*0038*/ 	.byte	0x04, 0x29
        /*003a*/ 	.short	(.L_102 - .L_101)


	//   ....[0]....
.L_101:
        /*003c*/ 	.word	0xffffffff


	//   ....[1]....
        /*0040*/ 	.word	0xffffffff


	//   ....[2]....
        /*0044*/ 	.word	0xffffffff


	//   ....[3]....
        /*0048*/ 	.word	0xffffffff


	//   ....[4]....
        /*004c*/ 	.word	0xffffffff


	//   ....[5]....
        /*0050*/ 	.word	0xffffffff


	//   ....[6]....
        /*0054*/ 	.word	0xffffffff


	//   ....[7]....
        /*0058*/ 	.word	0xffffffff


	//   ....[8]....
        /*005c*/ 	.word	0xffffffff


	//   ....[9]....
        /*0060*/ 	.word	0xffffffff


	//   ....[10]....
        /*0064*/ 	.word	0xffffffff


	//   ....[11]....
        /*0068*/ 	.word	0xffffffff


	//   ....[12]....
        /*006c*/ 	.word	0xffffffff


	//   ....[13]....
        /*0070*/ 	.word	0xffffffff


	//   ....[14]....
        /*0074*/ 	.word	0xffffffff


	//   ....[15]....
        /*0078*/ 	.word	0xffffffff


	//   ....[16]....
        /*007c*/ 	.word	0xffffffff


	//   ....[17]....
        /*0080*/ 	.word	0xffffffff


	//   ....[18]....
        /*0084*/ 	.word	0xffffffff


	//   ....[19]....
        /*0088*/ 	.word	0xffffffff


	//----- nvinfo : EIATTR_COOP_GROUP_INSTR_OFFSETS
	.align		4
.L_102:
        /*008c*/ 	.byte	0x04, 0x28
        /*008e*/ 	.short	(.L_104 - .L_103)


	//   ....[0]....
.L_103:
        /*0090*/ 	.word	0x00002910


	//   ....[1]....
        /*0094*/ 	.word	0x00002930


	//   ....[2]....
        /*0098*/ 	.word	0x000029d0


	//   ....[3]....
        /*009c*/ 	.word	0x000029e0


	//   ....[4]....
        /*00a0*/ 	.word	0x00004e70


	//   ....[5]....
        /*00a4*/ 	.word	0x00004e80


	//   ....[6]....
        /*00a8*/ 	.word	0x00004eb0


	//   ....[7]....
        /*00ac*/ 	.word	0x00004ec0


	//   ....[8]....
        /*00b0*/ 	.word	0x00007a30


	//   ....[9]....
        /*00b4*/ 	.word	0x00007a40


	//   ....[10]....
        /*00b8*/ 	.word	0x00007a70


	//   ....[11]....
        /*00bc*/ 	.word	0x00007a80


	//   ....[12]....
        /*00c0*/ 	.word	0x0000a190


	//   ....[13]....
        /*00c4*/ 	.word	0x0000a1b0


	//   ....[14]....
        /*00c8*/ 	.word	0x0000a1e0


	//   ....[15]....
        /*00cc*/ 	.word	0x0000a1f0


	//   ....[16]....
        /*00d0*/ 	.word	0x0000b8b0


	//   ....[17]....
        /*00d4*/ 	.word	0x0000b8f0


	//   ....[18]....
        /*00d8*/ 	.word	0x0000b930


	//   ....[19]....
        /*00dc*/ 	.word	0x0000b940


	//----- nvinfo : EIATTR_EXIT_INSTR_OFFSETS
	.align		4
.L_104:
        /*00e0*/ 	.byte	0x04, 0x1c
        /*00e2*/ 	.short	(.L_106 - .L_105)


	//   ....[0]....
.L_105:
        /*00e4*/ 	.word	0x000002e0


	//   ....[1]....
        /*00e8*/ 	.word	0x0000d0f0


	//   ....[2]....
        /*00ec*/ 	.word	0x0000d1c0


	//   ....[3]....
        /*00f0*/ 	.word	0x0000dae0


	//   ....[4]....
        /*00f4*/ 	.word	0x0000db60


	//----- nvinfo : EIATTR_CTAIDZ_USED
	.align		4
.L_106:
        /*00f8*/ 	.byte	0x01, 0x04
	.zero		2


	//----- nvinfo : EIATTR_CRS_STACK_SIZE
	.align		4
        /*00fc*/ 	.byte	0x04, 0x1e
        /*00fe*/ 	.short	(.L_108 - .L_107)
.L_107:
        /*0100*/ 	.word	0x00000000
.L_108:


//--------------------- .nv.info._ZN5flash16flash_fwd_kernelI23Flash_fwd_kernel_traitsILi192ELi128ELi64ELi8ELb0ELb0EN7cutlass10bfloat16_tE19Flash_kernel_traitsILi192ELi128ELi64ELi8ES3_EELb0ELb1ELb0ELb0ELb0ELb1ELb1ELb0EEEvNS_16Flash_fwd_paramsE --------------------------
	.section	.nv.info._ZN5flash16flash_fwd_kernelI23Flash_fwd_kernel_traitsILi192ELi128ELi64ELi8ELb0ELb0EN7cutlass10bfloat16_tE19Flash_kernel_traitsILi192ELi128ELi64ELi8ES3_EELb0ELb1ELb0ELb0ELb0ELb1ELb1ELb0EEEvNS_16Flash_fwd_paramsE,"",@"SHT_CUDA_INFO"
	.sectionflags	@""
	.align	4


	//----- nvinfo : EIATTR_CUDA_API_VERSION
	.align		4
        /*0000*/ 	.byte	0x04, 0x37
        /*0002*/ 	.short	(.L_110 - .L_109)
.L_109:
        /*0004*/ 	.word	0x00000082


	//----- nvinfo : EIATTR_SW2861232_WAR
	.align		4
.L_110:
        /*0008*/ 	.byte	0x01, 0x35
	.zero		2


	//----- nvinfo : EIATTR_PARAM_CBANK
	.align		4
        /*000c*/ 	.byte	0x04, 0x0a
        /*000e*/ 	.short	(.L_112 - .L_111)
	.align		4
.L_111:
        /*0010*/ 	.word	index@(.nv.constant0._ZN5flash16flash_fwd_kernelI23Flash_fwd_kernel_traitsILi192ELi128ELi64ELi8ELb0ELb0EN7cutlass10bfloat16_tE19Flash_kernel_traitsILi192ELi128ELi64ELi8ES3_EELb0ELb1ELb0ELb0ELb0ELb1ELb1ELb0EEEvNS_16Flash_fwd_paramsE)
        /*0014*/ 	.short	0x0160
        /*0016*/ 	.short	0x01d0


	//----- nvinfo : EIATTR_CBANK_PARAM_SIZE
	.align		4
.L_112:
        /*0018*/ 	.byte	0x03, 0x19
        /*001a*/ 	.short	0x01d0


	//----- nvinfo : EIATTR_KPARAM_INFO
	.align		4
        /*001c*/ 	.byte	0x04, 0x17
        /*001e*/ 	.short	(.L_114 - .L_113)
.L_113:
        /*0020*/ 	.word	0x00000000
        /*0024*/ 	.short	0x0000
        /*0026*/ 	.short	0x0000
        /*0028*/ 	.byte	0x00, 0xf0, 0x41, 0x07


	//----- nvinfo : EIATTR_MAXREG_COUNT
	.align		4
.L_114:
        /*002c*/ 	.byte	0x03, 0x1b
        /*002e*/ 	.short	0x00ff


	//----- nvinfo : EIATTR_NUM_BARRIERS
	.align		4
        /*0030*/ 	.byte	0x02, 0x4c
        /*0032*/ 	.byte	0x01
	.zero		1


	//----- nvinfo : EIATTR_MERCURY_ISA_VERSION
	.align		4
        /*0034*/ 	.byte	0x03, 0x5f
        /*0036*/ 	.short	0x0000


	//----- nvinfo : EIATTR_COOP_GROUP_MASK_REGIDS
	.align		4
        /*0038*/ 	.byte	0x04, 0x29
        /*003a*/ 	.short	(.L_116 - .L_115)


	//   ....[0]....
.L_115:
        /*003c*/ 	.word	0xffffffff


	//   ....[1]....
        /*0040*/ 	.word	0xffffffff


	//   ....[2]....
        /*0044*/ 	.word	0xffffffff


	//   ....[3]....
        /*0048*/ 	.word	0xffffffff


	//   ....[4]....
        /*004c*/ 	.word	0xffffffff


	//   ....[5]....
        /*0050*/ 	.word	0xffffffff


	//   ....[6]....
        /*0054*/ 	.word	0xffffffff


	//   ....[7]....
        /*0058*/ 	.word	0xffffffff


	//   ....[8]....
        /*005c*/ 	.word	0xffffffff


	//   ....[9]....
        /*0060*/ 	.word	0xffffffff


	//   ....[10]....
        /*0064*/ 	.word	0xffffffff


	//   ....[11]....
        /*0068*/ 	.word	0xffffffff


	//   ....[12]....
        /*006c*/ 	.word	0xffffffff


	//   ....[13]....
        /*0070*/ 	.word	0xffffffff


	//   ....[14]....
        /*0074*/ 	.word	0xffffffff


	//   ....[15]....
        /*0078*/ 	.word	0xffffffff


	//   ....[16]....
        /*007c*/ 	.word	0xffffffff


	//   ....[17]....
        /*0080*/ 	.word	0xffffffff


	//   ....[18]....
        /*0084*/ 	.word	0xffffffff


	//   ....[19]....
        /*0088*/ 	.word	0xffffffff


	//----- nvinfo : EIATTR_COOP_GROUP_INSTR_OFFSETS
	.align		4
.L_116:
        /*008c*/ 	.byte	0x04, 0x28
        /*008e*/ 	.short	(.L_118 - .L_117)


	//   ....[0]....
.L_117:
        /*0090*/ 	.word	0x00002d10


	//   ....[1]....
        /*0094*/ 	.word	0x00002d30


	//   ....[2]....
        /*0098*/ 	.word	0x00002dd0


	//   ....[3]....
        /*009c*/ 	.word	0x00002de0


	//   ....[4]....
        /*00a0*/ 	.word	0x00005660


	//   ....[5]....
        /*00a4*/ 	.word	0x00005670


	//   ....[6]....
        /*00a8*/ 	.word	0x000056a0


	//   ....[7]....
        /*00ac*/ 	.word	0x000056b0


	//   ....[8]....
        /*00b0*/ 	.word	0x00008620


	//   ....[9]....
        /*00b4*/ 	.word	0x00008630


	//   ....[10]....
        /*00b8*/ 	.word	0x00008660


	//   ....[11]....
        /*00bc*/ 	.word	0x00008670


	//   ....[12]....
        /*00c0*/ 	.word	0x0000b1b0


	//   ....[13]....
        /*00c4*/ 	.word	0x0000b1c0


	//   ....[14]....
        /*00c8*/ 	.word	0x0000b210


	//   ....[15]....
        /*00cc*/ 	.word	0x0000b220


	//   ....[16]....
        /*00d0*/ 	.word	0x0000c8a0


	//   ....[17]....
        /*00d4*/ 	.word	0x0000c8e0


	//   ....[18]....
        /*00d8*/ 	.word	0x0000c920


	//   ....[19]....
        /*00dc*/ 	.word	0x0000c930


	//----- nvinfo : EIATTR_EXIT_INSTR_OFFSETS
	.align		4
.L_118:
        /*00e0*/ 	.byte	0x04, 0x1c
        /*00e2*/ 	.short	(.L_120 - .L_119)


	//   ....[0]....
.L_119:
        /*00e4*/ 	.word	0x000002e0


	//   ....[1]....
        /*00e8*/ 	.word	0x0000e0e0


	//   ....[2]....
        /*00ec*/ 	.word	0x0000e1b0


	//   ....[3]....
        /*00f0*/ 	.word	0x0000ead0


	//   ....[4]....
        /*00f4*/ 	.word	0x0000eb50


	//----- nvinfo : EIATTR_CTAIDZ_USED
	.align		4
.L_120:
        /*00f8*/ 	.byte	0x01, 0x04
	.zero		2


	//----- nvinfo : EIATTR_CRS_STACK_SIZE
	.align		4
        /*00fc*/ 	.byte	0x04, 0x1e
        /*00fe*/ 	.short	(.L_122 - .L_121)
.L_121:
        /*0100*/ 	.word	0x00000000
.L_122:


//--------------------- .nv.info._ZN5flash16flash_fwd_kernelI23Flash_fwd_kernel_traitsILi192ELi128ELi64ELi8ELb0ELb0EN7cutlass10bfloat16_tE19Flash_kernel_traitsILi192ELi128ELi64ELi8ES3_EELb0ELb1ELb0ELb0ELb0ELb0ELb0ELb0EEEvNS_16Flash_fwd_paramsE --------------------------
	.section	.nv.info._ZN5flash16flash_fwd_kernelI23Flash_fwd_kernel_traitsILi192ELi128ELi64ELi8ELb0ELb0EN7cutlass10bfloat16_tE19Flash_kernel_traitsILi192ELi128ELi64ELi8ES3_EELb0ELb1ELb0ELb0ELb0ELb0ELb0ELb0EEEvNS_16Flash_fwd_paramsE,"",@"SHT_CUDA_INFO"
	.sectionflags	@""
	.align	4


	//----- nvinfo : EIATTR_CUDA_API_VERSION
	.align		4
        /*0000*/ 	.byte	0x04, 0x37
        /*0002*/ 	.short	(.L_124 - .L_123)
.L_123:
        /*0004*/ 	.word	0x00000082


	//----- nvinfo : EIATTR_SW2861232_WAR
	.align		4
.L_124:
        /*0008*/ 	.byte	0x01, 0x35
	.zero		2


	//----- nvinfo : EIATTR_PARAM_CBANK
	.align		4
        /*000c*/ 	.byte	0x04, 0x0a
        /*000e*/ 	.short	(.L_126 - .L_125)
	.align		4
.L_125:
        /*0010*/ 	.word	index@(.nv.constant0._ZN5flash16flash_fwd_kernelI23Flash_fwd_kernel_traitsILi192ELi128ELi64ELi8ELb0ELb0EN7cutlass10bfloat16_tE19Flash_kernel_traitsILi192ELi128ELi64ELi8ES3_EELb0ELb1ELb0ELb0ELb0ELb0ELb0ELb0EEEvNS_16Flash_fwd_paramsE)
        /*0014*/ 	.short	0x0160
        /*0016*/ 	.short	0x01d0


	//----- nvinfo : EIATTR_CBANK_PARAM_SIZE
	.align		4
.L_126:
        /*0018*/ 	.byte	0x03, 0x19
        /*001a*/ 	.short	0x01d0


	//----- nvinfo : EIATTR_KPARAM_INFO
	.align		4
        /*001c*/ 	.byte	0x04, 0x17
        /*001e*/ 	.short	(.L_128 - .L_127)
.L_127:
        /*0020*/ 	.word	0x00000000
        /*0024*/ 	.short	0x0000
        /*0026*/ 	.short	0x0000
        /*0028*/ 	.byte	0x00, 0xf0, 0x41, 0x07


	//----- nvinfo : EIATTR_MAXREG_COUNT
	.align		4
.L_128:
        /*002c*/ 	.byte	0x03, 0x1b
        /*002e*/ 	.short	0x00ff


	//----- nvinfo : EIATTR_NUM_BARRIERS
	.align		4
        /*0030*/ 	.byte	0x02, 0x4c
        /*0032*/ 	.byte	0x01
	.zero		1


	//----- nvinfo : EIATTR_MERCURY_ISA_VERSION
	.align		4
        /*0034*/ 	.byte	0x03, 0x5f
        /*0036*/ 	.short	0x0000


	//----- nvinfo : EIATTR_COOP_GROUP_MASK_REGIDS
	.align		4
        /*0038*/ 	.byte	0x04, 0x29
        /*003a*/ 	.short	(.L_130 - .L_129)


	//   ....[0]....
.L_129:
        /*003c*/ 	.word	0xffffffff


	//   ....[1]....
        /*0040*/ 	.word	0xffffffff


	//   ....[2]....
        /*0044*/ 	.word	0xffffffff


	//   ....[3]....
        /*0048*/ 	.word	0xffffffff


	//   ....[4]....
        /*004c*/ 	.word	0xffffffff


	//   ....[5]....
        /*0050*/ 	.word	0xffffffff


	//   ....[6]....
        /*0054*/ 	.word	0xffffffff


	//   ....[7]....
        /*0058*/ 	.word	0xffffffff


	//   ....[8]....
        /*005c*/ 	.word	0xffffffff


	//   ....[9]....
        /*0060*/ 	.word	0xffffffff


	//   ....[10]....
        /*0064*/ 	.word	0xffffffff


	//   ....[11]....
        /*0068*/ 	.word	0xffffffff


	//   ....[12]....
        /*006c*/ 	.word	0xffffffff


	//   ....[13]....
        /*0070*/ 	.word	0xffffffff


	//   ....[14]....
        /*0074*/ 	.word	0xffffffff


	//   ....[15]....
        /*0078*/ 	.word	0xffffffff


	//   ....[16]....
        /*007c*/ 	.word	0xffffffff


	//   ....[17]....
        /*0080*/ 	.word	0xffffffff


	//   ....[18]....
        /*0084*/ 	.word	0xffffffff


	//   ....[19]....
        /*0088*/ 	.word	0xffffffff


	//----- nvinfo : EIATTR_COOP_GROUP_INSTR_OFFSETS
	.align		4
.L_130:
        /*008c*/ 	.byte	0x04, 0x28
        /*008e*/ 	.short	(.L_132 - .L_131)


	//   ....[0]....
.L_131:
        /*0090*/ 	.word	0x000036a0


	//   ....[1]....
        /*0094*/ 	.word	0x000036c0


	//   ....[2]....
        /*0098*/ 	.word	0x00003760


	//   ....[3]....
        /*009c*/ 	.word	0x00003770


	//   ....[4]....
        /*00a0*/ 	.word	0x00005fc0


	//   ....[5]....
        /*00a4*/ 	.word	0x00005fd0


	//   ....[6]....
        /*00a8*/ 	.word	0x00006000


	//   ....[7]....
        /*00ac*/ 	.word	0x00006010


	//   ....[8]....
        /*00b0*/ 	.word	0x00008f80


	//   ....[9]....
        /*00b4*/ 	.word	0x00008f90


	//   ....[10]....
        /*00b8*/ 	.word	0x00008fc0


	//   ....[11]....
        /*00bc*/ 	.word	0x00008fd0


	//   ....[12]....
        /*00c0*/ 	.word	0x0000ba80


	//   ....[13]....
        /*00c4*/ 	.word	0x0000baa0


	//   ....[14]....
        /*00c8*/ 	.word	0x0000bad0


	//   ....[15]....
        /*00cc*/ 	.word	0x0000bae0


	//   ....[16]....
        /*00d0*/ 	.word	0x0000d1a0


	//   ....[17]....
        /*00d4*/ 	.word	0x0000d1e0


	//   ....[18]....
        /*00d8*/ 	.word	0x0000d260


	//   ....[19]....
        /*00dc*/ 	.word	0x0000d280


	//----- nvinfo : EIATTR_EXIT_INSTR_OFFSETS
	.align		4
.L_132:
        /*00e0*/ 	.byte	0x04, 0x1c
        /*00e2*/ 	.short	(.L_134 - .L_133)


	//   ....[0]....
.L_133:
        /*00e4*/ 	.word	0x000002d0


	//   ....[1]....
        /*00e8*/ 	.word	0x0000eb50


	//   ....[2]....
        /*00ec*/ 	.word	0x0000ec50


	//   ....[3]....
        /*00f0*/ 	.word	0x0000ec70


	//   ....[4]....
        /*00f4*/ 	.word	0x0000f660


	//   ....[5]....
        /*00f8*/ 	.word	0x0000f6e0


	//----- nvinfo : EIATTR_CTAIDZ_USED
	.align		4
.L_134:
        /*00fc*/ 	.byte	0x01, 0x04
	.zero		2


	//----- nvinfo : EIATTR_CRS_STACK_SIZE
	.align		4
        /*0100*/ 	.byte	0x04, 0x1e
        /*0102*/ 	.short	(.L_136 - .L_135)
.L_135:
        /*0104*/ 	.word	0x00000000
.L_136:


//--------------------- .nv.info._ZN5flash16flash_fwd_kernelI23Flash_fwd_kernel_traitsILi192ELi128ELi64ELi8ELb0ELb0EN7cutlass10bfloat16_tE19Flash_kernel_traitsILi192ELi128ELi64ELi8ES3_EELb0ELb1ELb0ELb0ELb0ELb0ELb1ELb0EEEvNS_16Flash_fwd_paramsE --------------------------
	.section	.nv.info._ZN5flash16flash_fwd_kernelI23Flash_fwd_kernel_traitsILi192ELi128ELi64ELi8ELb0ELb0EN7cutlass10bfloat16_tE19Flash_kernel_traitsILi192ELi128ELi64ELi8ES3_EELb0ELb1ELb0ELb0ELb0ELb0ELb1ELb0EEEvNS_16Flash_fwd_paramsE,"",@"SHT_CUDA_INFO"
	.sectionflags	@""
	.align	4


	//----- nvinfo : EIATTR_CUDA_API_VERSION
	.align		4
        /*0000*/ 	.byte	0x04, 0x37
        /*0002*/ 	.short	(.L_138 - .L_137)
.L_137:
        /*0004*/ 	.word	0x00000082


	//----- nvinfo : EIATTR_SW2861232_WAR
	.align		4
.L_138:
        /*0008*/ 	.byte	0x01, 0x35
	.zero		2


	//----- nvinfo : EIATTR_PARAM_CBANK
	.align		4
        /*000c*/ 	.byte	0x04, 0x0a
        /*000e*/ 	.short	(.L_140 - .L_139)
	.align		4
.L_139:
        /*0010*/ 	.word	index@(.nv.constant0._ZN5flash16flash_fwd_kernelI23Flash_fwd_kernel_traitsILi192ELi128ELi64ELi8ELb0ELb0EN7cutlass10bfloat16_tE19Flash_kernel_traitsILi192ELi128ELi64ELi8ES3_EELb0ELb1ELb0ELb0ELb0ELb0ELb1ELb0EEEvNS_16Flash_fwd_paramsE)
        /*0014*/ 	.short	0x0160
        /*0016*/ 	.short	0x01d0


	//----- nvinfo : EIATTR_CBANK_PARAM_SIZE
	.align		4
.L_140:
        /*0018*/ 	.byte	0x03, 0x19
        /*001a*/ 	.short	0x01d0


	//----- nvinfo : EIATTR_KPARAM_INFO
	.align		4
        /*001c*/ 	.byte	0x04, 0x17
        /*001e*/ 	.short	(.L_142 - .L_141)
.L_141:
        /*0020*/ 	.word	0x00000000
        /*0024*/ 	.short	0x0000
        /*0026*/ 	.short	0x0000
        /*0028*/ 	.byte	0x00, 0xf0, 0x41, 0x07


	//----- nvinfo : EIATTR_MAXREG_COUNT
	.align		4
.L_142:
        /*002c*/ 	.byte	0x03, 0x1b
        /*002e*/ 	.short	0x00ff


	//----- nvinfo : EIATTR_NUM_BARRIERS
	.align		4
        /*0030*/ 	.byte	0x02, 0x4c
        /*0032*/ 	.byte	0x01
	.zero		1


	//----- nvinfo : EIATTR_MERCURY_ISA_VERSION
	.align		4
        /*0034*/ 	.byte	0x03, 0x5f
        /*0036*/ 	.short	0x0000


	//----- nvinfo : EIATTR_COOP_GROUP_MASK_REGIDS
	.align		4
        /*0038*/ 	.byte	0x04, 0x29
        /*003a*/ 	.short	(.L_144 - .L_143)


	//   ....[0]....
.L_143:
        /*003c*/ 	.word	0xffffffff


	//   ....[1]....
        /*0040*/ 	.word	0xffffffff


	//   ....[2]....
        /*0044*/ 	.word	0xffffffff


	//   ....[3]....
        /*0048*/ 	.word	0xffffffff


	//   ....[4]....
        /*004c*/ 	.word	0xffffffff


	//   ....[5]....
        /*0050*/ 	.word	0xffffffff


	//   ....[6]....
        /*0054*/ 	.word	0xffffffff


	//   ....[7]....
        /*0058*/ 	.word	0xffffffff


	//   ....[8]....
        /*005c*/ 	.word	0xffffffff


	//   ....[9]....
        /*0060*/ 	.word	0xffffffff


	//   ....[10]....
        /*0064*/ 	.word	0xffffffff


	//   ....[11]....
        /*0068*/ 	.word	0xffffffff


	//   ....[12]....
        /*006c*/ 	.word	0xffffffff


	//   ....[13]....
        /*0070*/ 	.word	0xffffffff


	//   ....[14]....
        /*0074*/ 	.word	0xffffffff


	//   ....[15]....
        /*0078*/ 	.word	0xffffffff


	//   ....[16]....
        /*007c*/ 	.word	0xffffffff


	//   ....[17]....
        /*0080*/ 	.word	0xffffffff


	//   ....[18]....
        /*0084*/ 	.word	0xffffffff


	//   ....[19]....
        /*0088*/ 	.word	0xffffffff


	//----- nvinfo : EIATTR_COOP_GROUP_INSTR_OFFSETS
	.align		4
.L_144:
        /*008c*/ 	.byte	0x04, 0x28
        /*008e*/ 	.short	(.L_146 - .L_145)


	//   ....[0]....
.L_145:
        /*0090*/ 	.word	0x00003aa0


	//   ....[1]....
        /*0094*/ 	.word	0x00003ac0


	//   ....[2]....
        /*0098*/ 	.word	0x00003b60


	//   ....[3]....
        /*009c*/ 	.word	0x00003b70


	//   ....[4]....
        /*00a0*/ 	.word	0x00006800


	//   ....[5]....
        /*00a4*/ 	.word	0x00006810


	//   ....[6]....
        /*00a8*/ 	.word	0x00006840


	//   ....[7]....
        /*00ac*/ 	.word	0x00006850


	//   ....[8]....
        /*00b0*/ 	.word	0x00009b80


	//   ....[9]....
        /*00b4*/ 	.word	0x00009b90


	//   ....[10]....
        /*00b8*/ 	.word	0x00009bc0


	//   ....[11]....
        /*00bc*/ 	.word	0x00009bd0


	//   ....[12]....
        /*00c0*/ 	.word	0x0000cab0


	//   ....[13]....
        /*00c4*/ 	.word	0x0000cac0


	//   ....[14]....
        /*00c8*/ 	.word	0x0000cb10


	//   ....[15]....
        /*00cc*/ 	.word	0x0000cb20


	//   ....[16]....
        /*00d0*/ 	.word	0x0000e1a0


	//   ....[17]....
        /*00d4*/ 	.word	0x0000e1e0


	//   ....[18]....
        /*00d8*/ 	.word	0x0000e260


	//   ....[19]....
        /*00dc*/ 	.word	0x0000e280


	//----- nvinfo : EIATTR_EXIT_INSTR_OFFSETS
	.align		4
.L_146:
        /*00e0*/ 	.byte	0x04, 0x1c
        /*00e2*/ 	.short	(.L_148 - .L_147)


	//   ....[0]....
.L_147:
        /*00e4*/ 	.word	0x000002d0


	//   ....[1]....
        /*00e8*/ 	.word	0x0000fb50


	//   ....[2]....
        /*00ec*/ 	.word	0x0000fc50


	//   ....[3]....
        /*00f0*/ 	.word	0x0000fc70


	//   ....[4]....
        /*00f4*/ 	.word	0x00010660


	//   ....[5]....
        /*00f8*/ 	.word	0x000106e0


	//----- nvinfo : EIATTR_CTAIDZ_USED
	.align		4
.L_148:
        /*00fc*/ 	.byte	0x01, 0x04
	.zero		2


	//----- nvinfo : EIATTR_CRS_STACK_SIZE
	.align		4
        /*0100*/ 	.byte	0x04, 0x1e
        /*0102*/ 	.short	(.L_150 - .L_149)
.L_149:
        /*0104*/ 	.word	0x00000000
.L_150:


//--------------------- .nv.info._ZN5flash16flash_fwd_kernelI23Flash_fwd_kernel_traitsILi192ELi128ELi64ELi8ELb0ELb0EN7cutlass10bfloat16_tE19Flash_kernel_traitsILi192ELi128ELi64ELi8ES3_EELb0ELb1ELb0ELb1ELb0ELb0ELb0ELb0EEEvNS_16Flash_fwd_paramsE --------------------------
	.section	.nv.info._ZN5flash16flash_fwd_kernelI23Flash_fwd_kernel_traitsILi192ELi128ELi64ELi8ELb0ELb0EN7cutlass10bfloat16_tE19Flash_kernel_traitsILi192ELi128ELi64ELi8ES3_EELb0ELb1ELb0ELb1ELb0ELb0ELb0ELb0EEEvNS_16Flash_fwd_paramsE,"",@"SHT_CUDA_INFO"
	.sectionflags	@""
	.align	4


	//----- nvinfo : EIATTR_CUDA_API_VERSION
	.align		4
        /*0000*/ 	.byte	0x04, 0x37
        /*0002*/ 	.short	(.L_152 - .L_151)
.L_151:
        /*0004*/ 	.word	0x00000082


	//----- nvinfo : EIATTR_SW2861232_WAR
	.align		4
.L_152:
        /*0008*/ 	.byte	0x01, 0x35
	.zero		2


	//----- nvinfo : EIATTR_PARAM_CBANK
	.align		4
        /*000c*/ 	.byte	0x04, 0x0a
        /*000e*/ 	.short	(.L_154 - .L_153)
	.align		4
.L_153:
        /*0010*/ 	.word	index@(.nv.constant0._ZN5flash16flash_fwd_kernelI23Flash_fwd_kernel_traitsILi192ELi128ELi64ELi8ELb0ELb0EN7cutlass10bfloat16_tE19Flash_kernel_traitsILi192ELi128ELi64ELi8ES3_EELb0ELb1ELb0ELb1ELb0ELb0ELb0ELb0EEEvNS_16Flash_fwd_paramsE)
        /*0014*/ 	.short	0x0160
        /*0016*/ 	.short	0x01d0


	//----- nvinfo : EIATTR_CBANK_PARAM_SIZE
	.align		4
.L_154:
        /*0018*/ 	.byte	0x03, 0x19
        /*001a*/ 	.short	0x01d0


	//----- nvinfo : EIATTR_KPARAM_INFO
	.align		4
        /*001c*/ 	.byte	0x04, 0x17
        /*001e*/ 	.short	(.L_156 - .L_155)
.L_155:
        /*0020*/ 	.word	0x00000000
        /*0024*/ 	.short	0x0000
        /*0026*/ 	.short	0x0000
        /*0028*/ 	.byte	0x00, 0xf0, 0x41, 0x07


	//----- nvinfo : EIATTR_MAXREG_COUNT
	.align		4
.L_156:
        /*002c*/ 	.byte	0x03, 0x1b
        /*002e*/ 	.short	0x00ff


	//----- nvinfo : EIATTR_NUM_BARRIERS
	.align		4
        /*0030*/ 	.byte	0x02, 0x4c
        /*0032*/ 	.byte	0x01
	.zero		1


	//----- nvinfo : EIATTR_MERCURY_ISA_VERSION
	.align		4
        /*0034*/ 	.byte	0x03, 0x5f
        /*0036*/ 	.short	0x0000


	//----- nvinfo : EIATTR_COOP_GROUP_MASK_REGIDS
	.align		4
        /*0038*/ 	.byte	0x04, 0x29
        /*003a*/ 	.short	(.L_158 - .L_157)


	//   ....[0]....
.L_157:
        /*003c*/ 	.word	0xffffffff


	//   ....[1]....
        /*0040*/ 	.word	0xffffffff


	//   ....[2]....
        /*0044*/ 	.word	0xffffffff


	//   ....[3]....
        /*0048*/ 	.word	0xffffffff


	//   ....[4]....
        /*004c*/ 	.word	0xffffffff


	//   ....[5]....
        /*0050*/ 	.word	0xffffffff


	//   ....[6]....
        /*0054*/ 	.word	0xffffffff


	//   ....[7]....
        /*0058*/ 	.word	0xffffffff


	//   ....[8]....
        /*005c*/ 	.word	0xffffffff


	//   ....[9]....
        /*0060*/ 	.word	0xffffffff


	//   ....[10]....
        /*0064*/ 	.word	0xffffffff


	//   ....[11]....
        /*0068*/ 	.word	0xffffffff


	//   ....[12]....
        /*006c*/ 	.word	0xffffffff


	//   ....[13]....
        /*0070*/ 	.word	0xffffffff


	//   ....[14]....
        /*0074*/ 	.word	0xffffffff


	//   ....[15]....
        /*0078*/ 	.word	0xffffffff


	//   ....[16]....
        /*007c*/ 	.word	0xffffffff


	//   ....[17]....
        /*0080*/ 	.word	0xffffffff


	//   ....[18]....
        /*0084*/ 	.word	0xffffffff


	//   ....[19]....
        /*0088*/ 	.word	0xffffffff


	//----- nvinfo : EIATTR_COOP_GROUP_INSTR_OFFSETS
	.align		4
.L_158:
        /*008c*/ 	.byte	0x04, 0x28
        /*008e*/ 	.short	(.L_160 - .L_159)


	//   ....[0]....
.L_159:
        /*0090*/ 	.word	0x00003a70


	//   ....[1]....
        /*0094*/ 	.word	0x00003a90


	//   ....[2]....
        /*0098*/ 	.word	0x00003b30


	//   ....[3]....
        /*009c*/ 	.word	0x00003b40


	//   ....[4]....
        /*00a0*/ 	.word	0x000066c0


	//   ....[5]....
        /*00a4*/ 	.word	0x000066d0


	//   ....[6]....
        /*00a8*/ 	.word	0x00006700


	//   ....[7]....
        /*00ac*/ 	.word	0x00006710


	//   ....[8]....
        /*00b0*/ 	.word	0x00009950


	//   ....[9]....
        /*00b4*/ 	.word	0x00009960


	//   ....[10]....
        /*00b8*/ 	.word	0x00009990


	//   ....[11]....
        /*00bc*/ 	.word	0x000099a0


	//   ....[12]....
        /*00c0*/ 	.word	0x0000c840


	//   ....[13]....
        /*00c4*/ 	.word	0x0000c860


	//   ....[14]....
        /*00c8*/ 	.word	0x0000c880


	//   ....[15]....
        /*00cc*/ 	.word	0x0000c8a0


	//   ....[16]....
        /*00d0*/ 	.word	0x0000df70


	//   ....[17]....
        /*00d4*/ 	.word	0x0000dfb0


	//   ....[18]....
        /*00d8*/ 	.word	0x0000e030


	//   ....[19]....
        /*00dc*/ 	.word	0x0000e050


	//----- nvinfo : EIATTR_EXIT_INSTR_OFFSETS
	.align		4
.L_160:
        /*00e0*/ 	.byte	0x04, 0x1c
        /*00e2*/ 	.short	(.L_162 - .L_161)


	//   ....[0]....
.L_161:
        /*00e4*/ 	.word	0x000002d0


	//   ....[1]....
        /*00e8*/ 	.word	0x0000f920


	//   ....[2]....
        /*00ec*/ 	.word	0x0000fa20


	//   ....[3]....
        /*00f0*/ 	.word	0x0000fa40


	//   ....[4]....
        /*00f4*/ 	.word	0x00010440


	//   ....[5]....
        /*00f8*/ 	.word	0x000104c0


	//----- nvinfo : EIATTR_CTAIDZ_USED
	.align		4
.L_162:
        /*00fc*/ 	.byte	0x01, 0x04
	.zero		2


	//----- nvinfo : EIATTR_CRS_STACK_SIZE
	.align		4
        /*0100*/ 	.byte	0x04, 0x1e
        /*0102*/ 	.short	(.L_164 - .L_163)
.L_163:
        /*0104*/ 	.word	0x00000000
.L_164:


//--------------------- .nv.info._ZN5flash16flash_fwd_kernelI23Flash_fwd_kernel_traitsILi192ELi128ELi64ELi8ELb0ELb0EN7cutlass10bfloat16_tE19Flash_kernel_traitsILi192ELi128ELi64ELi8ES3_EELb0ELb1ELb0ELb1ELb0ELb0ELb1ELb0EEEvNS_16Flash_fwd_paramsE --------------------------
	.section	.nv.info._ZN5flash16flash_fwd_kernelI23Flash_fwd_kernel_traitsILi192ELi128ELi64ELi8ELb0ELb0EN7cutlass10bfloat16_tE19Flash_kernel_traitsILi192ELi128ELi64ELi8ES3_EELb0ELb1ELb0ELb1ELb0ELb0ELb1ELb0EEEvNS_16Flash_fwd_paramsE,"",@"SHT_CUDA_INFO"
	.sectionflags	@""
	.align	4


	//----- nvinfo : EIATTR_CUDA_API_VERSION
	.align		4
        /*0000*/ 	.byte	0x04, 0x37
        /*0002*/ 	.short	(.L_166 - .L_165)
.L_165:
        /*0004*/ 	.word	0x00000082


	//----- nvinfo : EIATTR_SW2861232_WAR
	.align		4
.L_166:
        /*0008*/ 	.byte	0x01, 0x35
	.zero		2


	//----- nvinfo : EIATTR_PARAM_CBANK
	.align		4
        /*000c*/ 	.byte	0x04, 0x0a
        /*000e*/ 	.short	(.L_168 - .L_167)
	.align		4
.L_167:
        /*0010*/ 	.word	index@(.nv.constant0._ZN5flash16flash_fwd_kernelI23Flash_fwd_kernel_traitsILi192ELi128ELi64ELi8ELb0ELb0EN7cutlass10bfloat16_tE19Flash_kernel_traitsILi192ELi128ELi64ELi8ES3_EELb0ELb1ELb0ELb1ELb0ELb0ELb1ELb0EEEvNS_16Flash_fwd_paramsE)
        /*0014*/ 	.short	0x0160
        /*0016*/ 	.short	0x01d0


	//----- nvinfo : EIATTR_CBANK_PARAM_SIZE
	.align		4
.L_168:
        /*0018*/ 	.byte	0x03, 0x19
        /*001a*/ 	.short	0x01d0


	//----- nvinfo : EIATTR_KPARAM_INFO
	.align		4
        /*001c*/ 	.byte	0x04, 0x17
        /*001e*/ 	.short	(.L_170 - .L_169)
.L_169:
        /*0020*/ 	.word	0x00000000
        /*0024*/ 	.short	0x0000
        /*0026*/ 	.short	0x0000
        /*0028*/ 	.byte	0x00, 0xf0, 0x41, 0x07


	//----- nvinfo : EIATTR_MAXREG_COUNT
	.align		4
.L_170:
        /*002c*/ 	.byte	0x03, 0x1b
        /*002e*/ 	.short	0x00ff


	//----- nvinfo : EIATTR_NUM_BARRIERS
	.align		4
        /*0030*/ 	.byte	0x02, 0x4c
        /*0032*/ 	.byte	0x01
	.zero		1


	//----- nvinfo : EIATTR_MERCURY_ISA_VERSION
	.align		4
        /*0034*/ 	.byte	0x03, 0x5f
        /*0036*/ 	.short	0x0000


	//----- nvinfo : EIATTR_COOP_GROUP_MASK_REGIDS
	.align		4
        /*0038*/ 	.byte	0x04, 0x29
        /*003a*/ 	.short	(.L_172 - .L_171)


	//   ....[0]....
.L_171:
        /*003c*/ 	.word	0xffffffff


	//   ....[1]....
        /*0040*/ 	.word	0xffffffff


	//   ....[2]....
        /*0044*/ 	.word	0xffffffff


	//   ....[3]....
        /*0048*/ 	.word	0xffffffff


	//   ....[4]....
        /*004c*/ 	.word	0xffffffff


	//   ....[5]....
        /*0050*/ 	.word	0xffffffff


	//   ....[6]....
        /*0054*/ 	.word	0xffffffff


	//   ....[7]....
        /*0058*/ 	.word	0xffffffff


	//   ....[8]....
        /*005c*/ 	.word	0xffffffff


	//   ....[9]....
        /*0060*/ 	.word	0xffffffff


	//   ....[10]....
        /*0064*/ 	.word	0xffffffff


	//   ....[11]....
        /*0068*/ 	.word	0xffffffff


	//   ....[12]....
        /*006c*/ 	.word	0xffffffff


	//   ....[13]....
        /*0070*/ 	.word	0xffffffff


	//   ....[14]....
        /*0074*/ 	.word	0xffffffff


	//   ....[15]....
        /*0078*/ 	.word	0xffffffff


	//   ....[16]....
        /*007c*/ 	.word	0xffffffff


	//   ....[17]....
        /*0080*/ 	.word	0xffffffff


	//   ....[18]....
        /*0084*/ 	.word	0xffffffff


	//   ....[19]....
        /*0088*/ 	.word	0xffffffff


	//----- nvinfo : EIATTR_COOP_GROUP_INSTR_OFFSETS
	.align		4
.L_172:
        /*008c*/ 	.byte	0x04, 0x28
        /*008e*/ 	.short	(.L_174 - .L_173)


	//   ....[0]....
.L_173:
        /*0090*/ 	.word	0x00003e70


	//   ....[1]....
        /*0094*/ 	.word	0x00003e90


	//   ....[2]....
        /*0098*/ 	.word	0x00003f30


	//   ....[3]....
        /*009c*/ 	.word	0x00003f40


	//   ....[4]....
        /*00a0*/ 	.word	0x00006ea0


	//   ....[5]....
        /*00a4*/ 	.word	0x00006eb0


	//   ....[6]....
        /*00a8*/ 	.word	0x00006ee0


	//   ....[7]....
        /*00ac*/ 	.word	0x00006ef0


	//   ....[8]....
        /*00b0*/ 	.word	0x0000a540


	//   ....[9]....
        /*00b4*/ 	.word	0x0000a550


	//   ....[10]....
        /*00b8*/ 	.word	0x0000a590


	//   ....[11]....
        /*00bc*/ 	.word	0x0000a5a0


	//   ....[12]....
        /*00c0*/ 	.word	0x0000d840


	//   ....[13]....
        /*00c4*/ 	.word	0x0000d860


	//   ....[14]....
        /*00c8*/ 	.word	0x0000d890


	//   ....[15]....
        /*00cc*/ 	.word	0x0000d8b0


	//   ....[16]....
        /*00d0*/ 	.word	0x0000ef90


	//   ....[17]....
        /*00d4*/ 	.word	0x0000efd0


	//   ....[18]....
        /*00d8*/ 	.word	0x0000f050


	//   ....[19]....
        /*00dc*/ 	.word	0x0000f070


	//----- nvinfo : EIATTR_EXIT_INSTR_OFFSETS
	.align		4
.L_174:
        /*00e0*/ 	.byte	0x04, 0x1c
        /*00e2*/ 	.short	(.L_176 - .L_175)


	//   ....[0]....
.L_175:
        /*00e4*/ 	.word	0x000002d0


	//   ....[1]....
        /*00e8*/ 	.word	0x00010940


	//   ....[2]....
        /*00ec*/ 	.word	0x00010a40


	//   ....[3]....
        /*00f0*/ 	.word	0x00010a60


	//   ....[4]....
        /*00f4*/ 	.word	0x00011460


	//   ....[5]....
        /*00f8*/ 	.word	0x000114e0


	//----- nvinfo : EIATTR_CTAIDZ_USED
	.align		4
.L_176:
        /*00fc*/ 	.byte	0x01, 0x04
	.zero		2


	//----- nvinfo : EIATTR_CRS_STACK_SIZE
	.align		4
        /*0100*/ 	.byte	0x04, 0x1e
        /*0102*/ 	.short	(.L_178 - .L_177)
.L_177:
        /*0104*/ 	.word	0x00000000
.L_178:


//--------------------- .nv.info._ZN5flash16flash_fwd_kernelI23Flash_fwd_kernel_traitsILi192ELi64ELi64ELi4ELb0ELb0EN7cutlass10bfloat16_tE19Flash_kernel_traitsILi192ELi64ELi64ELi4ES3_EELb1ELb1ELb0ELb0ELb0ELb0ELb0ELb0EEEvNS_16Flash_fwd_paramsE --------------------------
	.section	.nv.info._ZN5flash16flash_fwd_kernelI23Flash_fwd_kernel_traitsILi192ELi64ELi64ELi4ELb0ELb0EN7cutlass10bfloat16_tE19Flash_kernel_traitsILi192ELi64ELi64ELi4ES3_EELb1ELb1ELb0ELb0ELb0ELb0ELb0ELb0EEEvNS_16Flash_fwd_paramsE,"",@"SHT_CUDA_INFO"
	.sectionflags	@""
	.align	4


	//----- nvinfo : EIATTR_CUDA_API_VERSION
	.align		4
        /*0000*/ 	.byte	0x04, 0x37
        /*0002*/ 	.short	(.L_180 - .L_179)
.L_179:
        /*0004*/ 	.word	0x00000082


	//----- nvinfo : EIATTR_SW2861232_WAR
	.align		4
.L_180:
        /*0008*/ 	.byte	0x01, 0x35
	.zero		2


	//----- nvinfo : EIATTR_PARAM_CBANK
	.align		4
        /*000c*/ 	.byte	0x04, 0x0a
        /*000e*/ 	.short	(.L_182 - .L_181)
	.align		4
.L_181:
        /*0010*/ 	.word	index@(.nv.constant0._ZN5flash16flash_fwd_kernelI23Flash_fwd_kernel_traitsILi192ELi64ELi64ELi4ELb0ELb0EN7cutlass10bfloat16_tE19Flash_kernel_traitsILi192ELi64ELi64ELi4ES3_EELb1ELb1ELb0ELb0ELb0ELb0ELb0ELb0EEEvNS_16Flash_fwd_paramsE)
        /*0014*/ 	.short	0x0160
        /*0016*/ 	.short	0x01d0


	//----- nvinfo : EIATTR_CBANK_PARAM_SIZE
	.align		4
.L_182:
        /*0018*/ 	.byte	0x03, 0x19
        /*001a*/ 	.short	0x01d0


	//----- nvinfo : EIATTR_KPARAM_INFO
	.align		4
        /*001c*/ 	.byte	0x04, 0x17
        /*001e*/ 	.short	(.L_184 - .L_183)
.L_183:
        /*0020*/ 	.word	0x00000000
        /*0024*/ 	.short	0x0000
        /*0026*/ 	.short	0x0000
        /*0028*/ 	.byte	0x00, 0xf0, 0x41, 0x07


	//----- nvinfo : EIATTR_MAXREG_COUNT
	.align		4
.L_184:
        /*002c*/ 	.byte	0x03, 0x1b
        /*002e*/ 	.short	0x00ff


	//----- nvinfo : EIATTR_NUM_BARRIERS
	.align		4
        /*0030*/ 	.byte	0x02, 0x4c
        /*0032*/ 	.byte	0x01
	.zero		1


	//----- nvinfo : EIATTR_MERCURY_ISA_VERSION
	.align		4
        /*0034*/ 	.byte	0x03, 0x5f
        /*0036*/ 	.short	0x0000


	//----- nvinfo : EIATTR_COOP_GROUP_MASK_REGIDS
	.align		4
        /*0038*/ 	.byte	0x04, 0x29
        /*003a*/ 	.short	(.L_186 - .L_185)


	//   ....[0]....
.L_185:
        /*003c*/ 	.word	0xffffffff


	//   ....[1]....
        /*0040*/ 	.word	0xffffffff


	//   ....[2]....
        /*0044*/ 	.word	0xffffffff


	//   ....[3]....
        /*0048*/ 	.word	0xffffffff


	//   ....[4]....
        /*004c*/ 	.word	0xffffffff


	//   ....[5]....
        /*0050*/ 	.word	0xffffffff


	//   ....[6]....
        /*0054*/ 	.word	0xffffffff


	//   ....[7]....
        /*0058*/ 	.word	0xffffffff


	//   ....[8]....
        /*005c*/ 	.word	0xffffffff


	//   ....[9]....
        /*0060*/ 	.word	0xffffffff


	//   ....[10]....
        /*0064*/ 	.word	0xffffffff


	//   ....[11]....
        /*0068*/ 	.word	0xffffffff


	//   ....[12]....
        /*006c*/ 	.word	0xffffffff


	//   ....[13]....
        /*0070*/ 	.word	0xffffffff


	//   ....[14]....
        /*0074*/ 	.word	0xffffffff


	//   ....[15]....
        /*0078*/ 	.word	0xffffffff


	//----- nvinfo : EIATTR_COOP_GROUP_INSTR_OFFSETS
	.align		4
.L_186:
        /*007c*/ 	.byte	0x04, 0x28
        /*007e*/ 	.short	(.L_188 - .L_187)


	//   ....[0]....
.L_187:
        /*0080*/ 	.word	0x000049a0


	//   ....[1]....
        /*0084*/ 	.word	0x00004a70


	//   ....[2]....
        /*0088*/ 	.word	0x00004ad0


	//   ....[3]....
        /*008c*/ 	.word	0x00004b40


	//   ....[4]....
        /*0090*/ 	.word	0x00008270


	//   ....[5]....
        /*0094*/ 	.word	0x000082a0


	//   ....[6]....
        /*0098*/ 	.word	0x000083a0


	//   ....[7]....
        /*009c*/ 	.word	0x00008430


	//   ....[8]....
        /*00a0*/ 	.word	0x0000bd90


	//   ....[9]....
        /*00a4*/ 	.word	0x0000bdc0


	//   ....[10]....
        /*00a8*/ 	.word	0x0000bdf0


	//   ....[11]....
        /*00ac*/ 	.word	0x0000be00


	//   ....[12]....
        /*00b0*/ 	.word	0x0000ddd0


	//   ....[13]....
        /*00b4*/ 	.word	0x0000de10


	//   ....[14]....
        /*00b8*/ 	.word	0x0000df20


	//   ....[15]....
        /*00bc*/ 	.word	0x0000df40


	//----- nvinfo : EIATTR_EXIT_INSTR_OFFSETS
	.align		4
.L_188:
        /*00c0*/ 	.byte	0x04, 0x1c
        /*00c2*/ 	.short	(.L_190 - .L_189)


	//   ....[0]....
.L_189:
        /*00c4*/ 	.word	0x00000710


	//   ....[1]....
        /*00c8*/ 	.word	0x0000f820


	//   ....[2]....
        /*00cc*/ 	.word	0x0000f920


	//   ....[3]....
        /*00d0*/ 	.word	0x0000f940


	//   ....[4]....
        /*00d4*/ 	.word	0x000103c0


	//   ....[5]....
        /*00d8*/ 	.word	0x00010440


	//----- nvinfo : EIATTR_CTAIDZ_USED
	.align		4
.L_190:
        /*00dc*/ 	.byte	0x01, 0x04
	.zero		2


	//----- nvinfo : EIATTR_CRS_STACK_SIZE
	.align		4
        /*00e0*/ 	.byte	0x04, 0x1e
        /*00e2*/ 	.short	(.L_192 - .L_191)
.L_191:
        /*00e4*/ 	.word	0x00000000
.L_192:


//--------------------- .nv.info._ZN5flash16flash_fwd_kernelI23Flash_fwd_kernel_traitsILi192ELi64ELi64ELi4ELb0ELb0EN7cutlass10bfloat16_tE19Flash_kernel_traitsILi192ELi64ELi64ELi4ES3_EELb1ELb1ELb0ELb0ELb0ELb1ELb0ELb0EEEvNS_16Flash_fwd_paramsE --------------------------
	.section	.nv.info._ZN5flash16flash_fwd_kernelI23Flash_fwd_kernel_traitsILi192ELi64ELi64ELi4ELb0ELb0EN7cutlass10bfloat16_tE19Flash_kernel_traitsILi192ELi64ELi64ELi4ES3_EELb1ELb1ELb0ELb0ELb0ELb1ELb0ELb0EEEvNS_16Flash_fwd_paramsE,"",@"SHT_CUDA_INFO"
	.sectionflags	@""
	.align	4


	//----- nvinfo : EIATTR_CUDA_API_VERSION
	.align		4
        /*0000*/ 	.byte	0x04, 0x37
        /*0002*/ 	.short	(.L_194 - .L_193)
.L_193:
        /*0004*/ 	.word	0x00000082


	//----- nvinfo : EIATTR_SW2861232_WAR
	.align		4
.L_194:
        /*0008*/ 	.byte	0x01, 0x35
	.zero		2


	//----- nvinfo : EIATTR_PARAM_CBANK
	.align		4
        /*000c*/ 	.byte	0x04, 0x0a
        /*000e*/ 	.short	(.L_196 - .L_195)
	.align		4
.L_195:
        /*0010*/ 	.word	index@(.nv.constant0._ZN5flash16flash_fwd_kernelI23Flash_fwd_kernel_traitsILi192ELi64ELi64ELi4ELb0ELb0EN7cutlass10bfloat16_tE19Flash_kernel_traitsILi192ELi64ELi64ELi4ES3_EELb1ELb1ELb0ELb0ELb0ELb1ELb0ELb0EEEvNS_16Flash_fwd_paramsE)
        /*0014*/ 	.short	0x0160
        /*0016*/ 	.short	0x01d0


	//----- nvinfo : EIATTR_CBANK_PARAM_SIZE
	.align		4
.L_196:
        /*0018*/ 	.byte	0x03, 0x19
        /*001a*/ 	.short	0x01d0


	//----- nvinfo : EIATTR_KPARAM_INFO
	.align		4
        /*001c*/ 	.byte	0x04, 0x17
        /*001e*/ 	.short	(.L_198 - .L_197)
.L_197:
        /*0020*/ 	.word	0x00000000
        /*0024*/ 	.short	0x0000
        /*0026*/ 	.short	0x0000
        /*0028*/ 	.byte	0x00, 0xf0, 0x41, 0x07


	//----- nvinfo : EIATTR_MAXREG_COUNT
	.align		4
.L_198:
        /*002c*/ 	.byte	0x03, 0x1b
        /*002e*/ 	.short	0x00ff


	//----- nvinfo : EIATTR_NUM_BARRIERS
	.align		4
        /*0030*/ 	.byte	0x02, 0x4c
        /*0032*/ 	.byte	0x01
	.zero		1


	//----- nvinfo : EIATTR_MERCURY_ISA_VERSION
	.align		4
        /*0034*/ 	.byte	0x03, 0x5f
        /*0036*/ 	.short	0x0000


	//----- nvinfo : EIATTR_COOP_GROUP_MASK_REGIDS
	.align		4
        /*0038*/ 	.byte	0x04, 0x29
        /*003a*/ 	.short	(.L_200 - .L_199)


	//   ....[0]....
.L_199:
        /*003c*/ 	.word	0xffffffff


	//   ....[1]....
        /*0040*/ 	.word	0xffffffff


	//   ....[2]....
        /*0044*/ 	.word	0xffffffff


	//   ....[3]....
        /*0048*/ 	.word	0xffffffff


	//   ....[4]....
        /*004c*/ 	.word	0xffffffff


	//   ....[5]....
        /*0050*/ 	.word	0xffffffff


	//   ....[6]....
        /*0054*/ 	.word	0xffffffff


	//   ....[7]....
        /*0058*/ 	.word	0xffffffff


	//   ....[8]....
        /*005c*/ 	.word	0xffffffff


	//   ....[9]....
        /*0060*/ 	.word	0xffffffff


	//   ....[10]....
        /*0064*/ 	.word	0xffffffff


	//   ....[11]....
        /*0068*/ 	.word	0xffffffff


	//   ....[12]....
        /*006c*/ 	.word	0xffffffff


	//   ....[13]....
        /*0070*/ 	.word	0xffffffff


	//   ....[14]....
        /*0074*/ 	.word	0xffffffff


	//   ....[15]....
        /*0078*/ 	.word	0xffffffff


	//----- nvinfo : EIATTR_COOP_GROUP_INSTR_OFFSETS
	.align		4
.L_200:
        /*007c*/ 	.byte	0x04, 0x28
        /*007e*/ 	.short	(.L_202 - .L_201)


	//   ....[0]....
.L_201:
        /*0080*/ 	.word	0x00003410


	//   ....[1]....
        /*0084*/ 	.word	0x00003430


	//   ....[2]....
        /*0088*/ 	.word	0x00003520


	//   ....[3]....
        /*008c*/ 	.word	0x00003580


	//   ....[4]....
        /*0090*/ 	.word	0x00006470


	//   ....[5]....
        /*0094*/ 	.word	0x000064a0


	//   ....[6]....
        /*0098*/ 	.word	0x00006510


	//   ....[7]....
        /*009c*/ 	.word	0x00006530


	//   ....[8]....
        /*00a0*/ 	.word	0x00009740


	//   ....[9]....
        /*00a4*/ 	.word	0x00009770


	//   ....[10]....
        /*00a8*/ 	.word	0x000097a0


	//   ....[11]....
        /*00ac*/ 	.word	0x000097b0


	//   ....[12]....
        /*00b0*/ 	.word	0x0000b780


	//   ....[13]....
        /*00b4*/ 	.word	0x0000b7c0


	//   ....[14]....
        /*00b8*/ 	.word	0x0000b8d0


	//   ....[15]....
        /*00bc*/ 	.word	0x0000b8f0


	//----- nvinfo : EIATTR_EXIT_INSTR_OFFSETS
	.align		4
.L_202:
        /*00c0*/ 	.byte	0x04, 0x1c
        /*00c2*/ 	.short	(.L_204 - .L_203)


	//   ....[0]....
.L_203:
        /*00c4*/ 	.word	0x00000710


	//   ....[1]....
        /*00c8*/ 	.word	0x0000d050


	//   ....[2]....
        /*00cc*/ 	.word	0x0000d130


	//   ....[3]....
        /*00d0*/ 	.word	0x0000dad0


	//   ....[4]....
        /*00d4*/ 	.word	0x0000db50


	//----- nvinfo : EIATTR_CTAIDZ_USED
	.align		4
.L_204:
        /*00d8*/ 	.byte	0x01, 0x04
	.zero		2


	//----- nvinfo : EIATTR_CRS_STACK_SIZE
	.align		4
        /*00dc*/ 	.byte	0x04, 0x1e
        /*00de*/ 	.short	(.L_206 - .L_205)
.L_205:
        /*00e0*/ 	.word	0x00000000
.L_206:


//--------------------- .nv.info._ZN5flash16flash_fwd_kernelI23Flash_fwd_kernel_traitsILi192ELi64ELi64ELi4ELb0ELb0EN7cutlass10bfloat16_tE19Flash_kernel_traitsILi192ELi64ELi64ELi4ES3_EELb0ELb1ELb0ELb0ELb0ELb1ELb1ELb0EEEvNS_16Flash_fwd_paramsE --------------------------
	.section	.nv.info._ZN5flash16flash_fwd_kernelI23Flash_fwd_kernel_traitsILi192ELi64ELi64ELi4ELb0ELb0EN7cutlass10bfloat16_tE19Flash_kernel_traitsILi192ELi64ELi64ELi4ES3_EELb0ELb1ELb0ELb0ELb0ELb1ELb1ELb0EEEvNS_16Flash_fwd_paramsE,"",@"SHT_CUDA_INFO"
	.sectionflags	@""
	.align	4


	//----- nvinfo : EIATTR_CUDA_API_VERSION
	.align		4
        /*0000*/ 	.byte	0x04, 0x37
        /*0002*/ 	.short	(.L_208 - .L_207)
.L_207:
        /*0004*/ 	.word	0x00000082


	//----- nvinfo : EIATTR_SW2861232_WAR
	.align		4
.L_208:
        /*0008*/ 	.byte	0x01, 0x35
	.zero		2


	//----- nvinfo : EIATTR_PARAM_CBANK
	.align		4
        /*000c*/ 	.byte	0x04, 0x0a
        /*000e*/ 	.short	(.L_210 - .L_209)
	.align		4
.L_209:
        /*0010*/ 	.word	index@(.nv.constant0._ZN5flash16flash_fwd_kernelI23Flash_fwd_kernel_traitsILi192ELi64ELi64ELi4ELb0ELb0EN7cutlass10bfloat16_tE19Flash_kernel_traitsILi192ELi64ELi64ELi4ES3_EELb0ELb1ELb0ELb0ELb0ELb1ELb1ELb0EEEvNS_16Flash_fwd_paramsE)
        /*0014*/ 	.short	0x0160
        /*0016*/ 	.short	0x01d0


	//----- nvinfo : EIATTR_CBANK_PARAM_SIZE
	.align		4
.L_210:
        /*0018*/ 	.byte	0x03, 0x19
        /*001a*/ 	.short	0x01d0


	//----- nvinfo : EIATTR_KPARAM_INFO
	.align		4
        /*001c*/ 	.byte	0x04, 0x17
        /*001e*/ 	.short	(.L_212 - .L_211)
.L_211:
        /*0020*/ 	.word	0x00000000
        /*0024*/ 	.short	0x0000
        /*0026*/ 	.short	0x0000
        /*0028*/ 	.byte	0x00, 0xf0, 0x41, 0x07


	//----- nvinfo : EIATTR_MAXREG_COUNT
	.align		4
.L_212:
        /*002c*/ 	.byte	0x03, 0x1b
        /*002e*/ 	.short	0x00ff


	//----- nvinfo : EIATTR_NUM_BARRIERS
	.align		4
        /*0030*/ 	.byte	0x02, 0x4c
        /*0032*/ 	.byte	0x01
	.zero		1


	//----- nvinfo : EIATTR_MERCURY_ISA_VERSION
	.align		4
        /*0034*/ 	.byte	0x03, 0x5f
        /*0036*/ 	.short	0x0000


	//----- nvinfo : EIATTR_INT_WARP_WIDE_INSTR_OFFSETS
	.align		4
        /*0038*/ 	.byte	0x04, 0x31
        /*003a*/ 	.short	(.L_214 - .L_213)


	//   ....[0]....
.L_213:
        /*003c*/ 	.word	0x00001330


	//   ....[1]....
        /*0040*/ 	.word	0x000016c0


	//----- nvinfo : EIATTR_COOP_GROUP_MASK_REGIDS
	.align		4
.L_214:
        /*0044*/ 	.byte	0x04, 0x29
        /*0046*/ 	.short	(.L_216 - .L_215)


	//   ....[0]....
.L_215:
        /*0048*/ 	.word	0xffffffff


	//   ....[1]....
        /*004c*/ 	.word	0xffffffff


	//   ....[2]....
        /*0050*/ 	.word	0xffffffff


	//   ....[3]....
        /*0054*/ 	.word	0xffffffff


	//   ....[4]....
        /*0058*/ 	.word	0xffffffff


	//   ....[5]....
        /*005c*/ 	.word	0xffffffff


	//   ....[6]....
        /*0060*/ 	.word	0xffffffff


	//   ....[7]....
        /*0064*/ 	.word	0xffffffff


	//   ....[8]....
        /*0068*/ 	.word	0xffffffff


	//   ....[9]....
        /*006c*/ 	.word	0xffffffff


	//   ....[10]....
        /*0070*/ 	.word	0xffffffff


	//   ....[11]....
        /*0074*/ 	.word	0xffffffff


	//   ....[12]....
        /*0078*/ 	.word	0xffffffff


	//   ....[13]....
        /*007c*/ 	.word	0xffffffff


	//   ....[14]....
        /*0080*/ 	.word	0xffffffff


	//   ....[15]....
        /*0084*/ 	.word	0xffffffff


	//----- nvinfo : EIATTR_COOP_GROUP_INSTR_OFFSETS
	.align		4
.L_216:
        /*0088*/ 	.byte	0x04, 0x28
        /*008a*/ 	.short	(.L_218 - .L_217)


	//   ....[0]....
.L_217:
        /*008c*/ 	.word	0x000034f0


	//   ....[1]....
        /*0090*/ 	.word	0x00003510


	//   ....[2]....
        /*0094*/ 	.word	0x000035b0


	//   ....[3]....
        /*0098*/ 	.word	0x000035c0


	//   ....[4]....
        /*009c*/ 	.word	0x00006040


	//   ....[5]....
        /*00a0*/ 	.word	0x00006050


	//   ....[6]....
        /*00a4*/ 	.word	0x00006080


	//   ....[7]....
        /*00a8*/ 	.word	0x00006090


	//   ....[8]....
        /*00ac*/ 	.word	0x00008d90


	//   ....[9]....
        /*00b0*/ 	.word	0x00008da0


	//   ....[10]....
        /*00b4*/ 	.word	0x00008dd0


	//   ....[11]....
        /*00b8*/ 	.word	0x00008df0


	//   ....[12]....
        /*00bc*/ 	.word	0x0000a480


	//   ....[13]....
        /*00c0*/ 	.word	0x0000a4c0


	//   ....[14]....
        /*00c4*/ 	.word	0x0000a5b0


	//   ....[15]....
        /*00c8*/ 	.word	0x0000a5e0


	//----- nvinfo : EIATTR_EXIT_INSTR_OFFSETS
	.align		4
.L_218:
        /*00cc*/ 	.byte	0x04, 0x1c
        /*00ce*/ 	.short	(.L_220 - .L_219)


	//   ....[0]....
.L_219:
        /*00d0*/ 	.word	0x000004d0


	//   ....[1]....
        /*00d4*/ 	.word	0x0000bd30


	//   ....[2]....
        /*00d8*/ 	.word	0x0000be00


	//   ....[3]....
        /*00dc*/ 	.word	0x0000c790


	//   ....[4]....
        /*00e0*/ 	.word	0x0000c810


	//----- nvinfo : EIATTR_CTAIDZ_USED
	.align		4
.L_220:
        /*00e4*/ 	.byte	0x01, 0x04
	.zero		2


	//----- nvinfo : EIATTR_CRS_STACK_SIZE
	.align		4
        /*00e8*/ 	.byte	0x04, 0x1e
        /*00ea*/ 	.short	(.L_222 - .L_221)
.L_221:
        /*00ec*/ 	.word	0x00000000
.L_222:


//--------------------- .nv.info._ZN5flash16flash_fwd_kernelI23Flash_fwd_kernel_traitsILi192ELi64ELi64ELi4ELb0ELb0EN7cutlass10bfloat16_tE19Flash_kernel_traitsILi192ELi64ELi64ELi4ES3_EELb1ELb1ELb0ELb1ELb0ELb0ELb0ELb0EEEvNS_16Flash_fwd_paramsE --------------------------
	.section	.nv.info._ZN5flash16flash_fwd_kernelI23Flash_fwd_kernel_traitsILi192ELi64ELi64ELi4ELb0ELb0EN7cutlass10bfloat16_tE19Flash_kernel_traitsILi192ELi64ELi64ELi4ES3_EELb1ELb1ELb0ELb1ELb0ELb0ELb0ELb0EEEvNS_16Flash_fwd_paramsE,"",@"SHT_CUDA_INFO"
	.sectionflags	@""
	.align	4


	//----- nvinfo : EIATTR_CUDA_API_VERSION
	.align		4
        /*0000*/ 	.byte	0x04, 0x37
        /*0002*/ 	.short	(.L_224 - .L_223)
.L_223:
        /*0004*/ 	.word	0x00000082


	//----- nvinfo : EIATTR_SW2861232_WAR
	.align		4
.L_224:
        /*0008*/ 	.byte	0x01, 0x35
	.zero		2


	//----- nvinfo : EIATTR_PARAM_CBANK
	.align		4
        /*000c*/ 	.byte	0x04, 0x0a
        /*000e*/ 	.short	(.L_226 - .L_225)
	.align		4
.L_225:
        /*0010*/ 	.word	index@(.nv.constant0._ZN5flash16flash_fwd_kernelI23Flash_fwd_kernel_traitsILi192ELi64ELi64ELi4ELb0ELb0EN7cutlass10bfloat16_tE19Flash_kernel_traitsILi192ELi64ELi64ELi4ES3_EELb1ELb1ELb0ELb1ELb0ELb0ELb0ELb0EEEvNS_16Flash_fwd_paramsE)
        /*0014*/ 	.short	0x0160
        /*0016*/ 	.short	0x01d0


	//----- nvinfo : EIATTR_CBANK_PARAM_SIZE
	.align		4
.L_226:
        /*0018*/ 	.byte	0x03, 0x19
        /*001a*/ 	.short	0x01d0


	//----- nvinfo : EIATTR_KPARAM_INFO
	.align		4
        /*001c*/ 	.byte	0x04, 0x17
        /*001e*/ 	.short	(.L_228 - .L_227)
.L_227:
        /*0020*/ 	.word	0x00000000
        /*0024*/ 	.short	0x0000
        /*0026*/ 	.short	0x0000
        /*0028*/ 	.byte	0x00, 0xf0, 0x41, 0x07


	//----- nvinfo : EIATTR_MAXREG_COUNT
	.align		4
.L_228:
        /*002c*/ 	.byte	0x03, 0x1b
        /*002e*/ 	.short	0x00ff


	//----- nvinfo : EIATTR_NUM_BARRIERS
	.align		4
        /*0030*/ 	.byte	0x02, 0x4c
        /*0032*/ 	.byte	0x01
	.zero		1


	//----- nvinfo : EIATTR_MERCURY_ISA_VERSION
	.align		4
        /*0034*/ 	.byte	0x03, 0x5f
        /*0036*/ 	.short	0x0000


	//----- nvinfo : EIATTR_COOP_GROUP_MASK_REGIDS
	.align		4
        /*0038*/ 	.byte	0x04, 0x29
        /*003a*/ 	.short	(.L_230 - .L_229)


	//   ....[0]....
.L_229:
        /*003c*/ 	.word	0xffffffff


	//   ....[1]....
        /*0040*/ 	.word	0xffffffff


	//   ....[2]....
        /*0044*/ 	.word	0xffffffff


	//   ....[3]....
        /*0048*/ 	.word	0xffffffff


	//   ....[4]....
        /*004c*/ 	.word	0xffffffff


	//   ....[5]....
        /*0050*/ 	.word	0xffffffff


	//   ....[6]....
        /*0054*/ 	.word	0xffffffff


	//   ....[7]....
        /*0058*/ 	.word	0xffffffff


	//   ....[8]....
        /*005c*/ 	.word	0xffffffff


	//   ....[9]....
        /*0060*/ 	.word	0xffffffff


	//   ....[10]....
        /*0064*/ 	.word	0xffffffff


	//   ....[11]....
        /*0068*/ 	.word	0xffffffff


	//   ....[12]....
        /*006c*/ 	.word	0xffffffff


	//   ....[13]....
        /*0070*/ 	.word	0xffffffff


	//   ....[14]....
        /*0074*/ 	.word	0xffffffff


	//   ....[15]....
        /*0078*/ 	.word	0xffffffff


	//----- nvinfo : EIATTR_COOP_GROUP_INSTR_OFFSETS
	.align		4
.L_230:
        /*007c*/ 	.byte	0x04, 0x28
        /*007e*/ 	.short	(.L_232 - .L_231)


	//   ....[0]....
.L_231:
        /*0080*/ 	.word	0x00004df0


	//   ....[1]....
        /*0084*/ 	.word	0x00004e10


	//   ....[2]....
        /*0088*/ 	.word	0x00004ee0


	//   ....[3]....
        /*008c*/ 	.word	0x00004f80


	//   ....[4]....
        /*0090*/ 	.word	0x00008990


	//   ....[5]....
        /*0094*/ 	.word	0x000089c0


	//   ....[6]....
        /*0098*/ 	.word	0x00008ac0


	//   ....[7]....
        /*009c*/ 	.word	0x00008b10


	//   ....[8]....
        /*00a0*/ 	.word	0x0000c8e0


	//   ....[9]....
        /*00a4*/ 	.word	0x0000c8f0


	//   ....[10]....
        /*00a8*/ 	.word	0x0000c910


	//   ....[11]....
        /*00ac*/ 	.word	0x0000c930


	//   ....[12]....
        /*00b0*/ 	.word	0x0000e910


	//   ....[13]....
        /*00b4*/ 	.word	0x0000e950


	//   ....[14]....
        /*00b8*/ 	.word	0x0000ea60


	//   ....[15]....
        /*00bc*/ 	.word	0x0000ea80


	//----- nvinfo : EIATTR_EXIT_INSTR_OFFSETS
	.align		4
.L_232:
        /*00c0*/ 	.byte	0x04, 0x1c
        /*00c2*/ 	.short	(.L_234 - .L_233)


	//   ....[0]....
.L_233:
        /*00c4*/ 	.word	0x00000710


	//   ....[1]....
        /*00c8*/ 	.word	0x00010360


	//   ....[2]....
        /*00cc*/ 	.word	0x00010460


	//   ....[3]....
        /*00d0*/ 	.word	0x00010480


	//   ....[4]....
        /*00d4*/ 	.word	0x00010f00


	//   ....[5]....
        /*00d8*/ 	.word	0x00010f80


	//----- nvinfo : EIATTR_CTAIDZ_USED
	.align		4
.L_234:
        /*00dc*/ 	.byte	0x01, 0x04
	.zero		2


	//----- nvinfo : EIATTR_CRS_STACK_SIZE
	.align		4
        /*00e0*/ 	.byte	0x04, 0x1e
        /*00e2*/ 	.short	(.L_236 - .L_235)
.L_235:
        /*00e4*/ 	.word	0x00000000
.L_236:


//--------------------- .nv.info._ZN5flash16flash_fwd_kernelI23Flash_fwd_kernel_traitsILi192ELi64ELi64ELi4ELb0ELb0EN7cutlass10bfloat16_tE19Flash_kernel_traitsILi192ELi64ELi64ELi4ES3_EELb1ELb1ELb0ELb0ELb0ELb0ELb0ELb1EEEvNS_16Flash_fwd_paramsE --------------------------
	.section	.nv.info._ZN5flash16flash_fwd_kernelI23Flash_fwd_kernel_traitsILi192ELi64ELi64ELi4ELb0ELb0EN7cutlass10bfloat16_tE19Flash_kernel_traitsILi192ELi64ELi64ELi4ES3_EELb1ELb1ELb0ELb0ELb0ELb0ELb0ELb1EEEvNS_16Flash_fwd_paramsE,"",@"SHT_CUDA_INFO"
	.sectionflags	@""
	.align	4


	//----- nvinfo : EIATTR_CUDA_API_VERSION
	.align		4
        /*0000*/ 	.byte	0x04, 0x37
        /*0002*/ 	.short	(.L_238 - .L_237)
.L_237:
        /*0004*/ 	.word	0x00000082


	//----- nvinfo : EIATTR_SW2861232_WAR
	.align		4
.L_238:
        /*0008*/ 	.byte	0x01, 0x35
	.zero		2


	//----- nvinfo : EIATTR_PARAM_CBANK
	.align		4
        /*000c*/ 	.byte	0x04, 0x0a
        /*000e*/ 	.short	(.L_240 - .L_239)
	.align		4
.L_239:
        /*0010*/ 	.word	index@(.nv.constant0._ZN5flash16flash_fwd_kernelI23Flash_fwd_kernel_traitsILi192ELi64ELi64ELi4ELb0ELb0EN7cutlass10bfloat16_tE19Flash_kernel_traitsILi192ELi64ELi64ELi4ES3_EELb1ELb1ELb0ELb0ELb0ELb0ELb0ELb1EEEvNS_16Flash_fwd_paramsE)
        /*0014*/ 	.short	0x0160
        /*0016*/ 	.short	0x01d0


	//----- nvinfo : EIATTR_CBANK_PARAM_SIZE
	.align		4
.L_240:
        /*0018*/ 	.byte	0x03, 0x19
        /*001a*/ 	.short	0x01d0


	//----- nvinfo : EIATTR_KPARAM_INFO
	.align		4
        /*001c*/ 	.byte	0x04, 0x17
        /*001e*/ 	.short	(.L_242 - .L_241)
.L_241:
        /*0020*/ 	.word	0x00000000
        /*0024*/ 	.short	0x0000
        /*0026*/ 	.short	0x0000
        /*0028*/ 	.byte	0x00, 0xf0, 0x41, 0x07


	//----- nvinfo : EIATTR_MAXREG_COUNT
	.align		4
.L_242:
        /*002c*/ 	.byte	0x03, 0x1b
        /*002e*/ 	.short	0x00ff


	//----- nvinfo : EIATTR_NUM_BARRIERS
	.align		4
        /*0030*/ 	.byte	0x02, 0x4c
        /*0032*/ 	.byte	0x01
	.zero		1


	//----- nvinfo : EIATTR_ANNOTATIONS
	.align		4
        /*0034*/ 	.byte	0x04, 0x55
        /*0036*/ 	.short	(.L_244 - .L_243)


	//   ....[0]....
.L_243:
        /*0038*/ 	.word	0x00000001
        /*003c*/ 	.byte	0x60, 0x09, 0x00, 0x00, 0x01, 0x00, 0x00, 0x00, 0x30, 0x0f, 0x00, 0x00, 0x01, 0x00, 0x00, 0x00
        /* <DEDUP_REMOVED lines=63> */
        /*043c*/ 	.byte	0xf0, 0x48, 0x01, 0x00, 0x01, 0x00, 0x00, 0x00, 0x00, 0x49, 0x01, 0x00


	//----- nvinfo : EIATTR_MERCURY_ISA_VERSION
	.align		4
.L_244:
        /*0448*/ 	.byte	0x03, 0x5f
        /*044a*/ 	.short	0x0000


	//----- nvinfo : EIATTR_COOP_GROUP_MASK_REGIDS
	.align		4
        /*044c*/ 	.byte	0x04, 0x29
        /*044e*/ 	.short	(.L_246 - .L_245)


	//   ....[0]....
.L_245:
        /*0450*/ 	.word	0xffffffff


	//   ....[1]....
        /*0454*/ 	.word	0xffffffff


	//   ....[2]....
        /*0458*/ 	.word	0xffffffff


	//   ....[3]....
        /*045c*/ 	.word	0xffffffff


	//   ....[4]....
        /*0460*/ 	.word	0xffffffff


	//   ....[5]....
        /*0464*/ 	.word	0xffffffff


	//   ....[6]....
        /*0468*/ 	.word	0xffffffff


	//   ....[7]....
        /*046c*/ 	.word	0xffffffff


	//   ....[8]....
        /*0470*/ 	.word	0xffffffff


	//   ....[9]....
        /*0474*/ 	.word	0xffffffff


	//   ....[10]....
        /*0478*/ 	.word	0xffffffff


	//   ....[11]....
        /*047c*/ 	.word	0xffffffff


	//   ....[12]....
        /*0480*/ 	.word	0xffffffff


	//   ....[13]....
        /*0484*/ 	.word	0xffffffff


	//   ....[14]....
        /*0488*/ 	.word	0xffffffff


	//   ....[15]....
        /*048c*/ 	.word	0xffffffff


	//----- nvinfo : EIATTR_COOP_GROUP_INSTR_OFFSETS
	.align		4
.L_246:
        /*0490*/ 	.byte	0x04, 0x28
        /*0492*/ 	.short	(.L_248 - .L_247)


	//   ....[0]....
.L_247:
        /*0494*/ 	.word	0x00004b90


	//   ....[1]....
        /*0498*/ 	.word	0x00004c40


	//   ....[2]....
        /*049c*/ 	.word	0x00004cd0


	//   ....[3]....
        /*04a0*/ 	.word	0x00004e10


	//   ....[4]....
        /*04a4*/ 	.word	0x0000a080


	//   ....[5]....
        /*04a8*/ 	.word	0x0000a100


	//   ....[6]....
        /*04ac*/ 	.word	0x0000a110


	//   ....[7]....
        /*04b0*/ 	.word	0x0000a180


	//   ....[8]....
        /*04b4*/ 	.word	0x00010410


	//   ....[9]....
        /*04b8*/ 	.word	0x00010460


	//   ....[10]....
        /*04bc*/ 	.word	0x00010480


	//   ....[11]....
        /*04c0*/ 	.word	0x000104c0


	//   ....[12]....
        /*04c4*/ 	.word	0x00013770


	//   ....[13]....
        /*04c8*/ 	.word	0x00013780


	//   ....[14]....
        /*04cc*/ 	.word	0x000137a0


	//   ....[15]....
        /*04d0*/ 	.word	0x000137c0


	//----- nvinfo : EIATTR_EXIT_INSTR_OFFSETS
	.align		4
.L_248:
        /*04d4*/ 	.byte	0x04, 0x1c
        /*04d6*/ 	.short	(.L_250 - .L_249)


	//   ....[0]....
.L_249:
        /*04d8*/ 	.word	0x000006a0


	//   ....[1]....
        /*04dc*/ 	.word	0x00014e20


	//   ....[2]....
        /*04e0*/ 	.word	0x00014f20


	//   ....[3]....
        /*04e4*/ 	.word	0x00014f40


	//   ....[4]....
        /*04e8*/ 	.word	0x000159c0


	//   ....[5]....
        /*04ec*/ 	.word	0x00015a40


	//----- nvinfo : EIATTR_CTAIDZ_USED
	.align		4
.L_250:
        /*04f0*/ 	.byte	0x01, 0x04
	.zero		2


	//----- nvinfo : EIATTR_CRS_STACK_SIZE
	.align		4
        /*04f4*/ 	.byte	0x04, 0x1e
        /*04f6*/ 	.short	(.L_252 - .L_251)
.L_251:
        /*04f8*/ 	.word	0x00000000
.L_252:


//--------------------- .nv.info._ZN5flash16flash_fwd_kernelI23Flash_fwd_kernel_traitsILi192ELi64ELi64ELi4ELb0ELb0EN7cutlass10bfloat16_tE19Flash_kernel_traitsILi192ELi64ELi64ELi4ES3_EELb0ELb1ELb0ELb0ELb0ELb0ELb1ELb0EEEvNS_16Flash_fwd_paramsE --------------------------
	.section	.nv.info._ZN5flash16flash_fwd_kernelI23Flash_fwd_kernel_traitsILi192ELi64ELi64ELi4ELb0ELb0EN7cutlass10bfloat16_tE19Flash_kernel_traitsILi192ELi64ELi64ELi4ES3_EELb0ELb1ELb0ELb0ELb0ELb0ELb1ELb0EEEvNS_16Flash_fwd_paramsE,"",@"SHT_CUDA_INFO"
	.sectionflags	@""
	.align	4


	//----- nvinfo : EIATTR_CUDA_API_VERSION
	.align		4
        /*0000*/ 	.byte	0x04, 0x37
        /*0002*/ 	.short	(.L_254 - .L_253)
.L_253:
        /*0004*/ 	.word	0x00000082


	//----- nvinfo : EIATTR_SW2861232_WAR
	.align		4
.L_254:
        /*0008*/ 	.byte	0x01, 0x35
	.zero		2


	//----- nvinfo : EIATTR_PARAM_CBANK
	.align		4
        /*000c*/ 	.byte	0x04, 0x0a
        /*000e*/ 	.short	(.L_256 - .L_255)
	.align		4
.L_255:
        /*0010*/ 	.word	index@(.nv.constant0._ZN5flash16flash_fwd_kernelI23Flash_fwd_kernel_traitsILi192ELi64ELi64ELi4ELb0ELb0EN7cutlass10bfloat16_tE19Flash_kernel_traitsILi192ELi64ELi64ELi4ES3_EELb0ELb1ELb0ELb0ELb0ELb0ELb1ELb0EEEvNS_16Flash_fwd_paramsE)
        /*0014*/ 	.short	0x0160
        /*0016*/ 	.short	0x01d0


	//----- nvinfo : EIATTR_CBANK_PARAM_SIZE
	.align		4
.L_256:
        /*0018*/ 	.byte	0x03, 0x19
        /*001a*/ 	.short	0x01d0


	//----- nvinfo : EIATTR_KPARAM_INFO
	.align		4
        /*001c*/ 	.byte	0x04, 0x17
        /*001e*/ 	.short	(.L_258 - .L_257)
.L_257:
        /*0020*/ 	.word	0x00000000
        /*0024*/ 	.short	0x0000
        /*0026*/ 	.short	0x0000
        /*0028*/ 	.byte	0x00, 0xf0, 0x41, 0x07


	//----- nvinfo : EIATTR_MAXREG_COUNT
	.align		4
.L_258:
        /*002c*/ 	.byte	0x03, 0x1b
        /*002e*/ 	.short	0x00ff


	//----- nvinfo : EIATTR_NUM_BARRIERS
	.align		4
        /*0030*/ 	.byte	0x02, 0x4c
        /*0032*/ 	.byte	0x01
	.zero		1


	//----- nvinfo : EIATTR_MERCURY_ISA_VERSION
	.align		4
        /*0034*/ 	.byte	0x03, 0x5f
        /*0036*/ 	.short	0x0000


	//----- nvinfo : EIATTR_COOP_GROUP_MASK_REGIDS
	.align		4
        /*0038*/ 	.byte	0x04, 0x29
        /*003a*/ 	.short	(.L_260 - .L_259)


	//   ....[0]....
.L_259:
        /*003c*/ 	.word	0xffffffff


	//   ....[1]....
        /*0040*/ 	.word	0xffffffff


	//   ....[2]....
        /*0044*/ 	.word	0xffffffff


	//   ....[3]....
        /*0048*/ 	.word	0xffffffff


	//   ....[4]....
        /*004c*/ 	.word	0xffffffff


	//   ....[5]....
        /*0050*/ 	.word	0xffffffff


	//   ....[6]....
        /*0054*/ 	.word	0xffffffff


	//   ....[7]....
        /*0058*/ 	.word	0xffffffff


	//   ....[8]....
        /*005c*/ 	.word	0xffffffff


	//   ....[9]....
        /*0060*/ 	.word	0xffffffff


	//   ....[10]....
        /*0064*/ 	.word	0xffffffff


	//   ....[11]....
        /*0068*/ 	.word	0xffffffff


	//   ....[12]....
        /*006c*/ 	.word	0xffffffff


	//   ....[13]....
        /*0070*/ 	.word	0xffffffff


	//   ....[14]....
        /*0074*/ 	.word	0xffffffff


	//   ....[15]....
        /*0078*/ 	.word	0xffffffff


	//----- nvinfo : EIATTR_COOP_GROUP_INSTR_OFFSETS
	.align		4
.L_260:
        /*007c*/ 	.byte	0x04, 0x28
        /*007e*/ 	.short	(.L_262 - .L_261)


	//   ....[0]....
.L_261:
        /*0080*/ 	.word	0x00004600


	//   ....[1]....
        /*0084*/ 	.word	0x00004620


	//   ....[2]....
        /*0088*/ 	.word	0x000046c0


	//   ....[3]....
        /*008c*/ 	.word	0x000046d0


	//   ....[4]....
        /*0090*/ 	.word	0x00007960


	//   ....[5]....
        /*0094*/ 	.word	0x00007970


	//   ....[6]....
        /*0098*/ 	.word	0x000079a0


	//   ....[7]....
        /*009c*/ 	.word	0x000079b0


	//   ....[8]....
        /*00a0*/ 	.word	0x0000aea0


	//   ....[9]....
        /*00a4*/ 	.word	0x0000aeb0


	//   ....[10]....
        /*00a8*/ 	.word	0x0000aee0


	//   ....[11]....
        /*00ac*/ 	.word	0x0000af00


	//   ....[12]....
        /*00b0*/ 	.word	0x0000c590


	//   ....[13]....
        /*00b4*/ 	.word	0x0000c5d0


	//   ....[14]....
        /*00b8*/ 	.word	0x0000c660


	//   ....[15]....
        /*00bc*/ 	.word	0x0000c680


	//----- nvinfo : EIATTR_EXIT_INSTR_OFFSETS
	.align		4
.L_262:
        /*00c0*/ 	.byte	0x04, 0x1c
        /*00c2*/ 	.short	(.L_264 - .L_263)


	//   ....[0]....
.L_263:
        /*00c4*/ 	.word	0x000002d0


	//   ....[1]....
        /*00c8*/ 	.word	0x0000df50


	//   ....[2]....
        /*00cc*/ 	.word	0x0000e050


	//   ....[3]....
        /*00d0*/ 	.word	0x0000e070


	//   ....[4]....
        /*00d4*/ 	.word	0x0000ea70


	//   ....[5]....
        /*00d8*/ 	.word	0x0000eaf0


	//----- nvinfo : EIATTR_CTAIDZ_USED
	.align		4
.L_264:
        /*00dc*/ 	.byte	0x01, 0x04
	.zero		2


	//----- nvinfo : EIATTR_CRS_STACK_SIZE
	.align		4
        /*00e0*/ 	.byte	0x04, 0x1e
        /*00e2*/ 	.short	(.L_266 - .L_265)
.L_265:
        /*00e4*/ 	.word	0x00000000
.L_266:


//--------------------- .nv.info._ZN5flash16flash_fwd_kernelI23Flash_fwd_kernel_traitsILi192ELi64ELi64ELi4ELb0ELb0EN7cutlass10bfloat16_tE19Flash_kernel_traitsILi192ELi64ELi64ELi4ES3_EELb1ELb1ELb0ELb1ELb0ELb0ELb0ELb1EEEvNS_16Flash_fwd_paramsE --------------------------
	.section	.nv.info._ZN5flash16flash_fwd_kernelI23Flash_fwd_kernel_traitsILi192ELi64ELi64ELi4ELb0ELb0EN7cutlass10bfloat16_tE19Flash_kernel_traitsILi192ELi64ELi64ELi4ES3_EELb1ELb1ELb0ELb1ELb0ELb0ELb0ELb1EEEvNS_16Flash_fwd_paramsE,"",@"SHT_CUDA_INFO"
	.sectionflags	@""
	.align	4


	//----- nvinfo : EIATTR_CUDA_API_VERSION
	.align		4
        /*0000*/ 	.byte	0x04, 0x37
        /*0002*/ 	.short	(.L_268 - .L_267)
.L_267:
        /*0004*/ 	.word	0x00000082


	//----- nvinfo : EIATTR_SW2861232_WAR
	.align		4
.L_268:
        /*0008*/ 	.byte	0x01, 0x35
	.zero		2


	//----- nvinfo : EIATTR_PARAM_CBANK
	.align		4
        /*000c*/ 	.byte	0x04, 0x0a
        /*000e*/ 	.short	(.L_270 - .L_269)
	.align		4
.L_269:
        /*0010*/ 	.word	index@(.nv.constant0._ZN5flash16flash_fwd_kernelI23Flash_fwd_kernel_traitsILi192ELi64ELi64ELi4ELb0ELb0EN7cutlass10bfloat16_tE19Flash_kernel_traitsILi192ELi64ELi64ELi4ES3_EELb1ELb1ELb0ELb1ELb0ELb0ELb0ELb1EEEvNS_16Flash_fwd_paramsE)
        /*0014*/ 	.short	0x0160
        /*0016*/ 	.short	0x01d0


	//----- nvinfo : EIATTR_CBANK_PARAM_SIZE
	.align		4
.L_270:
        /*0018*/ 	.byte	0x03, 0x19
        /*001a*/ 	.short	0x01d0


	//----- nvinfo : EIATTR_KPARAM_INFO
	.align		4
        /*001c*/ 	.byte	0x04, 0x17
        /*001e*/ 	.short	(.L_272 - .L_271)
.L_271:
        /*0020*/ 	.word	0x00000000
        /*0024*/ 	.short	0x0000
        /*0026*/ 	.short	0x0000
        /*0028*/ 	.byte	0x00, 0xf0, 0x41, 0x07


	//----- nvinfo : EIATTR_MAXREG_COUNT
	.align		4
.L_272:
        /*002c*/ 	.byte	0x03, 0x1b
        /*002e*/ 	.short	0x00ff


	//----- nvinfo : EIATTR_NUM_BARRIERS
	.align		4
        /*0030*/ 	.byte	0x02, 0x4c
        /*0032*/ 	.byte	0x01
	.zero		1


	//----- nvinfo : EIATTR_ANNOTATIONS
	.align		4
        /*0034*/ 	.byte	0x04, 0x55
        /*0036*/ 	.short	(.L_274 - .L_273)


	//   ....[0]....
.L_273:
        /* <DEDUP_REMOVED lines=55> */


	//----- nvinfo : EIATTR_MERCURY_ISA_VERSION
	.align		4
.L_274:
        /*0398*/ 	.byte	0x03, 0x5f
        /*039a*/ 	.short	0x0000


	//----- nvinfo : EIATTR_COOP_GROUP_MASK_REGIDS
	.align		4
        /*039c*/ 	.byte	0x04, 0x29
        /*039e*/ 	.short	(.L_276 - .L_275)


	//   ....[0]....
.L_275:
        /*03a0*/ 	.word	0xffffffff


	//   ....[1]....
        /*03a4*/ 	.word	0xffffffff


	//   ....[2]....
        /*03a8*/ 	.word	0xffffffff


	//   ....[3]....
        /*03ac*/ 	.word	0xffffffff


	//   ....[4]....
        /*03b0*/ 	.word	0xffffffff


	//   ....[5]....
        /*03b4*/ 	.word	0xffffffff


	//   ....[6]....
        /*03b8*/ 	.word	0xffffffff


	//   ....[7]....
        /*03bc*/ 	.word	0xffffffff


	//   ....[8]....
        /*03c0*/ 	.word	0xffffffff


	//   ....[9]....
        /*03c4*/ 	.word	0xffffffff


	//   ....[10]....
        /*03c8*/ 	.word	0xffffffff


	//   ....[11]....
        /*03cc*/ 	.word	0xffffffff


	//   ....[12]....
        /*03d0*/ 	.word	0xffffffff


	//   ....[13]....
        /*03d4*/ 	.word	0xffffffff


	//   ....[14]....
        /*03d8*/ 	.word	0xffffffff


	//   ....[15]....
        /*03dc*/ 	.word	0xffffffff


	//----- nvinfo : EIATTR_COOP_GROUP_INSTR_OFFSETS
	.align		4
.L_276:
        /*03e0*/ 	.byte	0x04, 0x28
        /*03e2*/ 	.short	(.L_278 - .L_277)


	//   ....[0]....
.L_277:
        /*03e4*/ 	.word	0x00004b20


	//   ....[1]....
        /*03e8*/ 	.word	0x00004b80


	//   ....[2]....
        /*03ec*/ 	.word	0x00004c10


	//   ....[3]....
        /*03f0*/ 	.word	0x00004c70


	//   ....[4]....
        /*03f4*/ 	.word	0x0000a370


	//   ....[5]....
        /*03f8*/ 	.word	0x0000a450


	//   ....[6]....
        /*03fc*/ 	.word	0x0000a500


	//   ....[7]....
        /*0400*/ 	.word	0x0000a5c0


	//   ....[8]....
        /*0404*/ 	.word	0x00010270


	//   ....[9]....
        /*0408*/ 	.word	0x00010280


	//   ....[10]....
        /*040c*/ 	.word	0x000102a0


	//   ....[11]....
        /*0410*/ 	.word	0x000102c0


	//   ....[12]....
        /*0414*/ 	.word	0x000132e0


	//   ....[13]....
        /*0418*/ 	.word	0x000132f0


	//   ....[14]....
        /*041c*/ 	.word	0x00013330


	//   ....[15]....
        /*0420*/ 	.word	0x00013340


	//----- nvinfo : EIATTR_EXIT_INSTR_OFFSETS
	.align		4
.L_278:
        /*0424*/ 	.byte	0x04, 0x1c
        /*0426*/ 	.short	(.L_280 - .L_279)


	//   ....[0]....
.L_279:
        /*0428*/ 	.word	0x00000480


	//   ....[1]....
        /*042c*/ 	.word	0x00014c00


	//   ....[2]....
        /*0430*/ 	.word	0x00014d00


	//   ....[3]....
        /*0434*/ 	.word	0x00014d20


	//   ....[4]....
        /*0438*/ 	.word	0x00015760


	//   ....[5]....
        /*043c*/ 	.word	0x000157e0


	//----- nvinfo : EIATTR_CTAIDZ_USED
	.align		4
.L_280:
        /*0440*/ 	.byte	0x01, 0x04
	.zero		2


	//----- nvinfo : EIATTR_CRS_STACK_SIZE
	.align		4
        /*0444*/ 	.byte	0x04, 0x1e
        /*0446*/ 	.short	(.L_282 - .L_281)
.L_281:
        /*0448*/ 	.word	0x00000000
.L_282:


//--------------------- .nv.info._ZN5flash16flash_fwd_kernelI23Flash_fwd_kernel_traitsILi192ELi64ELi64ELi4ELb0ELb0EN7cutlass10bfloat16_tE19Flash_kernel_traitsILi192ELi64ELi64ELi4ES3_EELb0ELb1ELb0ELb1ELb0ELb0ELb1ELb0EEEvNS_16Flash_fwd_paramsE --------------------------
	.section	.nv.info._ZN5flash16flash_fwd_kernelI23Flash_fwd_kernel_traitsILi192ELi64ELi64ELi4ELb0ELb0EN7cutlass10bfloat16_tE19Flash_kernel_traitsILi192ELi64ELi64ELi4ES3_EELb0ELb1ELb0ELb1ELb0ELb0ELb1ELb0EEEvNS_16Flash_fwd_paramsE,"",@"SHT_CUDA_INFO"
	.sectionflags	@""
	.align	4


	//----- nvinfo : EIATTR_CUDA_API_VERSION
	.align		4
        /*0000*/ 	.byte	0x04, 0x37
        /*0002*/ 	.short	(.L_284 - .L_283)
.L_283:
        /*0004*/ 	.word	0x00000082


	//----- nvinfo : EIATTR_SW2861232_WAR
	.align		4
.L_284:
        /*0008*/ 	.byte	0x01, 0x35
	.zero		2


	//----- nvinfo : EIATTR_PARAM_CBANK
	.align		4
        /*000c*/ 	.byte	0x04, 0x0a
        /*000e*/ 	.short	(.L_286 - .L_285)
	.align		4
.L_285:
        /*0010*/ 	.word	index@(.nv.constant0._ZN5flash16flash_fwd_kernelI23Flash_fwd_kernel_traitsILi192ELi64ELi64ELi4ELb0ELb0EN7cutlass10bfloat16_tE19Flash_kernel_traitsILi192ELi64ELi64ELi4ES3_EELb0ELb1ELb0ELb1ELb0ELb0ELb1ELb0EEEvNS_16Flash_fwd_paramsE)
        /*0014*/ 	.short	0x0160
        /*0016*/ 	.short	0x01d0


	//----- nvinfo : EIATTR_CBANK_PARAM_SIZE
	.align		4
.L_286:
        /*0018*/ 	.byte	0x03, 0x19
        /*001a*/ 	.short	0x01d0


	//----- nvinfo : EIATTR_KPARAM_INFO
	.align		4
        /*001c*/ 	.byte	0x04, 0x17
        /*001e*/ 	.short	(.L_288 - .L_287)
.L_287:
        /*0020*/ 	.word	0x00000000
        /*0024*/ 	.short	0x0000
        /*0026*/ 	.short	0x0000
        /*0028*/ 	.byte	0x00, 0xf0, 0x41, 0x07


	//----- nvinfo : EIATTR_MAXREG_COUNT
	.align		4
.L_288:
        /*002c*/ 	.byte	0x03, 0x1b
        /*002e*/ 	.short	0x00ff


	//----- nvinfo : EIATTR_NUM_BARRIERS
	.align		4
        /*0030*/ 	.byte	0x02, 0x4c
        /*0032*/ 	.byte	0x01
	.zero		1


	//----- nvinfo : EIATTR_MERCURY_ISA_VERSION
	.align		4
        /*0034*/ 	.byte	0x03, 0x5f
        /*0036*/ 	.short	0x0000


	//----- nvinfo : EIATTR_COOP_GROUP_MASK_REGIDS
	.align		4
        /*0038*/ 	.byte	0x04, 0x29
        /*003a*/ 	.short	(.L_290 - .L_289)


	//   ....[0]....
.L_289:
        /*003c*/ 	.word	0xffffffff


	//   ....[1]....
        /*0040*/ 	.word	0xffffffff


	//   ....[2]....
        /*0044*/ 	.word	0xffffffff


	//   ....[3]....
        /*0048*/ 	.word	0xffffffff


	//   ....[4]....
        /*004c*/ 	.word	0xffffffff


	//   ....[5]....
        /*0050*/ 	.word	0xffffffff


	//   ....[6]....
        /*0054*/ 	.word	0xffffffff


	//   ....[7]....
        /*0058*/ 	.word	0xffffffff


	//   ....[8]....
        /*005c*/ 	.word	0xffffffff


	//   ....[9]....
        /*0060*/ 	.word	0xffffffff


	//   ....[10]....
        /*0064*/ 	.word	0xffffffff


	//   ....[11]....
        /*0068*/ 	.word	0xffffffff


	//   ....[12]....
        /*006c*/ 	.word	0xffffffff


	//   ....[13]....
        /*0070*/ 	.word	0xffffffff


	//   ....[14]....
        /*0074*/ 	.word	0xffffffff


	//   ....[15]....
        /*0078*/ 	.word	0xffffffff


	//----- nvinfo : EIATTR_COOP_GROUP_INSTR_OFFSETS
	.align		4
.L_290:
        /*007c*/ 	.byte	0x04, 0x28
        /*007e*/ 	.short	(.L_292 - .L_291)


	//   ....[0]....
.L_291:
        /*0080*/ 	.word	0x000049c0


	//   ....[1]....
        /*0084*/ 	.word	0x000049e0


	//   ....[2]....
        /*0088*/ 	.word	0x00004a80


	//   ....[3]....
        /*008c*/ 	.word	0x00004a90


	//   ....[4]....
        /*0090*/ 	.word	0x00007fe0


	//   ....[5]....
        /*0094*/ 	.word	0x00007ff0


	//   ....[6]....
        /*0098*/ 	.word	0x00008020


	//   ....[7]....
        /*009c*/ 	.word	0x00008030


	//   ....[8]....
        /*00a0*/ 	.word	0x0000b8f0


	//   ....[9]....
        /*00a4*/ 	.word	0x0000b900


	//   ....[10]....
        /*00a8*/ 	.word	0x0000b920


	//   ....[11]....
        /*00ac*/ 	.word	0x0000b940


	//   ....[12]....
        /*00b0*/ 	.word	0x0000d020


	//   ....[13]....
        /*00b4*/ 	.word	0x0000d060


	//   ....[14]....
        /*00b8*/ 	.word	0x0000d0e0


	//   ....[15]....
        /*00bc*/ 	.word	0x0000d100


	//----- nvinfo : EIATTR_EXIT_INSTR_OFFSETS
	.align		4
.L_292:
        /*00c0*/ 	.byte	0x04, 0x1c
        /*00c2*/ 	.short	(.L_294 - .L_293)


	//   ....[0]....
.L_293:
        /*00c4*/ 	.word	0x000002d0


	//   ....[1]....
        /*00c8*/ 	.word	0x0000e9d0


	//   ....[2]....
        /*00cc*/ 	.word	0x0000ead0


	//   ....[3]....
        /*00d0*/ 	.word	0x0000eaf0


	//   ....[4]....
        /*00d4*/ 	.word	0x0000f4e0


	//   ....[5]....
        /*00d8*/ 	.word	0x0000f560


	//----- nvinfo : EIATTR_CTAIDZ_USED
	.align		4
.L_294:
        /*00dc*/ 	.byte	0x01, 0x04
	.zero		2


	//----- nvinfo : EIATTR_CRS_STACK_SIZE
	.align		4
        /*00e0*/ 	.byte	0x04, 0x1e
        /*00e2*/ 	.short	(.L_296 - .L_295)
.L_295:
        /*00e4*/ 	.word	0x00000000
.L_296:


//--------------------- .nv.callgraph             --------------------------
	.section	.nv.callgraph,"",@"SHT_CUDA_CALLGRAPH"
	.align	4
	.sectionentsize	8
	.align		4
        /*0000*/ 	.word	0x00000000
	.align		4
        /*0004*/ 	.word	0xffffffff
	.align		4
        /*0008*/ 	.word	0x00000000
	.align		4
        /*000c*/ 	.word	0xfffffffe
	.align		4
        /*0010*/ 	.word	0x00000000
	.align		4
        /*0014*/ 	.word	0xfffffffd
	.align		4
        /*0018*/ 	.word	0x00000000
	.align		4
        /*001c*/ 	.word	0xfffffffc


//--------------------- .nv.rel.action            --------------------------
	.section	.nv.rel.action,"",@"SHT_CUDA_RELOCINFO"
	.align	8
	.sectionentsize	8
        /*0000*/ 	.byte	0x73, 0x00, 0x00, 0x00, 0x00, 0x00, 0x00, 0x00, 0x00, 0x00, 0x00, 0x11, 0x25, 0x00, 0x05, 0x36


//--------------------- .nv.constant4             --------------------------
	.section	.nv.constant4,"a",@progbits
	.align	8
	.align		8
.nv.constant4:
        /*0000*/ 	.dword	_ZN73_INTERNAL_c3e29e2a_37_flash_fwd_hdim192_bf16_causal_sm80_cu_0106449f_31954cuda3std3__45__cpo5beginE
	.align		8
        /*0008*/ 	.dword	_ZN73_INTERNAL_c3e29e2a_37_flash_fwd_hdim192_bf16_causal_sm80_cu_0106449f_31954cuda3std3__45__cpo3endE
	.align		8
        /*0010*/ 	.dword	_ZN73_INTERNAL_c3e29e2a_37_flash_fwd_hdim192_bf16_causal_sm80_cu_0106449f_31954cuda3std3__45__cpo6cbeginE
	.align		8
        /*0018*/ 	.dword	_ZN73_INTERNAL_c3e29e2a_37_flash_fwd_hdim192_bf16_causal_sm80_cu_0106449f_31954cuda3std3__45__cpo4cendE
	.align		8
        /*0020*/ 	.dword	_ZN73_INTERNAL_c3e29e2a_37_flash_fwd_hdim192_bf16_causal_sm80_cu_0106449f_31954cuda3std3__475_GLOBAL__N__c3e29e2a_37_flash_fwd_hdim192_bf16_causal_sm80_cu_0106449f_31956ignoreE
	.align		8
        /*0028*/ 	.dword	_ZN73_INTERNAL_c3e29e2a_37_flash_fwd_hdim192_bf16_causal_sm80_cu_0106449f_31954cuda3std3__419piecewise_constructE
	.align		8
        /*0030*/ 	.dword	_ZN73_INTERNAL_c3e29e2a_37_flash_fwd_hdim192_bf16_causal_sm80_cu_0106449f_31954cuda3std3__48in_placeE
	.align		8
        /*0038*/ 	.dword	_ZN73_INTERNAL_c3e29e2a_37_flash_fwd_hdim192_bf16_causal_sm80_cu_0106449f_31954cuda3std6ranges3__45__cpo4swapE
	.align		8
        /*0040*/ 	.dword	_ZN73_INTERNAL_c3e29e2a_37_flash_fwd_hdim192_bf16_causal_sm80_cu_0106449f_31954cuda3std6ranges3__45__cpo9iter_moveE
	.align		8
        /*0048*/ 	.dword	_ZN73_INTERNAL_c3e29e2a_37_flash_fwd_hdim192_bf16_causal_sm80_cu_0106449f_31954cute7productE
	.align		8
        /*0050*/ 	.dword	_ZN73_INTERNAL_c3e29e2a_37_flash_fwd_hdim192_bf16_causal_sm80_cu_0106449f_31954cute1_E


//--------------------- .nv.constant0._ZN5flash16flash_fwd_kernelI23Flash_fwd_kernel_traitsILi192ELi128ELi64ELi8ELb0ELb0EN7cutlass10bfloat16_tE19Flash_kernel_traitsILi192ELi128ELi64ELi8ES3_EELb0ELb1ELb0ELb0ELb0ELb1ELb0ELb0EEEvNS_16Flash_fwd_paramsE --------------------------
	.section	.nv.constant0._ZN5flash16flash_fwd_kernelI23Flash_fwd_kernel_traitsILi192ELi128ELi64ELi8ELb0ELb0EN7cutlass10bfloat16_tE19Flash_kernel_traitsILi192ELi128ELi64ELi8ES3_EELb0ELb1ELb0ELb0ELb0ELb1ELb0ELb0EEEvNS_16Flash_fwd_paramsE,"a",@progbits
	.sectionflags	@""
	.align	4
.nv.constant0._ZN5flash16flash_fwd_kernelI23Flash_fwd_kernel_traitsILi192ELi128ELi64ELi8ELb0ELb0EN7cutlass10bfloat16_tE19Flash_kernel_traitsILi192ELi128ELi64ELi8ES3_EELb0ELb1ELb0ELb0ELb0ELb1ELb0ELb0EEEvNS_16Flash_fwd_paramsE:
	.zero		816


//--------------------- .nv.constant0._ZN5flash16flash_fwd_kernelI23Flash_fwd_kernel_traitsILi192ELi128ELi64ELi8ELb0ELb0EN7cutlass10bfloat16_tE19Flash_kernel_traitsILi192ELi128ELi64ELi8ES3_EELb0ELb1ELb0ELb0ELb0ELb1ELb1ELb0EEEvNS_16Flash_fwd_paramsE --------------------------
	.section	.nv.constant0._ZN5flash16flash_fwd_kernelI23Flash_fwd_kernel_traitsILi192ELi128ELi64ELi8ELb0ELb0EN7cutlass10bfloat16_tE19Flash_kernel_traitsILi192ELi128ELi64ELi8ES3_EELb0ELb1ELb0ELb0ELb0ELb1ELb1ELb0EEEvNS_16Flash_fwd_paramsE,"a",@progbits
	.sectionflags	@""
	.align	4
.nv.constant0._ZN5flash16flash_fwd_kernelI23Flash_fwd_kernel_traitsILi192ELi128ELi64ELi8ELb0ELb0EN7cutlass10bfloat16_tE19Flash_kernel_traitsILi192ELi128ELi64ELi8ES3_EELb0ELb1ELb0ELb0ELb0ELb1ELb1ELb0EEEvNS_16Flash_fwd_paramsE:
	.zero		816


//--------------------- .nv.constant0._ZN5flash16flash_fwd_kernelI23Flash_fwd_kernel_traitsILi192ELi128ELi64ELi8ELb0ELb0EN7cutlass10bfloat16_tE19Flash_kernel_traitsILi192ELi128ELi64ELi8ES3_EELb0ELb1ELb0ELb0ELb0ELb0ELb0ELb0EEEvNS_16Flash_fwd_paramsE --------------------------
	.section	.nv.constant0._ZN5flash16flash_fwd_kernelI23Flash_fwd_kernel_traitsILi192ELi128ELi64ELi8ELb0ELb0EN7cutlass10bfloat16_tE19Flash_kernel_traitsILi192ELi128ELi64ELi8ES3_EELb0ELb1ELb0ELb0ELb0ELb0ELb0ELb0EEEvNS_16Flash_fwd_paramsE,"a",@progbits
	.sectionflags	@""
	.align	4
.nv.constant0._ZN5flash16flash_fwd_kernelI23Flash_fwd_kernel_traitsILi192ELi128ELi64ELi8ELb0ELb0EN7cutlass10bfloat16_tE19Flash_kernel_traitsILi192ELi128ELi64ELi8ES3_EELb0ELb1ELb0ELb0ELb0ELb0ELb0ELb0EEEvNS_16Flash_fwd_paramsE:
	.zero		816


//--------------------- .nv.constant0._ZN5flash16flash_fwd_kernelI23Flash_fwd_kernel_traitsILi192ELi128ELi64ELi8ELb0ELb0EN7cutlass10bfloat16_tE19Flash_kernel_traitsILi192ELi128ELi64ELi8ES3_EELb0ELb1ELb0ELb0ELb0ELb0ELb1ELb0EEEvNS_16Flash_fwd_paramsE --------------------------
	.section	.nv.constant0._ZN5flash16flash_fwd_kernelI23Flash_fwd_kernel_traitsILi192ELi128ELi64ELi8ELb0ELb0EN7cutlass10bfloat16_tE19Flash_kernel_traitsILi192ELi128ELi64ELi8ES3_EELb0ELb1ELb0ELb0ELb0ELb0ELb1ELb0EEEvNS_16Flash_fwd_paramsE,"a",@progbits
	.sectionflags	@""
	.align	4
.nv.constant0._ZN5flash16flash_fwd_kernelI23Flash_fwd_kernel_traitsILi192ELi128ELi64ELi8ELb0ELb0EN7cutlass10bfloat16_tE19Flash_kernel_traitsILi192ELi128ELi64ELi8ES3_EELb0ELb1ELb0ELb0ELb0ELb0ELb1ELb0EEEvNS_16Flash_fwd_paramsE:
	.zero		816


//--------------------- .nv.constant0._ZN5flash16flash_fwd_kernelI23Flash_fwd_kernel_traitsILi192ELi128ELi64ELi8ELb0ELb0EN7cutlass10bfloat16_tE19Flash_kernel_traitsILi192ELi128ELi64ELi8ES3_EELb0ELb1ELb0ELb1ELb0ELb0ELb0ELb0EEEvNS_16Flash_fwd_paramsE --------------------------
	.section	.nv.constant0._ZN5flash16flash_fwd_kernelI23Flash_fwd_kernel_traitsILi192ELi128ELi64ELi8ELb0ELb0EN7cutlass10bfloat16_tE19Flash_kernel_traitsILi192ELi128ELi64ELi8ES3_EELb0ELb1ELb0ELb1ELb0ELb0ELb0ELb0EEEvNS_16Flash_fwd_paramsE,"a",@progbits
	.sectionflags	@""
	.align	4
.nv.constant0._ZN5flash16flash_fwd_kernelI23Flash_fwd_kernel_traitsILi192ELi128ELi64ELi8ELb0ELb0EN7cutlass10bfloat16_tE19Flash_kernel_traitsILi192ELi128ELi64ELi8ES3_EELb0ELb1ELb0ELb1ELb0ELb0ELb0ELb0EEEvNS_16Flash_fwd_paramsE:
	.zero		816


//--------------------- .nv.constant0._ZN5flash16flash_fwd_kernelI23Flash_fwd_kernel_traitsILi192ELi128ELi64ELi8ELb0ELb0EN7cutlass10bfloat16_tE19Flash_kernel_traitsILi192ELi128ELi64ELi8ES3_EELb0ELb1ELb0ELb1ELb0ELb0ELb1ELb0EEEvNS_16Flash_fwd_paramsE --------------------------
	.section	.nv.constant0._ZN5flash16flash_fwd_kernelI23Flash_fwd_kernel_traitsILi192ELi128ELi64ELi8ELb0ELb0EN7cutlass10bfloat16_tE19Flash_kernel_traitsILi192ELi128ELi64ELi8ES3_EELb0ELb1ELb0ELb1ELb0ELb0ELb1ELb0EEEvNS_16Flash_fwd_paramsE,"a",@progbits
	.sectionflags	@""
	.align	4
.nv.constant0._ZN5flash16flash_fwd_kernelI23Flash_fwd_kernel_traitsILi192ELi128ELi64ELi8ELb0ELb0EN7cutlass10bfloat16_tE19Flash_kernel_traitsILi192ELi128ELi64ELi8ES3_EELb0ELb1ELb0ELb1ELb0ELb0ELb1ELb0EEEvNS_16Flash_fwd_paramsE:
	.zero		816


//--------------------- .nv.constant0._ZN5flash16flash_fwd_kernelI23Flash_fwd_kernel_traitsILi192ELi64ELi64ELi4ELb0ELb0EN7cutlass10bfloat16_tE19Flash_kernel_traitsILi192ELi64ELi64ELi4ES3_EELb1ELb1ELb0ELb0ELb0ELb0ELb0ELb0EEEvNS_16Flash_fwd_paramsE --------------------------
	.section	.nv.constant0._ZN5flash16flash_fwd_kernelI23Flash_fwd_kernel_traitsILi192ELi64ELi64ELi4ELb0ELb0EN7cutlass10bfloat16_tE19Flash_kernel_traitsILi192ELi64ELi64ELi4ES3_EELb1ELb1ELb0ELb0ELb0ELb0ELb0ELb0EEEvNS_16Flash_fwd_paramsE,"a",@progbits
	.sectionflags	@""
	.align	4
.nv.constant0._ZN5flash16flash_fwd_kernelI23Flash_fwd_kernel_traitsILi192ELi64ELi64ELi4ELb0ELb0EN7cutlass10bfloat16_tE19Flash_kernel_traitsILi192ELi64ELi64ELi4ES3_EELb1ELb1ELb0ELb0ELb0ELb0ELb0ELb0EEEvNS_16Flash_fwd_paramsE:
	.zero		816


//--------------------- .nv.constant0._ZN5flash16flash_fwd_kernelI23Flash_fwd_kernel_traitsILi192ELi64ELi64ELi4ELb0ELb0EN7cutlass10bfloat16_tE19Flash_kernel_traitsILi192ELi64ELi64ELi4ES3_EELb1ELb1ELb0ELb0ELb0ELb1ELb0ELb0EEEvNS_16Flash_fwd_paramsE --------------------------
	.section	.nv.constant0._ZN5flash16flash_fwd_kernelI23Flash_fwd_kernel_traitsILi192ELi64ELi64ELi4ELb0ELb0EN7cutlass10bfloat16_tE19Flash_kernel_traitsILi192ELi64ELi64ELi4ES3_EELb1ELb1ELb0ELb0ELb0ELb1ELb0ELb0EEEvNS_16Flash_fwd_paramsE,"a",@progbits
	.sectionflags	@""
	.align	4
.nv.constant0._ZN5flash16flash_fwd_kernelI23Flash_fwd_kernel_traitsILi192ELi64ELi64ELi4ELb0ELb0EN7cutlass10bfloat16_tE19Flash_kernel_traitsILi192ELi64ELi64ELi4ES3_EELb1ELb1ELb0ELb0ELb0ELb1ELb0ELb0EEEvNS_16Flash_fwd_paramsE:
	.zero		816


//--------------------- .nv.constant0._ZN5flash16flash_fwd_kernelI23Flash_fwd_kernel_traitsILi192ELi64ELi64ELi4ELb0ELb0EN7cutlass10bfloat16_tE19Flash_kernel_traitsILi192ELi64ELi64ELi4ES3_EELb0ELb1ELb0ELb0ELb0ELb1ELb1ELb0EEEvNS_16Flash_fwd_paramsE --------------------------
	.section	.nv.constant0._ZN5flash16flash_fwd_kernelI23Flash_fwd_kernel_traitsILi192ELi64ELi64ELi4ELb0ELb0EN7cutlass10bfloat16_tE19Flash_kernel_traitsILi192ELi64ELi64ELi4ES3_EELb0ELb1ELb0ELb0ELb0ELb1ELb1ELb0EEEvNS_16Flash_fwd_paramsE,"a",@progbits
	.sectionflags	@""
	.align	4
.nv.constant0._ZN5flash16flash_fwd_kernelI23Flash_fwd_kernel_traitsILi192ELi64ELi64ELi4ELb0ELb0EN7cutlass10bfloat16_tE19Flash_kernel_traitsILi192ELi64ELi64ELi4ES3_EELb0ELb1ELb0ELb0ELb0ELb1ELb1ELb0EEEvNS_16Flash_fwd_paramsE:
	.zero		816


//--------------------- .nv.constant0._ZN5flash16flash_fwd_kernelI23Flash_fwd_kernel_traitsILi192ELi64ELi64ELi4ELb0ELb0EN7cutlass10bfloat16_tE19Flash_kernel_traitsILi192ELi64ELi64ELi4ES3_EELb1ELb1ELb0ELb1ELb0ELb0ELb0ELb0EEEvNS_16Flash_fwd_paramsE --------------------------
	.section	.nv.constant0._ZN5flash16flash_fwd_kernelI23Flash_fwd_kernel_traitsILi192ELi64ELi64ELi4ELb0ELb0EN7cutlass10bfloat16_tE19Flash_kernel_traitsILi192ELi64ELi64ELi4ES3_EELb1ELb1ELb0ELb1ELb0ELb0ELb0ELb0EEEvNS_16Flash_fwd_paramsE,"a",@progbits
	.sectionflags	@""
	.align	4
.nv.constant0._ZN5flash16flash_fwd_kernelI23Flash_fwd_kernel_traitsILi192ELi64ELi64ELi4ELb0ELb0EN7cutlass10bfloat16_tE19Flash_kernel_traitsILi192ELi64ELi64ELi4ES3_EELb1ELb1ELb0ELb1ELb0ELb0ELb0ELb0EEEvNS_16Flash_fwd_paramsE:
	.zero		816


//--------------------- .nv.constant0._ZN5flash16flash_fwd_kernelI23Flash_fwd_kernel_traitsILi192ELi64ELi64ELi4ELb0ELb0EN7cutlass10bfloat16_tE19Flash_kernel_traitsILi192ELi64ELi64ELi4ES3_EELb1ELb1ELb0ELb0ELb0ELb0ELb0ELb1EEEvNS_16Flash_fwd_paramsE --------------------------
	.section	.nv.constant0._ZN5flash16flash_fwd_kernelI23Flash_fwd_kernel_traitsILi192ELi64ELi64ELi4ELb0ELb0EN7cutlass10bfloat16_tE19Flash_kernel_traitsILi192ELi64ELi64ELi4ES3_EELb1ELb1ELb0ELb0ELb0ELb0ELb0ELb1EEEvNS_16Flash_fwd_paramsE,"a",@progbits
	.sectionflags	@""
	.align	4
.nv.constant0._ZN5flash16flash_fwd_kernelI23Flash_fwd_kernel_traitsILi192ELi64ELi64ELi4ELb0ELb0EN7cutlass10bfloat16_tE19Flash_kernel_traitsILi192ELi64ELi64ELi4ES3_EELb1ELb1ELb0ELb0ELb0ELb0ELb0ELb1EEEvNS_16Flash_fwd_paramsE:
	.zero		816


//--------------------- .nv.constant0._ZN5flash16flash_fwd_kernelI23Flash_fwd_kernel_traitsILi192ELi64ELi64ELi4ELb0ELb0EN7cutlass10bfloat16_tE19Flash_kernel_traitsILi192ELi64ELi64ELi4ES3_EELb0ELb1ELb0ELb0ELb0ELb0ELb1ELb0EEEvNS_16Flash_fwd_paramsE --------------------------
	.section	.nv.constant0._ZN5flash16flash_fwd_kernelI23Flash_fwd_kernel_traitsILi192ELi64ELi64ELi4ELb0ELb0EN7cutlass10bfloat16_tE19Flash_kernel_traitsILi192ELi64ELi64ELi4ES3_EELb0ELb1ELb0ELb0ELb0ELb0ELb1ELb0EEEvNS_16Flash_fwd_paramsE,"a",@progbits
	.sectionflags	@""
	.align	4
.nv.constant0._ZN5flash16flash_fwd_kernelI23Flash_fwd_kernel_traitsILi192ELi64ELi64ELi4ELb0ELb0EN7cutlass10bfloat16_tE19Flash_kernel_traitsILi192ELi64ELi64ELi4ES3_EELb0ELb1ELb0ELb0ELb0ELb0ELb1ELb0EEEvNS_16Flash_fwd_paramsE:
	.zero		816


//--------------------- .nv.constant0._ZN5flash16flash_fwd_kernelI23Flash_fwd_kernel_traitsILi192ELi64ELi64ELi4ELb0ELb0EN7cutlass10bfloat16_tE19Flash_kernel_traitsILi192ELi64ELi64ELi4ES3_EELb1ELb1ELb0ELb1ELb0ELb0ELb0ELb1EEEvNS_16Flash_fwd_paramsE --------------------------
	.section	.nv.constant0._ZN5flash16flash_fwd_kernelI23Flash_fwd_kernel_traitsILi192ELi64ELi64ELi4ELb0ELb0EN7cutlass10bfloat16_tE19Flash_kernel_traitsILi192ELi64ELi64ELi4ES3_EELb1ELb1ELb0ELb1ELb0ELb0ELb0ELb1EEEvNS_16Flash_fwd_paramsE,"a",@progbits
	.sectionflags	@""
	.align	4
.nv.constant0._ZN5flash16flash_fwd_kernelI23Flash_fwd_kernel_traitsILi192ELi64ELi64ELi4ELb0ELb0EN7cutlass10bfloat16_tE19Flash_kernel_traitsILi192ELi64ELi64ELi4ES3_EELb1ELb1ELb0ELb1ELb0ELb0ELb0ELb1EEEvNS_16Flash_fwd_paramsE:
	.zero		816


//--------------------- .nv.constant0._ZN5flash16flash_fwd_kernelI23Flash_fwd_kernel_traitsILi192ELi64ELi64ELi4ELb0ELb0EN7cutlass10bfloat16_tE19Flash_kernel_traitsILi192ELi64ELi64ELi4ES3_EELb0ELb1ELb0ELb1ELb0ELb0ELb1ELb0EEEvNS_16Flash_fwd_paramsE --------------------------
	.section	.nv.constant0._ZN5flash16flash_fwd_kernelI23Flash_fwd_kernel_traitsILi192ELi64ELi64ELi4ELb0ELb0EN7cutlass10bfloat16_tE19Flash_kernel_traitsILi192ELi64ELi64ELi4ES3_EELb0ELb1ELb0ELb1ELb0ELb0ELb1ELb0EEEvNS_16Flash_fwd_paramsE,"a",@progbits
	.sectionflags	@""
	.align	4
.nv.constant0._ZN5flash16flash_fwd_kernelI23Flash_fwd_kernel_traitsILi192ELi64ELi64ELi4ELb0ELb0EN7cutlass10bfloat16_tE19Flash_kernel_traitsILi192ELi64ELi64ELi4ES3_EELb0ELb1ELb0ELb1ELb0ELb0ELb1ELb0EEEvNS_16Flash_fwd_paramsE:
	.zero		816


//--------------------- .text._ZN5flash16flash_fwd_kernelI23Flash_fwd_kernel_traitsILi192ELi128ELi64ELi8ELb0ELb0EN7cutlass10bfloat16_tE19Flash_kernel_traitsILi192ELi128ELi64ELi8ES3_EELb0ELb1ELb0ELb0ELb0ELb1ELb0ELb0EEEvNS_16Flash_fwd_paramsE --------------------------
	.section	.text._ZN5flash16flash_fwd_kernelI23Flash_fwd_kernel_traitsILi192ELi128ELi64ELi8ELb0ELb0EN7cutlass10bfloat16_tE19Flash_kernel_traitsILi192ELi128ELi64ELi8ES3_EELb0ELb1ELb0ELb0ELb0ELb1ELb0ELb0EEEvNS_16Flash_fwd_paramsE,"ax",@progbits
	.sectioninfo	@"SHI_REGISTERS=228"
	.align	128
        .global         _ZN5flash16flash_fwd_kernelI23Flash_fwd_kernel_traitsILi192ELi128ELi64ELi8ELb0ELb0EN7cutlass10bfloat16_tE19Flash_kernel_traitsILi192ELi128ELi64ELi8ES3_EELb0ELb1ELb0ELb0ELb0ELb1ELb0ELb0EEEvNS_16Flash_fwd_paramsE
        .type           _ZN5flash16flash_fwd_kernelI23Flash_fwd_kernel_traitsILi192ELi128ELi64ELi8ELb0ELb0EN7cutlass10bfloat16_tE19Flash_kernel_traitsILi192ELi128ELi64ELi8ES3_EELb0ELb1ELb0ELb0ELb0ELb1ELb0ELb0EEEvNS_16Flash_fwd_paramsE,@function
        .size           _ZN5flash16flash_fwd_kernelI23Flash_fwd_kernel_traitsILi192ELi128ELi64ELi8ELb0ELb0EN7cutlass10bfloat16_tE19Flash_kernel_traitsILi192ELi128ELi64ELi8ES3_EELb0ELb1ELb0ELb0ELb0ELb1ELb0ELb0EEEvNS_16Flash_fwd_paramsE,(.L_x_682 - _ZN5flash16flash_fwd_kernelI23Flash_fwd_kernel_traitsILi192ELi128ELi64ELi8ELb0ELb0EN7cutlass10bfloat16_tE19Flash_kernel_traitsILi192ELi128ELi64ELi8ES3_EELb0ELb1ELb0ELb0ELb0ELb1ELb0ELb0EEEvNS_16Flash_fwd_paramsE)
        .other          _ZN5flash16flash_fwd_kernelI23Flash_fwd_kernel_traitsILi192ELi128ELi64ELi8ELb0ELb0EN7cutlass10bfloat16_tE19Flash_kernel_traitsILi192ELi128ELi64ELi8ES3_EELb0ELb1ELb0ELb0ELb0ELb1ELb0ELb0EEEvNS_16Flash_fwd_paramsE,@"STO_CUDA_ENTRY STV_DEFAULT"
_ZN5flash16flash_fwd_kernelI23Flash_fwd_kernel_traitsILi192ELi128ELi64ELi8ELb0ELb0EN7cutlass10bfloat16_tE19Flash_kernel_traitsILi192ELi128ELi64ELi8ES3_EELb0ELb1ELb0ELb0ELb0ELb1ELb0ELb0EEEvNS_16Flash_fwd_paramsE:
.text._ZN5flash16flash_fwd_kernelI23Flash_fwd_kernel_traitsILi192ELi128ELi64ELi8ELb0ELb0EN7cutlass10bfloat16_tE19Flash_kernel_traitsILi192ELi128ELi64ELi8ES3_EELb0ELb1ELb0ELb0ELb0ELb1ELb0ELb0EEEvNS_16Flash_fwd_paramsE:
[----:B------:R-:W-:Y:S02]  /*0000*/  MOV R1, c[0x0][0x28] ;  /* 0x00000a0000017a02 */ /* 0x000fe40000000f00 */
[----:B------:R-:W1:Y:S01]  /*0010*/  LDC.U8 R2, c[0x0][0x312] ;  /* 0x0000c480ff027b82 */ /* 0x000e620000000000 */
[----:B------:R-:W2:Y:S01]  /*0020*/  S2R R0, SR_CTAID.Y ;  /* 0x0000000000007919 */ /* 0x000ea20000002600 */
[----:B------:R-:W-:Y:S01]  /*0030*/  ISETP.NE.U32.AND P2, PT, RZ, c[0x0][0x240], PT ;  /* 0x00009000ff007a0c */ /* 0x000fe20003f45070 */
[----:B------:R-:W-:Y:S01]  /*0040*/  IMAD.MOV.U32 R3, RZ, RZ, 0x4 ;  /* 0x00000004ff037424 */ /* 0x000fe200078e00ff */
[----:B------:R-:W-:Y:S01]  /*0050*/  ISETP.EQ.U32.AND P1, PT, RZ, c[0x0][0x248], PT ;  /* 0x00009200ff007a0c */ /* 0x000fe20003f22070 */
[----:B------:R-:W-:Y:S01]  /*0060*/  IMAD.MOV.U32 R202, RZ, RZ, -0x1 ;  /* 0xffffffffffca7424 */ /* 0x000fe200078e00ff */
[----:B------:R-:W-:Y:S01]  /*0070*/  ISETP.NE.AND.EX P2, PT, RZ, c[0x0][0x244], PT, P2 ;  /* 0x00009100ff007a0c */ /* 0x000fe20003f45320 */
[----:B------:R-:W-:Y:S01]  /*0080*/  ULDC.64 UR8, c[0x0][0x118] ;  /* 0x0000460000087ab9 */ /* 0x000fe20000000a00 */
[----:B------:R-:W-:Y:S01]  /*0090*/  IMAD.MOV.U32 R11, RZ, RZ, -0x1 ;  /* 0xffffffffff0b7424 */ /* 0x000fe200078e00ff */
[----:B------:R-:W-:-:S04]  /*00a0*/  ISETP.NE.U32.AND P0, PT, RZ, c[0x0][0x250], PT ;  /* 0x00009400ff007a0c */ /* 0x000fc80003f05070 */
[----:B------:R-:W-:Y:S02]  /*00b0*/  ISETP.NE.AND.EX P0, PT, RZ, c[0x0][0x254], PT, P0 ;  /* 0x00009500ff007a0c */ /* 0x000fe40003f05300 */
[----:B-1----:R-:W-:Y:S01]  /*00c0*/  ISETP.NE.AND P3, PT, R2, RZ, PT ;  /* 0x000000ff0200720c */ /* 0x002fe20003f65270 */
[----:B--2---:R-:W-:-:S03]  /*00d0*/  IMAD.WIDE R12, R0, R3, c[0x0][0x240] ;  /* 0x00009000000c7625 */ /* 0x004fc600078e0203 */
[----:B------:R-:W-:Y:S01]  /*00e0*/  ISETP.EQ.OR.EX P1, PT, RZ, c[0x0][0x24c], !P3, P1 ;  /* 0x00009300ff007a0c */ /* 0x000fe20005f22710 */
[CC--:B------:R-:W-:Y:S01]  /*00f0*/  IMAD.WIDE R6, R0.reuse, R3.reuse, c[0x0][0x248] ;  /* 0x0000920000067625 */ /* 0x0c0fe200078e0203 */
[----:B------:R-:W2:Y:S04]  /*0100*/  @P2 LDG.E R202, [R12.64] ;  /* 0x000000080cca2981 */ /* 0x000ea8000c1e1900 */
[----:B------:R-:W2:Y:S01]  /*0110*/  @P2 LDG.E R205, [R12.64+0x4] ;  /* 0x000004080ccd2981 */ /* 0x000ea2000c1e1900 */
[----:B------:R-:W-:Y:S02]  /*0120*/  IMAD.MOV.U32 R4, RZ, RZ, RZ ;  /* 0x000000ffff047224 */ /* 0x000fe400078e00ff */
[----:B------:R-:W-:-:S04]  /*0130*/  @P0 IMAD.WIDE R8, R0, R3, c[0x0][0x250] ;  /* 0x0000940000080625 */ /* 0x000fc800078e0203 */
[----:B------:R1:W5:Y:S04]  /*0140*/  @!P1 LDG.E R11, [R6.64] ;  /* 0x00000008060b9981 */ /* 0x000368000c1e1900 */
[----:B------:R1:W5:Y:S01]  /*0150*/  @P0 LDG.E R4, [R8.64] ;  /* 0x0000000808040981 */ /* 0x000362000c1e1900 */
[----:B------:R-:W-:-:S03]  /*0160*/  ISETP.NE.U32.AND P0, PT, RZ, c[0x0][0x248], PT ;  /* 0x00009200ff007a0c */ /* 0x000fc60003f05070 */
[----:B------:R-:W3:Y:S04]  /*0170*/  S2R R217, SR_CTAID.X ;  /* 0x0000000000d97919 */ /* 0x000ee80000002500 */
[----:B------:R-:W4:Y:S04]  /*0180*/  S2R R28, SR_CTAID.Z ;  /* 0x00000000001c7919 */ /* 0x000f280000002700 */
[----:B------:R-:W1:Y:S01]  /*0190*/  S2R R86, SR_TID.X ;  /* 0x0000000000567919 */ /* 0x000e620000002100 */
[----:B------:R-:W-:Y:S01]  /*01a0*/  ISETP.NE.AND.EX P0, PT, RZ, c[0x0][0x24c], PT, P0 ;  /* 0x00009300ff007a0c */ /* 0x000fe20003f05300 */
[----:B--2---:R-:W-:-:S02]  /*01b0*/  @P2 IMAD.IADD R205, R205, 0x1, -R202 ;  /* 0x00000001cdcd2824 */ /* 0x004fc400078e0aca */
[----:B------:R-:W-:-:S10]  /*01c0*/  @!P2 IMAD.MOV.U32 R205, RZ, RZ, c[0x0][0x214] ;  /* 0x00008500ffcda624 */ /* 0x000fd400078e00ff */
[----:B------:R-:W-:Y:S05]  /*01d0*/  @!P0 BRA `(.L_x_0) ;  /* 0x0000004000008947 */ /* 0x000fea0003800000 */
[----:B-1-34-:R-:W2:Y:S02]  /*01e0*/  @P3 LDG.E R2, [R6.64+0x4] ;  /* 0x0000040806023981 */ /* 0x01aea4000c1e1900 */
[----:B--2--5:R-:W-:-:S06]  /*01f0*/  @P3 IADD3 R2, R2, -R11, RZ ;  /* 0x8000000b02023210 */ /* 0x024fcc0007ffe0ff */
[----:B------:R1:W5:Y:S01]  /*0200*/  @!P3 LDG.E R2, [R6.64] ;  /* 0x000000080602b981 */ /* 0x000362000c1e1900 */
[----:B------:R-:W-:Y:S05]  /*0210*/  BRA `(.L_x_1) ;  /* 0x0000001000007947 */ /* 0x000fea0003800000 */
.L_x_0:
[----:B-1-34-:R-:W-:Y:S02]  /*0220*/  MOV R2, c[0x0][0x218] ;  /* 0x0000860000027a02 */ /* 0x01afe40000000f00 */
.L_x_1:
[----:B------:R-:W-:-:S04]  /*0230*/  ISETP.NE.U32.AND P2, PT, RZ, c[0x0][0x258], PT ;  /* 0x00009600ff007a0c */ /* 0x000fc80003f45070 */
[----:B------:R-:W-:-:S13]  /*0240*/  ISETP.NE.AND.EX P2, PT, RZ, c[0x0][0x25c], PT, P2 ;  /* 0x00009700ff007a0c */ /* 0x000fda0003f45320 */
[----:B-1----:R-:W-:-:S05]  /*0250*/  @P2 IMAD.WIDE R6, R0, R3, c[0x0][0x258] ;  /* 0x0000960000062625 */ /* 0x002fca00078e0203 */
[----:B------:R-:W2:Y:S01]  /*0260*/  @P2 LDG.E R5, [R6.64] ;  /* 0x0000000806052981 */ /* 0x000ea2000c1e1900 */
[----:B------:R-:W-:Y:S01]  /*0270*/  IMAD.SHL.U32 R90, R217, 0x80, RZ ;  /* 0x00000080d95a7824 */ /* 0x000fe200078e00ff */
[----:B------:R-:W-:-:S04]  /*0280*/  @!P2 ISETP.NE.U32.AND P1, PT, RZ, c[0x0][0x268], PT ;  /* 0x00009a00ff00aa0c */ /* 0x000fc80003f25070 */
[----:B------:R-:W-:Y:S02]  /*0290*/  ISETP.GT.AND P0, PT, R205, R90, PT ;  /* 0x0000005acd00720c */ /* 0x000fe40003f04270 */
[----:B------:R-:W-:-:S04]  /*02a0*/  @!P2 ISETP.NE.AND.EX P1, PT, RZ, c[0x0][0x26c], PT, P1 ;  /* 0x00009b00ff00aa0c */ /* 0x000fc80003f25310 */
[----:B------:R-:W-:Y:S01]  /*02b0*/  @!P2 SEL R3, RZ, c[0x0][0x21c], !P1 ;  /* 0x00008700ff03aa07 */ /* 0x000fe20004800000 */
[----:B--2--5:R-:W-:-:S03]  /*02c0*/  @P2 IMAD.IADD R84, R5, 0x1, -R4 ;  /* 0x0000000105542824 */ /* 0x024fc600078e0a04 */
[----:B------:R-:W-:-:S03]  /*02d0*/  @!P2 IADD3 R84, R3, R2, -R4 ;  /* 0x000000020354a210 */ /* 0x000fc60007ffe804 */
[----:B------:R-:W-:Y:S05]  /*02e0*/  @!P0 EXIT ;  /* 0x000000000000894d */ /* 0x000fea0003800000 */
[----:B------:R-:W-:Y:S02]  /*02f0*/  IADD3 R3, -R205, 0xbf, R90 ;  /* 0x000000bfcd037810 */ /* 0x000fe40007ffe15a */
[----:B------:R-:W-:Y:S02]  /*0300*/  IADD3 R6, R84, 0x3f, RZ ;  /* 0x0000003f54067810 */ /* 0x000fe40007ffe0ff */
[----:B------:R-:W-:Y:S02]  /*0310*/  IADD3 R3, R3, c[0x0][0x2e8], R84 ;  /* 0x0000ba0003037a10 */ /* 0x000fe40007ffe054 */
[----:B------:R-:W-:Y:S02]  /*0320*/  SHF.R.S32.HI R5, RZ, 0x1f, R6 ;  /* 0x0000001fff057819 */ /* 0x000fe40000011406 */
[----:B------:R-:W-:Y:S02]  /*0330*/  SHF.R.S32.HI R2, RZ, 0x1f, R3 ;  /* 0x0000001fff027819 */ /* 0x000fe40000011403 */
[----:B------:R-:W-:-:S02]  /*0340*/  LEA.HI R5, R5, R6, RZ, 0x6 ;  /* 0x0000000605057211 */ /* 0x000fc400078f30ff */
[----:B------:R-:W-:Y:S02]  /*0350*/  LEA.HI R2, R2, R3, RZ, 0x6 ;  /* 0x0000000302027211 */ /* 0x000fe400078f30ff */
[----:B------:R-:W-:Y:S02]  /*0360*/  SHF.R.S32.HI R5, RZ, 0x6, R5 ;  /* 0x00000006ff057819 */ /* 0x000fe40000011405 */
[----:B------:R-:W-:-:S04]  /*0370*/  SHF.R.S32.HI R2, RZ, 0x6, R2 ;  /* 0x00000006ff027819 */ /* 0x000fc80000011402 */
[----:B------:R-:W-:-:S04]  /*0380*/  IMNMX R2, R5, R2, PT ;  /* 0x0000000205027217 */ /* 0x000fc80003800200 */
[----:B------:R-:W-:-:S13]  /*0390*/  ISETP.GE.AND P0, PT, R2, 0x1, PT ;  /* 0x000000010200780c */ /* 0x000fda0003f06270 */
[----:B------:R-:W-:Y:S05]  /*03a0*/  @!P0 BRA `(.L_x_2) ;  /* 0x0000ce2000008947 */ /* 0x000fea0003800000 */
[----:B------:R-:W-:Y:S02]  /*03b0*/  ISETP.NE.AND P1, PT, R202, -0x1, PT ;  /* 0xffffffffca00780c */ /* 0x000fe40003f25270 */
[----:B------:R-:W-:-:S11]  /*03c0*/  ISETP.NE.AND P0, PT, R11, -0x1, PT ;  /* 0xffffffff0b00780c */ /* 0x000fd60003f05270 */
[----:B------:R-:W-:Y:S01]  /*03d0*/  @!P1 SHF.R.S32.HI R5, RZ, 0x1f, R0 ;  /* 0x0000001fff059819 */ /* 0x000fe20000011400 */
[----:B------:R-:W-:Y:S01]  /*03e0*/  @P1 IMAD.WIDE.U32 R12, R202, c[0x0][0x190], RZ ;  /* 0x00006400ca0c1a25 */ /* 0x000fe200078e00ff */
[----:B------:R-:W-:-:S03]  /*03f0*/  @P0 IADD3 R3, R4, R11, RZ ;  /* 0x0000000b04030210 */ /* 0x000fc60007ffe0ff */
[----:B------:R-:W-:Y:S02]  /*0400*/  @!P1 IMAD R5, R5, c[0x0][0x178], RZ ;  /* 0x00005e0005059a24 */ /* 0x000fe400078e02ff */
[----:B------:R-:W-:-:S04]  /*0410*/  @P0 IMAD.WIDE.U32 R14, R3, c[0x0][0x198], RZ ;  /* 0x00006600030e0a25 */ /* 0x000fc800078e00ff */
[----:B------:R-:W-:Y:S01]  /*0420*/  @!P1 IMAD.WIDE.U32 R8, R0, c[0x0][0x178], RZ ;  /* 0x00005e0000089a25 */ /* 0x000fe200078e00ff */
[----:B------:R-:W-:-:S03]  /*0430*/  @P0 MOV R6, R14 ;  /* 0x0000000e00060202 */ /* 0x000fc60000000f00 */
[----:B------:R-:W-:Y:S01]  /*0440*/  @!P1 IMAD R5, R0, c[0x0][0x17c], R5 ;  /* 0x00005f0000059a24 */ /* 0x000fe200078e0205 */
[----:B------:R-:W-:Y:S01]  /*0450*/  @!P1 MOV R12, R8 ;  /* 0x00000008000c9202 */ /* 0x000fe20000000f00 */
[----:B------:R-:W-:Y:S02]  /*0460*/  @P1 IMAD R7, R202, c[0x0][0x194], R13 ;  /* 0x00006500ca071a24 */ /* 0x000fe400078e020d */
[----:B------:R-:W-:Y:S01]  /*0470*/  @P0 IMAD R3, R3, c[0x0][0x19c], R15 ;  /* 0x0000670003030a24 */ /* 0x000fe200078e020f */
[----:B------:R-:W-:Y:S01]  /*0480*/  @!P1 IADD3 R7, R9, R5, RZ ;  /* 0x0000000509079210 */ /* 0x000fe20007ffe0ff */
[----:B------:R-:W-:Y:S05]  /*0490*/  @P0 BRA `(.L_x_3) ;  /* 0x000000b000000947 */ /* 0x000fea0003800000 */
[----:B------:R-:W-:Y:S01]  /*04a0*/  SHF.R.S32.HI R5, RZ, 0x1f, R4 ;  /* 0x0000001fff057819 */ /* 0x000fe20000011404 */
[----:B------:R-:W-:Y:S01]  /*04b0*/  IMAD.WIDE.U32 R8, R4, c[0x0][0x198], RZ ;  /* 0x0000660004087a25 */ /* 0x000fe200078e00ff */
[----:B------:R-:W-:-:S03]  /*04c0*/  SHF.R.S32.HI R3, RZ, 0x1f, R0 ;  /* 0x0000001fff037819 */ /* 0x000fc60000011400 */
[----:B------:R-:W-:Y:S02]  /*04d0*/  IMAD R5, R5, c[0x0][0x198], RZ ;  /* 0x0000660005057a24 */ /* 0x000fe400078e02ff */
[----:B------:R-:W-:Y:S02]  /*04e0*/  IMAD R3, R3, c[0x0][0x180], RZ ;  /* 0x0000600003037a24 */ /* 0x000fe400078e02ff */
[----:B------:R-:W-:Y:S02]  /*04f0*/  IMAD R5, R4, c[0x0][0x19c], R5 ;  /* 0x0000670004057a24 */ /* 0x000fe400078e0205 */
[----:B------:R-:W-:-:S03]  /*0500*/  IMAD R3, R0, c[0x0][0x184], R3 ;  /* 0x0000610000037a24 */ /* 0x000fc600078e0203 */
[----:B------:R-:W-:-:S05]  /*0510*/  IADD3 R9, R9, R5, RZ ;  /* 0x0000000509097210 */ /* 0x000fca0007ffe0ff */
[----:B------:R-:W-:-:S05]  /*0520*/  IMAD.WIDE.U32 R8, R0, c[0x0][0x180], R8 ;  /* 0x0000600000087a25 */ /* 0x000fca00078e0008 */
[----:B------:R-:W-:Y:S02]  /*0530*/  IADD3 R3, R9, R3, RZ ;  /* 0x0000000309037210 */ /* 0x000fe40007ffe0ff */
[----:B------:R-:W-:Y:S02]  /*0540*/  MOV R6, R8 ;  /* 0x0000000800067202 */ /* 0x000fe40000000f00 */
.L_x_3:
[----:B------:R-:W-:-:S04]  /*0550*/  IABS R9, c[0x0][0x1c8] ;  /* 0x0000720000097a13 */ /* 0x000fc80000000000 */
[----:B------:R-:W1:Y:S08]  /*0560*/  I2F.RP R10, R9 ;  /* 0x00000009000a7306 */ /* 0x000e700000209400 */
[----:B-1----:R-:W1:Y:S02]  /*0570*/  MUFU.RCP R14, R10 ;  /* 0x0000000a000e7308 */ /* 0x002e640000001000 */
[----:B-1----:R-:W-:-:S06]  /*0580*/  IADD3 R14, R14, 0xffffffe, RZ ;  /* 0x0ffffffe0e0e7810 */ /* 0x002fcc0007ffe0ff */
[----:B------:R-:W1:Y:S02]  /*0590*/  F2I.FTZ.U32.TRUNC.NTZ R15, R14 ;  /* 0x0000000e000f7305 */ /* 0x000e64000021f000 */
[----:B-1----:R-:W-:Y:S02]  /*05a0*/  IMAD.MOV R5, RZ, RZ, -R15 ;  /* 0x000000ffff057224 */ /* 0x002fe400078e0a0f */
[----:B------:R-:W-:Y:S02]  /*05b0*/  IMAD.MOV.U32 R14, RZ, RZ, RZ ;  /* 0x000000ffff0e7224 */ /* 0x000fe400078e00ff */
[----:B------:R-:W-:Y:S01]  /*05c0*/  IMAD R8, R5, R9, RZ ;  /* 0x0000000905087224 */ /* 0x000fe200078e02ff */
[----:B------:R-:W-:-:S03]  /*05d0*/  IABS R5, R28 ;  /* 0x0000001c00057213 */ /* 0x000fc60000000000 */
[----:B------:R-:W-:-:S06]  /*05e0*/  IMAD.HI.U32 R8, R15, R8, R14 ;  /* 0x000000080f087227 */ /* 0x000fcc00078e000e */
[----:B------:R-:W-:-:S04]  /*05f0*/  IMAD.HI.U32 R134, R8, R5, RZ ;  /* 0x0000000508867227 */ /* 0x000fc800078e00ff */
[----:B------:R-:W-:-:S04]  /*0600*/  IMAD.MOV R8, RZ, RZ, -R134 ;  /* 0x000000ffff087224 */ /* 0x000fc800078e0a86 */
[----:B------:R-:W-:Y:S01]  /*0610*/  IMAD R8, R9, R8, R5 ;  /* 0x0000000809087224 */ /* 0x000fe200078e0205 */
[----:B------:R-:W-:-:S04]  /*0620*/  LOP3.LUT R5, R28, c[0x0][0x1c8], RZ, 0x3c, !PT ;  /* 0x000072001c057a12 */ /* 0x000fc800078e3cff */
[----:B------:R-:W-:Y:S02]  /*0630*/  ISETP.GT.U32.AND P2, PT, R9, R8, PT ;  /* 0x000000080900720c */ /* 0x000fe40003f44070 */
[----:B------:R-:W-:Y:S02]  /*0640*/  ISETP.GE.AND P1, PT, R5, RZ, PT ;  /* 0x000000ff0500720c */ /* 0x000fe40003f26270 */
[----:B------:R-:W-:-:S09]  /*0650*/  SHF.R.S32.HI R5, RZ, 0x1f, R28 ;  /* 0x0000001fff057819 */ /* 0x000fd2000001141c */
[----:B------:R-:W-:Y:S01]  /*0660*/  @!P2 IMAD.IADD R8, R8, 0x1, -R9 ;  /* 0x000000010808a824 */ /* 0x000fe200078e0a09 */
[----:B------:R-:W-:Y:S02]  /*0670*/  @!P2 IADD3 R134, R134, 0x1, RZ ;  /* 0x000000018686a810 */ /* 0x000fe40007ffe0ff */
[----:B------:R-:W-:Y:S02]  /*0680*/  ISETP.NE.AND P2, PT, RZ, c[0x0][0x1c8], PT ;  /* 0x00007200ff007a0c */ /* 0x000fe40003f45270 */
[----:B------:R-:W-:Y:S01]  /*0690*/  ISETP.GE.U32.AND P3, PT, R8, R9, PT ;  /* 0x000000090800720c */ /* 0x000fe20003f66070 */
[----:B------:R-:W-:-:S04]  /*06a0*/  @P0 IMAD.IADD R8, R4, 0x1, R11 ;  /* 0x0000000104080824 */ /* 0x000fc800078e020b */
[----:B------:R-:W-:-:S04]  /*06b0*/  @P0 IMAD.WIDE.U32 R26, R8, c[0x0][0x1a0], RZ ;  /* 0x00006800081a0a25 */ /* 0x000fc800078e00ff */
[----:B------:R-:W-:-:S04]  /*06c0*/  @P0 IMAD R8, R8, c[0x0][0x1a4], R27 ;  /* 0x0000690008080a24 */ /* 0x000fc800078e021b */
[----:B------:R-:W-:-:S05]  /*06d0*/  @P3 IADD3 R134, R134, 0x1, RZ ;  /* 0x0000000186863810 */ /* 0x000fca0007ffe0ff */
[----:B------:R-:W-:Y:S01]  /*06e0*/  @!P1 IMAD.MOV R134, RZ, RZ, -R134 ;  /* 0x000000ffff869224 */ /* 0x000fe200078e0a86 */
[----:B------:R-:W-:Y:S01]  /*06f0*/  @!P2 LOP3.LUT R134, RZ, c[0x0][0x1c8], RZ, 0x33, !PT ;  /* 0x00007200ff86aa12 */ /* 0x000fe200078e33ff */
        /* <DEDUP_REMOVED lines=11> */
.L_x_4:
[----:B------:R-:W-:Y:S01]  /*07b0*/  SHF.R.S32.HI R87, RZ, 0x1f, R86 ;  /* 0x0000001fff577819 */ /* 0x000fe20000011456 */
[----:B------:R-:W-:Y:S01]  /*07c0*/  IMAD.IADD R199, R205, 0x1, -R90 ;  /* 0x00000001cdc77824 */ /* 0x000fe200078e0a5a */
[----:B------:R-:W-:Y:S01]  /*07d0*/  IADD3 R136, R2, -0x1, RZ ;  /* 0xffffffff02887810 */ /* 0x000fe20007ffe0ff */
[----:B------:R-:W-:Y:S01]  /*07e0*/  IMAD R5, R5, c[0x0][0x1a8], RZ ;  /* 0x00006a0005057a24 */ /* 0x000fe200078e02ff */
[CC--:B------:R-:W-:Y:S01]  /*07f0*/  LEA.HI R16, R87.reuse, R86.reuse, RZ, 0x3 ;  /* 0x0000005657107211 */ /* 0x0c0fe200078f18ff */
[----:B------:R-:W-:Y:S01]  /*0800*/  IMAD.MOV.U32 R137, RZ, RZ, 0x40 ;  /* 0x00000040ff897424 */ /* 0x000fe200078e00ff */
[----:B------:R-:W-:Y:S01]  /*0810*/  LEA.HI R22, R87, R86, RZ, 0x6 ;  /* 0x0000005657167211 */ /* 0x000fe200078f30ff */
[----:B------:R-:W-:Y:S01]  /*0820*/  IMAD R24, R28, c[0x0][0x1ac], R5 ;  /* 0x00006b001c187a24 */ /* 0x000fe200078e0205 */
[----:B------:R-:W-:Y:S01]  /*0830*/  LOP3.LUT R9, R16, 0xfffffff8, RZ, 0xc0, !PT ;  /* 0xfffffff810097812 */ /* 0x000fe200078ec0ff */
[----:B------:R-:W-:Y:S01]  /*0840*/  IMAD.SHL.U32 R218, R86, 0x2, RZ ;  /* 0x0000000256da7824 */ /* 0x000fe200078e00ff */
[----:B------:R-:W-:Y:S01]  /*0850*/  SHF.R.S32.HI R16, RZ, 0x3, R16 ;  /* 0x00000003ff107819 */ /* 0x000fe20000011410 */
[----:B------:R-:W-:Y:S01]  /*0860*/  IMAD.SHL.U32 R22, R22, 0x8, RZ ;  /* 0x0000000816167824 */ /* 0x000fe200078e00ff */
[----:B------:R-:W-:Y:S01]  /*0870*/  SHF.R.S32.HI R209, RZ, 0x1f, R134 ;  /* 0x0000001fffd17819 */ /* 0x000fe20000011486 */
[----:B------:R-:W-:Y:S01]  /*0880*/  IMAD.IADD R0, R86, 0x1, -R9 ;  /* 0x0000000156007824 */ /* 0x000fe200078e0a09 */
[C---:B------:R-:W-:Y:S01]  /*0890*/  IADD3 R10, R16.reuse, 0x20, RZ ;  /* 0x00000020100a7810 */ /* 0x040fe20007ffe0ff */
[----:B------:R-:W-:Y:S01]  /*08a0*/  IMAD.SHL.U32 R203, R16, 0x40, RZ ;  /* 0x0000004010cb7824 */ /* 0x000fe200078e00ff */
[--C-:B------:R-:W-:Y:S01]  /*08b0*/  SHF.R.S32.HI R17, RZ, 0x1f, R16.reuse ;  /* 0x0000001fff117819 */ /* 0x100fe20000011410 */
[----:B------:R-:W-:Y:S01]  /*08c0*/  IMAD.SHL.U32 R214, R0, 0x8, RZ ;  /* 0x0000000800d67824 */ /* 0x000fe200078e00ff */
[----:B------:R-:W-:Y:S01]  /*08d0*/  ISETP.GE.AND P2, PT, R10, R199, PT ;  /* 0x000000c70a00720c */ /* 0x000fe20003f46270 */
[----:B------:R-:W-:Y:S01]  /*08e0*/  IMAD R211, R209, c[0x0][0x1b0], RZ ;  /* 0x00006c00d1d37a24 */ /* 0x000fe200078e02ff */
[----:B------:R-:W-:Y:S01]  /*08f0*/  IADD3 R4, R16, 0x40, RZ ;  /* 0x0000004010047810 */ /* 0x000fe20007ffe0ff */
[----:B------:R-:W-:Y:S01]  /*0900*/  IMAD.WIDE R216, R217, 0x80, R16 ;  /* 0x00000080d9d87825 */ /* 0x000fe200078e0210 */
[----:B------:R-:W-:-:S02]  /*0910*/  IADD3 R12, P0, R214, R12, RZ ;  /* 0x0000000cd60c7210 */ /* 0x000fc40007f1e0ff */
[----:B------:R-:W-:Y:S01]  /*0920*/  SHF.R.S32.HI R215, RZ, 0x1f, R214 ;  /* 0x0000001fffd77819 */ /* 0x000fe200000114d6 */
[----:B------:R-:W-:Y:S01]  /*0930*/  IMAD R211, R134, c[0x0][0x1b4], R211 ;  /* 0x00006d0086d37a24 */ /* 0x000fe200078e02d3 */
[-C--:B------:R-:W-:Y:S01]  /*0940*/  ISETP.GE.AND P1, PT, R4, R199.reuse, PT ;  /* 0x000000c70400720c */ /* 0x080fe20003f26270 */
[----:B------:R-:W-:Y:S01]  /*0950*/  IMAD R209, R209, c[0x0][0x1b8], RZ ;  /* 0x00006e00d1d17a24 */ /* 0x000fe200078e02ff */
[----:B------:R-:W-:Y:S01]  /*0960*/  IADD3 R204, R16, 0x60, RZ ;  /* 0x0000006010cc7810 */ /* 0x000fe20007ffe0ff */
[----:B------:R-:W-:Y:S01]  /*0970*/  IMAD.X R13, R215, 0x1, R7, P0 ;  /* 0x00000001d70d7824 */ /* 0x000fe200000e0607 */
[----:B------:R-:W-:Y:S01]  /*0980*/  LOP3.LUT R203, R203, 0x1c0, RZ, 0xc0, !PT ;  /* 0x000001c0cbcb7812 */ /* 0x000fe200078ec0ff */
[----:B------:R-:W-:Y:S01]  /*0990*/  IMAD R209, R134, c[0x0][0x1bc], R209 ;  /* 0x00006f0086d17a24 */ /* 0x000fe200078e02d1 */
[----:B------:R-:W-:Y:S01]  /*09a0*/  @!P2 IADD3 R18, P4, R216, 0x20, RZ ;  /* 0x00000020d812a810 */ /* 0x000fe20007f9e0ff */
[----:B------:R-:W-:Y:S01]  /*09b0*/  IMAD.WIDE.U32 R28, R28, c[0x0][0x1a8], R12 ;  /* 0x00006a001c1c7a25 */ /* 0x000fe200078e000c */
[----:B------:R-:W-:-:S02]  /*09c0*/  ISETP.GE.AND P0, PT, R204, R199, PT ;  /* 0x000000c7cc00720c */ /* 0x000fc40003f06270 */
[----:B------:R-:W-:Y:S01]  /*09d0*/  ISETP.GE.AND P3, PT, R16, R199, PT ;  /* 0x000000c71000720c */ /* 0x000fe20003f66270 */
[----:B------:R-:W-:Y:S01]  /*09e0*/  @!P2 IMAD.X R7, RZ, RZ, R217, P4 ;  /* 0x000000ffff07a224 */ /* 0x000fe200020e06d9 */
[----:B------:R-:W-:Y:S01]  /*09f0*/  LOP3.LUT R4, R203, 0x38, R214, 0xf8, !PT ;  /* 0x00000038cb047812 */ /* 0x000fe200078ef8d6 */
[----:B------:R-:W-:Y:S01]  /*0a00*/  IMAD.IADD R25, R29, 0x1, R24 ;  /* 0x000000011d197824 */ /* 0x000fe200078e0218 */
[----:B------:R-:W-:Y:S01]  /*0a10*/  SHF.R.U32.HI R203, RZ, 0x3, R203 ;  /* 0x00000003ffcb7819 */ /* 0x000fe200000116cb */
[----:B------:R-:W-:Y:S01]  /*0a20*/  @!P2 IMAD R7, R7, c[0x0][0x190], RZ ;  /* 0x000064000707aa24 */ /* 0x000fe200078e02ff */
[----:B------:R-:W-:Y:S01]  /*0a30*/  @!P1 IADD3 R14, P4, R216, 0x40, RZ ;  /* 0x00000040d80e9810 */ /* 0x000fe20007f9e0ff */
[----:B------:R-:W-:Y:S01]  /*0a40*/  @!P2 IMAD.MOV.U32 R12, RZ, RZ, R28 ;  /* 0x000000ffff0ca224 */ /* 0x000fe200078e001c */
[----:B------:R-:W-:Y:S01]  /*0a50*/  LOP3.LUT R203, R4, R203, RZ, 0x3c, !PT ;  /* 0x000000cb04cb7212 */ /* 0x000fe200078e3cff */
[----:B------:R-:W-:Y:S01]  /*0a60*/  @!P2 IMAD.MOV.U32 R13, RZ, RZ, R25 ;  /* 0x000000ffff0da224 */ /* 0x000fe200078e0019 */
[-C--:B------:R-:W-:Y:S01]  /*0a70*/  LEA.HI R197, R87, R86.reuse, RZ, 0x4 ;  /* 0x0000005657c57211 */ /* 0x080fe200078f20ff */
[C---:B------:R-:W-:Y:S01]  /*0a80*/  @!P2 IMAD R4, R18.reuse, c[0x0][0x194], R7 ;  /* 0x000065001204aa24 */ /* 0x040fe200078e0207 */
[----:B------:R-:W-:Y:S01]  /*0a90*/  LOP3.LUT R203, R203, 0xfffffe00, R22, 0xf8, !PT ;  /* 0xfffffe00cbcb7812 */ /* 0x000fe200078ef816 */
[----:B------:R-:W-:Y:S01]  /*0aa0*/  @!P1 IMAD.X R5, RZ, RZ, R217, P4 ;  /* 0x000000ffff059224 */ /* 0x000fe200020e06d9 */
[----:B------:R-:W-:Y:S01]  /*0ab0*/  LEA.HI R87, R87, R86, RZ, 0x5 ;  /* 0x0000005657577211 */ /* 0x000fe200078f28ff */
[----:B------:R-:W-:Y:S01]  /*0ac0*/  @!P2 IMAD.WIDE.U32 R18, R18, c[0x0][0x190], R12 ;  /* 0x000064001212aa25 */ /* 0x000fe200078e000c */
[----:B------:R-:W-:-:S02]  /*0ad0*/  @!P0 IADD3 R12, P4, R216, 0x60, RZ ;  /* 0x00000060d80c8810 */ /* 0x000fc40007f9e0ff */
[----:B------:R-:W-:Y:S01]  /*0ae0*/  SHF.R.S32.HI R88, RZ, 0x5, R87 ;  /* 0x00000005ff587819 */ /* 0x000fe20000011457 */
[----:B------:R-:W-:Y:S01]  /*0af0*/  @!P3 IMAD.MOV.U32 R24, RZ, RZ, R28 ;  /* 0x000000ffff18b224 */ /* 0x000fe200078e001c */
[----:B------:R-:W-:Y:S01]  /*0b00*/  LOP3.LUT R87, R87, 0xffffffe0, RZ, 0xc0, !PT ;  /* 0xffffffe057577812 */ /* 0x000fe200078ec0ff */
[----:B------:R-:W-:Y:S01]  /*0b10*/  @!P3 IMAD R9, R217, c[0x0][0x190], RZ ;  /* 0x00006400d909ba24 */ /* 0x000fe200078e02ff */
[----:B------:R-:W-:Y:S01]  /*0b20*/  LOP3.LUT R218, R218, 0x6, RZ, 0xc0, !PT ;  /* 0x00000006dada7812 */ /* 0x000fe200078ec0ff */
[----:B------:R-:W-:Y:S02]  /*0b30*/  @!P0 IMAD.X R7, RZ, RZ, R217, P4 ;  /* 0x000000ffff078224 */ /* 0x000fe400020e06d9 */
[--C-:B------:R-:W-:Y:S02]  /*0b40*/  @!P1 IMAD.MOV.U32 R21, RZ, RZ, R25.reuse ;  /* 0x000000ffff159224 */ /* 0x100fe400078e0019 */
[----:B------:R-:W-:Y:S02]  /*0b50*/  @!P0 IMAD.MOV.U32 R29, RZ, RZ, R25 ;  /* 0x000000ffff1d8224 */ /* 0x000fe400078e0019 */
[----:B------:R-:W-:-:S02]  /*0b60*/  @!P1 IMAD R5, R5, c[0x0][0x190], RZ ;  /* 0x0000640005059a24 */ /* 0x000fc400078e02ff */
[----:B------:R-:W-:Y:S02]  /*0b70*/  @!P1 IMAD.MOV.U32 R20, RZ, RZ, R28 ;  /* 0x000000ffff149224 */ /* 0x000fe400078e001c */
[C---:B------:R-:W-:Y:S02]  /*0b80*/  @!P3 IMAD R9, R216.reuse, c[0x0][0x194], R9 ;  /* 0x00006500d809ba24 */ /* 0x040fe400078e0209 */
[----:B------:R-:W-:-:S04]  /*0b90*/  @!P3 IMAD.WIDE.U32 R24, R216, c[0x0][0x190], R24 ;  /* 0x00006400d818ba25 */ /* 0x000fc800078e0018 */
[----:B------:R-:W-:Y:S02]  /*0ba0*/  @!P0 IMAD R7, R7, c[0x0][0x190], RZ ;  /* 0x0000640007078a24 */ /* 0x000fe400078e02ff */
[C---:B------:R-:W-:Y:S02]  /*0bb0*/  @!P1 IMAD R5, R14.reuse, c[0x0][0x194], R5 ;  /* 0x000065000e059a24 */ /* 0x040fe400078e0205 */
[----:B------:R-:W-:Y:S01]  /*0bc0*/  @!P1 IMAD.WIDE.U32 R14, R14, c[0x0][0x190], R20 ;  /* 0x000064000e0e9a25 */ /* 0x000fe200078e0014 */
[----:B------:R-:W-:-:S03]  /*0bd0*/  @!P3 LEA R20, P4, R24, c[0x0][0x160], 0x1 ;  /* 0x000058001814ba11 */ /* 0x000fc600078808ff */
[----:B------:R-:W-:Y:S02]  /*0be0*/  @!P3 IMAD.IADD R9, R25, 0x1, R9 ;  /* 0x000000011909b824 */ /* 0x000fe400078e0209 */
[C---:B------:R-:W-:Y:S02]  /*0bf0*/  @!P0 IMAD R7, R12.reuse, c[0x0][0x194], R7 ;  /* 0x000065000c078a24 */ /* 0x040fe400078e0207 */
[----:B------:R-:W-:Y:S01]  /*0c00*/  @!P0 IMAD.WIDE.U32 R12, R12, c[0x0][0x190], R28 ;  /* 0x000064000c0c8a25 */ /* 0x000fe200078e001c */
[----:B------:R-:W-:Y:S02]  /*0c10*/  @!P2 LEA R28, P6, R18, c[0x0][0x160], 0x1 ;  /* 0x00005800121caa11 */ /* 0x000fe400078c08ff */
[----:B------:R-:W-:Y:S01]  /*0c20*/  @!P3 LEA.HI.X R21, R24, c[0x0][0x164], R9, 0x1, P4 ;  /* 0x000059001815ba11 */ /* 0x000fe200020f0c09 */
[----:B------:R-:W-:Y:S01]  /*0c30*/  @!P2 IMAD.IADD R4, R19, 0x1, R4 ;  /* 0x000000011304a824 */ /* 0x000fe200078e0204 */
[----:B------:R-:W-:Y:S01]  /*0c40*/  @!P1 LEA R24, P5, R14, c[0x0][0x160], 0x1 ;  /* 0x000058000e189a11 */ /* 0x000fe200078a08ff */
[----:B------:R-:W-:Y:S01]  /*0c50*/  @!P1 IMAD.IADD R5, R15, 0x1, R5 ;  /* 0x000000010f059824 */ /* 0x000fe200078e0205 */
[----:B------:R-:W-:Y:S01]  /*0c60*/  @!P0 LEA R22, P4, R12, c[0x0][0x160], 0x1 ;  /* 0x000058000c168a11 */ /* 0x000fe200078808ff */
[----:B------:R-:W-:Y:S01]  /*0c70*/  IMAD.SHL.U32 R203, R203, 0x2, RZ ;  /* 0x00000002cbcb7824 */ /* 0x000fe200078e00ff */
[----:B------:R-:W-:Y:S01]  /*0c80*/  @!P2 LEA.HI.X R29, R18, c[0x0][0x164], R4, 0x1, P6 ;  /* 0x00005900121daa11 */ /* 0x000fe200030f0c04 */
[----:B------:R-:W-:Y:S01]  /*0c90*/  @!P0 IMAD.IADD R7, R13, 0x1, R7 ;  /* 0x000000010d078824 */ /* 0x000fe200078e0207 */
[----:B------:R-:W-:Y:S01]  /*0ca0*/  @!P1 LEA.HI.X R25, R14, c[0x0][0x164], R5, 0x1, P5 ;  /* 0x000059000e199a11 */ /* 0x000fe200028f0c05 */
[----:B------:R-:W-:Y:S01]  /*0cb0*/  IMAD R9, R17, c[0x0][0x198], RZ ;  /* 0x0000660011097a24 */ /* 0x000fe200078e02ff */
[----:B------:R-:W-:Y:S01]  /*0cc0*/  @!PT LDS RZ, [RZ] ;  /* 0x00000000fffff984 */ /* 0x000fe20000000800 */
[----:B------:R-:W-:Y:S01]  /*0cd0*/  @!PT LDS RZ, [RZ] ;  /* 0x00000000fffff984 */ /* 0x000fe20000000800 */
[----:B------:R-:W-:Y:S01]  /*0ce0*/  @!PT LDS RZ, [RZ] ;  /* 0x00000000fffff984 */ /* 0x000fe20000000800 */
[----:B------:R1:W-:Y:S01]  /*0cf0*/  @!P3 LDGSTS.E.BYPASS.LTC128B.128 [R203], [R20.64] ;  /* 0x0000000014cbbfae */ /* 0x0003e2000b901d48 */
[----:B------:R-:W-:Y:S01]  /*0d00*/  IMAD.WIDE.U32 R14, R16, c[0x0][0x198], R214 ;  /* 0x00006600100e7a25 */ /* 0x000fe200078e00d6 */
[----:B------:R-:W-:-:S02]  /*0d10*/  @!P0 LEA.HI.X R23, R12, c[0x0][0x164], R7, 0x1, P4 ;  /* 0x000059000c178a11 */ /* 0x000fc400020f0c07 */
[----:B------:R1:W-:Y:S01]  /*0d20*/  @!P3 LDGSTS.E.BYPASS.LTC128B.128 [R203+0x4000], [R20.64+0x80] ;  /* 0x0400008014cbbfae */ /* 0x0003e2000b901d48 */
[----:B------:R-:W-:Y:S01]  /*0d30*/  IMAD R12, R16, c[0x0][0x19c], R9 ;  /* 0x00006700100c7a24 */ /* 0x000fe200078e0209 */
[----:B------:R-:W-:Y:S01]  /*0d40*/  SHF.R.S32.HI R18, RZ, 0x4, R197 ;  /* 0x00000004ff127819 */ /* 0x000fe200000114c5 */
[----:B------:R-:W-:Y:S01]  /*0d50*/  IMAD.MOV.U32 R4, RZ, RZ, c[0x0][0x198] ;  /* 0x00006600ff047624 */ /* 0x000fe200078e00ff */
[----:B------:R1:W-:Y:S01]  /*0d60*/  @!P3 LDGSTS.E.BYPASS.LTC128B.128 [R203+0x8000], [R20.64+0x100] ;  /* 0x0800010014cbbfae */ /* 0x0003e2000b901d48 */
[----:B------:R-:W-:Y:S02]  /*0d70*/  IMAD.MOV.U32 R5, RZ, RZ, 0x6 ;  /* 0x00000006ff057424 */ /* 0x000fe400078e00ff */
[----:B------:R-:W-:Y:S01]  /*0d80*/  IMAD R7, R136, -0x40, R84 ;  /* 0xffffffc088077824 */ /* 0x000fe200078e0254 */
[----:B------:R2:W-:Y:S01]  /*0d90*/  @!P2 LDGSTS.E.BYPASS.LTC128B.128 [R203+0x1000], [R28.64] ;  /* 0x010000001ccbafae */ /* 0x0005e2000b901d48 */
[C---:B------:R-:W-:Y:S01]  /*0da0*/  IMAD.SHL.U32 R201, R4.reuse, 0x40, RZ ;  /* 0x0000004004c97824 */ /* 0x040fe200078e00ff */
[----:B------:R-:W-:Y:S01]  /*0db0*/  SHF.L.U64.HI R200, R4, R5, c[0x0][0x19c] ;  /* 0x0000670004c87619 */ /* 0x000fe20000010205 */
[C---:B------:R-:W-:Y:S01]  /*0dc0*/  IMAD.SHL.U32 R13, R16.reuse, 0x8, RZ ;  /* 0x00000008100d7824 */ /* 0x040fe200078e00ff */
[----:B------:R2:W-:Y:S01]  /*0dd0*/  @!P2 LDGSTS.E.BYPASS.LTC128B.128 [R203+0x5000], [R28.64+0x80] ;  /* 0x050000801ccbafae */ /* 0x0005e2000b901d48 */
[----:B------:R-:W-:-:S02]  /*0de0*/  ISETP.GE.AND P6, PT, R16, R7, PT ;  /* 0x000000071000720c */ /* 0x000fc40003fc6270 */
[-C--:B------:R-:W-:Y:S01]  /*0df0*/  ISETP.GE.AND P4, PT, R16, R7.reuse, PT ;  /* 0x000000071000720c */ /* 0x080fe20003f86270 */
[----:B------:R2:W-:Y:S01]  /*0e00*/  @!P2 LDGSTS.E.BYPASS.LTC128B.128 [R203+0x9000], [R28.64+0x100] ;  /* 0x090001001ccbafae */ /* 0x0005e2000b901d48 */
[----:B------:R-:W-:Y:S02]  /*0e10*/  IADD3 R206, P2, R6, R14, RZ ;  /* 0x0000000e06ce7210 */ /* 0x000fe40007f5e0ff */
[----:B------:R-:W-:Y:S01]  /*0e20*/  ISETP.GE.AND P5, PT, R10, R7, PT ;  /* 0x000000070a00720c */ /* 0x000fe20003fa6270 */
[----:B------:R3:W-:Y:S01]  /*0e30*/  @!P1 LDGSTS.E.BYPASS.LTC128B.128 [R203+0x2000], [R24.64] ;  /* 0x0200000018cb9fae */ /* 0x0007e2000b901d48 */
[----:B------:R-:W-:Y:S01]  /*0e40*/  IADD3.X R207, R3, R15, R12, P2, !PT ;  /* 0x0000000f03cf7210 */ /* 0x000fe200017fe40c */
[----:B------:R-:W-:Y:S01]  /*0e50*/  IMAD R12, R200, R136, RZ ;  /* 0x00000088c80c7224 */ /* 0x000fe200078e02ff */
[----:B------:R-:W-:Y:S01]  /*0e60*/  ISETP.GE.AND P3, PT, R10, R7, PT ;  /* 0x000000070a00720c */ /* 0x000fe20003f66270 */
[----:B------:R-:W-:Y:S01]  /*0e70*/  IMAD R7, R17, c[0x0][0x1a0], RZ ;  /* 0x0000680011077a24 */ /* 0x000fe200078e02ff */
[----:B------:R-:W-:Y:S01]  /*0e80*/  SHF.R.S32.HI R6, RZ, 0x1f, R136 ;  /* 0x0000001fff067819 */ /* 0x000fe20000011488 */
[----:B------:R-:W-:Y:S01]  /*0e90*/  IMAD.WIDE.U32 R206, R134, c[0x0][0x1b0], R206 ;  /* 0x00006c0086ce7a25 */ /* 0x000fe200078e00ce */
[C---:B------:R-:W-:Y:S01]  /*0ea0*/  LOP3.LUT R5, R197.reuse, 0xfffffff0, RZ, 0xc0, !PT ;  /* 0xfffffff0c5057812 */ /* 0x040fe200078ec0ff */
[----:B------:R3:W-:Y:S01]  /*0eb0*/  @!P1 LDGSTS.E.BYPASS.LTC128B.128 [R203+0x6000], [R24.64+0x80] ;  /* 0x0600008018cb9fae */ /* 0x0007e2000b901d48 */
[----:B------:R-:W-:Y:S01]  /*0ec0*/  LEA.HI R197, R197, R18, RZ, 0x1 ;  /* 0x00000012c5c57211 */ /* 0x000fe200078f08ff */
[----:B------:R-:W-:-:S02]  /*0ed0*/  IMAD.IADD R211, R207, 0x1, R211 ;  /* 0x00000001cfd37824 */ /* 0x000fc400078e02d3 */
[----:B-1----:R-:W-:Y:S01]  /*0ee0*/  IMAD.WIDE.U32 R20, R16, c[0x0][0x1a0], R214 ;  /* 0x0000680010147a25 */ /* 0x002fe200078e00d6 */
[----:B------:R-:W-:Y:S01]  /*0ef0*/  LOP3.LUT R197, R197, 0xfffffffe, RZ, 0xc0, !PT ;  /* 0xfffffffec5c57812 */ /* 0x000fe200078ec0ff */
[----:B------:R3:W-:Y:S02]  /*0f00*/  @!P1 LDGSTS.E.BYPASS.LTC128B.128 [R203+0xa000], [R24.64+0x100] ;  /* 0x0a00010018cb9fae */ /* 0x0007e4000b901d48 */
[----:B------:R-:W-:Y:S01]  /*0f10*/  IMAD.MOV.U32 R210, RZ, RZ, R206 ;  /* 0x000000ffffd27224 */ /* 0x000fe200078e00ce */
[----:B------:R-:W-:Y:S01]  /*0f20*/  IADD3 R26, P2, R26, R20, RZ ;  /* 0x000000141a1a7210 */ /* 0x000fe20007f5e0ff */
[----:B------:R-:W-:Y:S01]  /*0f30*/  IMAD.MOV.U32 R3, RZ, RZ, 0x5 ;  /* 0x00000005ff037424 */ /* 0x000fe200078e00ff */
[----:B------:R1:W-:Y:S01]  /*0f40*/  @!P0 LDGSTS.E.BYPASS.LTC128B.128 [R203+0x3000], [R22.64] ;  /* 0x0300000016cb8fae */ /* 0x0003e2000b901d48 */
[----:B------:R-:W-:Y:S02]  /*0f50*/  IMAD R7, R16, c[0x0][0x1a4], R7 ;  /* 0x0000690010077a24 */ /* 0x000fe400078e0207 */
[----:B------:R-:W-:Y:S01]  /*0f60*/  IMAD R12, R6, R201, R12 ;  /* 0x000000c9060c7224 */ /* 0x000fe200078e020c */
[----:B------:R-:W-:Y:S01]  /*0f70*/  SHF.L.U64.HI R3, R4, R3, c[0x0][0x19c] ;  /* 0x0000670004037619 */ /* 0x000fe20000010203 */
[----:B------:R-:W-:Y:S01]  /*0f80*/  IMAD.WIDE.U32 R10, R136, R201, R210 ;  /* 0x000000c9880a7225 */ /* 0x000fe200078e00d2 */
[----:B------:R-:W-:Y:S01]  /*0f90*/  IADD3.X R27, R8, R21, R7, P2, !PT ;  /* 0x00000015081b7210 */ /* 0x000fe200017fe407 */
[----:B------:R1:W-:Y:S02]  /*0fa0*/  @!P0 LDGSTS.E.BYPASS.LTC128B.128 [R203+0x7000], [R22.64+0x80] ;  /* 0x0700008016cb8fae */ /* 0x0003e4000b901d48 */
[----:B------:R-:W-:Y:S01]  /*0fb0*/  IMAD.IADD R12, R11, 0x1, R12 ;  /* 0x000000010b0c7824 */ /* 0x000fe200078e020c */
[----:B------:R-:W-:Y:S01]  /*0fc0*/  @!P6 LEA R20, P2, R10, c[0x0][0x168], 0x1 ;  /* 0x00005a000a14ea11 */ /* 0x000fe200078408ff */
[----:B------:R-:W-:Y:S01]  /*0fd0*/  IMAD.IADD R14, R86, 0x1, -R5 ;  /* 0x00000001560e7824 */ /* 0x000fe200078e0a05 */
[----:B------:R1:W-:Y:S01]  /*0fe0*/  @!P0 LDGSTS.E.BYPASS.LTC128B.128 [R203+0xb000], [R22.64+0x100] ;  /* 0x0b00010016cb8fae */ /* 0x0003e2000b901d48 */
[----:B------:R-:W-:Y:S01]  /*0ff0*/  IMAD.SHL.U32 R4, R4, 0x20, RZ ;  /* 0x0000002004047824 */ /* 0x000fe200078e00ff */
[----:B------:R-:W-:Y:S01]  /*1000*/  @!P6 LEA.HI.X R21, R10, c[0x0][0x16c], R12, 0x1, P2 ;  /* 0x00005b000a15ea11 */ /* 0x000fe200010f0c0c */
[----:B------:R-:W-:Y:S01]  /*1010*/  IMAD.IADD R197, R18, 0x1, -R197 ;  /* 0x0000000112c57824 */ /* 0x000fe200078e0ac5 */
[----:B------:R-:W-:Y:S01]  /*1020*/  SHF.R.S32.HI R5, RZ, 0x1f, R14 ;  /* 0x0000001fff057819 */ /* 0x000fe2000001140e */
[----:B------:R-:W-:Y:S01]  /*1030*/  IMAD R9, R6, c[0x0][0x1a0], RZ ;  /* 0x0000680006097a24 */ /* 0x000fe200078e02ff */
[----:B------:R-:W-:Y:S01]  /*1040*/  @!P5 IADD3 R10, P2, R4, R10, RZ ;  /* 0x0000000a040ad210 */ /* 0x000fe20007f5e0ff */
[----:B------:R1:W-:Y:S01]  /*1050*/  @!P6 LDGSTS.E.BYPASS.LTC128B.128 [R203+0xc000], [R20.64] ;  /* 0x0c00000014cbefae */ /* 0x0003e2000b901d48 */
[----:B------:R-:W-:Y:S01]  /*1060*/  LEA.HI R8, R5, R14, RZ, 0x3 ;  /* 0x0000000e05087211 */ /* 0x000fe200078f18ff */
[----:B------:R-:W-:-:S02]  /*1070*/  IMAD.WIDE.U32 R134, R134, c[0x0][0x1b8], R26 ;  /* 0x00006e0086867a25 */ /* 0x000fc400078e001a */
[----:B------:R1:W-:Y:S01]  /*1080*/  @!P6 LDGSTS.E.BYPASS.LTC128B.128 [R203+0xe000], [R20.64+0x80] ;  /* 0x0e00008014cbefae */ /* 0x0003e2000b901d48 */
[----:B------:R-:W-:Y:S01]  /*1090*/  LOP3.LUT R7, R8, 0xfffffff8, RZ, 0xc0, !PT ;  /* 0xfffffff808077812 */ /* 0x000fe200078ec0ff */
[----:B------:R-:W-:Y:S01]  /*10a0*/  @!P5 IMAD.X R5, R3, 0x1, R12, P2 ;  /* 0x000000010305d824 */ /* 0x000fe200010e060c */
[----:B------:R-:W-:Y:S01]  /*10b0*/  @!P5 LEA R18, P2, R10, c[0x0][0x168], 0x1 ;  /* 0x00005a000a12da11 */ /* 0x000fe200078408ff */
[----:B------:R1:W-:Y:S01]  /*10c0*/  @!P6 LDGSTS.E.BYPASS.LTC128B.128 [R203+0x10000], [R20.64+0x100] ;  /* 0x1000010014cbefae */ /* 0x0003e2000b901d48 */
[----:B------:R-:W-:Y:S02]  /*10d0*/  IMAD R9, R136, c[0x0][0x1a4], R9 ;  /* 0x0000690088097a24 */ /* 0x000fe400078e0209 */
[----:B------:R-:W-:Y:S01]  /*10e0*/  @!P5 LEA.HI.X R19, R10, c[0x0][0x16c], R5, 0x1, P2 ;  /* 0x00005b000a13da11 */ /* 0x000fe200010f0c05 */
[----:B------:R-:W-:Y:S02]  /*10f0*/  IMAD.IADD R7, R14, 0x1, -R7 ;  /* 0x000000010e077824 */ /* 0x000fe400078e0a07 */
[----:B------:R-:W-:-:S02]  /*1100*/  IMAD.WIDE.U32 R14, R136, c[0x0][0x1a0], RZ ;  /* 0x00006800880e7a25 */ /* 0x000fc400078e00ff */
[----:B------:R4:W-:Y:S02]  /*1110*/  @!P5 LDGSTS.E.BYPASS.LTC128B.128 [R203+0xd000], [R18.64] ;  /* 0x0d00000012cbdfae */ /* 0x0009e4000b901d48 */
[----:B------:R-:W-:Y:S01]  /*1120*/  IMAD.SHL.U32 R6, R7, 0x40, RZ ;  /* 0x0000004007067824 */ /* 0x000fe200078e00ff */
[----:B------:R-:W-:Y:S01]  /*1130*/  LEA R10, P0, R14, R134, 0x6 ;  /* 0x000000860e0a7211 */ /* 0x000fe200078030ff */
[----:B------:R4:W-:Y:S01]  /*1140*/  @!P5 LDGSTS.E.BYPASS.LTC128B.128 [R203+0xf000], [R18.64+0x80] ;  /* 0x0f00008012cbdfae */ /* 0x0009e2000b901d48 */
[----:B------:R-:W-:Y:S02]  /*1150*/  IMAD.MOV.U32 R5, RZ, RZ, 0x20 ;  /* 0x00000020ff057424 */ /* 0x000fe400078e00ff */
[----:B------:R-:W-:Y:S01]  /*1160*/  IMAD.SHL.U32 R12, R0, 0x40, RZ ;  /* 0x00000040000c7824 */ /* 0x000fe200078e00ff */
[----:B------:R4:W-:Y:S01]  /*1170*/  @!P5 LDGSTS.E.BYPASS.LTC128B.128 [R203+0x11000], [R18.64+0x100] ;  /* 0x1100010012cbdfae */ /* 0x0009e2000b901d48 */
[----:B------:R-:W-:Y:S01]  /*1180*/  IMAD.SHL.U32 R11, R197, 0x8, RZ ;  /* 0x00000008c50b7824 */ /* 0x000fe200078e00ff */
[----:B------:R-:W-:Y:S01]  /*1190*/  LOP3.LUT R6, R6, 0x1c0, RZ, 0xc0, !PT ;  /* 0x000001c006067812 */ /* 0x000fe200078ec0ff */
[----:B------:R-:W-:Y:S01]  /*11a0*/  IMAD.IADD R9, R15, 0x1, R9 ;  /* 0x000000010f097824 */ /* 0x000fe200078e0209 */
[----:B------:R-:W0:Y:S01]  /*11b0*/  LDGDEPBAR ;  /* 0x00000000000079af */ /* 0x000e220000000000 */
[----:B------:R-:W-:Y:S01]  /*11c0*/  IMAD.IADD R209, R135, 0x1, R209 ;  /* 0x0000000187d17824 */ /* 0x000fe200078e02d1 */
[----:B------:R-:W-:Y:S01]  /*11d0*/  LOP3.LUT R12, R12, 0x1c0, RZ, 0xc0, !PT ;  /* 0x000001c00c0c7812 */ /* 0x000fe200078ec0ff */
[----:B------:R-:W-:Y:S01]  /*11e0*/  IMAD.WIDE.U32 R16, R5, c[0x0][0x1a0], RZ ;  /* 0x0000680005107a25 */ /* 0x000fe200078e00ff */
[----:B------:R-:W-:-:S02]  /*11f0*/  LOP3.LUT R11, R6, 0x8, R11, 0xf8, !PT ;  /* 0x00000008060b7812 */ /* 0x000fc400078ef80b */
[----:B------:R-:W-:Y:S01]  /*1200*/  LEA.HI.X R9, R14, R209, R9, 0x6, P0 ;  /* 0x000000d10e097211 */ /* 0x000fe200000f3409 */
[----:B------:R-:W-:Y:S01]  /*1210*/  IMAD.SHL.U32 R85, R8, 0x40, RZ ;  /* 0x0000004008557824 */ /* 0x000fe200078e00ff */
[----:B------:R-:W-:Y:S01]  /*1220*/  SHF.R.U32.HI R6, RZ, 0x3, R6 ;  /* 0x00000003ff067819 */ /* 0x000fe20000011606 */
[----:B------:R-:W-:Y:S01]  /*1230*/  IMAD R14, R5, c[0x0][0x1a4], RZ ;  /* 0x00006900050e7a24 */ /* 0x000fe200078e02ff */
[----:B------:R-:W-:Y:S02]  /*1240*/  LOP3.LUT R13, R12, 0x8, R13, 0xf8, !PT ;  /* 0x000000080c0d7812 */ /* 0x000fe400078ef80d */
[C---:B------:R-:W-:Y:S02]  /*1250*/  @!P3 IADD3 R8, P0, R10.reuse, R16, RZ ;  /* 0x000000100a08b210 */ /* 0x040fe40007f1e0ff */
[----:B------:R-:W-:Y:S02]  /*1260*/  SHF.R.U32.HI R12, RZ, 0x3, R12 ;  /* 0x00000003ff0c7819 */ /* 0x000fe4000001160c */
[----:B------:R-:W-:-:S02]  /*1270*/  @!P4 LEA R16, P1, R10, c[0x0][0x170], 0x1 ;  /* 0x00005c000a10ca11 */ /* 0x000fc400078208ff */
[----:B------:R-:W-:Y:S02]  /*1280*/  LOP3.LUT R85, R85, 0xfffffe00, RZ, 0xc0, !PT ;  /* 0xfffffe0055557812 */ /* 0x000fe400078ec0ff */
[----:B------:R-:W-:Y:S02]  /*1290*/  LOP3.LUT R6, R11, R6, RZ, 0x3c, !PT ;  /* 0x000000060b067212 */ /* 0x000fe400078e3cff */
[----:B------:R-:W-:Y:S01]  /*12a0*/  @!P3 IADD3.X R11, R9, R17, R14, P0, !PT ;  /* 0x00000011090bb210 */ /* 0x000fe200007fe40e */
[----:B------:R-:W-:-:S04]  /*12b0*/  DEPBAR.LE SB0, 0x0 ;  /* 0x000080000000791a */ /* 0x000fc80000000000 */
[----:B------:R-:W-:Y:S01]  /*12c0*/  BAR.SYNC.DEFER_BLOCKING 0x0 ;  /* 0x0000000000007b1d */ /* 0x000fe20000010000 */
[----:B------:R-:W-:Y:S02]  /*12d0*/  LOP3.LUT R12, R13, R12, RZ, 0x3c, !PT ;  /* 0x0000000c0d0c7212 */ /* 0x000fe400078e3cff */
[----:B------:R-:W-:Y:S01]  /*12e0*/  @!P4 LEA.HI.X R17, R10, c[0x0][0x174], R9, 0x1, P1 ;  /* 0x00005d000a11ca11 */ /* 0x000fe200008f0c09 */
[----:B------:R-:W-:Y:S01]  /*12f0*/  IMAD R9, R88, 0x400, R85 ;  /* 0x0000040058097824 */ /* 0x000fe200078e0255 */
[----:B------:R-:W-:Y:S01]  /*1300*/  @!P3 LEA R10, P0, R8, c[0x0][0x170], 0x1 ;  /* 0x00005c00080aba11 */ /* 0x000fe200078008ff */
[----:B------:R-:W-:Y:S02]  /*1310*/  IMAD R197, R197, 0x200, R12 ;  /* 0x00000200c5c57824 */ /* 0x000fe400078e020c */
[----:B------:R-:W-:Y:S01]  /*1320*/  IMAD.IADD R198, R6, 0x1, R9 ;  /* 0x0000000106c67824 */ /* 0x000fe200078e0209 */
[----:B------:R-:W-:Y:S01]  /*1330*/  @!P3 LEA.HI.X R11, R8, c[0x0][0x174], R11, 0x1, P0 ;  /* 0x00005d00080bba11 */ /* 0x000fe200000f0c0b */
[----:B------:R-:W-:-:S02]  /*1340*/  IMAD.SHL.U32 R197, R197, 0x2, RZ ;  /* 0x00000002c5c57824 */ /* 0x000fc400078e00ff */
[----:B------:R-:W-:-:S03]  /*1350*/  IMAD.SHL.U32 R198, R198, 0x2, RZ ;  /* 0x00000002c6c67824 */ /* 0x000fc600078e00ff */
[----:B------:R-:W-:-:S03]  /*1360*/  IADD3 R195, R197, 0xc020, RZ ;  /* 0x0000c020c5c37810 */ /* 0x000fc60007ffe0ff */
[----:B------:R-:W-:Y:S01]  /*1370*/  R2P PR, R7, 0x6 ;  /* 0x0000000607007804 */ /* 0x000fe20000000000 */
[----:B------:R-:W-:-:S04]  /*1380*/  IMAD.MOV.U32 R7, RZ, RZ, 0x10 ;  /* 0x00000010ff077424 */ /* 0x000fc800078e00ff */
[----:B------:R-:W-:Y:S01]  /*1390*/  SEL R5, R5, 0xffffffe0, !P2 ;  /* 0xffffffe005057807 */ /* 0x000fe20005000000 */
[----:B------:R-:W-:Y:S01]  /*13a0*/  @P4 STS.128 [R203+0x12000], RZ ;  /* 0x012000ffcb004388 */ /* 0x000fe20000000c00 */
[----:B------:R-:W-:Y:S02]  /*13b0*/  SEL R7, R7, 0xfffffff0, !P1 ;  /* 0xfffffff007077807 */ /* 0x000fe40004800000 */
[----:B------:R-:W-:Y:S01]  /*13c0*/  R2P PR, R0, 0x6 ;  /* 0x0000000600007804 */ /* 0x000fe20000000000 */
[----:B------:R-:W-:Y:S01]  /*13d0*/  @P4 STS.128 [R203+0x14000], RZ ;  /* 0x014000ffcb004388 */ /* 0x000fe20000000c00 */
[----:B------:R-:W-:Y:S01]  /*13e0*/  IADD3 R0, R197, 0xc000, RZ ;  /* 0x0000c000c5007810 */ /* 0x000fe20007ffe0ff */
[--C-:B------:R-:W-:Y:S02]  /*13f0*/  IMAD R196, R7, 0x2, R198.reuse ;  /* 0x0000000207c47824 */ /* 0x100fe400078e02c6 */
[----:B------:R-:W-:Y:S01]  /*1400*/  @P4 STS.128 [R203+0x16000], RZ ;  /* 0x016000ffcb004388 */ /* 0x000fe20000000c00 */
[----:B------:R-:W-:-:S02]  /*1410*/  IMAD R194, R5, 0x2, R198 ;  /* 0x0000000205c27824 */ /* 0x000fc400078e02c6 */
[----:B------:R-:W-:Y:S01]  /*1420*/  IMAD R193, R5, 0x2, R196 ;  /* 0x0000000205c17824 */ /* 0x000fe200078e02c4 */
[----:B------:R-:W-:Y:S01]  /*1430*/  @!PT LDS RZ, [RZ] ;  /* 0x00000000fffff984 */ /* 0x000fe20000000800 */
[----:B------:R-:W-:Y:S01]  /*1440*/  @!PT LDS RZ, [RZ] ;  /* 0x00000000fffff984 */ /* 0x000fe20000000800 */
[----:B------:R-:W-:Y:S01]  /*1450*/  @!PT LDS RZ, [RZ] ;  /* 0x00000000fffff984 */ /* 0x000fe20000000800 */
[----:B------:R4:W-:Y:S04]  /*1460*/  @!P4 LDGSTS.E.BYPASS.LTC128B.128 [R203+0x12000], [R16.64] ;  /* 0x1200000010cbcfae */ /* 0x0009e8000b901d48 */
[----:B------:R4:W-:Y:S01]  /*1470*/  @!P4 LDGSTS.E.BYPASS.LTC128B.128 [R203+0x14000], [R16.64+0x80] ;  /* 0x1400008010cbcfae */ /* 0x0009e2000b901d48 */
[----:B------:R-:W-:Y:S02]  /*1480*/  @P1 IADD3 R195, R0, -0x20, RZ ;  /* 0xffffffe000c31810 */ /* 0x000fe40007ffe0ff */
[----:B------:R-:W-:Y:S01]  /*1490*/  SEL R0, R137, 0xffffffc0, !P2 ;  /* 0xffffffc089007807 */ /* 0x000fe20005000000 */
[----:B------:R4:W-:Y:S01]  /*14a0*/  @!P4 LDGSTS.E.BYPASS.LTC128B.128 [R203+0x16000], [R16.64+0x100] ;  /* 0x1600010010cbcfae */ /* 0x0009e2000b901d48 */
[----:B------:R-:W-:-:S02]  /*14b0*/  IADD3 R187, R195, 0x800, RZ ;  /* 0x00000800c3bb7810 */ /* 0x000fc40007ffe0ff */
[----:B------:R-:W-:Y:S01]  /*14c0*/  IADD3 R186, R195, 0x1000, RZ ;  /* 0x00001000c3ba7810 */ /* 0x000fe20007ffe0ff */
[----:B------:R-:W-:Y:S01]  /*14d0*/  @P3 STS.128 [R203+0x13000], RZ ;  /* 0x013000ffcb003388 */ /* 0x000fe20000000c00 */
[----:B------:R-:W-:Y:S01]  /*14e0*/  IMAD.IADD R191, R197, 0x1, R0 ;  /* 0x00000001c5bf7824 */ /* 0x000fe200078e0200 */
[C---:B------:R-:W-:Y:S01]  /*14f0*/  IADD3 R185, R195.reuse, 0x1800, RZ ;  /* 0x00001800c3b97810 */ /* 0x040fe20007ffe0ff */
[----:B------:R-:W-:Y:S01]  /*1500*/  IMAD.IADD R184, R0, 0x1, R195 ;  /* 0x0000000100b87824 */ /* 0x000fe200078e02c3 */
[----:B------:R-:W-:Y:S01]  /*1510*/  @P3 STS.128 [R203+0x15000], RZ ;  /* 0x015000ffcb003388 */ /* 0x000fe20000000c00 */
[----:B------:R-:W-:Y:S01]  /*1520*/  IMAD.IADD R0, R86, 0x1, -R87 ;  /* 0x0000000156007824 */ /* 0x000fe200078e0a57 */
[C---:B------:R-:W-:Y:S02]  /*1530*/  IADD3 R183, R195.reuse, 0x2000, RZ ;  /* 0x00002000c3b77810 */ /* 0x040fe40007ffe0ff */
[----:B------:R-:W-:Y:S01]  /*1540*/  @P3 STS.128 [R203+0x17000], RZ ;  /* 0x017000ffcb003388 */ /* 0x000fe20000000c00 */
[----:B------:R-:W-:-:S02]  /*1550*/  IADD3 R182, R195, 0x2800, RZ ;  /* 0x00002800c3b67810 */ /* 0x000fc40007ffe0ff */
[C---:B------:R-:W-:Y:S01]  /*1560*/  IADD3 R181, R195.reuse, 0x3000, RZ ;  /* 0x00003000c3b57810 */ /* 0x040fe20007ffe0ff */
[----:B------:R-:W-:Y:S01]  /*1570*/  @!PT LDS RZ, [RZ] ;  /* 0x00000000fffff984 */ /* 0x000fe20000000800 */
[----:B------:R-:W-:Y:S01]  /*1580*/  @!PT LDS RZ, [RZ] ;  /* 0x00000000fffff984 */ /* 0x000fe20000000800 */
[----:B------:R-:W-:Y:S01]  /*1590*/  @!PT LDS RZ, [RZ] ;  /* 0x00000000fffff984 */ /* 0x000fe20000000800 */
[----:B------:R5:W-:Y:S01]  /*15a0*/  @!P3 LDGSTS.E.BYPASS.LTC128B.128 [R203+0x13000], [R10.64] ;  /* 0x130000000acbbfae */ /* 0x000be2000b901d48 */
[C---:B------:R-:W-:Y:S02]  /*15b0*/  IADD3 R180, R195.reuse, 0x3800, RZ ;  /* 0x00003800c3b47810 */ /* 0x040fe40007ffe0ff */
[C---:B------:R-:W-:Y:S01]  /*15c0*/  IADD3 R179, R195.reuse, 0x4000, RZ ;  /* 0x00004000c3b37810 */ /* 0x040fe20007ffe0ff */
[----:B------:R5:W-:Y:S01]  /*15d0*/  @!P3 LDGSTS.E.BYPASS.LTC128B.128 [R203+0x15000], [R10.64+0x80] ;  /* 0x150000800acbbfae */ /* 0x000be2000b901d48 */
[C---:B------:R-:W-:Y:S02]  /*15e0*/  IADD3 R178, R195.reuse, 0x4800, RZ ;  /* 0x00004800c3b27810 */ /* 0x040fe40007ffe0ff */
[C---:B------:R-:W-:Y:S01]  /*15f0*/  IADD3 R177, R195.reuse, 0x5000, RZ ;  /* 0x00005000c3b17810 */ /* 0x040fe20007ffe0ff */
[----:B------:R5:W-:Y:S01]  /*1600*/  @!P3 LDGSTS.E.BYPASS.LTC128B.128 [R203+0x17000], [R10.64+0x100] ;  /* 0x170001000acbbfae */ /* 0x000be2000b901d48 */
[----:B------:R-:W-:-:S03]  /*1610*/  IADD3 R176, R195, 0x5800, RZ ;  /* 0x00005800c3b07810 */ /* 0x000fc60007ffe0ff */
[----:B------:R-:W-:Y:S04]  /*1620*/  LDSM.16.M88.4 R44, [R198] ;  /* 0x00000000c62c783b */ /* 0x000fe80000000200 */
[----:B-1----:R-:W3:Y:S04]  /*1630*/  LDSM.16.M88.4 R20, [R197+0xc000] ;  /* 0x00c00000c514783b */ /* 0x002ee80000000200 */
[----:B------:R-:W4:Y:S04]  /*1640*/  LDSM.16.M88.4 R12, [R197+0xc800] ;  /* 0x00c80000c50c783b */ /* 0x000f280000000200 */
[----:B------:R-:W5:Y:S04]  /*1650*/  LDSM.16.M88.4 R76, [R197+0xd000] ;  /* 0x00d00000c54c783b */ /* 0x000f680000000200 */
[----:B------:R-:W-:Y:S04]  /*1660*/  LDSM.16.M88.4 R56, [R196] ;  /* 0x00000000c438783b */ /* 0x000fe80000000200 */
[----:B------:R-:W1:Y:S04]  /*1670*/  LDSM.16.M88.4 R68, [R195] ;  /* 0x00000000c344783b */ /* 0x000e680000000200 */
[----:B------:R-:W1:Y:S04]  /*1680*/  LDSM.16.M88.4 R64, [R195+0x800] ;  /* 0x00080000c340783b */ /* 0x000e680000000200 */
[----:B------:R-:W1:Y:S04]  /*1690*/  LDSM.16.M88.4 R60, [R195+0x1000] ;  /* 0x00100000c33c783b */ /* 0x000e680000000200 */
[----:B------:R-:W1:Y:S04]  /*16a0*/  LDSM.16.M88.4 R72, [R197+0xd800] ;  /* 0x00d80000c548783b */ /* 0x000e680000000200 */
[----:B------:R-:W-:Y:S04]  /*16b0*/  LDSM.16.M88.4 R40, [R194] ;  /* 0x00000000c228783b */ /* 0x000fe80000000200 */
[----:B------:R-:W1:Y:S01]  /*16c0*/  LDSM.16.M88.4 R36, [R191+0xc000] ;  /* 0x00c00000bf24783b */ /* 0x000e620000000200 */
[C---:B---3--:R-:W-:Y:S03]  /*16d0*/  HMMA.16816.F32.BF16 R24, R44.reuse, R20, RZ ;  /* 0x000000142c18723c */ /* 0x048fe600000418ff */
[----:B------:R-:W3:Y:S04]  /*16e0*/  LDSM.16.M88.4 R32, [R191+0xc800] ;  /* 0x00c80000bf20783b */ /* 0x000ee80000000200 */
[----:B--2---:R-:W2:Y:S01]  /*16f0*/  LDSM.16.M88.4 R28, [R191+0xd000] ;  /* 0x00d00000bf1c783b */ /* 0x004ea20000000200 */
[C---:B----4-:R-:W-:Y:S03]  /*1700*/  HMMA.16816.F32.BF16 R16, R44.reuse, R12, RZ ;  /* 0x0000000c2c10723c */ /* 0x050fe600000418ff */
[----:B------:R-:W4:Y:S04]  /*1710*/  LDSM.16.M88.4 R52, [R195+0x1800] ;  /* 0x00180000c334783b */ /* 0x000f280000000200 */
[----:B------:R-:W-:Y:S01]  /*1720*/  LDSM.16.M88.4 R80, [R191+0xd800] ;  /* 0x00d80000bf50783b */ /* 0x000fe20000000200 */
[C---:B------:R-:W-:Y:S03]  /*1730*/  HMMA.16816.F32.BF16 R20, R44.reuse, R22, RZ ;  /* 0x000000162c14723c */ /* 0x040fe600000418ff */
[----:B------:R-:W0:Y:S05]  /*1740*/  LDGDEPBAR ;  /* 0x00000000000079af */ /* 0x000e2a0000000000 */
[C---:B------:R-:W-:Y:S08]  /*1750*/  HMMA.16816.F32.BF16 R12, R44.reuse, R14, RZ ;  /* 0x0000000e2c0c723c */ /* 0x040ff000000418ff */
[C---:B-----5:R-:W-:Y:S08]  /*1760*/  HMMA.16816.F32.BF16 R8, R44.reuse, R76, RZ ;  /* 0x0000004c2c08723c */ /* 0x060ff000000418ff */
[----:B------:R-:W-:Y:S08]  /*1770*/  HMMA.16816.F32.BF16 R76, R44, R78, RZ ;  /* 0x0000004e2c4c723c */ /* 0x000ff000000418ff */
[C---:B-1----:R-:W-:Y:S08]  /*1780*/  HMMA.16816.F32.BF16 R24, R56.reuse, R68, R24 ;  /* 0x000000443818723c */ /* 0x042ff00000041818 */
[C---:B------:R-:W-:Y:S01]  /*1790*/  HMMA.16816.F32.BF16 R20, R56.reuse, R70, R20 ;  /* 0x000000463814723c */ /* 0x040fe20000041814 */
[----:B------:R-:W-:Y:S07]  /*17a0*/  LDSM.16.M88.4 R68, [R184] ;  /* 0x00000000b844783b */ /* 0x000fee0000000200 */
[C---:B------:R-:W-:Y:S08]  /*17b0*/  HMMA.16816.F32.BF16 R16, R56.reuse, R64, R16 ;  /* 0x000000403810723c */ /* 0x040ff00000041810 */
[C---:B------:R-:W-:Y:S01]  /*17c0*/  HMMA.16816.F32.BF16 R12, R56.reuse, R66, R12 ;  /* 0x00000042380c723c */ /* 0x040fe2000004180c */
[----:B------:R-:W-:Y:S07]  /*17d0*/  LDSM.16.M88.4 R64, [R184+0x800] ;  /* 0x00080000b840783b */ /* 0x000fee0000000200 */
[----:B------:R-:W-:Y:S08]  /*17e0*/  HMMA.16816.F32.BF16 R8, R56, R60, R8 ;  /* 0x0000003c3808723c */ /* 0x000ff00000041808 */
[C---:B------:R-:W-:Y:S08]  /*17f0*/  HMMA.16816.F32.BF16 R48, R44.reuse, R72, RZ ;  /* 0x000000482c30723c */ /* 0x040ff000000418ff */
[----:B------:R-:W-:Y:S01]  /*1800*/  HMMA.16816.F32.BF16 R44, R44, R74, RZ ;  /* 0x0000004a2c2c723c */ /* 0x000fe200000418ff */
[----:B------:R-:W1:Y:S07]  /*1810*/  LDSM.16.M88.4 R72, [R193] ;  /* 0x00000000c148783b */ /* 0x000e6e0000000200 */
[----:B------:R-:W-:Y:S01]  /*1820*/  HMMA.16816.F32.BF16 R76, R56, R62, R76 ;  /* 0x0000003e384c723c */ /* 0x000fe2000004184c */
[----:B------:R-:W5:Y:S07]  /*1830*/  LDSM.16.M88.4 R60, [R184+0x1000] ;  /* 0x00100000b83c783b */ /* 0x000f6e0000000200 */
[C---:B------:R-:W-:Y:S08]  /*1840*/  HMMA.16816.F32.BF16 R24, R40.reuse, R36, R24 ;  /* 0x000000242818723c */ /* 0x040ff00000041818 */
[C---:B------:R-:W-:Y:S08]  /*1850*/  HMMA.16816.F32.BF16 R20, R40.reuse, R38, R20 ;  /* 0x000000262814723c */ /* 0x040ff00000041814 */
[C---:B---3--:R-:W-:Y:S08]  /*1860*/  HMMA.16816.F32.BF16 R16, R40.reuse, R32, R16 ;  /* 0x000000202810723c */ /* 0x048ff00000041810 */
[C---:B------:R-:W-:Y:S01]  /*1870*/  HMMA.16816.F32.BF16 R12, R40.reuse, R34, R12 ;  /* 0x00000022280c723c */ /* 0x040fe2000004180c */
[----:B------:R-:W-:Y:S07]  /*1880*/  LDSM.16.M88.4 R32, [R198+0x4000] ;  /* 0x00400000c620783b */ /* 0x000fee0000000200 */
[----:B--2---:R-:W-:Y:S01]  /*1890*/  HMMA.16816.F32.BF16 R36, R40, R28, R8 ;  /* 0x0000001c2824723c */ /* 0x004fe20000041808 */
[----:B------:R-:W-:Y:S07]  /*18a0*/  LDSM.16.M88.4 R8, [R197+0xe000] ;  /* 0x00e00000c508783b */ /* 0x000fee0000000200 */
[C---:B----4-:R-:W-:Y:S08]  /*18b0*/  HMMA.16816.F32.BF16 R48, R56.reuse, R52, R48 ;  /* 0x000000343830723c */ /* 0x050ff00000041830 */
[----:B------:R-:W-:Y:S01]  /*18c0*/  HMMA.16816.F32.BF16 R44, R56, R54, R44 ;  /* 0x00000036382c723c */ /* 0x000fe2000004182c */
[----:B------:R-:W-:Y:S04]  /*18d0*/  LDSM.16.M88.4 R52, [R184+0x1800] ;  /* 0x00180000b834783b */ /* 0x000fe80000000200 */
[----:B------:R-:W-:Y:S03]  /*18e0*/  LDSM.16.M88.4 R56, [R197+0xe800] ;  /* 0x00e80000c538783b */ /* 0x000fe60000000200 */
[----:B------:R-:W-:Y:S01]  /*18f0*/  HMMA.16816.F32.BF16 R76, R40, R30, R76 ;  /* 0x0000001e284c723c */ /* 0x000fe2000004184c */
[----:B------:R-:W2:Y:S07]  /*1900*/  LDSM.16.M88.4 R28, [R197+0xf000] ;  /* 0x00f00000c51c783b */ /* 0x000eae0000000200 */
[C---:B-1----:R-:W-:Y:S08]  /*1910*/  HMMA.16816.F32.BF16 R16, R72.reuse, R64, R16 ;  /* 0x000000404810723c */ /* 0x042ff00000041810 */
[C---:B------:R-:W-:Y:S08]  /*1920*/  HMMA.16816.F32.BF16 R12, R72.reuse, R66, R12 ;  /* 0x00000042480c723c */ /* 0x040ff0000004180c */
[----:B-----5:R-:W-:Y:S01]  /*1930*/  HMMA.16816.F32.BF16 R64, R72, R60, R36 ;  /* 0x0000003c4840723c */ /* 0x020fe20000041824 */
[----:B------:R-:W-:Y:S07]  /*1940*/  LDSM.16.M88.4 R36, [R195+0x2000] ;  /* 0x00200000c324783b */ /* 0x000fee0000000200 */
[C---:B------:R-:W-:Y:S08]  /*1950*/  HMMA.16816.F32.BF16 R48, R40.reuse, R80, R48 ;  /* 0x000000502830723c */ /* 0x040ff00000041830 */
[----:B------:R-:W-:Y:S01]  /*1960*/  HMMA.16816.F32.BF16 R44, R40, R82, R44 ;  /* 0x00000052282c723c */ /* 0x000fe2000004182c */
[----:B------:R-:W-:Y:S07]  /*1970*/  LDSM.16.M88.4 R40, [R196+0x4000] ;  /* 0x00400000c428783b */ /* 0x000fee0000000200 */
[C---:B------:R-:W-:Y:S08]  /*1980*/  HMMA.16816.F32.BF16 R24, R72.reuse, R68, R24 ;  /* 0x000000444818723c */ /* 0x040ff00000041818 */
[C---:B------:R-:W-:Y:S01]  /*1990*/  HMMA.16816.F32.BF16 R20, R72.reuse, R70, R20 ;  /* 0x000000464814723c */ /* 0x040fe20000041814 */
[----:B------:R-:W-:Y:S07]  /*19a0*/  LDSM.16.M88.4 R68, [R197+0xf800] ;  /* 0x00f80000c544783b */ /* 0x000fee0000000200 */
[----:B------:R-:W-:Y:S01]  /*19b0*/  HMMA.16816.F32.BF16 R80, R72, R62, R76 ;  /* 0x0000003e4850723c */ /* 0x000fe2000004184c */
[----:B------:R-:W1:Y:S04]  /*19c0*/  LDSM.16.M88.4 R60, [R195+0x3000] ;  /* 0x00300000c33c783b */ /* 0x000e680000000200 */
[----:B------:R-:W-:Y:S03]  /*19d0*/  LDSM.16.M88.4 R76, [R195+0x2800] ;  /* 0x00280000c34c783b */ /* 0x000fe60000000200 */
[----:B--2---:R-:W-:Y:S08]  /*19e0*/  HMMA.16816.F32.BF16 R64, R32, R28, R64 ;  /* 0x0000001c2040723c */ /* 0x004ff00000041840 */
[C---:B------:R-:W-:Y:S08]  /*19f0*/  HMMA.16816.F32.BF16 R48, R72.reuse, R52, R48 ;  /* 0x000000344830723c */ /* 0x040ff00000041830 */
[----:B------:R-:W-:Y:S01]  /*1a00*/  HMMA.16816.F32.BF16 R44, R72, R54, R44 ;  /* 0x00000036482c723c */ /* 0x000fe2000004182c */
[----:B------:R-:W-:Y:S04]  /*1a10*/  LDSM.16.M88.4 R52, [R194+0x4000] ;  /* 0x00400000c234783b */ /* 0x000fe80000000200 */
[----:B------:R-:W-:Y:S03]  /*1a20*/  LDSM.16.M88.4 R72, [R191+0xe800] ;  /* 0x00e80000bf48783b */ /* 0x000fe60000000200 */
[C---:B------:R-:W-:Y:S08]  /*1a30*/  HMMA.16816.F32.BF16 R24, R32.reuse, R8, R24 ;  /* 0x000000082018723c */ /* 0x040ff00000041818 */
[C---:B------:R-:W-:Y:S01]  /*1a40*/  HMMA.16816.F32.BF16 R20, R32.reuse, R10, R20 ;  /* 0x0000000a2014723c */ /* 0x040fe20000041814 */
[----:B------:R-:W-:Y:S07]  /*1a50*/  LDSM.16.M88.4 R8, [R191+0xe000] ;  /* 0x00e00000bf08783b */ /* 0x000fee0000000200 */
[C---:B------:R-:W-:Y:S01]  /*1a60*/  HMMA.16816.F32.BF16 R80, R32.reuse, R30, R80 ;  /* 0x0000001e2050723c */ /* 0x040fe20000041850 */
[----:B------:R-:W2:Y:S07]  /*1a70*/  LDSM.16.M88.4 R28, [R191+0xf000] ;  /* 0x00f00000bf1c783b */ /* 0x000eae0000000200 */
[C---:B------:R-:W-:Y:S08]  /*1a80*/  HMMA.16816.F32.BF16 R16, R32.reuse, R56, R16 ;  /* 0x000000382010723c */ /* 0x040ff00000041810 */
[----:B------:R-:W-:Y:S01]  /*1a90*/  HMMA.16816.F32.BF16 R12, R32, R58, R12 ;  /* 0x0000003a200c723c */ /* 0x000fe2000004180c */
[----:B------:R-:W3:Y:S07]  /*1aa0*/  LDSM.16.M88.4 R56, [R195+0x3800] ;  /* 0x00380000c338783b */ /* 0x000eee0000000200 */
[----:B-1----:R-:W-:Y:S08]  /*1ab0*/  HMMA.16816.F32.BF16 R64, R40, R60, R64 ;  /* 0x0000003c2840723c */ /* 0x002ff00000041840 */
[C---:B------:R-:W-:Y:S08]  /*1ac0*/  HMMA.16816.F32.BF16 R48, R32.reuse, R68, R48 ;  /* 0x000000442030723c */ /* 0x040ff00000041830 */
[----:B------:R-:W-:Y:S01]  /*1ad0*/  HMMA.16816.F32.BF16 R44, R32, R70, R44 ;  /* 0x00000046202c723c */ /* 0x000fe2000004182c */
[----:B------:R-:W-:Y:S04]  /*1ae0*/  LDSM.16.M88.4 R68, [R191+0xf800] ;  /* 0x00f80000bf44783b */ /* 0x000fe80000000200 */
[----:B------:R-:W-:Y:S03]  /*1af0*/  LDSM.16.M88.4 R32, [R184+0x2000] ;  /* 0x00200000b820783b */ /* 0x000fe60000000200 */
[C---:B------:R-:W-:Y:S08]  /*1b00*/  HMMA.16816.F32.BF16 R24, R40.reuse, R36, R24 ;  /* 0x000000242818723c */ /* 0x040ff00000041818 */
[C---:B------:R-:W-:Y:S01]  /*1b10*/  HMMA.16816.F32.BF16 R20, R40.reuse, R38, R20 ;  /* 0x000000262814723c */ /* 0x040fe20000041814 */
[----:B------:R-:W-:Y:S07]  /*1b20*/  LDSM.16.M88.4 R36, [R193+0x4000] ;  /* 0x00400000c124783b */ /* 0x000fee0000000200 */
[----:B------:R-:W-:Y:S01]  /*1b30*/  HMMA.16816.F32.BF16 R80, R40, R62, R80 ;  /* 0x0000003e2850723c */ /* 0x000fe20000041850 */
[----:B------:R-:W1:Y:S07]  /*1b40*/  LDSM.16.M88.4 R60, [R184+0x3000] ;  /* 0x00300000b83c783b */ /* 0x000e6e0000000200 */
[----:B--2---:R-:W-:Y:S08]  /*1b50*/  HMMA.16816.F32.BF16 R64, R52, R28, R64 ;  /* 0x0000001c3440723c */ /* 0x004ff00000041840 */
[C---:B------:R-:W-:Y:S08]  /*1b60*/  HMMA.16816.F32.BF16 R16, R40.reuse, R76, R16 ;  /* 0x0000004c2810723c */ /* 0x040ff00000041810 */
[C---:B------:R-:W-:Y:S01]  /*1b70*/  HMMA.16816.F32.BF16 R12, R40.reuse, R78, R12 ;  /* 0x0000004e280c723c */ /* 0x040fe2000004180c */
[----:B------:R-:W-:Y:S07]  /*1b80*/  LDSM.16.M88.4 R76, [R184+0x2800] ;  /* 0x00280000b84c783b */ /* 0x000fee0000000200 */
[C---:B---3--:R-:W-:Y:S08]  /*1b90*/  HMMA.16816.F32.BF16 R48, R40.reuse, R56, R48 ;  /* 0x000000382830723c */ /* 0x048ff00000041830 */
[----:B------:R-:W-:Y:S01]  /*1ba0*/  HMMA.16816.F32.BF16 R44, R40, R58, R44 ;  /* 0x0000003a282c723c */ /* 0x000fe2000004182c */
[----:B------:R-:W-:Y:S04]  /*1bb0*/  LDSM.16.M88.4 R40, [R198+0x8000] ;  /* 0x00800000c628783b */ /* 0x000fe80000000200 */
[----:B------:R-:W-:Y:S03]  /*1bc0*/  LDSM.16.M88.4 R56, [R184+0x3800] ;  /* 0x00380000b838783b */ /* 0x000fe60000000200 */
[C---:B------:R-:W-:Y:S08]  /*1bd0*/  HMMA.16816.F32.BF16 R24, R52.reuse, R8, R24 ;  /* 0x000000083418723c */ /* 0x040ff00000041818 */
[C---:B------:R-:W-:Y:S01]  /*1be0*/  HMMA.16816.F32.BF16 R20, R52.reuse, R10, R20 ;  /* 0x0000000a3414723c */ /* 0x040fe20000041814 */
[----:B------:R-:W-:Y:S07]  /*1bf0*/  LDSM.16.M88.4 R8, [R197+0x10000] ;  /* 0x01000000c508783b */ /* 0x000fee0000000200 */
[----:B------:R-:W-:Y:S01]  /*1c00*/  HMMA.16816.F32.BF16 R80, R52, R30, R80 ;  /* 0x0000001e3450723c */ /* 0x000fe20000041850 */
[----:B------:R-:W2:Y:S07]  /*1c10*/  LDSM.16.M88.4 R28, [R197+0x11000] ;  /* 0x01100000c51c783b */ /* 0x000eae0000000200 */
[----:B-1----:R-:W-:Y:S08]  /*1c20*/  HMMA.16816.F32.BF16 R64, R36, R60, R64 ;  /* 0x0000003c2440723c */ /* 0x002ff00000041840 */
[C---:B------:R-:W-:Y:S08]  /*1c30*/  HMMA.16816.F32.BF16 R16, R52.reuse, R72, R16 ;  /* 0x000000483410723c */ /* 0x040ff00000041810 */
[C---:B------:R-:W-:Y:S01]  /*1c40*/  HMMA.16816.F32.BF16 R12, R52.reuse, R74, R12 ;  /* 0x0000004a340c723c */ /* 0x040fe2000004180c */
[----:B------:R-:W-:Y:S07]  /*1c50*/  LDSM.16.M88.4 R72, [R197+0x10800] ;  /* 0x01080000c548783b */ /* 0x000fee0000000200 */
        /* <DEDUP_REMOVED lines=25> */
[----:B------:R-:W1:Y:S07]  /*1df0*/  LDSM.16.M88.4 R72, [R191+0x10800] ;  /* 0x01080000bf48783b */ /* 0x000e6e0000000200 */
[C---:B------:R-:W-:Y:S08]  /*1e00*/  HMMA.16816.F32.BF16 R48, R40.reuse, R68, R48 ;  /* 0x000000442830723c */ /* 0x040ff00000041830 */
[----:B------:R-:W-:Y:S01]  /*1e10*/  HMMA.16816.F32.BF16 R44, R40, R70, R44 ;  /* 0x00000046282c723c */ /* 0x000fe2000004182c */
[----:B------:R-:W-:Y:S07]  /*1e20*/  LDSM.16.M88.4 R40, [R193+0x8000] ;  /* 0x00800000c128783b */ /* 0x000fee0000000200 */
[C---:B------:R-:W-:Y:S08]  /*1e30*/  HMMA.16816.F32.BF16 R24, R52.reuse, R32, R24 ;  /* 0x000000203418723c */ /* 0x040ff00000041818 */
[C---:B------:R-:W-:Y:S01]  /*1e40*/  HMMA.16816.F32.BF16 R20, R52.reuse, R34, R20 ;  /* 0x000000223414723c */ /* 0x040fe20000041814 */
[----:B------:R-:W3:Y:S07]  /*1e50*/  LDSM.16.M88.4 R32, [R191+0x11800] ;  /* 0x01180000bf20783b */ /* 0x000eee0000000200 */
[----:B------:R-:W-:Y:S01]  /*1e60*/  HMMA.16816.F32.BF16 R80, R52, R62, R80 ;  /* 0x0000003e3450723c */ /* 0x000fe20000041850 */
[----:B------:R-:W4:Y:S07]  /*1e70*/  LDSM.16.M88.4 R60, [R184+0x4000] ;  /* 0x00400000b83c783b */ /* 0x000f2e0000000200 */
[----:B--2---:R-:W-:Y:S07]  /*1e80*/  HMMA.16816.F32.BF16 R64, R8, R28, R64 ;  /* 0x0000001c0840723c */ /* 0x004fee0000041840 */
[----:B------:R-:W-:Y:S01]  /*1e90*/  SHF.R.S32.HI R29, RZ, 0x1f, R0 ;  /* 0x0000001fff1d7819 */ /* 0x000fe20000011400 */
[----:B------:R-:W-:Y:S03]  /*1ea0*/  HMMA.16816.F32.BF16 R16, R52, R76, R16 ;  /* 0x0000004c3410723c */ /* 0x000fe60000041810 */
[----:B------:R-:W-:Y:S01]  /*1eb0*/  LEA.HI R212, R29, R0, RZ, 0x2 ;  /* 0x000000001dd47211 */ /* 0x000fe200078f10ff */
[----:B------:R-:W-:-:S02]  /*1ec0*/  IMAD R29, R88, 0x10, R90 ;  /* 0x00000010581d7824 */ /* 0x000fc400078e025a */
[----:B------:R-:W-:Y:S01]  /*1ed0*/  IMAD.IADD R0, R85, 0x1, R6 ;  /* 0x0000000155007824 */ /* 0x000fe200078e0206 */
[----:B------:R-:W-:Y:S01]  /*1ee0*/  SHF.R.S32.HI R212, RZ, 0x2, R212 ;  /* 0x00000002ffd47819 */ /* 0x000fe200000114d4 */
[----:B------:R-:W-:Y:S03]  /*1ef0*/  HMMA.16816.F32.BF16 R12, R52, R78, R12 ;  /* 0x0000004e340c723c */ /* 0x000fe6000004180c */
[----:B------:R-:W-:-:S04]  /*1f00*/  IADD3 R29, R29, 0x1, R212 ;  /* 0x000000011d1d7810 */ /* 0x000fc80007ffe0d4 */
[----:B------:R-:W-:Y:S01]  /*1f10*/  IADD3 R213, R84, R29, -R205 ;  /* 0x0000001d54d57210 */ /* 0x000fe20007ffe8cd */
[----:B------:R-:W-:Y:S03]  /*1f20*/  HMMA.16816.F32.BF16 R48, R52, R56, R48 ;  /* 0x000000383430723c */ /* 0x000fe60000041830 */
[----:B------:R-:W-:-:S04]  /*1f30*/  IADD3 R213, R213, c[0x0][0x2e8], RZ ;  /* 0x0000ba00d5d57a10 */ /* 0x000fc80007ffe0ff */
[C---:B------:R-:W-:Y:S01]  /*1f40*/  IADD3 R133, R213.reuse, 0x8, RZ ;  /* 0x00000008d5857810 */ /* 0x040fe20007ffe0ff */
[----:B------:R-:W-:Y:S01]  /*1f50*/  HMMA.16816.F32.BF16 R44, R52, R58, R44 ;  /* 0x0000003a342c723c */ /* 0x000fe2000004182c */
[-C--:B------:R-:W-:Y:S02]  /*1f60*/  IMNMX R213, R213, R84.reuse, PT ;  /* 0x00000054d5d57217 */ /* 0x080fe40003800200 */
[----:B------:R-:W-:-:S04]  /*1f70*/  IMNMX R133, R133, R84, PT ;  /* 0x0000005485857217 */ /* 0x000fc80003800200 */
[----:B------:R-:W-:Y:S01]  /*1f80*/  IMAD R52, R136, 0x40, R218 ;  /* 0x0000004088347824 */ /* 0x000fe200078e02da */
[----:B------:R-:W-:Y:S04]  /*1f90*/  HMMA.16816.F32.BF16 R24, R8, R36, R24 ;  /* 0x000000240818723c */ /* 0x000fe80000041818 */
[----:B------:R-:W-:-:S04]  /*1fa0*/  IADD3 R6, R52, 0x9, RZ ;  /* 0x0000000934067810 */ /* 0x000fc80007ffe0ff */
[C---:B------:R-:W-:Y:S01]  /*1fb0*/  HMMA.16816.F32.BF16 R20, R8.reuse, R38, R20 ;  /* 0x000000260814723c */ /* 0x040fe20000041814 */
[----:B------:R-:W2:Y:S01]  /*1fc0*/  LDSM.16.M88.4 R36, [R184+0x4800] ;  /* 0x00480000b824783b */ /* 0x000ea20000000200 */
[C---:B------:R-:W-:Y:S02]  /*1fd0*/  ISETP.GE.AND P2, PT, R6.reuse, R213, PT ;  /* 0x000000d50600720c */ /* 0x040fe40003f46270 */
[----:B------:R-:W-:Y:S02]  /*1fe0*/  ISETP.GE.AND P5, PT, R6, R133, PT ;  /* 0x000000850600720c */ /* 0x000fe40003fa6270 */
[C---:B------:R-:W-:Y:S02]  /*1ff0*/  IADD3 R6, R52.reuse, 0x11, RZ ;  /* 0x0000001134067810 */ /* 0x040fe40007ffe0ff */
[C---:B------:R-:W-:Y:S01]  /*2000*/  HMMA.16816.F32.BF16 R80, R8.reuse, R30, R80 ;  /* 0x0000001e0850723c */ /* 0x040fe20000041850 */
[----:B------:R-:W5:Y:S07]  /*2010*/  LDSM.16.M88.4 R28, [R184+0x5000] ;  /* 0x00500000b81c783b */ /* 0x000f6e0000000200 */
[C---:B-1----:R-:W-:Y:S08]  /*2020*/  HMMA.16816.F32.BF16 R16, R8.reuse, R72, R16 ;  /* 0x000000480810723c */ /* 0x042ff00000041810 */
[C---:B------:R-:W-:Y:S08]  /*2030*/  HMMA.16816.F32.BF16 R12, R8.reuse, R74, R12 ;  /* 0x0000004a080c723c */ /* 0x040ff0000004180c */
[C---:B---3--:R-:W-:Y:S07]  /*2040*/  HMMA.16816.F32.BF16 R48, R8.reuse, R32, R48 ;  /* 0x000000200830723c */ /* 0x048fee0000041830 */
[----:B------:R-:W-:Y:S01]  /*2050*/  IADD3 R32, R52, 0x1, RZ ;  /* 0x0000000134207810 */ /* 0x000fe20007ffe0ff */
[----:B------:R-:W-:Y:S03]  /*2060*/  HMMA.16816.F32.BF16 R44, R8, R34, R44 ;  /* 0x00000022082c723c */ /* 0x000fe6000004182c */
[----:B------:R-:W-:-:S02]  /*2070*/  ISETP.GE.AND P0, PT, R32, R213, PT ;  /* 0x000000d52000720c */ /* 0x000fc40003f06270 */
[----:B------:R-:W-:Y:S02]  /*2080*/  ISETP.GE.AND P3, PT, R32, R133, PT ;  /* 0x000000852000720c */ /* 0x000fe40003f66270 */
[C---:B------:R-:W-:Y:S01]  /*2090*/  IADD3 R8, R52.reuse, 0x8, RZ ;  /* 0x0000000834087810 */ /* 0x040fe20007ffe0ff */
[C---:B----4-:R-:W-:Y:S01]  /*20a0*/  HMMA.16816.F32.BF16 R24, R40.reuse, R60, R24 ;  /* 0x0000003c2818723c */ /* 0x050fe20000041818 */
[----:B------:R-:W-:Y:S02]  /*20b0*/  IADD3 R32, R52, 0x10, RZ ;  /* 0x0000001034207810 */ /* 0x000fe40007ffe0ff */
[C---:B------:R-:W-:Y:S02]  /*20c0*/  ISETP.GE.AND P4, PT, R8.reuse, R213, PT ;  /* 0x000000d50800720c */ /* 0x040fe40003f86270 */
[----:B------:R-:W-:Y:S02]  /*20d0*/  ISETP.GE.AND P6, PT, R8, R133, PT ;  /* 0x000000850800720c */ /* 0x000fe40003fc6270 */
[----:B------:R-:W1:Y:S01]  /*20e0*/  LDSM.16.M88.4 R8, [R184+0x5800] ;  /* 0x00580000b808783b */ /* 0x000e620000000200 */
[----:B------:R-:W-:Y:S01]  /*20f0*/  HMMA.16816.F32.BF16 R20, R40, R62, R20 ;  /* 0x0000003e2814723c */ /* 0x000fe20000041814 */
[----:B------:R-:W-:Y:S01]  /*2100*/  IADD3 R34, R52, 0x18, RZ ;  /* 0x0000001834227810 */ /* 0x000fe20007ffe0ff */
[----:B------:R-:W-:-:S04]  /*2110*/  DEPBAR.LE SB0, 0x0 ;  /* 0x000080000000791a */ /* 0x000fc80000000000 */
[C---:B------:R-:W-:Y:S02]  /*2120*/  ISETP.GE.AND P1, PT, R32.reuse, R213, PT ;  /* 0x000000d52000720c */ /* 0x040fe40003f26270 */
[C---:B--2---:R-:W-:Y:S08]  /*2130*/  HMMA.16816.F32.BF16 R16, R40.reuse, R36, R16 ;  /* 0x000000242810723c */ /* 0x044ff00000041810 */
[----:B------:R-:W-:Y:S01]  /*2140*/  HMMA.16816.F32.BF16 R12, R40, R38, R12 ;  /* 0x00000026280c723c */ /* 0x000fe2000004180c */
[----:B------:R-:W-:Y:S01]  /*2150*/  FSEL R25, R25, -INF , !P0 ;  /* 0xff80000019197808 */ /* 0x000fe20004000000 */
[----:B------:R-:W-:Y:S01]  /*2160*/  BAR.SYNC.DEFER_BLOCKING 0x0 ;  /* 0x0000000000007b1d */ /* 0x000fe20000010000 */
[----:B------:R-:W-:-:S02]  /*2170*/  ISETP.GE.AND P0, PT, R32, R133, PT ;  /* 0x000000852000720c */ /* 0x000fc40003f06270 */
[----:B------:R-:W-:Y:S02]  /*2180*/  FSEL R32, R27, -INF , !P3 ;  /* 0xff8000001b207808 */ /* 0x000fe40005800000 */
[-C--:B------:R-:W-:Y:S01]  /*2190*/  ISETP.GE.AND P3, PT, R6, R213.reuse, PT ;  /* 0x000000d50600720c */ /* 0x080fe20003f66270 */
[C---:B-----5:R-:W-:Y:S01]  /*21a0*/  HMMA.16816.F32.BF16 R64, R40.reuse, R28, R64 ;  /* 0x0000001c2840723c */ /* 0x060fe20000041840 */
[----:B------:R-:W-:Y:S02]  /*21b0*/  FSEL R33, R20, -INF , !P4 ;  /* 0xff80000014217808 */ /* 0x000fe40006000000 */
[----:B------:R-:W-:Y:S02]  /*21c0*/  FSEL R22, R22, -INF , !P6 ;  /* 0xff80000016167808 */ /* 0x000fe40007000000 */
[----:B------:R-:W-:Y:S02]  /*21d0*/  ISETP.GE.AND P6, PT, R34, R213, PT ;  /* 0x000000d52200720c */ /* 0x000fe40003fc6270 */
[C---:B------:R-:W-:Y:S01]  /*21e0*/  IADD3 R20, R52.reuse, 0x19, RZ ;  /* 0x0000001934147810 */ /* 0x040fe20007ffe0ff */
[----:B------:R-:W-:Y:S01]  /*21f0*/  HMMA.16816.F32.BF16 R80, R40, R30, R80 ;  /* 0x0000001e2850723c */ /* 0x000fe20000041850 */
[----:B------:R-:W-:-:S02]  /*2200*/  IADD3 R28, R52, 0x20, RZ ;  /* 0x00000020341c7810 */ /* 0x000fc40007ffe0ff */
[----:B------:R-:W-:Y:S02]  /*2210*/  ISETP.GE.AND P4, PT, R6, R133, PT ;  /* 0x000000850600720c */ /* 0x000fe40003f86270 */
[----:B------:R-:W-:Y:S02]  /*2220*/  FSEL R27, R21, -INF , !P2 ;  /* 0xff800000151b7808 */ /* 0x000fe40005000000 */
[----:B------:R-:W-:Y:S01]  /*2230*/  FSEL R6, R23, -INF , !P5 ;  /* 0xff80000017067808 */ /* 0x000fe20006800000 */
[----:B-1----:R-:W-:Y:S01]  /*2240*/  HMMA.16816.F32.BF16 R44, R40, R10, R44 ;  /* 0x0000000a282c723c */ /* 0x002fe2000004182c */
[----:B------:R-:W-:Y:S02]  /*2250*/  FSEL R23, R16, -INF , !P1 ;  /* 0xff80000010177808 */ /* 0x000fe40004800000 */
[----:B------:R-:W-:Y:S02]  /*2260*/  FSEL R18, R18, -INF , !P0 ;  /* 0xff80000012127808 */ /* 0x000fe40004000000 */
[----:B------:R-:W-:-:S02]  /*2270*/  FSEL R21, R17, -INF , !P3 ;  /* 0xff80000011157808 */ /* 0x000fc40005800000 */
[C---:B------:R-:W-:Y:S01]  /*2280*/  ISETP.GE.AND P5, PT, R20.reuse, R213, PT ;  /* 0x000000d51400720c */ /* 0x040fe20003fa6270 */
[----:B------:R-:W-:Y:S01]  /*2290*/  HMMA.16816.F32.BF16 R48, R40, R8, R48 ;  /* 0x000000082830723c */ /* 0x000fe20000041830 */
[----:B------:R-:W-:Y:S02]  /*22a0*/  ISETP.GE.AND P1, PT, R20, R133, PT ;  /* 0x000000851400720c */ /* 0x000fe40003f26270 */
[C---:B------:R-:W-:Y:S02]  /*22b0*/  ISETP.GE.AND P0, PT, R28.reuse, R213, PT ;  /* 0x000000d51c00720c */ /* 0x040fe40003f06270 */
[----:B------:R-:W-:Y:S02]  /*22c0*/  ISETP.GE.AND P3, PT, R28, R133, PT ;  /* 0x000000851c00720c */ /* 0x000fe40003f66270 */
[----:B------:R-:W-:Y:S02]  /*22d0*/  FSEL R17, R12, -INF , !P6 ;  /* 0xff8000000c117808 */ /* 0x000fe40007000000 */
[----:B------:R-:W-:-:S02]  /*22e0*/  IADD3 R28, R52, 0x28, RZ ;  /* 0x00000028341c7810 */ /* 0x000fc40007ffe0ff */
[----:B------:R-:W-:Y:S02]  /*22f0*/  IADD3 R12, R52, 0x29, RZ ;  /* 0x00000029340c7810 */ /* 0x000fe40007ffe0ff */
[----:B------:R-:W-:Y:S02]  /*2300*/  FSEL R13, R13, -INF , !P5 ;  /* 0xff8000000d0d7808 */ /* 0x000fe40006800000 */
[----:B------:R-:W-:Y:S02]  /*2310*/  FSEL R8, R15, -INF , !P1 ;  /* 0xff8000000f087808 */ /* 0x000fe40004800000 */
[----:B------:R-:W-:Y:S02]  /*2320*/  FSEL R171, R64, -INF , !P0 ;  /* 0xff80000040ab7808 */ /* 0x000fe40004000000 */
[----:B------:R-:W-:Y:S02]  /*2330*/  ISETP.GE.AND P5, PT, R28, R133, PT ;  /* 0x000000851c00720c */ /* 0x000fe40003fa6270 */
[----:B------:R-:W-:-:S02]  /*2340*/  ISETP.GE.AND P1, PT, R12, R213, PT ;  /* 0x000000d50c00720c */ /* 0x000fc40003f26270 */
[----:B------:R-:W-:Y:S02]  /*2350*/  ISETP.GE.AND P0, PT, R12, R133, PT ;  /* 0x000000850c00720c */ /* 0x000fe40003f06270 */
[----:B------:R-:W-:Y:S02]  /*2360*/  IADD3 R10, R52, 0x38, RZ ;  /* 0x00000038340a7810 */ /* 0x000fe40007ffe0ff */
[----:B------:R-:W-:Y:S02]  /*2370*/  FSEL R174, R82, -INF , !P5 ;  /* 0xff80000052ae7808 */ /* 0x000fe40006800000 */
[----:B------:R-:W-:Y:S02]  /*2380*/  FSEL R165, R81, -INF , !P1 ;  /* 0xff80000051a57808 */ /* 0x000fe40004800000 */
[----:B------:R-:W-:Y:S02]  /*2390*/  FSEL R172, R83, -INF , !P0 ;  /* 0xff80000053ac7808 */ /* 0x000fe40004000000 */
[----:B------:R-:W-:-:S02]  /*23a0*/  ISETP.GE.AND P5, PT, R10, R213, PT ;  /* 0x000000d50a00720c */ /* 0x000fc40003fa6270 */
[----:B------:R-:W-:Y:S02]  /*23b0*/  ISETP.GE.AND P1, PT, R10, R133, PT ;  /* 0x000000850a00720c */ /* 0x000fe40003f26270 */
[C---:B------:R-:W-:Y:S02]  /*23c0*/  ISETP.GE.AND P0, PT, R52.reuse, R213, PT ;  /* 0x000000d53400720c */ /* 0x040fe40003f06270 */
[----:B------:R-:W-:Y:S02]  /*23d0*/  IADD3 R10, R52, 0x39, RZ ;  /* 0x00000039340a7810 */ /* 0x000fe40007ffe0ff */
[----:B------:R-:W-:Y:S02]  /*23e0*/  FSEL R24, R24, -INF , !P0 ;  /* 0xff80000018187808 */ /* 0x000fe40004000000 */
[----:B------:R-:W-:Y:S02]  /*23f0*/  ISETP.GE.AND P0, PT, R10, R133, PT ;  /* 0x000000850a00720c */ /* 0x000fe40003f06270 */
[----:B------:R-:W-:-:S02]  /*2400*/  IADD3 R20, R52, 0x21, RZ ;  /* 0x0000002134147810 */ /* 0x000fc40007ffe0ff */
[----:B------:R-:W-:Y:S02]  /*2410*/  FSEL R164, R47, -INF , !P0 ;  /* 0xff8000002fa47808 */ /* 0x000fe40004000000 */
[----:B------:R-:W-:Y:S02]  /*2420*/  FSEL R16, R19, -INF , !P4 ;  /* 0xff80000013107808 */ /* 0x000fe40006000000 */
[----:B------:R-:W-:Y:S02]  /*2430*/  ISETP.GE.AND P0, PT, R2, 0x2, PT ;  /* 0x000000020200780c */ /* 0x000fe40003f06270 */
[----:B------:R-:W-:Y:S02]  /*2440*/  ISETP.GE.AND P2, PT, R34, R133, PT ;  /* 0x000000852200720c */ /* 0x000fe40003f46270 */
[C---:B------:R-:W-:Y:S02]  /*2450*/  ISETP.GE.AND P4, PT, R20.reuse, R213, PT ;  /* 0x000000d51400720c */ /* 0x040fe40003f86270 */
[----:B------:R-:W-:-:S02]  /*2460*/  ISETP.GE.AND P6, PT, R20, R133, PT ;  /* 0x000000851400720c */ /* 0x000fc40003fc6270 */
[----:B------:R-:W-:Y:S02]  /*2470*/  IADD3 R20, R52, 0x30, RZ ;  /* 0x0000003034147810 */ /* 0x000fe40007ffe0ff */
[----:B------:R-:W-:Y:S02]  /*2480*/  FSEL R14, R14, -INF , !P2 ;  /* 0xff8000000e0e7808 */ /* 0x000fe40005000000 */
[----:B------:R-:W-:Y:S02]  /*2490*/  FSEL R166, R66, -INF , !P3 ;  /* 0xff80000042a67808 */ /* 0x000fe40005800000 */
[----:B------:R-:W-:Y:S02]  /*24a0*/  FSEL R163, R65, -INF , !P4 ;  /* 0xff80000041a37808 */ /* 0x000fe40006000000 */
[-C--:B------:R-:W-:Y:S02]  /*24b0*/  ISETP.GE.AND P2, PT, R28, R213.reuse, PT ;  /* 0x000000d51c00720c */ /* 0x080fe40003f46270 */
[----:B------:R-:W-:-:S02]  /*24c0*/  ISETP.GE.AND P3, PT, R20, R213, PT ;  /* 0x000000d51400720c */ /* 0x000fc40003f66270 */
[----:B------:R-:W-:Y:S02]  /*24d0*/  ISETP.GE.AND P4, PT, R20, R133, PT ;  /* 0x000000851400720c */ /* 0x000fe40003f86270 */
[----:B------:R-:W-:Y:S02]  /*24e0*/  IADD3 R12, R52, 0x31, RZ ;  /* 0x00000031340c7810 */ /* 0x000fe40007ffe0ff */
[----:B------:R-:W-:Y:S02]  /*24f0*/  FSEL R220, R67, -INF , !P6 ;  /* 0xff80000043dc7808 */ /* 0x000fe40007000000 */
[----:B------:R-:W-:Y:S02]  /*2500*/  FSEL R169, R80, -INF , !P2 ;  /* 0xff80000050a97808 */ /* 0x000fe40005000000 */
[----:B------:R-:W-:Y:S02]  /*2510*/  FSEL R175, R48, -INF , !P3 ;  /* 0xff80000030af7808 */ /* 0x000fe40005800000 */
[----:B------:R-:W-:-:S02]  /*2520*/  FSEL R168, R50, -INF , !P4 ;  /* 0xff80000032a87808 */ /* 0x000fc40006000000 */
[C---:B------:R-:W-:Y:S02]  /*2530*/  ISETP.GE.AND P6, PT, R12.reuse, R213, PT ;  /* 0x000000d50c00720c */ /* 0x040fe40003fc6270 */
[-C--:B------:R-:W-:Y:S02]  /*2540*/  ISETP.GE.AND P2, PT, R12, R133.reuse, PT ;  /* 0x000000850c00720c */ /* 0x080fe40003f46270 */
[----:B------:R-:W-:Y:S02]  /*2550*/  ISETP.GE.AND P3, PT, R52, R133, PT ;  /* 0x000000853400720c */ /* 0x000fe40003f66270 */
[----:B------:R-:W-:Y:S02]  /*2560*/  ISETP.GE.AND P4, PT, R10, R213, PT ;  /* 0x000000d50a00720c */ /* 0x000fe40003f86270 */
[----:B------:R-:W-:Y:S02]  /*2570*/  FSEL R26, R26, -INF , !P3 ;  /* 0xff8000001a1a7808 */ /* 0x000fe40005800000 */
[----:B------:R-:W-:-:S02]  /*2580*/  FSEL R173, R49, -INF , !P6 ;  /* 0xff80000031ad7808 */ /* 0x000fc40007000000 */
[----:B------:R-:W-:Y:S02]  /*2590*/  FSEL R146, R51, -INF , !P2 ;  /* 0xff80000033927808 */ /* 0x000fe40005000000 */
[----:B------:R-:W-:Y:S02]  /*25a0*/  FSEL R147, R44, -INF , !P5 ;  /* 0xff8000002c937808 */ /* 0x000fe40006800000 */
[----:B------:R-:W-:Y:S02]  /*25b0*/  FSEL R144, R46, -INF , !P1 ;  /* 0xff8000002e907808 */ /* 0x000fe40004800000 */
[----:B------:R-:W-:Y:S01]  /*25c0*/  FSEL R145, R45, -INF , !P4 ;  /* 0xff8000002d917808 */ /* 0x000fe20006000000 */
[----:B------:R-:W-:Y:S05]  /*25d0*/  @!P0 BRA `(.L_x_5) ;  /* 0x0000014000008947 */ /* 0x000fea0003800000 */
[----:B------:R-:W-:-:S04]  /*25e0*/  IADD3 R11, R2, -0x2, RZ ;  /* 0xfffffffe020b7810 */ /* 0x000fc80007ffe0ff */
[----:B------:R-:W-:Y:S01]  /*25f0*/  SHF.R.S32.HI R9, RZ, 0x1f, R11 ;  /* 0x0000001fff097819 */ /* 0x000fe2000001140b */
[----:B------:R-:W-:Y:S02]  /*2600*/  IMAD R10, R200, R11, RZ ;  /* 0x0000000bc80a7224 */ /* 0x000fe400078e02ff */
[----:B------:R-:W-:-:S04]  /*2610*/  IMAD.WIDE.U32 R28, R11, R201, R210 ;  /* 0x000000c90b1c7225 */ /* 0x000fc800078e00d2 */
[----:B------:R-:W-:Y:S01]  /*2620*/  IMAD R9, R9, R201, R10 ;  /* 0x000000c909097224 */ /* 0x000fe200078e020a */
[----:B------:R-:W-:-:S03]  /*2630*/  LEA R10, P2, R28, c[0x0][0x168], 0x1 ;  /* 0x00005a001c0a7a11 */ /* 0x000fc600078408ff */
[----:B------:R-:W-:Y:S01]  /*2640*/  IMAD.IADD R9, R29, 0x1, R9 ;  /* 0x000000011d097824 */ /* 0x000fe200078e0209 */
[----:B------:R-:W-:-:S04]  /*2650*/  LEA R30, P1, R4, R10, 0x1 ;  /* 0x0000000a041e7211 */ /* 0x000fc800078208ff */
[----:B------:R-:W-:-:S04]  /*2660*/  LEA.HI.X R11, R28, c[0x0][0x16c], R9, 0x1, P2 ;  /* 0x00005b001c0b7a11 */ /* 0x000fc800010f0c09 */
[----:B------:R-:W-:Y:S01]  /*2670*/  LEA.HI.X R31, R4, R11, R3, 0x1, P1 ;  /* 0x0000000b041f7211 */ /* 0x000fe200008f0c03 */
[----:B------:R-:W-:Y:S01]  /*2680*/  @!PT LDS RZ, [RZ] ;  /* 0x00000000fffff984 */ /* 0x000fe20000000800 */
[----:B------:R-:W-:Y:S01]  /*2690*/  @!PT LDS RZ, [RZ] ;  /* 0x00000000fffff984 */ /* 0x000fe20000000800 */
[----:B------:R-:W-:Y:S01]  /*26a0*/  @!PT LDS RZ, [RZ] ;  /* 0x00000000fffff984 */ /* 0x000fe20000000800 */
[----:B------:R1:W-:Y:S04]  /*26b0*/  LDGSTS.E.BYPASS.LTC128B.128 [R203+0xc000], [R10.64] ;  /* 0x0c0000000acb7fae */ /* 0x0003e8000b901d48 */
[----:B------:R1:W-:Y:S04]  /*26c0*/  LDGSTS.E.BYPASS.LTC128B.128 [R203+0xe000], [R10.64+0x80] ;  /* 0x0e0000800acb7fae */ /* 0x0003e8000b901d48 */
[----:B------:R1:W-:Y:S04]  /*26d0*/  LDGSTS.E.BYPASS.LTC128B.128 [R203+0x10000], [R10.64+0x100] ;  /* 0x100001000acb7fae */ /* 0x0003e8000b901d48 */
[----:B------:R1:W-:Y:S04]  /*26e0*/  LDGSTS.E.BYPASS.LTC128B.128 [R203+0xd000], [R30.64] ;  /* 0x0d0000001ecb7fae */ /* 0x0003e8000b901d48 */
[----:B------:R1:W-:Y:S04]  /*26f0*/  LDGSTS.E.BYPASS.LTC128B.128 [R203+0xf000], [R30.64+0x80] ;  /* 0x0f0000801ecb7fae */ /* 0x0003e8000b901d48 */
[----:B------:R1:W-:Y:S04]  /*2700*/  LDGSTS.E.BYPASS.LTC128B.128 [R203+0x11000], [R30.64+0x100] ;  /* 0x110001001ecb7fae */ /* 0x0003e8000b901d48 */
[----:B------:R-:W0:Y:S02]  /*2710*/  LDGDEPBAR ;  /* 0x00000000000079af */ /* 0x000e240000000000 */
.L_x_5:
[----:B-1----:R-:W-:Y:S02]  /*2720*/  FMNMX.FTZ R10, R24, R25, !PT ;  /* 0x00000019180a7209 */ /* 0x002fe40007810000 */
[----:B------:R-:W-:-:S02]  /*2730*/  FMNMX.FTZ R11, R26, R32, !PT ;  /* 0x000000201a0b7209 */ /* 0x000fc40007810000 */
[----:B------:R-:W-:Y:S02]  /*2740*/  FMNMX.FTZ R10, R33, R10, !PT ;  /* 0x0000000a210a7209 */ /* 0x000fe40007810000 */
[----:B------:R-:W-:Y:S02]  /*2750*/  FMNMX.FTZ R11, R22, R11, !PT ;  /* 0x0000000b160b7209 */ /* 0x000fe40007810000 */
[----:B------:R-:W-:Y:S02]  /*2760*/  FMNMX.FTZ R10, R27, R10, !PT ;  /* 0x0000000a1b0a7209 */ /* 0x000fe40007810000 */
[----:B------:R-:W-:Y:S02]  /*2770*/  FMNMX.FTZ R11, R6, R11, !PT ;  /* 0x0000000b060b7209 */ /* 0x000fe40007810000 */
[----:B------:R-:W-:Y:S02]  /*2780*/  FMNMX.FTZ R10, R23, R10, !PT ;  /* 0x0000000a170a7209 */ /* 0x000fe40007810000 */
        /* <DEDUP_REMOVED lines=23> */
[----:B------:R-:W-:Y:S01]  /*2900*/  SHF.L.U32 R192, R0, 0x1, RZ ;  /* 0x0000000100c07819 */ /* 0x000fe200000006ff */
[----:B------:R-:W1:Y:S03]  /*2910*/  SHFL.BFLY PT, R9, R10, 0x2, 0x1f ;  /* 0x0c401f000a097f89 */ /* 0x000e6600000e0000 */
[-C--:B------:R-:W-:Y:S01]  /*2920*/  LEA R189, R5, R192.reuse, 0x1 ;  /* 0x000000c005bd7211 */ /* 0x080fe200078e08ff */
[----:B------:R-:W2:Y:S01]  /*2930*/  SHFL.BFLY PT, R4, R11, 0x2, 0x1f ;  /* 0x0c401f000b047f89 */ /* 0x000ea200000e0000 */
[----:B------:R-:W-:-:S03]  /*2940*/  LEA R190, R7, R192, 0x1 ;  /* 0x000000c007be7211 */ /* 0x000fc600078e08ff */
[----:B------:R-:W-:Y:S01]  /*2950*/  LDSM.16.MT88.4 R68, [R192+0x14000] ;  /* 0x01400000c044783b */ /* 0x000fe20000004200 */
[----:B------:R-:W-:-:S03]  /*2960*/  LEA R188, R5, R190, 0x1 ;  /* 0x000000be05bc7211 */ /* 0x000fc600078e08ff */
[----:B------:R-:W-:Y:S04]  /*2970*/  LDSM.16.MT88.4 R84, [R189+0x14000] ;  /* 0x01400000bd54783b */ /* 0x000fe80000004200 */
[----:B------:R-:W-:Y:S04]  /*2980*/  LDSM.16.MT88.4 R36, [R192+0x12000] ;  /* 0x01200000c024783b */ /* 0x000fe80000004200 */
[----:B------:R-:W-:Y:S01]  /*2990*/  LDSM.16.MT88.4 R44, [R190+0x12000] ;  /* 0x01200000be2c783b */ /* 0x000fe20000004200 */
[----:B-1----:R-:W-:-:S03]  /*29a0*/  FMNMX.FTZ R9, R10, R9, !PT ;  /* 0x000000090a097209 */ /* 0x002fc60007810000 */
[----:B------:R-:W-:Y:S01]  /*29b0*/  LDSM.16.MT88.4 R52, [R189+0x12000] ;  /* 0x01200000bd34783b */ /* 0x000fe20000004200 */
[----:B--2---:R-:W-:-:S03]  /*29c0*/  FMNMX.FTZ R4, R11, R4, !PT ;  /* 0x000000040b047209 */ /* 0x004fc60007810000 */
[----:B------:R-:W1:Y:S04]  /*29d0*/  SHFL.BFLY PT, R132, R9, 0x1, 0x1f ;  /* 0x0c201f0009847f89 */ /* 0x000e6800000e0000 */
[----:B------:R-:W2:Y:S04]  /*29e0*/  SHFL.BFLY PT, R3, R4, 0x1, 0x1f ;  /* 0x0c201f0004037f89 */ /* 0x000ea800000e0000 */
[----:B------:R-:W3:Y:S04]  /*29f0*/  LDSM.16.MT88.4 R60, [R188+0x12000] ;  /* 0x01200000bc3c783b */ /* 0x000ee80000004200 */
[----:B------:R-:W4:Y:S04]  /*2a00*/  LDSM.16.MT88.4 R76, [R190+0x14000] ;  /* 0x01400000be4c783b */ /* 0x000f280000004200 */
[----:B------:R-:W5:Y:S04]  /*2a10*/  LDSM.16.MT88.4 R92, [R188+0x14000] ;  /* 0x01400000bc5c783b */ /* 0x000f680000004200 */
[----:B------:R-:W3:Y:S01]  /*2a20*/  LDSM.16.MT88.4 R100, [R192+0x16000] ;  /* 0x01600000c064783b */ /* 0x000ee20000004200 */
[----:B-1----:R-:W-:-:S03]  /*2a30*/  FMNMX.FTZ R132, R9, R132, !PT ;  /* 0x0000008409847209 */ /* 0x002fc60007810000 */
[----:B------:R-:W1:Y:S01]  /*2a40*/  LDSM.16.MT88.4 R124, [R190+0x16000] ;  /* 0x01600000be7c783b */ /* 0x000e620000004200 */
[----:B--2---:R-:W-:Y:S01]  /*2a50*/  FMNMX.FTZ R3, R4, R3, !PT ;  /* 0x0000000304037209 */ /* 0x004fe20007810000 */
[C---:B------:R-:W-:Y:S01]  /*2a60*/  FMUL.FTZ R170, R132.reuse, c[0x0][0x23c] ;  /* 0x00008f0084aa7a20 */ /* 0x040fe20000410000 */
[----:B------:R-:W-:Y:S01]  /*2a70*/  FSETP.NEU.FTZ.AND P1, PT, R132, -INF , PT ;  /* 0xff8000008400780b */ /* 0x000fe20003f3d000 */
[----:B------:R-:W2:Y:S02]  /*2a80*/  LDSM.16.MT88.4 R112, [R189+0x16000] ;  /* 0x01600000bd70783b */ /* 0x000ea40000004200 */
[C---:B------:R-:W-:Y:S01]  /*2a90*/  FMUL.FTZ R167, R3.reuse, c[0x0][0x23c] ;  /* 0x00008f0003a77a20 */ /* 0x040fe20000410000 */
[----:B------:R-:W-:Y:S01]  /*2aa0*/  FSEL R170, R170, RZ, P1 ;  /* 0x000000ffaaaa7208 */ /* 0x000fe20000800000 */
[----:B------:R-:W-:Y:S01]  /*2ab0*/  LDSM.16.MT88.4 R140, [R190+0x12800] ;  /* 0x01280000be8c783b */ /* 0x000fe20000004200 */
[----:B------:R-:W-:-:S03]  /*2ac0*/  FSETP.NEU.FTZ.AND P1, PT, R3, -INF , PT ;  /* 0xff8000000300780b */ /* 0x000fc60003f3d000 */
[--C-:B------:R-:W-:Y:S01]  /*2ad0*/  FFMA.FTZ R159, R24, c[0x0][0x23c], -R170.reuse ;  /* 0x00008f00189f7a23 */ /* 0x100fe200000108aa */
[----:B------:R-:W-:Y:S01]  /*2ae0*/  FSEL R167, R167, RZ, P1 ;  /* 0x000000ffa7a77208 */ /* 0x000fe20000800000 */
[--C-:B------:R-:W-:Y:S01]  /*2af0*/  FFMA.FTZ R154, R25, c[0x0][0x23c], -R170.reuse ;  /* 0x00008f00199a7a23 */ /* 0x100fe200000108aa */
[----:B------:R-:W-:Y:S01]  /*2b00*/  LDSM.16.MT88.4 R28, [R188+0x12800] ;  /* 0x01280000bc1c783b */ /* 0x000fe20000004200 */
[--C-:B------:R-:W-:Y:S02]  /*2b10*/  FFMA.FTZ R157, R33, c[0x0][0x23c], -R170.reuse ;  /* 0x00008f00219d7a23 */ /* 0x100fe400000108aa */
[----:B------:R-:W-:Y:S01]  /*2b20*/  FFMA.FTZ R150, R27, c[0x0][0x23c], -R170 ;  /* 0x00008f001b967a23 */ /* 0x000fe200000108aa */
[----:B------:R-:W-:Y:S01]  /*2b30*/  MUFU.EX2 R159, R159 ;  /* 0x0000009f009f7308 */ /* 0x000fe20000000800 */
[--C-:B------:R-:W-:Y:S02]  /*2b40*/  FFMA.FTZ R156, R26, c[0x0][0x23c], -R167.reuse ;  /* 0x00008f001a9c7a23 */ /* 0x100fe400000108a7 */
[--C-:B------:R-:W-:Y:S01]  /*2b50*/  FFMA.FTZ R161, R32, c[0x0][0x23c], -R167.reuse ;  /* 0x00008f0020a17a23 */ /* 0x100fe200000108a7 */
[----:B------:R-:W-:Y:S01]  /*2b60*/  LDSM.16.MT88.4 R24, [R190+0x14800] ;  /* 0x01480000be18783b */ /* 0x000fe20000004200 */
[----:B------:R-:W-:-:S02]  /*2b70*/  FFMA.FTZ R158, R22, c[0x0][0x23c], -R167 ;  /* 0x00008f00169e7a23 */ /* 0x000fc400000108a7 */
[--C-:B------:R-:W-:Y:S01]  /*2b80*/  FFMA.FTZ R153, R6, c[0x0][0x23c], -R167.reuse ;  /* 0x00008f0006997a23 */ /* 0x100fe200000108a7 */
[----:B------:R-:W1:Y:S01]  /*2b90*/  MUFU.EX2 R154, R154 ;  /* 0x0000009a009a7308 */ /* 0x000e620000000800 */
[----:B------:R-:W2:Y:S01]  /*2ba0*/  LDSM.16.MT88.4 R4, [R188+0x16000] ;  /* 0x01600000bc04783b */ /* 0x000ea20000004200 */
[--C-:B------:R-:W-:Y:S02]  /*2bb0*/  FFMA.FTZ R149, R17, c[0x0][0x23c], -R170.reuse ;  /* 0x00008f0011957a23 */ /* 0x100fe400000108aa */
[--C-:B------:R-:W-:Y:S01]  /*2bc0*/  FFMA.FTZ R152, R18, c[0x0][0x23c], -R167.reuse ;  /* 0x00008f0012987a23 */ /* 0x100fe200000108a7 */
[----:B------:R-:W-:Y:S01]  /*2bd0*/  LDSM.16.MT88.4 R32, [R189+0x12800] ;  /* 0x01280000bd20783b */ /* 0x000fe20000004200 */
[--C-:B------:R-:W-:Y:S02]  /*2be0*/  FFMA.FTZ R139, R16, c[0x0][0x23c], -R167.reuse ;  /* 0x00008f00108b7a23 */ /* 0x100fe400000108a7 */
[----:B------:R-:W-:Y:S01]  /*2bf0*/  MUFU.EX2 R157, R157 ;  /* 0x0000009d009d7308 */ /* 0x000fe20000000800 */
[----:B------:R-:W-:Y:S01]  /*2c00*/  FFMA.FTZ R138, R8, c[0x0][0x23c], -R167 ;  /* 0x00008f00088a7a23 */ /* 0x000fe200000108a7 */
[----:B------:R-:W-:Y:S01]  /*2c10*/  LDSM.16.MT88.4 R16, [R189+0x14800] ;  /* 0x01480000bd10783b */ /* 0x000fe20000004200 */
[----:B------:R-:W-:-:S02]  /*2c20*/  FFMA.FTZ R155, R23, c[0x0][0x23c], -R170 ;  /* 0x00008f00179b7a23 */ /* 0x000fc400000108aa */
[--C-:B------:R-:W-:Y:S01]  /*2c30*/  FFMA.FTZ R148, R21, c[0x0][0x23c], -R170.reuse ;  /* 0x00008f0015947a23 */ /* 0x100fe200000108aa */
[----:B------:R-:W2:Y:S01]  /*2c40*/  LDSM.16.MT88.4 R8, [R192+0x14800] ;  /* 0x01480000c008783b */ /* 0x000ea20000004200 */
[--C-:B------:R-:W-:Y:S01]  /*2c50*/  FFMA.FTZ R0, R13, c[0x0][0x23c], -R170.reuse ;  /* 0x00008f000d007a23 */ /* 0x100fe200000108aa */
[----:B------:R-:W3:Y:S01]  /*2c60*/  MUFU.EX2 R150, R150 ;  /* 0x0000009600967308 */ /* 0x000ee20000000800 */
[----:B-1----:R-:W-:Y:S01]  /*2c70*/  F2FP.BF16.PACK_AB R116, R154, R159 ;  /* 0x0000009f9a74723e */ /* 0x002fe200000010ff */
[----:B------:R-:W-:Y:S01]  /*2c80*/  FFMA.FTZ R151, R14, c[0x0][0x23c], -R167 ;  /* 0x00008f000e977a23 */ /* 0x000fe200000108a7 */
[----:B------:R-:W1:Y:S01]  /*2c90*/  LDSM.16.MT88.4 R20, [R192+0x12800] ;  /* 0x01280000c014783b */ /* 0x000e620000004200 */
[--C-:B------:R-:W-:Y:S02]  /*2ca0*/  FFMA.FTZ R160, R171, c[0x0][0x23c], -R170.reuse ;  /* 0x00008f00aba07a23 */ /* 0x100fe400000108aa */
[--C-:B------:R-:W-:Y:S01]  /*2cb0*/  FFMA.FTZ R162, R169, c[0x0][0x23c], -R170.reuse ;  /* 0x00008f00a9a27a23 */ /* 0x100fe200000108aa */
[----:B------:R-:W1:Y:S01]  /*2cc0*/  LDSM.16.MT88.4 R12, [R188+0x14800] ;  /* 0x01480000bc0c783b */ /* 0x000e620000004200 */
[----:B------:R-:W-:Y:S01]  /*2cd0*/  MUFU.EX2 R156, R156 ;  /* 0x0000009c009c7308 */ /* 0x000fe20000000800 */
[----:B------:R-:W-:-:S02]  /*2ce0*/  FFMA.FTZ R163, R163, c[0x0][0x23c], -R170 ;  /* 0x00008f00a3a37a23 */ /* 0x000fc400000108aa */
[--C-:B------:R-:W-:Y:S02]  /*2cf0*/  FFMA.FTZ R165, R165, c[0x0][0x23c], -R170.reuse ;  /* 0x00008f00a5a57a23 */ /* 0x100fe400000108aa */
[--C-:B------:R-:W-:Y:S02]  /*2d00*/  FFMA.FTZ R166, R166, c[0x0][0x23c], -R167.reuse ;  /* 0x00008f00a6a67a23 */ /* 0x100fe400000108a7 */
[--C-:B------:R-:W-:Y:S01]  /*2d10*/  FFMA.FTZ R169, R220, c[0x0][0x23c], -R167.reuse ;  /* 0x00008f00dca97a23 */ /* 0x100fe200000108a7 */
[----:B------:R-:W4:Y:S01]  /*2d20*/  MUFU.EX2 R161, R161 ;  /* 0x000000a100a17308 */ /* 0x000f220000000800 */
[----:B---3--:R-:W-:Y:S01]  /*2d30*/  F2FP.BF16.PACK_AB R118, R150, R157 ;  /* 0x0000009d9676723e */ /* 0x008fe200000010ff */
[--C-:B------:R-:W-:Y:S02]  /*2d40*/  FFMA.FTZ R171, R174, c[0x0][0x23c], -R167.reuse ;  /* 0x00008f00aeab7a23 */ /* 0x100fe400000108a7 */
[----:B------:R-:W-:Y:S02]  /*2d50*/  FFMA.FTZ R172, R172, c[0x0][0x23c], -R167 ;  /* 0x00008f00acac7a23 */ /* 0x000fe400000108a7 */
[----:B------:R-:W-:-:S02]  /*2d60*/  FFMA.FTZ R174, R175, c[0x0][0x23c], -R170 ;  /* 0x00008f00afae7a23 */ /* 0x000fc400000108aa */
[----:B------:R-:W-:Y:S01]  /*2d70*/  MUFU.EX2 R158, R158 ;  /* 0x0000009e009e7308 */ /* 0x000fe20000000800 */
[--C-:B------:R-:W-:Y:S02]  /*2d80*/  FFMA.FTZ R173, R173, c[0x0][0x23c], -R170.reuse ;  /* 0x00008f00adad7a23 */ /* 0x100fe400000108aa */
[----:B------:R-:W-:Y:S02]  /*2d90*/  FFMA.FTZ R175, R147, c[0x0][0x23c], -R170 ;  /* 0x00008f0093af7a23 */ /* 0x000fe400000108aa */
[--C-:B------:R-:W-:Y:S02]  /*2da0*/  FFMA.FTZ R168, R168, c[0x0][0x23c], -R167.reuse ;  /* 0x00008f00a8a87a23 */ /* 0x100fe400000108a7 */
[--C-:B------:R-:W-:Y:S01]  /*2db0*/  FFMA.FTZ R219, R146, c[0x0][0x23c], -R167.reuse ;  /* 0x00008f0092db7a23 */ /* 0x100fe200000108a7 */
[----:B------:R-:W3:Y:S01]  /*2dc0*/  MUFU.EX2 R153, R153 ;  /* 0x0000009900997308 */ /* 0x000ee20000000800 */
[----:B----4-:R-:W-:Y:S01]  /*2dd0*/  F2FP.BF16.PACK_AB R117, R161, R156 ;  /* 0x0000009ca175723e */ /* 0x010fe200000010ff */
[----:B------:R-:W-:-:S02]  /*2de0*/  FFMA.FTZ R220, R144, c[0x0][0x23c], -R167 ;  /* 0x00008f0090dc7a23 */ /* 0x000fc400000108a7 */
[----:B------:R-:W-:Y:S02]  /*2df0*/  FFMA.FTZ R170, R145, c[0x0][0x23c], -R170 ;  /* 0x00008f0091aa7a23 */ /* 0x000fe400000108aa */
[----:B------:R-:W-:Y:S01]  /*2e00*/  FFMA.FTZ R167, R164, c[0x0][0x23c], -R167 ;  /* 0x00008f00a4a77a23 */ /* 0x000fe200000108a7 */
[----:B------:R-:W-:Y:S01]  /*2e10*/  LDSM.16.MT88.4 R144, [R190+0x13800] ;  /* 0x01380000be90783b */ /* 0x000fe20000004200 */
[----:B------:R-:W-:Y:S01]  /*2e20*/  MUFU.EX2 R155, R155 ;  /* 0x0000009b009b7308 */ /* 0x000fe20000000800 */
[----:B------:R-:W-:Y:S02]  /*2e30*/  FADD.FTZ R154, R159, R154 ;  /* 0x0000009a9f9a7221 */ /* 0x000fe40000010000 */
[----:B------:R-:W-:Y:S02]  /*2e40*/  FADD.FTZ R161, R156, R161 ;  /* 0x000000a19ca17221 */ /* 0x000fe40000010000 */
[----:B------:R-:W-:Y:S01]  /*2e50*/  FADD.FTZ R157, R157, R154 ;  /* 0x0000009a9d9d7221 */ /* 0x000fe20000010000 */
[----:B---3--:R-:W-:-:S02]  /*2e60*/  F2FP.BF16.PACK_AB R119, R153, R158 ;  /* 0x0000009e9977723e */ /* 0x008fc400000010ff */
[----:B------:R-:W3:Y:S01]  /*2e70*/  MUFU.EX2 R148, R148 ;  /* 0x0000009400947308 */ /* 0x000ee20000000800 */
[----:B------:R-:W-:Y:S02]  /*2e80*/  FADD.FTZ R158, R158, R161 ;  /* 0x000000a19e9e7221 */ /* 0x000fe40000010000 */
[----:B------:R-:W-:Y:S02]  /*2e90*/  FADD.FTZ R150, R150, R157 ;  /* 0x0000009d96967221 */ /* 0x000fe40000010000 */
[----:B------:R-:W-:Y:S01]  /*2ea0*/  FADD.FTZ R153, R153, R158 ;  /* 0x0000009e99997221 */ /* 0x000fe20000010000 */
[C---:B------:R-:W-:Y:S02]  /*2eb0*/  HMMA.16816.F32.BF16 R64, R116.reuse, R68, RZ ;  /* 0x000000447440723c */ /* 0x040fe400000418ff */
[----:B------:R-:W-:Y:S06]  /*2ec0*/  MUFU.EX2 R149, R149 ;  /* 0x0000009500957308 */ /* 0x000fec0000000800 */
[C---:B------:R-:W-:Y:S02]  /*2ed0*/  HMMA.16816.F32.BF16 R80, R116.reuse, R84, RZ ;  /* 0x000000547450723c */ /* 0x040fe400000418ff */
[----:B------:R-:W-:Y:S06]  /*2ee0*/  MUFU.EX2 R0, R0 ;  /* 0x0000000000007308 */ /* 0x000fec0000000800 */
[C---:B------:R-:W-:Y:S02]  /*2ef0*/  HMMA.16816.F32.BF16 R68, R116.reuse, R70, RZ ;  /* 0x000000467444723c */ /* 0x040fe400000418ff */
[----:B------:R-:W-:Y:S06]  /*2f00*/  MUFU.EX2 R152, R152 ;  /* 0x0000009800987308 */ /* 0x000fec0000000800 */
[C---:B------:R-:W-:Y:S02]  /*2f10*/  HMMA.16816.F32.BF16 R84, R116.reuse, R86, RZ ;  /* 0x000000567454723c */ /* 0x040fe400000418ff */
[----:B------:R-:W4:Y:S06]  /*2f20*/  MUFU.EX2 R139, R139 ;  /* 0x0000008b008b7308 */ /* 0x000f2c0000000800 */
[C---:B------:R-:W-:Y:S02]  /*2f30*/  HMMA.16816.F32.BF16 R128, R116.reuse, R36, RZ ;  /* 0x000000247480723c */ /* 0x040fe400000418ff */
[----:B------:R-:W-:Y:S06]  /*2f40*/  MUFU.EX2 R151, R151 ;  /* 0x0000009700977308 */ /* 0x000fec0000000800 */
[C---:B------:R-:W-:Y:S02]  /*2f50*/  HMMA.16816.F32.BF16 R40, R116.reuse, R44, RZ ;  /* 0x0000002c7428723c */ /* 0x040fe400000418ff */
[----:B------:R-:W1:Y:S06]  /*2f60*/  MUFU.EX2 R138, R138 ;  /* 0x0000008a008a7308 */ /* 0x000e6c0000000800 */
[C---:B------:R-:W-:Y:S02]  /*2f70*/  HMMA.16816.F32.BF16 R48, R116.reuse, R52, RZ ;  /* 0x000000347430723c */ /* 0x040fe400000418ff */
[----:B------:R-:W-:Y:S06]  /*2f80*/  MUFU.EX2 R160, R160 ;  /* 0x000000a000a07308 */ /* 0x000fec0000000800 */
[C---:B------:R-:W-:Y:S02]  /*2f90*/  HMMA.16816.F32.BF16 R56, R116.reuse, R60, RZ ;  /* 0x0000003c7438723c */ /* 0x040fe400000418ff */
[----:B------:R-:W1:Y:S06]  /*2fa0*/  MUFU.EX2 R163, R163 ;  /* 0x000000a300a37308 */ /* 0x000e6c0000000800 */
[C---:B------:R-:W-:Y:S02]  /*2fb0*/  HMMA.16816.F32.BF16 R72, R116.reuse, R76, RZ ;  /* 0x0000004c7448723c */ /* 0x040fe400000418ff */
[----:B------:R-:W-:Y:S06]  /*2fc0*/  MUFU.EX2 R162, R162 ;  /* 0x000000a200a27308 */ /* 0x000fec0000000800 */
[C---:B-----5:R-:W-:Y:S02]  /*2fd0*/  HMMA.16816.F32.BF16 R88, R116.reuse, R92, RZ ;  /* 0x0000005c7458723c */ /* 0x060fe400000418ff */
[----:B------:R-:W-:Y:S06]  /*2fe0*/  MUFU.EX2 R165, R165 ;  /* 0x000000a500a57308 */ /* 0x000fec0000000800 */
[C---:B------:R-:W-:Y:S02]  /*2ff0*/  HMMA.16816.F32.BF16 R96, R116.reuse, R100, RZ ;  /* 0x000000647460723c */ /* 0x040fe400000418ff */
[----:B------:R-:W-:Y:S06]  /*3000*/  MUFU.EX2 R166, R166 ;  /* 0x000000a600a67308 */ /* 0x000fec0000000800 */
[C---:B------:R-:W-:Y:S02]  /*3010*/  HMMA.16816.F32.BF16 R104, R116.reuse, R124, RZ ;  /* 0x0000007c7468723c */ /* 0x040fe400000418ff */
[----:B------:R-:W5:Y:S06]  /*3020*/  MUFU.EX2 R169, R169 ;  /* 0x000000a900a97308 */ /* 0x000f6c0000000800 */
[C---:B--2---:R-:W-:Y:S02]  /*3030*/  HMMA.16816.F32.BF16 R108, R116.reuse, R112, RZ ;  /* 0x00000070746c723c */ /* 0x044fe400000418ff */
[----:B------:R-:W-:Y:S06]  /*3040*/  MUFU.EX2 R171, R171 ;  /* 0x000000ab00ab7308 */ /* 0x000fec0000000800 */
[C---:B------:R-:W-:Y:S02]  /*3050*/  HMMA.16816.F32.BF16 R36, R116.reuse, R38, RZ ;  /* 0x000000267424723c */ /* 0x040fe400000418ff */
[----:B------:R-:W2:Y:S06]  /*3060*/  MUFU.EX2 R172, R172 ;  /* 0x000000ac00ac7308 */ /* 0x000eac0000000800 */
[C---:B------:R-:W-:Y:S02]  /*3070*/  HMMA.16816.F32.BF16 R44, R116.reuse, R46, RZ ;  /* 0x0000002e742c723c */ /* 0x040fe400000418ff */
[----:B------:R-:W-:Y:S06]  /*3080*/  MUFU.EX2 R174, R174 ;  /* 0x000000ae00ae7308 */ /* 0x000fec0000000800 */
[C---:B------:R-:W-:Y:S02]  /*3090*/  HMMA.16816.F32.BF16 R52, R116.reuse, R54, RZ ;  /* 0x000000367434723c */ /* 0x040fe400000418ff */
[----:B------:R-:W1:Y:S06]  /*30a0*/  MUFU.EX2 R173, R173 ;  /* 0x000000ad00ad7308 */ /* 0x000e6c0000000800 */
[C---:B------:R-:W-:Y:S02]  /*30b0*/  HMMA.16816.F32.BF16 R60, R116.reuse, R62, RZ ;  /* 0x0000003e743c723c */ /* 0x040fe400000418ff */
[----:B------:R-:W-:Y:S06]  /*30c0*/  MUFU.EX2 R175, R175 ;  /* 0x000000af00af7308 */ /* 0x000fec0000000800 */
[C---:B------:R-:W-:Y:S02]  /*30d0*/  HMMA.16816.F32.BF16 R76, R116.reuse, R78, RZ ;  /* 0x0000004e744c723c */ /* 0x040fe400000418ff */
[----:B------:R-:W-:Y:S06]  /*30e0*/  MUFU.EX2 R170, R170 ;  /* 0x000000aa00aa7308 */ /* 0x000fec0000000800 */
        /* <DEDUP_REMOVED lines=8> */
[C---:B------:R-:W-:Y:S07]  /*3170*/  HMMA.16816.F32.BF16 R120, R116.reuse, R4, RZ ;  /* 0x000000047478723c */ /* 0x040fee00000418ff */
[----:B---3--:R-:W-:Y:S01]  /*3180*/  F2FP.BF16.PACK_AB R4, R148, R155 ;  /* 0x0000009b9404723e */ /* 0x008fe200000010ff */
[----:B------:R-:W-:Y:S01]  /*3190*/  HMMA.16816.F32.BF16 R116, R116, R6, RZ ;  /* 0x000000067474723c */ /* 0x000fe200000418ff */
[----:B----4-:R-:W-:Y:S01]  /*31a0*/  F2FP.BF16.PACK_AB R5, R139, R152 ;  /* 0x000000988b05723e */ /* 0x010fe200000010ff */
[----:B------:R-:W-:-:S02]  /*31b0*/  FADD.FTZ R155, R155, R150 ;  /* 0x000000969b9b7221 */ /* 0x000fc40000010000 */
[----:B------:R-:W-:Y:S02]  /*31c0*/  FADD.FTZ R152, R152, R153 ;  /* 0x0000009998987221 */ /* 0x000fe40000010000 */
[----:B------:R-:W-:Y:S01]  /*31d0*/  FADD.FTZ R148, R148, R155 ;  /* 0x0000009b94947221 */ /* 0x000fe20000010000 */
[----:B------:R-:W-:Y:S01]  /*31e0*/  F2FP.BF16.PACK_AB R6, R0, R149 ;  /* 0x000000950006723e */ /* 0x000fe200000010ff */
[----:B------:R-:W-:Y:S01]  /*31f0*/  FADD.FTZ R152, R139, R152 ;  /* 0x000000988b987221 */ /* 0x000fe20000010000 */
[----:B-1----:R-:W-:Y:S01]  /*3200*/  F2FP.BF16.PACK_AB R7, R138, R151 ;  /* 0x000000978a07723e */ /* 0x002fe200000010ff */
[----:B------:R-:W-:Y:S02]  /*3210*/  FADD.FTZ R149, R149, R148 ;  /* 0x0000009495957221 */ /* 0x000fe40000010000 */
[----:B------:R-:W-:Y:S02]  /*3220*/  FADD.FTZ R151, R151, R152 ;  /* 0x0000009897977221 */ /* 0x000fe40000010000 */
[----:B------:R-:W-:-:S02]  /*3230*/  FADD.FTZ R149, R0, R149 ;  /* 0x0000009500957221 */ /* 0x000fc40000010000 */
[----:B------:R-:W-:Y:S01]  /*3240*/  HMMA.16816.F32.BF16 R64, R4, R8, R64 ;  /* 0x000000080440723c */ /* 0x000fe20000041840 */
[----:B------:R-:W-:-:S07]  /*3250*/  FADD.FTZ R151, R138, R151 ;  /* 0x000000978a977221 */ /* 0x000fce0000010000 */
[C---:B------:R-:W-:Y:S01]  /*3260*/  HMMA.16816.F32.BF16 R68, R4.reuse, R10, R68 ;  /* 0x0000000a0444723c */ /* 0x040fe20000041844 */
[----:B------:R-:W1:Y:S07]  /*3270*/  LDSM.16.MT88.4 R8, [R190+0x16800] ;  /* 0x01680000be08783b */ /* 0x000e6e0000004200 */
[C---:B------:R-:W-:Y:S08]  /*3280*/  HMMA.16816.F32.BF16 R80, R4.reuse, R16, R80 ;  /* 0x000000100450723c */ /* 0x040ff00000041850 */
[C---:B------:R-:W-:Y:S01]  /*3290*/  HMMA.16816.F32.BF16 R84, R4.reuse, R18, R84 ;  /* 0x000000120454723c */ /* 0x040fe20000041854 */
[----:B------:R-:W3:Y:S07]  /*32a0*/  LDSM.16.MT88.4 R16, [R189+0x16800] ;  /* 0x01680000bd10783b */ /* 0x000eee0000004200 */
[C---:B------:R-:W-:Y:S08]  /*32b0*/  HMMA.16816.F32.BF16 R128, R4.reuse, R20, R128 ;  /* 0x000000140480723c */ /* 0x040ff00000041880 */
[C---:B------:R-:W-:Y:S01]  /*32c0*/  HMMA.16816.F32.BF16 R36, R4.reuse, R22, R36 ;  /* 0x000000160424723c */ /* 0x040fe20000041824 */
[----:B------:R-:W4:Y:S07]  /*32d0*/  LDSM.16.MT88.4 R20, [R192+0x16800] ;  /* 0x01680000c014783b */ /* 0x000f2e0000004200 */
[C---:B------:R-:W-:Y:S08]  /*32e0*/  HMMA.16816.F32.BF16 R88, R4.reuse, R12, R88 ;  /* 0x0000000c0458723c */ /* 0x040ff00000041858 */
[C---:B------:R-:W-:Y:S01]  /*32f0*/  HMMA.16816.F32.BF16 R92, R4.reuse, R14, R92 ;  /* 0x0000000e045c723c */ /* 0x040fe2000004185c */
[----:B------:R-:W2:Y:S07]  /*3300*/  LDSM.16.MT88.4 R12, [R188+0x16800] ;  /* 0x01680000bc0c783b */ /* 0x000eae0000004200 */
[C---:B-1----:R-:W-:Y:S08]  /*3310*/  HMMA.16816.F32.BF16 R104, R4.reuse, R8, R104 ;  /* 0x000000080468723c */ /* 0x042ff00000041868 */
[C---:B------:R-:W-:Y:S01]  /*3320*/  HMMA.16816.F32.BF16 R124, R4.reuse, R10, R124 ;  /* 0x0000000a047c723c */ /* 0x040fe2000004187c */
[----:B------:R-:W1:Y:S07]  /*3330*/  LDSM.16.MT88.4 R8, [R192+0x13000] ;  /* 0x01300000c008783b */ /* 0x000e6e0000004200 */
[C---:B---3--:R-:W-:Y:S08]  /*3340*/  HMMA.16816.F32.BF16 R108, R4.reuse, R16, R108 ;  /* 0x00000010046c723c */ /* 0x048ff0000004186c */
[C---:B------:R-:W-:Y:S01]  /*3350*/  HMMA.16816.F32.BF16 R112, R4.reuse, R18, R112 ;  /* 0x000000120470723c */ /* 0x040fe20000041870 */
[----:B------:R-:W3:Y:S07]  /*3360*/  LDSM.16.MT88.4 R16, [R190+0x13000] ;  /* 0x01300000be10783b */ /* 0x000eee0000004200 */
[C---:B------:R-:W-:Y:S08]  /*3370*/  HMMA.16816.F32.BF16 R40, R4.reuse, R140, R40 ;  /* 0x0000008c0428723c */ /* 0x040ff00000041828 */
[C---:B------:R-:W-:Y:S01]  /*3380*/  HMMA.16816.F32.BF16 R44, R4.reuse, R142, R44 ;  /* 0x0000008e042c723c */ /* 0x040fe2000004182c */
[----:B------:R-:W-:Y:S07]  /*3390*/  LDSM.16.MT88.4 R140, [R189+0x13800] ;  /* 0x01380000bd8c783b */ /* 0x000fee0000004200 */
        /* <DEDUP_REMOVED lines=9> */
[C---:B----4-:R-:W-:Y:S08]  /*3430*/  HMMA.16816.F32.BF16 R96, R4.reuse, R20, R96 ;  /* 0x000000140460723c */ /* 0x050ff00000041860 */
[C---:B------:R-:W-:Y:S01]  /*3440*/  HMMA.16816.F32.BF16 R100, R4.reuse, R22, R100 ;  /* 0x000000160464723c */ /* 0x040fe20000041864 */
[----:B------:R-:W-:Y:S07]  /*3450*/  LDSM.16.MT88.4 R20, [R192+0x17000] ;  /* 0x01700000c014783b */ /* 0x000fee0000004200 */
[C---:B--2---:R-:W-:Y:S08]  /*3460*/  HMMA.16816.F32.BF16 R120, R4.reuse, R12, R120 ;  /* 0x0000000c0478723c */ /* 0x044ff00000041878 */
[----:B------:R-:W-:Y:S01]  /*3470*/  HMMA.16816.F32.BF16 R116, R4, R14, R116 ;  /* 0x0000000e0474723c */ /* 0x000fe20000041874 */
[----:B------:R-:W2:Y:S06]  /*3480*/  LDSM.16.MT88.4 R12, [R192+0x15000] ;  /* 0x01500000c00c783b */ /* 0x000eac0000004200 */
[----:B------:R-:W-:Y:S01]  /*3490*/  F2FP.BF16.PACK_AB R4, R163, R160 ;  /* 0x000000a0a304723e */ /* 0x000fe200000010ff */
[----:B------:R-:W-:Y:S01]  /*34a0*/  FADD.FTZ R160, R160, R149 ;  /* 0x00000095a0a07221 */ /* 0x000fe20000010000 */
[----:B-----5:R-:W-:Y:S01]  /*34b0*/  F2FP.BF16.PACK_AB R5, R169, R166 ;  /* 0x000000a6a905723e */ /* 0x020fe200000010ff */
[----:B------:R-:W-:Y:S01]  /*34c0*/  FADD.FTZ R166, R166, R151 ;  /* 0x00000097a6a67221 */ /* 0x000fe20000010000 */
[----:B------:R-:W-:Y:S01]  /*34d0*/  F2FP.BF16.PACK_AB R6, R165, R162 ;  /* 0x000000a2a506723e */ /* 0x000fe200000010ff */
[----:B------:R-:W-:Y:S01]  /*34e0*/  FADD.FTZ R163, R163, R160 ;  /* 0x000000a0a3a37221 */ /* 0x000fe20000010000 */
[----:B------:R-:W-:Y:S01]  /*34f0*/  F2FP.BF16.PACK_AB R7, R172, R171 ;  /* 0x000000abac07723e */ /* 0x000fe200000010ff */
[----:B------:R-:W-:-:S02]  /*3500*/  FADD.FTZ R166, R169, R166 ;  /* 0x000000a6a9a67221 */ /* 0x000fc40000010000 */
[----:B------:R-:W-:Y:S02]  /*3510*/  FADD.FTZ R162, R162, R163 ;  /* 0x000000a3a2a27221 */ /* 0x000fe40000010000 */
[----:B------:R-:W-:Y:S02]  /*3520*/  FADD.FTZ R171, R171, R166 ;  /* 0x000000a6abab7221 */ /* 0x000fe40000010000 */
[----:B-1----:R-:W-:Y:S01]  /*3530*/  HMMA.16816.F32.BF16 R128, R4, R8, R128 ;  /* 0x000000080480723c */ /* 0x002fe20000041880 */
[----:B------:R-:W-:Y:S02]  /*3540*/  FADD.FTZ R165, R165, R162 ;  /* 0x000000a2a5a57221 */ /* 0x000fe40000010000 */
[----:B------:R-:W-:-:S05]  /*3550*/  FADD.FTZ R171, R172, R171 ;  /* 0x000000abacab7221 */ /* 0x000fca0000010000 */
[C---:B------:R-:W-:Y:S01]  /*3560*/  HMMA.16816.F32.BF16 R36, R4.reuse, R10, R36 ;  /* 0x0000000a0424723c */ /* 0x040fe20000041824 */
[----:B------:R-:W1:Y:S07]  /*3570*/  LDSM.16.MT88.4 R8, [R189+0x15000] ;  /* 0x01500000bd08783b */ /* 0x000e6e0000004200 */
[C---:B---3--:R-:W-:Y:S08]  /*3580*/  HMMA.16816.F32.BF16 R40, R4.reuse, R16, R40 ;  /* 0x000000100428723c */ /* 0x048ff00000041828 */
[C---:B------:R-:W-:Y:S01]  /*3590*/  HMMA.16816.F32.BF16 R44, R4.reuse, R18, R44 ;  /* 0x00000012042c723c */ /* 0x040fe2000004182c */
[----:B------:R-:W3:Y:S07]  /*35a0*/  LDSM.16.MT88.4 R16, [R188+0x15000] ;  /* 0x01500000bc10783b */ /* 0x000eee0000004200 */
[C---:B--2---:R-:W-:Y:S08]  /*35b0*/  HMMA.16816.F32.BF16 R64, R4.reuse, R12, R64 ;  /* 0x0000000c0440723c */ /* 0x044ff00000041840 */
[C---:B------:R-:W-:Y:S01]  /*35c0*/  HMMA.16816.F32.BF16 R68, R4.reuse, R14, R68 ;  /* 0x0000000e0444723c */ /* 0x040fe20000041844 */
[----:B------:R-:W2:Y:S07]  /*35d0*/  LDSM.16.MT88.4 R12, [R190+0x17000] ;  /* 0x01700000be0c783b */ /* 0x000eae0000004200 */
[C---:B------:R-:W-:Y:S08]  /*35e0*/  HMMA.16816.F32.BF16 R96, R4.reuse, R20, R96 ;  /* 0x000000140460723c */ /* 0x040ff00000041860 */
[C---:B-1----:R-:W-:Y:S08]  /*35f0*/  HMMA.16816.F32.BF16 R80, R4.reuse, R8, R80 ;  /* 0x000000080450723c */ /* 0x042ff00000041850 */
        /* <DEDUP_REMOVED lines=8> */
[C---:B------:R-:W-:Y:S01]  /*3680*/  HMMA.16816.F32.BF16 R100, R4.reuse, R22, R100 ;  /* 0x000000160464723c */ /* 0x040fe20000041864 */
[----:B------:R-:W-:Y:S07]  /*3690*/  LDSM.16.MT88.4 R20, [R188+0x15800] ;  /* 0x01580000bc14783b */ /* 0x000fee0000004200 */
        /* <DEDUP_REMOVED lines=8> */
[----:B------:R-:W4:Y:S07]  /*3720*/  LDSM.16.MT88.4 R32, [R188+0x13800] ;  /* 0x01380000bc20783b */ /* 0x000f2e0000004200 */
[C---:B------:R-:W-:Y:S08]  /*3730*/  HMMA.16816.F32.BF16 R56, R4.reuse, R28, R56 ;  /* 0x0000001c0438723c */ /* 0x040ff00000041838 */
[C---:B------:R-:W-:Y:S01]  /*3740*/  HMMA.16816.F32.BF16 R60, R4.reuse, R30, R60 ;  /* 0x0000001e043c723c */ /* 0x040fe2000004183c */
[----:B------:R-:W5:Y:S07]  /*3750*/  LDSM.16.MT88.4 R28, [R190+0x15800] ;  /* 0x01580000be1c783b */ /* 0x000f6e0000004200 */
[C---:B------:R-:W-:Y:S08]  /*3760*/  HMMA.16816.F32.BF16 R72, R4.reuse, R24, R72 ;  /* 0x000000180448723c */ /* 0x040ff00000041848 */
[----:B------:R-:W-:Y:S01]  /*3770*/  HMMA.16816.F32.BF16 R76, R4, R26, R76 ;  /* 0x0000001a044c723c */ /* 0x000fe2000004184c */
[----:B------:R-:W3:Y:S06]  /*3780*/  LDSM.16.MT88.4 R24, [R189+0x15800] ;  /* 0x01580000bd18783b */ /* 0x000eec0000004200 */
[----:B------:R-:W-:Y:S01]  /*3790*/  F2FP.BF16.PACK_AB R4, R173, R174 ;  /* 0x000000aead04723e */ /* 0x000fe200000010ff */
[----:B------:R-:W-:Y:S01]  /*37a0*/  FADD.FTZ R174, R174, R165 ;  /* 0x000000a5aeae7221 */ /* 0x000fe20000010000 */
[----:B------:R-:W-:Y:S01]  /*37b0*/  F2FP.BF16.PACK_AB R5, R219, R168 ;  /* 0x000000a8db05723e */ /* 0x000fe200000010ff */
[----:B------:R-:W-:Y:S01]  /*37c0*/  FADD.FTZ R168, R168, R171 ;  /* 0x000000aba8a87221 */ /* 0x000fe20000010000 */
[----:B------:R-:W-:Y:S01]  /*37d0*/  F2FP.BF16.PACK_AB R6, R170, R175 ;  /* 0x000000afaa06723e */ /* 0x000fe200000010ff */
[----:B------:R-:W-:Y:S01]  /*37e0*/  FADD.FTZ R174, R173, R174 ;  /* 0x000000aeadae7221 */ /* 0x000fe20000010000 */
[----:B------:R-:W-:Y:S01]  /*37f0*/  F2FP.BF16.PACK_AB R7, R167, R220 ;  /* 0x000000dca707723e */ /* 0x000fe200000010ff */
[----:B------:R-:W-:-:S02]  /*3800*/  FADD.FTZ R219, R219, R168 ;  /* 0x000000a8dbdb7221 */ /* 0x000fc40000010000 */
[----:B------:R-:W-:Y:S02]  /*3810*/  FADD.FTZ R175, R175, R174 ;  /* 0x000000aeafaf7221 */ /* 0x000fe40000010000 */
[----:B------:R-:W-:Y:S02]  /*3820*/  FADD.FTZ R220, R220, R219 ;  /* 0x000000dbdcdc7221 */ /* 0x000fe40000010000 */
[----:B--2---:R-:W-:Y:S01]  /*3830*/  HMMA.16816.F32.BF16 R128, R4, R12, R128 ;  /* 0x0000000c0480723c */ /* 0x004fe20000041880 */
[----:B------:R-:W-:Y:S02]  /*3840*/  FADD.FTZ R221, R170, R175 ;  /* 0x000000afaadd7221 */ /* 0x000fe40000010000 */
[----:B------:R-:W-:-:S05]  /*3850*/  FADD.FTZ R219, R167, R220 ;  /* 0x000000dca7db7221 */ /* 0x000fca0000010000 */
        /* <DEDUP_REMOVED lines=9> */
[C---:B------:R-:W-:Y:S08]  /*38f0*/  HMMA.16816.F32.BF16 R44, R4.reuse, R146, R44 ;  /* 0x00000092042c723c */ /* 0x040ff0000004182c */
[C---:B------:R-:W-:Y:S08]  /*3900*/  HMMA.16816.F32.BF16 R48, R4.reuse, R140, R48 ;  /* 0x0000008c0430723c */ /* 0x040ff00000041830 */
[C---:B------:R-:W-:Y:S08]  /*3910*/  HMMA.16816.F32.BF16 R52, R4.reuse, R142, R52 ;  /* 0x0000008e0434723c */ /* 0x040ff00000041834 */
[C---:B----4-:R-:W-:Y:S08]  /*3920*/  HMMA.16816.F32.BF16 R56, R4.reuse, R32, R56 ;  /* 0x000000200438723c */ /* 0x050ff00000041838 */
[C---:B------:R-:W-:Y:S08]  /*3930*/  HMMA.16816.F32.BF16 R60, R4.reuse, R34, R60 ;  /* 0x00000022043c723c */ /* 0x040ff0000004183c */
[C---:B-----5:R-:W-:Y:S08]  /*3940*/  HMMA.16816.F32.BF16 R72, R4.reuse, R28, R72 ;  /* 0x0000001c0448723c */ /* 0x060ff00000041848 */
[C---:B------:R-:W-:Y:S08]  /*3950*/  HMMA.16816.F32.BF16 R76, R4.reuse, R30, R76 ;  /* 0x0000001e044c723c */ /* 0x040ff0000004184c */
[C---:B------:R-:W-:Y:S08]  /*3960*/  HMMA.16816.F32.BF16 R80, R4.reuse, R24, R80 ;  /* 0x000000180450723c */ /* 0x040ff00000041850 */
[C---:B------:R-:W-:Y:S08]  /*3970*/  HMMA.16816.F32.BF16 R84, R4.reuse, R26, R84 ;  /* 0x0000001a0454723c */ /* 0x040ff00000041854 */
[C---:B------:R-:W-:Y:S08]  /*3980*/  HMMA.16816.F32.BF16 R88, R4.reuse, R20, R88 ;  /* 0x000000140458723c */ /* 0x040ff00000041858 */
[C---:B------:R-:W-:Y:S08]  /*3990*/  HMMA.16816.F32.BF16 R92, R4.reuse, R22, R92 ;  /* 0x00000016045c723c */ /* 0x040ff0000004185c */
[C---:B--2---:R-:W-:Y:S08]  /*39a0*/  HMMA.16816.F32.BF16 R104, R4.reuse, R12, R104 ;  /* 0x0000000c0468723c */ /* 0x044ff00000041868 */
[C---:B------:R-:W-:Y:S08]  /*39b0*/  HMMA.16816.F32.BF16 R124, R4.reuse, R14, R124 ;  /* 0x0000000e047c723c */ /* 0x040ff0000004187c */
[C---:B-1----:R-:W-:Y:S08]  /*39c0*/  HMMA.16816.F32.BF16 R108, R4.reuse, R8, R108 ;  /* 0x00000008046c723c */ /* 0x042ff0000004186c */
[C---:B------:R-:W-:Y:S08]  /*39d0*/  HMMA.16816.F32.BF16 R112, R4.reuse, R10, R112 ;  /* 0x0000000a0470723c */ /* 0x040ff00000041870 */
[C---:B---3--:R-:W-:Y:S08]  /*39e0*/  HMMA.16816.F32.BF16 R120, R4.reuse, R16, R120 ;  /* 0x000000100478723c */ /* 0x048ff00000041878 */
[----:B------:R-:W-:Y:S01]  /*39f0*/  HMMA.16816.F32.BF16 R116, R4, R18, R116 ;  /* 0x000000120474723c */ /* 0x000fe20000041874 */
[----:B------:R-:W-:Y:S05]  /*3a00*/  @!UPT UIADD3 URZ, URZ, URZ, URZ ;  /* 0x0000003f3f3ff290 */ /* 0x000fea000fffe03f */
[----:B------:R-:W-:Y:S11]  /*3a10*/  @!P0 BRA `(.L_x_6) ;  /* 0x0000577000008947 */ /* 0x000ff60003800000 */
[----:B------:R-:W-:Y:S01]  /*3a20*/  IADD3 R223, R2, -0x2, RZ ;  /* 0xfffffffe02df7810 */ /* 0x000fe20007ffe0ff */
[----:B------:R-:W-:-:S04]  /*3a30*/  DEPBAR.LE SB0, 0x0 ;  /* 0x000080000000791a */ /* 0x000fc80000000000 */
[----:B------:R-:W-:Y:S01]  /*3a40*/  SHF.R.S32.HI R0, RZ, 0x1f, R223 ;  /* 0x0000001fff007819 */ /* 0x000fe200000114df */
[----:B------:R-:W-:-:S04]  /*3a50*/  IMAD.WIDE.U32 R6, R223, c[0x0][0x1a0], RZ ;  /* 0x00006800df067a25 */ /* 0x000fc800078e00ff */
[----:B------:R-:W-:Y:S01]  /*3a60*/  IMAD R0, R0, c[0x0][0x1a0], RZ ;  /* 0x0000680000007a24 */ /* 0x000fe200078e02ff */
[----:B------:R-:W-:Y:S01]  /*3a70*/  BAR.SYNC.DEFER_BLOCKING 0x0 ;  /* 0x0000000000007b1d */ /* 0x000fe20000010000 */
[----:B------:R-:W-:Y:S01]  /*3a80*/  LEA R4, P0, R6, R134, 0x6 ;  /* 0x0000008606047211 */ /* 0x000fe200078030ff */
[----:B------:R-:W-:-:S03]  /*3a90*/  IMAD.WIDE.U32 R8, R137, c[0x0][0x1a0], RZ ;  /* 0x0000680089087a25 */ /* 0x000fc600078e00ff */
[----:B------:R-:W-:Y:S01]  /*3aa0*/  LEA R16, P1, R4, c[0x0][0x170], 0x1 ;  /* 0x00005c0004107a11 */ /* 0x000fe200078208ff */
[----:B------:R-:W-:Y:S02]  /*3ab0*/  IMAD R0, R223, c[0x0][0x1a4], R0 ;  /* 0x00006900df007a24 */ /* 0x000fe400078e0200 */
[----:B------:R-:W-:Y:S02]  /*3ac0*/  IMAD R137, R137, c[0x0][0x1a4], RZ ;  /* 0x0000690089897a24 */ /* 0x000fe400078e02ff */
[----:B------:R-:W-:Y:S02]  /*3ad0*/  IMAD.IADD R5, R7, 0x1, R0 ;  /* 0x0000000107057824 */ /* 0x000fe400078e0200 */
[----:B------:R-:W-:-:S03]  /*3ae0*/  IMAD R0, R223, 0x40, R218 ;  /* 0x00000040df007824 */ /* 0x000fc600078e02da */
[----:B------:R-:W-:Y:S02]  /*3af0*/  LEA.HI.X R5, R6, R209, R5, 0x6, P0 ;  /* 0x000000d106057211 */ /* 0x000fe400000f3405 */
[----:B------:R-:W-:Y:S02]  /*3b00*/  IADD3 R6, P0, R8, R16, RZ ;  /* 0x0000001008067210 */ /* 0x000fe40007f1e0ff */
[----:B------:R-:W-:-:S04]  /*3b10*/  LEA.HI.X R17, R4, c[0x0][0x174], R5, 0x1, P1 ;  /* 0x00005d0004117a11 */ /* 0x000fc800008f0c05 */
[----:B------:R-:W-:Y:S01]  /*3b20*/  IADD3.X R7, R17, R9, R137, P0, !PT ;  /* 0x0000000911077210 */ /* 0x000fe200007fe489 */
        /* <DEDUP_REMOVED lines=9> */
[----:B------:R-:W-:Y:S04]  /*3bc0*/  LDSM.16.M88.4 R164, [R198] ;  /* 0x00000000c6a4783b */ /* 0x000fe80000000200 */
[----:B------:R-:W3:Y:S04]  /*3bd0*/  LDSM.16.M88.4 R136, [R197+0xc000] ;  /* 0x00c00000c588783b */ /* 0x000ee80000000200 */
[----:B------:R-:W4:Y:S04]  /*3be0*/  LDSM.16.M88.4 R28, [R197+0xc800] ;  /* 0x00c80000c51c783b */ /* 0x000f280000000200 */
[----:B------:R-:W5:Y:S04]  /*3bf0*/  LDSM.16.M88.4 R20, [R197+0xd000] ;  /* 0x00d00000c514783b */ /* 0x000f680000000200 */
[----:B------:R-:W1:Y:S04]  /*3c00*/  LDSM.16.M88.4 R12, [R197+0xd800] ;  /* 0x00d80000c50c783b */ /* 0x000e680000000200 */
[----:B------:R-:W-:Y:S04]  /*3c10*/  LDSM.16.M88.4 R152, [R196] ;  /* 0x00000000c498783b */ /* 0x000fe80000000200 */
[----:B------:R-:W1:Y:S04]  /*3c20*/  LDSM.16.M88.4 R8, [R195] ;  /* 0x00000000c308783b */ /* 0x000e680000000200 */
[----:B------:R-:W1:Y:S04]  /*3c30*/  LDSM.16.M88.4 R144, [R187] ;  /* 0x00000000bb90783b */ /* 0x000e680000000200 */
[----:B--2---:R-:W2:Y:S04]  /*3c40*/  LDSM.16.M88.4 R4, [R186] ;  /* 0x00000000ba04783b */ /* 0x004ea80000000200 */
[----:B------:R-:W1:Y:S04]  /*3c50*/  LDSM.16.M88.4 R156, [R185] ;  /* 0x00000000b99c783b */ /* 0x000e680000000200 */
[----:B------:R-:W-:Y:S01]  /*3c60*/  LDSM.16.M88.4 R168, [R191+0xc800] ;  /* 0x00c80000bfa8783b */ /* 0x000fe20000000200 */
[C---:B---3--:R-:W-:Y:S03]  /*3c70*/  HMMA.16816.F32.BF16 R140, R164.reuse, R136, RZ ;  /* 0x00000088a48c723c */ /* 0x048fe600000418ff */
[----:B------:R-:W-:Y:S04]  /*3c80*/  LDSM.16.M88.4 R160, [R191+0xd000] ;  /* 0x00d00000bfa0783b */ /* 0x000fe80000000200 */
[----:B------:R-:W-:Y:S01]  /*3c90*/  LDSM.16.M88.4 R148, [R191+0xd800] ;  /* 0x00d80000bf94783b */ /* 0x000fe20000000200 */
[C---:B------:R-:W-:Y:S03]  /*3ca0*/  HMMA.16816.F32.BF16 R136, R164.reuse, R138, RZ ;  /* 0x0000008aa488723c */ /* 0x040fe600000418ff */
[----:B------:R-:W-:Y:S04]  /*3cb0*/  LDSM.16.M88.4 R172, [R181] ;  /* 0x00000000b5ac783b */ /* 0x000fe80000000200 */
[----:B------:R-:W0:Y:S01]  /*3cc0*/  LDGDEPBAR ;  /* 0x00000000000079af */ /* 0x000e220000000000 */
[C---:B----4-:R-:W-:Y:S08]  /*3cd0*/  HMMA.16816.F32.BF16 R32, R164.reuse, R28, RZ ;  /* 0x0000001ca420723c */ /* 0x050ff000000418ff */
[C---:B------:R-:W-:Y:S08]  /*3ce0*/  HMMA.16816.F32.BF16 R28, R164.reuse, R30, RZ ;  /* 0x0000001ea41c723c */ /* 0x040ff000000418ff */
[C---:B-----5:R-:W-:Y:S08]  /*3cf0*/  HMMA.16816.F32.BF16 R24, R164.reuse, R20, RZ ;  /* 0x00000014a418723c */ /* 0x060ff000000418ff */
[C---:B------:R-:W-:Y:S08]  /*3d00*/  HMMA.16816.F32.BF16 R20, R164.reuse, R22, RZ ;  /* 0x00000016a414723c */ /* 0x040ff000000418ff */
[C---:B-1----:R-:W-:Y:S08]  /*3d10*/  HMMA.16816.F32.BF16 R16, R164.reuse, R12, RZ ;  /* 0x0000000ca410723c */ /* 0x042ff000000418ff */
[----:B------:R-:W-:Y:S01]  /*3d20*/  HMMA.16816.F32.BF16 R164, R164, R14, RZ ;  /* 0x0000000ea4a4723c */ /* 0x000fe200000418ff */
[----:B------:R-:W-:Y:S07]  /*3d30*/  LDSM.16.M88.4 R12, [R191+0xc000] ;  /* 0x00c00000bf0c783b */ /* 0x000fee0000000200 */
[C---:B------:R-:W-:Y:S08]  /*3d40*/  HMMA.16816.F32.BF16 R140, R152.reuse, R8, R140 ;  /* 0x00000008988c723c */ /* 0x040ff0000004188c */
[C---:B------:R-:W-:Y:S01]  /*3d50*/  HMMA.16816.F32.BF16 R136, R152.reuse, R10, R136 ;  /* 0x0000000a9888723c */ /* 0x040fe20000041888 */
[----:B------:R-:W1:Y:S07]  /*3d60*/  LDSM.16.M88.4 R8, [R194] ;  /* 0x00000000c208783b */ /* 0x000e6e0000000200 */
[C---:B------:R-:W-:Y:S08]  /*3d70*/  HMMA.16816.F32.BF16 R32, R152.reuse, R144, R32 ;  /* 0x000000909820723c */ /* 0x040ff00000041820 */
[C---:B------:R-:W-:Y:S01]  /*3d80*/  HMMA.16816.F32.BF16 R28, R152.reuse, R146, R28 ;  /* 0x00000092981c723c */ /* 0x040fe2000004181c */
[----:B------:R-:W-:Y:S07]  /*3d90*/  LDSM.16.M88.4 R144, [R184] ;  /* 0x00000000b890783b */ /* 0x000fee0000000200 */
[C---:B--2---:R-:W-:Y:S08]  /*3da0*/  HMMA.16816.F32.BF16 R24, R152.reuse, R4, R24 ;  /* 0x000000049818723c */ /* 0x044ff00000041818 */
[C---:B------:R-:W-:Y:S01]  /*3db0*/  HMMA.16816.F32.BF16 R20, R152.reuse, R6, R20 ;  /* 0x000000069814723c */ /* 0x040fe20000041814 */
[----:B------:R-:W2:Y:S07]  /*3dc0*/  LDSM.16.M88.4 R4, [R193] ;  /* 0x00000000c104783b */ /* 0x000eae0000000200 */
[C---:B------:R-:W-:Y:S08]  /*3dd0*/  HMMA.16816.F32.BF16 R16, R152.reuse, R156, R16 ;  /* 0x0000009c9810723c */ /* 0x040ff00000041810 */
[----:B------:R-:W-:Y:S01]  /*3de0*/  HMMA.16816.F32.BF16 R164, R152, R158, R164 ;  /* 0x0000009e98a4723c */ /* 0x000fe200000418a4 */
[----:B------:R-:W3:Y:S04]  /*3df0*/  LDSM.16.M88.4 R156, [R184+0x800] ;  /* 0x00080000b89c783b */ /* 0x000ee80000000200 */
[----:B------:R-:W4:Y:S03]  /*3e00*/  LDSM.16.M88.4 R152, [R184+0x1000] ;  /* 0x00100000b898783b */ /* 0x000f260000000200 */
[C---:B-1----:R-:W-:Y:S08]  /*3e10*/  HMMA.16816.F32.BF16 R140, R8.reuse, R12, R140 ;  /* 0x0000000c088c723c */ /* 0x042ff0000004188c */
[C---:B------:R-:W-:Y:S01]  /*3e20*/  HMMA.16816.F32.BF16 R136, R8.reuse, R14, R136 ;  /* 0x0000000e0888723c */ /* 0x040fe20000041888 */
[----:B------:R-:W1:Y:S07]  /*3e30*/  LDSM.16.M88.4 R12, [R184+0x1800] ;  /* 0x00180000b80c783b */ /* 0x000e6e0000000200 */
[C---:B------:R-:W-:Y:S08]  /*3e40*/  HMMA.16816.F32.BF16 R32, R8.reuse, R168, R32 ;  /* 0x000000a80820723c */ /* 0x040ff00000041820 */
[C---:B------:R-:W-:Y:S01]  /*3e50*/  HMMA.16816.F32.BF16 R28, R8.reuse, R170, R28 ;  /* 0x000000aa081c723c */ /* 0x040fe2000004181c */
[----:B------:R-:W-:Y:S07]  /*3e60*/  LDSM.16.M88.4 R168, [R191+0xe000] ;  /* 0x00e00000bfa8783b */ /* 0x000fee0000000200 */
[C---:B------:R-:W-:Y:S08]  /*3e70*/  HMMA.16816.F32.BF16 R24, R8.reuse, R160, R24 ;  /* 0x000000a00818723c */ /* 0x040ff00000041818 */
[C---:B------:R-:W-:Y:S01]  /*3e80*/  HMMA.16816.F32.BF16 R20, R8.reuse, R162, R20 ;  /* 0x000000a20814723c */ /* 0x040fe20000041814 */
[----:B------:R-:W-:Y:S07]  /*3e90*/  LDSM.16.M88.4 R160, [R197+0xe000] ;  /* 0x00e00000c5a0783b */ /* 0x000fee0000000200 */
[C---:B------:R-:W-:Y:S08]  /*3ea0*/  HMMA.16816.F32.BF16 R16, R8.reuse, R148, R16 ;  /* 0x000000940810723c */ /* 0x040ff00000041810 */
[----:B------:R-:W-:Y:S01]  /*3eb0*/  HMMA.16816.F32.BF16 R164, R8, R150, R164 ;  /* 0x0000009608a4723c */ /* 0x000fe200000418a4 */
[----:B------:R-:W-:Y:S04]  /*3ec0*/  LDSM.16.M88.4 R8, [R198+0x4000] ;  /* 0x00400000c608783b */ /* 0x000fe80000000200 */
[----:B------:R-:W5:Y:S03]  /*3ed0*/  LDSM.16.M88.4 R148, [R197+0xe800] ;  /* 0x00e80000c594783b */ /* 0x000f660000000200 */
[C---:B--2---:R-:W-:Y:S08]  /*3ee0*/  HMMA.16816.F32.BF16 R140, R4.reuse, R144, R140 ;  /* 0x00000090048c723c */ /* 0x044ff0000004188c */
[C---:B------:R-:W-:Y:S01]  /*3ef0*/  HMMA.16816.F32.BF16 R136, R4.reuse, R146, R136 ;  /* 0x000000920488723c */ /* 0x040fe20000041888 */
[----:B------:R-:W2:Y:S07]  /*3f00*/  LDSM.16.M88.4 R144, [R197+0xf000] ;  /* 0x00f00000c590783b */ /* 0x000eae0000000200 */
[C---:B---3--:R-:W-:Y:S08]  /*3f10*/  HMMA.16816.F32.BF16 R32, R4.reuse, R156, R32 ;  /* 0x0000009c0420723c */ /* 0x048ff00000041820 */
[C---:B------:R-:W-:Y:S01]  /*3f20*/  HMMA.16816.F32.BF16 R28, R4.reuse, R158, R28 ;  /* 0x0000009e041c723c */ /* 0x040fe2000004181c */
[----:B------:R-:W3:Y:S07]  /*3f30*/  LDSM.16.M88.4 R156, [R197+0xf800] ;  /* 0x00f80000c59c783b */ /* 0x000eee0000000200 */
[C---:B----4-:R-:W-:Y:S08]  /*3f40*/  HMMA.16816.F32.BF16 R24, R4.reuse, R152, R24 ;  /* 0x000000980418723c */ /* 0x050ff00000041818 */
[C---:B------:R-:W-:Y:S01]  /*3f50*/  HMMA.16816.F32.BF16 R20, R4.reuse, R154, R20 ;  /* 0x0000009a0414723c */ /* 0x040fe20000041814 */
[----:B------:R-:W-:Y:S07]  /*3f60*/  LDSM.16.M88.4 R152, [R183] ;  /* 0x00000000b798783b */ /* 0x000fee0000000200 */
[C---:B-1----:R-:W-:Y:S08]  /*3f70*/  HMMA.16816.F32.BF16 R16, R4.reuse, R12, R16 ;  /* 0x0000000c0410723c */ /* 0x042ff00000041810 */
[----:B------:R-:W-:Y:S01]  /*3f80*/  HMMA.16816.F32.BF16 R164, R4, R14, R164 ;  /* 0x0000000e04a4723c */ /* 0x000fe200000418a4 */
[----:B------:R-:W-:Y:S04]  /*3f90*/  LDSM.16.M88.4 R12, [R196+0x4000] ;  /* 0x00400000c40c783b */ /* 0x000fe80000000200 */
[----:B------:R-:W1:Y:S03]  /*3fa0*/  LDSM.16.M88.4 R4, [R182] ;  /* 0x00000000b604783b */ /* 0x000e660000000200 */
[C---:B-----5:R-:W-:Y:S08]  /*3fb0*/  HMMA.16816.F32.BF16 R32, R8.reuse, R148, R32 ;  /* 0x000000940820723c */ /* 0x060ff00000041820 */
[C---:B------:R-:W-:Y:S01]  /*3fc0*/  HMMA.16816.F32.BF16 R28, R8.reuse, R150, R28 ;  /* 0x00000096081c723c */ /* 0x040fe2000004181c */
[----:B------:R-:W4:Y:S07]  /*3fd0*/  LDSM.16.M88.4 R148, [R180] ;  /* 0x00000000b494783b */ /* 0x000f2e0000000200 */
[C---:B------:R-:W-:Y:S08]  /*3fe0*/  HMMA.16816.F32.BF16 R136, R8.reuse, R162, R136 ;  /* 0x000000a20888723c */ /* 0x040ff00000041888 */
[C---:B------:R-:W-:Y:S01]  /*3ff0*/  HMMA.16816.F32.BF16 R140, R8.reuse, R160, R140 ;  /* 0x000000a0088c723c */ /* 0x040fe2000004188c */
[----:B------:R-:W-:Y:S07]  /*4000*/  LDSM.16.M88.4 R160, [R191+0xf000] ;  /* 0x00f00000bfa0783b */ /* 0x000fee0000000200 */
[C---:B--2---:R-:W-:Y:S08]  /*4010*/  HMMA.16816.F32.BF16 R24, R8.reuse, R144, R24 ;  /* 0x000000900818723c */ /* 0x044ff00000041818 */
[C---:B------:R-:W-:Y:S01]  /*4020*/  HMMA.16816.F32.BF16 R20, R8.reuse, R146, R20 ;  /* 0x000000920814723c */ /* 0x040fe20000041814 */
[----:B------:R-:W-:Y:S07]  /*4030*/  LDSM.16.M88.4 R144, [R194+0x4000] ;  /* 0x00400000c290783b */ /* 0x000fee0000000200 */
[C---:B---3--:R-:W-:Y:S08]  /*4040*/  HMMA.16816.F32.BF16 R16, R8.reuse, R156, R16 ;  /* 0x0000009c0810723c */ /* 0x048ff00000041810 */
[----:B------:R-:W-:Y:S01]  /*4050*/  HMMA.16816.F32.BF16 R164, R8, R158, R164 ;  /* 0x0000009e08a4723c */ /* 0x000fe200000418a4 */
[----:B------:R-:W2:Y:S04]  /*4060*/  LDSM.16.M88.4 R8, [R191+0xe800] ;  /* 0x00e80000bf08783b */ /* 0x000ea80000000200 */
[----:B------:R-:W3:Y:S03]  /*4070*/  LDSM.16.M88.4 R156, [R191+0xf800] ;  /* 0x00f80000bf9c783b */ /* 0x000ee60000000200 */
[C---:B-1----:R-:W-:Y:S08]  /*4080*/  HMMA.16816.F32.BF16 R32, R12.reuse, R4, R32 ;  /* 0x000000040c20723c */ /* 0x042ff00000041820 */
[C---:B------:R-:W-:Y:S01]  /*4090*/  HMMA.16816.F32.BF16 R28, R12.reuse, R6, R28 ;  /* 0x000000060c1c723c */ /* 0x040fe2000004181c */
[----:B------:R-:W-:Y:S07]  /*40a0*/  LDSM.16.M88.4 R4, [R193+0x4000] ;  /* 0x00400000c104783b */ /* 0x000fee0000000200 */
[C---:B------:R-:W-:Y:S08]  /*40b0*/  HMMA.16816.F32.BF16 R136, R12.reuse, R154, R136 ;  /* 0x0000009a0c88723c */ /* 0x040ff00000041888 */
[C---:B------:R-:W-:Y:S01]  /*40c0*/  HMMA.16816.F32.BF16 R140, R12.reuse, R152, R140 ;  /* 0x000000980c8c723c */ /* 0x040fe2000004188c */
[----:B------:R-:W1:Y:S07]  /*40d0*/  LDSM.16.M88.4 R152, [R184+0x2000] ;  /* 0x00200000b898783b */ /* 0x000e6e0000000200 */
[C---:B------:R-:W-:Y:S08]  /*40e0*/  HMMA.16816.F32.BF16 R24, R12.reuse, R172, R24 ;  /* 0x000000ac0c18723c */ /* 0x040ff00000041818 */
[C---:B------:R-:W-:Y:S01]  /*40f0*/  HMMA.16816.F32.BF16 R20, R12.reuse, R174, R20 ;  /* 0x000000ae0c14723c */ /* 0x040fe20000041814 */
[----:B------:R-:W-:Y:S07]  /*4100*/  LDSM.16.M88.4 R172, [R176] ;  /* 0x00000000b0ac783b */ /* 0x000fee0000000200 */
[C---:B----4-:R-:W-:Y:S08]  /*4110*/  HMMA.16816.F32.BF16 R16, R12.reuse, R148, R16 ;  /* 0x000000940c10723c */ /* 0x050ff00000041810 */
[----:B------:R-:W-:Y:S01]  /*4120*/  HMMA.16816.F32.BF16 R164, R12, R150, R164 ;  /* 0x000000960ca4723c */ /* 0x000fe200000418a4 */
[----:B------:R-:W4:Y:S04]  /*4130*/  LDSM.16.M88.4 R148, [R184+0x2800] ;  /* 0x00280000b894783b */ /* 0x000f280000000200 */
[----:B------:R-:W5:Y:S03]  /*4140*/  LDSM.16.M88.4 R12, [R184+0x3000] ;  /* 0x00300000b80c783b */ /* 0x000f660000000200 */
[C---:B--2---:R-:W-:Y:S08]  /*4150*/  HMMA.16816.F32.BF16 R32, R144.reuse, R8, R32 ;  /* 0x000000089020723c */ /* 0x044ff00000041820 */
[C---:B------:R-:W-:Y:S01]  /*4160*/  HMMA.16816.F32.BF16 R28, R144.reuse, R10, R28 ;  /* 0x0000000a901c723c */ /* 0x040fe2000004181c */
[----:B------:R-:W2:Y:S07]  /*4170*/  LDSM.16.M88.4 R8, [R184+0x3800] ;  /* 0x00380000b808783b */ /* 0x000eae0000000200 */
[C---:B------:R-:W-:Y:S08]  /*4180*/  HMMA.16816.F32.BF16 R136, R144.reuse, R170, R136 ;  /* 0x000000aa9088723c */ /* 0x040ff00000041888 */
[C---:B------:R-:W-:Y:S01]  /*4190*/  HMMA.16816.F32.BF16 R140, R144.reuse, R168, R140 ;  /* 0x000000a8908c723c */ /* 0x040fe2000004188c */
[----:B------:R-:W-:Y:S07]  /*41a0*/  LDSM.16.M88.4 R168, [R196+0x8000] ;  /* 0x00800000c4a8783b */ /* 0x000fee0000000200 */
[C---:B------:R-:W-:Y:S08]  /*41b0*/  HMMA.16816.F32.BF16 R24, R144.reuse, R160, R24 ;  /* 0x000000a09018723c */ /* 0x040ff00000041818 */
[C---:B------:R-:W-:Y:S01]  /*41c0*/  HMMA.16816.F32.BF16 R20, R144.reuse, R162, R20 ;  /* 0x000000a29014723c */ /* 0x040fe20000041814 */
[----:B------:R-:W-:Y:S07]  /*41d0*/  LDSM.16.M88.4 R160, [R197+0x10000] ;  /* 0x01000000c5a0783b */ /* 0x000fee0000000200 */
[C---:B---3--:R-:W-:Y:S08]  /*41e0*/  HMMA.16816.F32.BF16 R16, R144.reuse, R156, R16 ;  /* 0x0000009c9010723c */ /* 0x048ff00000041810 */
[----:B------:R-:W-:Y:S01]  /*41f0*/  HMMA.16816.F32.BF16 R164, R144, R158, R164 ;  /* 0x0000009e90a4723c */ /* 0x000fe200000418a4 */
[----:B------:R-:W3:Y:S04]  /*4200*/  LDSM.16.M88.4 R144, [R198+0x8000] ;  /* 0x00800000c690783b */ /* 0x000ee80000000200 */
[----:B------:R-:W2:Y:S03]  /*4210*/  LDSM.16.M88.4 R156, [R197+0x10800] ;  /* 0x01080000c59c783b */ /* 0x000ea60000000200 */
[C---:B-1----:R-:W-:Y:S08]  /*4220*/  HMMA.16816.F32.BF16 R136, R4.reuse, R154, R136 ;  /* 0x0000009a0488723c */ /* 0x042ff00000041888 */
[C---:B------:R-:W-:Y:S01]  /*4230*/  HMMA.16816.F32.BF16 R140, R4.reuse, R152, R140 ;  /* 0x00000098048c723c */ /* 0x040fe2000004188c */
[----:B------:R-:W1:Y:S07]  /*4240*/  LDSM.16.M88.4 R152, [R197+0x11000] ;  /* 0x01100000c598783b */ /* 0x000e6e0000000200 */
[C---:B----4-:R-:W-:Y:S08]  /*4250*/  HMMA.16816.F32.BF16 R32, R4.reuse, R148, R32 ;  /* 0x000000940420723c */ /* 0x050ff00000041820 */
[C---:B------:R-:W-:Y:S01]  /*4260*/  HMMA.16816.F32.BF16 R28, R4.reuse, R150, R28 ;  /* 0x00000096041c723c */ /* 0x040fe2000004181c */
[----:B------:R-:W-:Y:S07]  /*4270*/  LDSM.16.M88.4 R148, [R197+0x11800] ;  /* 0x01180000c594783b */ /* 0x000fee0000000200 */
[C---:B-----5:R-:W-:Y:S08]  /*4280*/  HMMA.16816.F32.BF16 R24, R4.reuse, R12, R24 ;  /* 0x0000000c0418723c */ /* 0x060ff00000041818 */
[C---:B------:R-:W-:Y:S01]  /*4290*/  HMMA.16816.F32.BF16 R20, R4.reuse, R14, R20 ;  /* 0x0000000e0414723c */ /* 0x040fe20000041814 */
[----:B------:R-:W4:Y:S07]  /*42a0*/  LDSM.16.M88.4 R12, [R179] ;  /* 0x00000000b30c783b */ /* 0x000f2e0000000200 */
[C---:B--2---:R-:W-:Y:S08]  /*42b0*/  HMMA.16816.F32.BF16 R16, R4.reuse, R8, R16 ;  /* 0x000000080410723c */ /* 0x044ff00000041810 */
[----:B------:R-:W-:Y:S01]  /*42c0*/  HMMA.16816.F32.BF16 R164, R4, R10, R164 ;  /* 0x0000000a04a4723c */ /* 0x000fe200000418a4 */
[----:B------:R-:W2:Y:S04]  /*42d0*/  LDSM.16.M88.4 R8, [R178] ;  /* 0x00000000b208783b */ /* 0x000ea80000000200 */
[----:B------:R-:W5:Y:S03]  /*42e0*/  LDSM.16.M88.4 R4, [R177] ;  /* 0x00000000b104783b */ /* 0x000f660000000200 */
[C---:B---3--:R-:W-:Y:S08]  /*42f0*/  HMMA.16816.F32.BF16 R136, R144.reuse, R162, R136 ;  /* 0x000000a29088723c */ /* 0x048ff00000041888 */
[C---:B------:R-:W-:Y:S01]  /*4300*/  HMMA.16816.F32.BF16 R140, R144.reuse, R160, R140 ;  /* 0x000000a0908c723c */ /* 0x040fe2000004188c */
[----:B------:R-:W-:Y:S07]  /*4310*/  LDSM.16.M88.4 R160, [R194+0x8000] ;  /* 0x00800000c2a0783b */ /* 0x000fee0000000200 */
[C---:B------:R-:W-:Y:S08]  /*4320*/  HMMA.16816.F32.BF16 R32, R144.reuse, R156, R32 ;  /* 0x0000009c9020723c */ /* 0x040ff00000041820 */
[C---:B------:R-:W-:Y:S01]  /*4330*/  HMMA.16816.F32.BF16 R28, R144.reuse, R158, R28 ;  /* 0x0000009e901c723c */ /* 0x040fe2000004181c */
[----:B------:R-:W3:Y:S07]  /*4340*/  LDSM.16.M88.4 R156, [R191+0x10000] ;  /* 0x01000000bf9c783b */ /* 0x000eee0000000200 */
[C---:B-1----:R-:W-:Y:S08]  /*4350*/  HMMA.16816.F32.BF16 R24, R144.reuse, R152, R24 ;  /* 0x000000989018723c */ /* 0x042ff00000041818 */
[----:B------:R-:W-:Y:S01]  /*4360*/  HMMA.16816.F32.BF16 R20, R144, R154, R20 ;  /* 0x0000009a9014723c */ /* 0x000fe20000041814 */
[----:B------:R-:W1:Y:S07]  /*4370*/  LDSM.16.M88.4 R152, [R191+0x10800] ;  /* 0x01080000bf98783b */ /* 0x000e6e0000000200 */
[C---:B----4-:R-:W-:Y:S08]  /*4380*/  HMMA.16816.F32.BF16 R136, R168.reuse, R14, R136 ;  /* 0x0000000ea888723c */ /* 0x050ff00000041888 */
[C---:B------:R-:W-:Y:S01]  /*4390*/  HMMA.16816.F32.BF16 R140, R168.reuse, R12, R140 ;  /* 0x0000000ca88c723c */ /* 0x040fe2000004188c */
[----:B------:R-:W-:Y:S07]  /*43a0*/  LDSM.16.M88.4 R12, [R193+0x8000] ;  /* 0x00800000c10c783b */ /* 0x000fee0000000200 */
[C---:B--2---:R-:W-:Y:S08]  /*43b0*/  HMMA.16816.F32.BF16 R32, R168.reuse, R8, R32 ;  /* 0x00000008a820723c */ /* 0x044ff00000041820 */
[C---:B------:R-:W-:Y:S01]  /*43c0*/  HMMA.16816.F32.BF16 R28, R168.reuse, R10, R28 ;  /* 0x0000000aa81c723c */ /* 0x040fe2000004181c */
[----:B------:R-:W2:Y:S07]  /*43d0*/  LDSM.16.M88.4 R8, [R184+0x4000] ;  /* 0x00400000b808783b */ /* 0x000eae0000000200 */
[C---:B-----5:R-:W-:Y:S08]  /*43e0*/  HMMA.16816.F32.BF16 R24, R168.reuse, R4, R24 ;  /* 0x00000004a818723c */ /* 0x060ff00000041818 */
[----:B------:R-:W-:Y:S01]  /*43f0*/  HMMA.16816.F32.BF16 R20, R168, R6, R20 ;  /* 0x00000006a814723c */ /* 0x000fe20000041814 */
[----:B------:R-:W4:Y:S07]  /*4400*/  LDSM.16.M88.4 R4, [R184+0x4800] ;  /* 0x00480000b804783b */ /* 0x000f2e0000000200 */
[C---:B------:R-:W-:Y:S08]  /*4410*/  HMMA.16816.F32.BF16 R16, R144.reuse, R148, R16 ;  /* 0x000000949010723c */ /* 0x040ff00000041810 */
[----:B------:R-:W-:Y:S01]  /*4420*/  HMMA.16816.F32.BF16 R164, R144, R150, R164 ;  /* 0x0000009690a4723c */ /* 0x000fe200000418a4 */
[----:B------:R-:W5:Y:S04]  /*4430*/  LDSM.16.M88.4 R148, [R191+0x11000] ;  /* 0x01100000bf94783b */ /* 0x000f680000000200 */
[----:B------:R-:W5:Y:S03]  /*4440*/  LDSM.16.M88.4 R144, [R191+0x11800] ;  /* 0x01180000bf90783b */ /* 0x000f660000000200 */
[C---:B---3--:R-:W-:Y:S08]  /*4450*/  HMMA.16816.F32.BF16 R136, R160.reuse, R158, R136 ;  /* 0x0000009ea088723c */ /* 0x048ff00000041888 */
[C---:B-1----:R-:W-:Y:S08]  /*4460*/  HMMA.16816.F32.BF16 R32, R160.reuse, R152, R32 ;  /* 0x00000098a020723c */ /* 0x042ff00000041820 */
[----:B------:R-:W-:Y:S08]  /*4470*/  HMMA.16816.F32.BF16 R28, R160, R154, R28 ;  /* 0x0000009aa01c723c */ /* 0x000ff0000004181c */
[C---:B--2---:R-:W-:Y:S07]  /*4480*/  HMMA.16816.F32.BF16 R136, R12.reuse, R10, R136 ;  /* 0x0000000a0c88723c */ /* 0x044fee0000041888 */
[----:B------:R-:W-:Y:S01]  /*4490*/  IADD3 R10, R0, 0x1, RZ ;  /* 0x00000001000a7810 */ /* 0x000fe20007ffe0ff */
[----:B----4-:R-:W-:Y:S03]  /*44a0*/  HMMA.16816.F32.BF16 R32, R12, R4, R32 ;  /* 0x000000040c20723c */ /* 0x010fe60000041820 */
[----:B------:R-:W-:-:S02]  /*44b0*/  ISETP.GE.AND P5, PT, R10, R213, PT ;  /* 0x000000d50a00720c */ /* 0x000fc40003fa6270 */
[----:B------:R-:W-:Y:S02]  /*44c0*/  ISETP.GE.AND P3, PT, R10, R133, PT ;  /* 0x000000850a00720c */ /* 0x000fe40003f66270 */
[C---:B------:R-:W-:Y:S01]  /*44d0*/  IADD3 R4, R0.reuse, 0x8, RZ ;  /* 0x0000000800047810 */ /* 0x040fe20007ffe0ff */
[C---:B-----5:R-:W-:Y:S01]  /*44e0*/  HMMA.16816.F32.BF16 R24, R160.reuse, R148, R24 ;  /* 0x00000094a018723c */ /* 0x060fe20000041818 */
[----:B------:R-:W-:Y:S02]  /*44f0*/  IADD3 R10, R0, 0x9, RZ ;  /* 0x00000009000a7810 */ /* 0x000fe40007ffe0ff */
[C---:B------:R-:W-:Y:S02]  /*4500*/  ISETP.GE.AND P1, PT, R4.reuse, R213, PT ;  /* 0x000000d50400720c */ /* 0x040fe40003f26270 */
[----:B------:R-:W-:Y:S02]  /*4510*/  ISETP.GE.AND P4, PT, R4, R133, PT ;  /* 0x000000850400720c */ /* 0x000fe40003f86270 */
[----:B------:R-:W-:Y:S01]  /*4520*/  IADD3 R4, R0, 0x10, RZ ;  /* 0x0000001000047810 */ /* 0x000fe20007ffe0ff */
[----:B------:R-:W-:Y:S01]  /*4530*/  HMMA.16816.F32.BF16 R20, R160, R150, R20 ;  /* 0x00000096a014723c */ /* 0x000fe20000041814 */
[----:B------:R-:W1:Y:S01]  /*4540*/  LDSM.16.M88.4 R148, [R184+0x5000] ;  /* 0x00500000b894783b */ /* 0x000e620000000200 */
[----:B------:R-:W-:-:S02]  /*4550*/  FSEL R152, R136, -INF , !P1 ;  /* 0xff80000088987808 */ /* 0x000fc40004800000 */
[C---:B------:R-:W-:Y:S02]  /*4560*/  ISETP.GE.AND P0, PT, R4.reuse, R213, PT ;  /* 0x000000d50400720c */ /* 0x040fe40003f06270 */
[-C--:B------:R-:W-:Y:S02]  /*4570*/  ISETP.GE.AND P1, PT, R4, R133.reuse, PT ;  /* 0x000000850400720c */ /* 0x080fe40003f26270 */
[C---:B------:R-:W-:Y:S01]  /*4580*/  HMMA.16816.F32.BF16 R16, R168.reuse, R172, R16 ;  /* 0x000000aca810723c */ /* 0x040fe20000041810 */
[----:B------:R-:W-:Y:S02]  /*4590*/  FSEL R11, R138, -INF , !P4 ;  /* 0xff8000008a0b7808 */ /* 0x000fe40006000000 */
[----:B------:R-:W-:Y:S02]  /*45a0*/  ISETP.GE.AND P2, PT, R10, R133, PT ;  /* 0x000000850a00720c */ /* 0x000fe40003f46270 */
[C---:B------:R-:W-:Y:S02]  /*45b0*/  IADD3 R136, R0.reuse, 0x18, RZ ;  /* 0x0000001800887810 */ /* 0x040fe40007ffe0ff */
[----:B------:R-:W-:Y:S01]  /*45c0*/  IADD3 R138, R0, 0x19, RZ ;  /* 0x00000019008a7810 */ /* 0x000fe20007ffe0ff */
[----:B------:R-:W-:Y:S01]  /*45d0*/  HMMA.16816.F32.BF16 R164, R168, R174, R164 ;  /* 0x000000aea8a4723c */ /* 0x000fe200000418a4 */
[----:B------:R-:W-:-:S02]  /*45e0*/  ISETP.GE.AND P6, PT, R10, R213, PT ;  /* 0x000000d50a00720c */ /* 0x000fc40003fc6270 */
[----:B------:R-:W-:Y:S02]  /*45f0*/  FSEL R159, R139, -INF , !P2 ;  /* 0xff8000008b9f7808 */ /* 0x000fe40005000000 */
[----:B------:R-:W-:Y:S02]  /*4600*/  ISETP.GE.AND P2, PT, R136, R213, PT ;  /* 0x000000d58800720c */ /* 0x000fe40003f46270 */
[----:B------:R-:W-:Y:S01]  /*4610*/  FSEL R10, R137, -INF , !P6 ;  /* 0xff800000890a7808 */ /* 0x000fe20007000000 */
[----:B------:R-:W-:Y:S01]  /*4620*/  HMMA.16816.F32.BF16 R28, R12, R6, R28 ;  /* 0x000000060c1c723c */ /* 0x000fe2000004181c */
[----:B------:R-:W2:Y:S01]  /*4630*/  LDSM.16.M88.4 R4, [R184+0x5800] ;  /* 0x00580000b804783b */ /* 0x000ea20000000200 */
[----:B------:R-:W-:-:S06]  /*4640*/  DEPBAR.LE SB0, 0x0 ;  /* 0x000080000000791a */ /* 0x000fcc0000000000 */
[C---:B------:R-:W-:Y:S08]  /*4650*/  HMMA.16816.F32.BF16 R140, R160.reuse, R156, R140 ;  /* 0x0000009ca08c723c */ /* 0x040ff0000004188c */
[C---:B------:R-:W-:Y:S07]  /*4660*/  HMMA.16816.F32.BF16 R16, R160.reuse, R144, R16 ;  /* 0x00000090a010723c */ /* 0x040fee0000041810 */
[----:B------:R-:W-:Y:S01]  /*4670*/  IADD3 R144, R0, 0x11, RZ ;  /* 0x0000001100907810 */ /* 0x000fe20007ffe0ff */
[----:B------:R-:W-:Y:S03]  /*4680*/  HMMA.16816.F32.BF16 R164, R160, R146, R164 ;  /* 0x00000092a0a4723c */ /* 0x000fe600000418a4 */
[----:B------:R-:W-:-:S02]  /*4690*/  ISETP.GE.AND P4, PT, R144, R213, PT ;  /* 0x000000d59000720c */ /* 0x000fc40003f86270 */
[-C--:B------:R-:W-:Y:S02]  /*46a0*/  ISETP.GE.AND P6, PT, R144, R133.reuse, PT ;  /* 0x000000859000720c */ /* 0x080fe40003fc6270 */
[----:B------:R-:W-:Y:S01]  /*46b0*/  FSEL R161, R34, -INF , !P1 ;  /* 0xff80000022a17808 */ /* 0x000fe20004800000 */
[C---:B------:R-:W-:Y:S01]  /*46c0*/  HMMA.16816.F32.BF16 R140, R12.reuse, R8, R140 ;  /* 0x000000080c8c723c */ /* 0x040fe2000004188c */
[----:B------:R-:W-:Y:S02]  /*46d0*/  FSEL R162, R32, -INF , !P0 ;  /* 0xff80000020a27808 */ /* 0x000fe40004000000 */
[----:B------:R-:W-:Y:S02]  /*46e0*/  FSEL R34, R33, -INF , !P4 ;  /* 0xff80000021227808 */ /* 0x000fe40006000000 */
[----:B------:R-:W-:Y:S02]  /*46f0*/  ISETP.GE.AND P0, PT, R136, R133, PT ;  /* 0x000000858800720c */ /* 0x000fe40003f06270 */
[C---:B------:R-:W-:Y:S01]  /*4700*/  ISETP.GE.AND P1, PT, R138.reuse, R213, PT ;  /* 0x000000d58a00720c */ /* 0x040fe20003f26270 */
[----:B-1----:R-:W-:Y:S01]  /*4710*/  HMMA.16816.F32.BF16 R24, R12, R148, R24 ;  /* 0x000000940c18723c */ /* 0x002fe20000041818 */
[----:B------:R-:W-:-:S02]  /*4720*/  ISETP.GE.AND P4, PT, R138, R133, PT ;  /* 0x000000858a00720c */ /* 0x000fc40003f86270 */
[C---:B------:R-:W-:Y:S02]  /*4730*/  IADD3 R136, R0.reuse, 0x20, RZ ;  /* 0x0000002000887810 */ /* 0x040fe40007ffe0ff */
[----:B------:R-:W-:Y:S02]  /*4740*/  IADD3 R138, R0, 0x21, RZ ;  /* 0x00000021008a7810 */ /* 0x000fe40007ffe0ff */
[----:B------:R-:W-:Y:S01]  /*4750*/  FSEL R32, R28, -INF , !P2 ;  /* 0xff8000001c207808 */ /* 0x000fe20005000000 */
[----:B------:R-:W-:Y:S01]  /*4760*/  HMMA.16816.F32.BF16 R20, R12, R150, R20 ;  /* 0x000000960c14723c */ /* 0x000fe20000041814 */
[----:B------:R-:W-:Y:S02]  /*4770*/  FSEL R33, R30, -INF , !P0 ;  /* 0xff8000001e217808 */ /* 0x000fe40004000000 */
[----:B------:R-:W-:Y:S02]  /*4780*/  ISETP.GE.AND P2, PT, R136, R133, PT ;  /* 0x000000858800720c */ /* 0x000fe40003f46270 */
[----:B------:R-:W-:-:S02]  /*4790*/  ISETP.GE.AND P0, PT, R138, R213, PT ;  /* 0x000000d58a00720c */ /* 0x000fc40003f06270 */
[C---:B------:R-:W-:Y:S01]  /*47a0*/  IADD3 R30, R0.reuse, 0x28, RZ ;  /* 0x00000028001e7810 */ /* 0x040fe20007ffe0ff */
[C---:B--2---:R-:W-:Y:S01]  /*47b0*/  HMMA.16816.F32.BF16 R16, R12.reuse, R4, R16 ;  /* 0x000000040c10723c */ /* 0x044fe20000041810 */
[----:B------:R-:W-:Y:S02]  /*47c0*/  FSEL R143, R143, -INF , !P3 ;  /* 0xff8000008f8f7808 */ /* 0x000fe40005800000 */
[C---:B------:R-:W-:Y:S02]  /*47d0*/  ISETP.GE.AND P3, PT, R0.reuse, R133, PT ;  /* 0x000000850000720c */ /* 0x040fe40003f66270 */
[----:B------:R-:W-:Y:S02]  /*47e0*/  IADD3 R8, R0, 0x29, RZ ;  /* 0x0000002900087810 */ /* 0x000fe40007ffe0ff */
[----:B------:R-:W-:Y:S01]  /*47f0*/  FSEL R35, R35, -INF , !P6 ;  /* 0xff80000023237808 */ /* 0x000fe20007000000 */
[----:B------:R-:W-:Y:S01]  /*4800*/  HMMA.16816.F32.BF16 R164, R12, R6, R164 ;  /* 0x000000060ca4723c */ /* 0x000fe200000418a4 */
[----:B------:R-:W-:Y:S01]  /*4810*/  ISETP.GE.AND P6, PT, R136, R213, PT ;  /* 0x000000d58800720c */ /* 0x000fe20003fc6270 */
[----:B------:R-:W-:Y:S01]  /*4820*/  IMAD.MOV.U32 R136, RZ, RZ, R223 ;  /* 0x000000ffff887224 */ /* 0x000fe200078e00df */
[----:B------:R-:W-:-:S02]  /*4830*/  FSEL R142, R142, -INF , !P3 ;  /* 0xff8000008e8e7808 */ /* 0x000fc40005800000 */
[----:B------:R-:W-:Y:S02]  /*4840*/  FSEL R28, R29, -INF , !P1 ;  /* 0xff8000001d1c7808 */ /* 0x000fe40004800000 */
[----:B------:R-:W-:Y:S02]  /*4850*/  FSEL R31, R31, -INF , !P4 ;  /* 0xff8000001f1f7808 */ /* 0x000fe40006000000 */
[----:B------:R-:W-:Y:S02]  /*4860*/  FSEL R171, R26, -INF , !P2 ;  /* 0xff8000001aab7808 */ /* 0x000fe40005000000 */
[----:B------:R-:W-:Y:S02]  /*4870*/  FSEL R222, R25, -INF , !P0 ;  /* 0xff80000019de7808 */ /* 0x000fe40004000000 */
[----:B------:R-:W-:Y:S01]  /*4880*/  ISETP.NE.AND P3, PT, R2, 0x2, PT ;  /* 0x000000020200780c */ /* 0x000fe20003f65270 */
[----:B------:R-:W-:Y:S01]  /*4890*/  BAR.SYNC.DEFER_BLOCKING 0x0 ;  /* 0x0000000000007b1d */ /* 0x000fe20000010000 */
[----:B------:R-:W-:-:S02]  /*48a0*/  ISETP.GE.AND P1, PT, R138, R133, PT ;  /* 0x000000858a00720c */ /* 0x000fc40003f26270 */
[-C--:B------:R-:W-:Y:S02]  /*48b0*/  ISETP.GE.AND P4, PT, R30, R213.reuse, PT ;  /* 0x000000d51e00720c */ /* 0x080fe40003f86270 */
[C---:B------:R-:W-:Y:S02]  /*48c0*/  ISETP.GE.AND P2, PT, R8.reuse, R213, PT ;  /* 0x000000d50800720c */ /* 0x040fe40003f46270 */
[-C--:B------:R-:W-:Y:S02]  /*48d0*/  ISETP.GE.AND P0, PT, R8, R133.reuse, PT ;  /* 0x000000850800720c */ /* 0x080fe40003f06270 */
[----:B------:R-:W-:Y:S02]  /*48e0*/  IADD3 R8, R0, 0x30, RZ ;  /* 0x0000003000087810 */ /* 0x000fe40007ffe0ff */
[----:B------:R-:W-:Y:S02]  /*48f0*/  FSEL R172, R24, -INF , !P6 ;  /* 0xff80000018ac7808 */ /* 0x000fe40007000000 */
[----:B------:R-:W-:-:S02]  /*4900*/  ISETP.GE.AND P6, PT, R30, R133, PT ;  /* 0x000000851e00720c */ /* 0x000fc40003fc6270 */
[----:B------:R-:W-:Y:S02]  /*4910*/  FSEL R175, R27, -INF , !P1 ;  /* 0xff8000001baf7808 */ /* 0x000fe40004800000 */
[----:B------:R-:W-:Y:S02]  /*4920*/  IADD3 R4, R0, 0x31, RZ ;  /* 0x0000003100047810 */ /* 0x000fe40007ffe0ff */
[----:B------:R-:W-:Y:S02]  /*4930*/  FSEL R174, R20, -INF , !P4 ;  /* 0xff80000014ae7808 */ /* 0x000fe40006000000 */
[----:B------:R-:W-:Y:S02]  /*4940*/  FSEL R173, R23, -INF , !P0 ;  /* 0xff80000017ad7808 */ /* 0x000fe40004000000 */
[C---:B------:R-:W-:Y:S02]  /*4950*/  ISETP.GE.AND P1, PT, R8.reuse, R213, PT ;  /* 0x000000d50800720c */ /* 0x040fe40003f26270 */
[----:B------:R-:W-:-:S02]  /*4960*/  ISETP.GE.AND P4, PT, R8, R133, PT ;  /* 0x000000850800720c */ /* 0x000fc40003f86270 */
[CC--:B------:R-:W-:Y:S02]  /*4970*/  ISETP.GE.AND P0, PT, R0.reuse, R213.reuse, PT ;  /* 0x000000d50000720c */ /* 0x0c0fe40003f06270 */
[C---:B------:R-:W-:Y:S02]  /*4980*/  IADD3 R6, R0.reuse, 0x38, RZ ;  /* 0x0000003800067810 */ /* 0x040fe40007ffe0ff */
[----:B------:R-:W-:Y:S02]  /*4990*/  IADD3 R0, R0, 0x39, RZ ;  /* 0x0000003900007810 */ /* 0x000fe40007ffe0ff */
[----:B------:R-:W-:Y:S02]  /*49a0*/  FSEL R169, R22, -INF , !P6 ;  /* 0xff80000016a97808 */ /* 0x000fe40007000000 */
[----:B------:R-:W-:Y:S02]  /*49b0*/  FSEL R170, R21, -INF , !P2 ;  /* 0xff80000015aa7808 */ /* 0x000fe40005000000 */
[----:B------:R-:W-:-:S02]  /*49c0*/  ISETP.GE.AND P6, PT, R4, R213, PT ;  /* 0x000000d50400720c */ /* 0x000fc40003fc6270 */
[----:B------:R-:W-:Y:S02]  /*49d0*/  ISETP.GE.AND P2, PT, R4, R133, PT ;  /* 0x000000850400720c */ /* 0x000fe40003f46270 */
[----:B------:R-:W-:Y:S02]  /*49e0*/  FSEL R4, R141, -INF , !P5 ;  /* 0xff8000008d047808 */ /* 0x000fe40006800000 */
[----:B------:R-:W-:Y:S02]  /*49f0*/  FSEL R160, R16, -INF , !P1 ;  /* 0xff80000010a07808 */ /* 0x000fe40004800000 */
[----:B------:R-:W-:Y:S02]  /*4a00*/  FSEL R155, R18, -INF , !P4 ;  /* 0xff800000129b7808 */ /* 0x000fe40006000000 */
[----:B------:R-:W-:Y:S02]  /*4a10*/  FSEL R140, R140, -INF , !P0 ;  /* 0xff8000008c8c7808 */ /* 0x000fe40004000000 */
[----:B------:R-:W-:-:S02]  /*4a20*/  ISETP.GE.AND P5, PT, R6, R213, PT ;  /* 0x000000d50600720c */ /* 0x000fc40003fa6270 */
[----:B------:R-:W-:Y:S02]  /*4a30*/  ISETP.GE.AND P1, PT, R6, R133, PT ;  /* 0x000000850600720c */ /* 0x000fe40003f26270 */
[C---:B------:R-:W-:Y:S02]  /*4a40*/  ISETP.GE.AND P4, PT, R0.reuse, R213, PT ;  /* 0x000000d50000720c */ /* 0x040fe40003f86270 */
[----:B------:R-:W-:Y:S02]  /*4a50*/  ISETP.GE.AND P0, PT, R0, R133, PT ;  /* 0x000000850000720c */ /* 0x000fe40003f06270 */
[----:B------:R-:W-:Y:S02]  /*4a60*/  FSEL R158, R17, -INF , !P6 ;  /* 0xff800000119e7808 */ /* 0x000fe40007000000 */
[----:B------:R-:W-:Y:S02]  /*4a70*/  FSEL R147, R19, -INF , !P2 ;  /* 0xff80000013937808 */ /* 0x000fe40005000000 */
[----:B------:R-:W-:-:S02]  /*4a80*/  FSEL R146, R164, -INF , !P5 ;  /* 0xff800000a4927808 */ /* 0x000fc40006800000 */
[----:B------:R-:W-:Y:S02]  /*4a90*/  FSEL R145, R166, -INF , !P1 ;  /* 0xff800000a6917808 */ /* 0x000fe40004800000 */
[----:B------:R-:W-:Y:S02]  /*4aa0*/  FSEL R144, R165, -INF , !P4 ;  /* 0xff800000a5907808 */ /* 0x000fe40006000000 */
[----:B------:R-:W-:Y:S01]  /*4ab0*/  FSEL R153, R167, -INF , !P0 ;  /* 0xff800000a7997808 */ /* 0x000fe20004000000 */
[----:B------:R-:W-:Y:S05]  /*4ac0*/  @!P3 BRA `(.L_x_7) ;  /* 0x000001600000b947 */ /* 0x000fea0003800000 */
[----:B------:R-:W-:-:S04]  /*4ad0*/  IADD3 R5, R2, -0x3, RZ ;  /* 0xfffffffd02057810 */ /* 0x000fc80007ffe0ff */
[----:B------:R-:W-:Y:S01]  /*4ae0*/  SHF.R.S32.HI R0, RZ, 0x1f, R5 ;  /* 0x0000001fff007819 */ /* 0x000fe20000011405 */
[----:B------:R-:W-:-:S04]  /*4af0*/  IMAD.WIDE.U32 R6, R5, c[0x0][0x198], RZ ;  /* 0x0000660005067a25 */ /* 0x000fc800078e00ff */
[----:B------:R-:W-:-:S04]  /*4b00*/  IMAD R0, R0, c[0x0][0x198], RZ ;  /* 0x0000660000007a24 */ /* 0x000fc800078e02ff */
[----:B------:R-:W-:Y:S01]  /*4b10*/  IMAD R0, R5, c[0x0][0x19c], R0 ;  /* 0x0000670005007a24 */ /* 0x000fe200078e0200 */
[----:B------:R-:W-:-:S03]  /*4b20*/  LEA R5, P0, R6, R206, 0x6 ;  /* 0x000000ce06057211 */ /* 0x000fc600078030ff */
[----:B------:R-:W-:Y:S01]  /*4b30*/  IMAD.IADD R7, R7, 0x1, R0 ;  /* 0x0000000107077824 */ /* 0x000fe200078e0200 */
[----:B------:R-:W-:-:S04]  /*4b40*/  LEA R8, P1, R5, c[0x0][0x168], 0x1 ;  /* 0x00005a0005087a11 */ /* 0x000fc800078208ff */
[----:B------:R-:W-:Y:S02]  /*4b50*/  LEA.HI.X R0, R6, R211, R7, 0x6, P0 ;  /* 0x000000d306007211 */ /* 0x000fe400000f3407 */
[----:B------:R-:W-:Y:S02]  /*4b60*/  IADD3 R6, P0, R201, R8, RZ ;  /* 0x00000008c9067210 */ /* 0x000fe40007f1e0ff */
[----:B------:R-:W-:-:S05]  /*4b70*/  LEA.HI.X R9, R5, c[0x0][0x16c], R0, 0x1, P1 ;  /* 0x00005b0005097a11 */ /* 0x000fca00008f0c00 */
[----:B------:R-:W-:Y:S01]  /*4b80*/  IMAD.X R7, R200, 0x1, R9, P0 ;  /* 0x00000001c8077824 */ /* 0x000fe200000e0609 */
        /* <DEDUP_REMOVED lines=10> */
.L_x_7:
[----:B------:R-:W-:Y:S01]  /*4c30*/  FMNMX.FTZ R5, R132, R140, !PT ;  /* 0x0000008c84057209 */ /* 0x000fe20007810000 */
[----:B------:R-:W-:Y:S01]  /*4c40*/  LDSM.16.MT88.4 R12, [R190+0x12000] ;  /* 0x01200000be0c783b */ /* 0x000fe20000004200 */
[----:B-1----:R-:W-:-:S02]  /*4c50*/  FMNMX.FTZ R6, R3, R142, !PT ;  /* 0x0000008e03067209 */ /* 0x002fc40007810000 */
[----:B------:R-:W-:Y:S01]  /*4c60*/  FMNMX.FTZ R5, R4, R5, !PT ;  /* 0x0000000504057209 */ /* 0x000fe20007810000 */
[----:B------:R-:W-:Y:S01]  /*4c70*/  LDSM.16.MT88.4 R16, [R192+0x12000] ;  /* 0x01200000c010783b */ /* 0x000fe20000004200 */
[----:B------:R-:W-:Y:S02]  /*4c80*/  FMNMX.FTZ R6, R143, R6, !PT ;  /* 0x000000068f067209 */ /* 0x000fe40007810000 */
[----:B------:R-:W-:Y:S01]  /*4c90*/  FMNMX.FTZ R5, R152, R5, !PT ;  /* 0x0000000598057209 */ /* 0x000fe20007810000 */
[----:B------:R-:W-:Y:S01]  /*4ca0*/  LDSM.16.MT88.4 R24, [R192+0x14800] ;  /* 0x01480000c018783b */ /* 0x000fe20000004200 */
[----:B------:R-:W-:Y:S02]  /*4cb0*/  FMNMX.FTZ R6, R11, R6, !PT ;  /* 0x000000060b067209 */ /* 0x000fe40007810000 */
[----:B------:R-:W-:Y:S01]  /*4cc0*/  FMNMX.FTZ R5, R10, R5, !PT ;  /* 0x000000050a057209 */ /* 0x000fe20007810000 */
[----:B------:R-:W-:Y:S01]  /*4cd0*/  LDSM.16.MT88.4 R20, [R190+0x14800] ;  /* 0x01480000be14783b */ /* 0x000fe20000004200 */
        /* <DEDUP_REMOVED lines=24> */
[----:B------:R-:W-:-:S03]  /*4e60*/  FMNMX.FTZ R6, R153, R6, !PT ;  /* 0x0000000699067209 */ /* 0x000fc60007810000 */
[----:B------:R-:W1:Y:S04]  /*4e70*/  SHFL.BFLY PT, R7, R8, 0x2, 0x1f ;  /* 0x0c401f0008077f89 */ /* 0x000e6800000e0000 */
[----:B------:R-:W2:Y:S01]  /*4e80*/  SHFL.BFLY PT, R5, R6, 0x2, 0x1f ;  /* 0x0c401f0006057f89 */ /* 0x000ea200000e0000 */
[----:B-1----:R-:W-:Y:S02]  /*4e90*/  FMNMX.FTZ R7, R8, R7, !PT ;  /* 0x0000000708077209 */ /* 0x002fe40007810000 */
[----:B--2---:R-:W-:-:S03]  /*4ea0*/  FMNMX.FTZ R5, R6, R5, !PT ;  /* 0x0000000506057209 */ /* 0x004fc60007810000 */
[----:B------:R-:W1:Y:S04]  /*4eb0*/  SHFL.BFLY PT, R220, R7, 0x1, 0x1f ;  /* 0x0c201f0007dc7f89 */ /* 0x000e6800000e0000 */
[----:B------:R-:W2:Y:S01]  /*4ec0*/  SHFL.BFLY PT, R0, R5, 0x1, 0x1f ;  /* 0x0c201f0005007f89 */ /* 0x000ea200000e0000 */
[----:B-1----:R-:W-:Y:S02]  /*4ed0*/  FMNMX.FTZ R220, R7, R220, !PT ;  /* 0x000000dc07dc7209 */ /* 0x002fe40007810000 */
[----:B--2---:R-:W-:-:S03]  /*4ee0*/  FMNMX.FTZ R0, R5, R0, !PT ;  /* 0x0000000005007209 */ /* 0x004fc60007810000 */
[C---:B------:R-:W-:Y:S01]  /*4ef0*/  FMUL.FTZ R157, R220.reuse, c[0x0][0x23c] ;  /* 0x00008f00dc9d7a20 */ /* 0x040fe20000410000 */
[----:B------:R-:W-:Y:S02]  /*4f00*/  FSETP.NEU.FTZ.AND P1, PT, R220, -INF , PT ;  /* 0xff800000dc00780b */ /* 0x000fe40003f3d000 */
[C---:B------:R-:W-:Y:S01]  /*4f10*/  FSETP.NEU.FTZ.AND P0, PT, R0.reuse, -INF , PT ;  /* 0xff8000000000780b */ /* 0x040fe20003f1d000 */
[----:B------:R-:W-:Y:S01]  /*4f20*/  FMUL.FTZ R156, R0, c[0x0][0x23c] ;  /* 0x00008f00009c7a20 */ /* 0x000fe20000410000 */
[----:B------:R-:W-:Y:S02]  /*4f30*/  FSEL R157, R157, RZ, P1 ;  /* 0x000000ff9d9d7208 */ /* 0x000fe40000800000 */
[----:B------:R-:W-:Y:S02]  /*4f40*/  FSEL R5, R220, RZ, P1 ;  /* 0x000000ffdc057208 */ /* 0x000fe40000800000 */
[----:B------:R-:W-:Y:S01]  /*4f50*/  FSEL R6, R0, RZ, P0 ;  /* 0x000000ff00067208 */ /* 0x000fe20000000000 */
[----:B------:R-:W-:Y:S01]  /*4f60*/  FFMA.FTZ R150, R4, c[0x0][0x23c], -R157 ;  /* 0x00008f0004967a23 */ /* 0x000fe2000001089d */
[----:B------:R-:W-:Y:S01]  /*4f70*/  FSEL R156, R156, RZ, P0 ;  /* 0x000000ff9c9c7208 */ /* 0x000fe20000000000 */
[----:B------:R-:W-:Y:S01]  /*4f80*/  FADD.FTZ R4, R132, -R5 ;  /* 0x8000000584047221 */ /* 0x000fe20000010000 */
[----:B------:R-:W-:Y:S01]  /*4f90*/  ISETP.GE.AND P0, PT, R2, 0x3, PT ;  /* 0x000000030200780c */ /* 0x000fe20003f06270 */
[----:B------:R-:W-:-:S02]  /*4fa0*/  FADD.FTZ R6, R3, -R6 ;  /* 0x8000000603067221 */ /* 0x000fc40000010000 */
[--C-:B------:R-:W-:Y:S01]  /*4fb0*/  FFMA.FTZ R149, R152, c[0x0][0x23c], -R157.reuse ;  /* 0x00008f0098957a23 */ /* 0x100fe2000001089d */
[----:B------:R-:W-:Y:S01]  /*4fc0*/  MUFU.EX2 R150, R150 ;  /* 0x0000009600967308 */ /* 0x000fe20000000800 */
[--C-:B------:R-:W-:Y:S02]  /*4fd0*/  FFMA.FTZ R151, R140, c[0x0][0x23c], -R157.reuse ;  /* 0x00008f008c977a23 */ /* 0x100fe4000001089d */
[----:B------:R-:W-:Y:S02]  /*4fe0*/  FFMA.FTZ R148, R10, c[0x0][0x23c], -R157 ;  /* 0x00008f000a947a23 */ /* 0x000fe4000001089d */
[--C-:B------:R-:W-:Y:S02]  /*4ff0*/  FFMA.FTZ R139, R142, c[0x0][0x23c], -R156.reuse ;  /* 0x00008f008e8b7a23 */ /* 0x100fe4000001089c */
[--C-:B------:R-:W-:Y:S01]  /*5000*/  FFMA.FTZ R138, R143, c[0x0][0x23c], -R156.reuse ;  /* 0x00008f008f8a7a23 */ /* 0x100fe2000001089c */
[----:B------:R-:W1:Y:S01]  /*5010*/  MUFU.EX2 R151, R151 ;  /* 0x0000009700977308 */ /* 0x000e620000000800 */
[--C-:B------:R-:W-:Y:S01]  /*5020*/  FFMA.FTZ R137, R11, c[0x0][0x23c], -R156.reuse ;  /* 0x00008f000b897a23 */ /* 0x100fe2000001089c */
[----:B------:R-:W-:Y:S01]  /*5030*/  LDSM.16.MT88.4 R140, [R190+0x12800] ;  /* 0x01280000be8c783b */ /* 0x000fe20000004200 */
[----:B------:R-:W-:-:S02]  /*5040*/  FFMA.FTZ R132, R159, c[0x0][0x23c], -R156 ;  /* 0x00008f009f847a23 */ /* 0x000fc4000001089c */
[----:B------:R-:W-:Y:S01]  /*5050*/  FMUL.FTZ R154, R4, c[0x0][0x23c] ;  /* 0x00008f00049a7a20 */ /* 0x000fe20000410000 */
[----:B------:R-:W2:Y:S01]  /*5060*/  LDSM.16.MT88.4 R8, [R189+0x12000] ;  /* 0x01200000bd08783b */ /* 0x000ea20000004200 */
[----:B------:R-:W-:Y:S01]  /*5070*/  FMUL.FTZ R152, R6, c[0x0][0x23c] ;  /* 0x00008f0006987a20 */ /* 0x000fe20000410000 */
[----:B------:R-:W-:Y:S01]  /*5080*/  MUFU.EX2 R149, R149 ;  /* 0x0000009500957308 */ /* 0x000fe20000000800 */
[--C-:B------:R-:W-:Y:S02]  /*5090*/  FFMA.FTZ R3, R162, c[0x0][0x23c], -R157.reuse ;  /* 0x00008f00a2037a23 */ /* 0x100fe4000001089d */
[--C-:B------:R-:W-:Y:S02]  /*50a0*/  FFMA.FTZ R162, R34, c[0x0][0x23c], -R157.reuse ;  /* 0x00008f0022a27a23 */ /* 0x100fe4000001089d */
[--C-:B------:R-:W-:Y:S02]  /*50b0*/  FFMA.FTZ R159, R32, c[0x0][0x23c], -R157.reuse ;  /* 0x00008f00209f7a23 */ /* 0x100fe4000001089d */
[----:B------:R-:W-:Y:S01]  /*50c0*/  FFMA.FTZ R164, R28, c[0x0][0x23c], -R157 ;  /* 0x00008f001ca47a23 */ /* 0x000fe2000001089d */
[----:B------:R-:W3:Y:S01]  /*50d0*/  MUFU.EX2 R148, R148 ;  /* 0x0000009400947308 */ /* 0x000ee20000000800 */
[----:B-1----:R-:W-:Y:S01]  /*50e0*/  F2FP.BF16.PACK_AB R4, R150, R151 ;  /* 0x000000979604723e */ /* 0x002fe200000010ff */
[----:B------:R-:W-:-:S02]  /*50f0*/  FFMA.FTZ R161, R161, c[0x0][0x23c], -R156 ;  /* 0x00008f00a1a17a23 */ /* 0x000fc4000001089c */
[--C-:B------:R-:W-:Y:S02]  /*5100*/  FFMA.FTZ R166, R35, c[0x0][0x23c], -R156.reuse ;  /* 0x00008f0023a67a23 */ /* 0x100fe4000001089c */
[--C-:B------:R-:W-:Y:S02]  /*5110*/  FFMA.FTZ R163, R33, c[0x0][0x23c], -R156.reuse ;  /* 0x00008f0021a37a23 */ /* 0x100fe4000001089c */
[----:B------:R-:W-:Y:S01]  /*5120*/  MUFU.EX2 R139, R139 ;  /* 0x0000008b008b7308 */ /* 0x000fe20000000800 */
[----:B------:R-:W-:Y:S01]  /*5130*/  FFMA.FTZ R168, R31, c[0x0][0x23c], -R156 ;  /* 0x00008f001fa87a23 */ /* 0x000fe2000001089c */
[----:B------:R-:W-:Y:S01]  /*5140*/  LDSM.16.MT88.4 R32, [R189+0x12800] ;  /* 0x01280000bd20783b */ /* 0x000fe20000004200 */
[--C-:B------:R-:W-:Y:S02]  /*5150*/  FFMA.FTZ R165, R172, c[0x0][0x23c], -R157.reuse ;  /* 0x00008f00aca57a23 */ /* 0x100fe4000001089d */
[--C-:B------:R-:W-:Y:S01]  /*5160*/  FFMA.FTZ R172, R222, c[0x0][0x23c], -R157.reuse ;  /* 0x00008f00deac7a23 */ /* 0x100fe2000001089d */
[----:B------:R-:W-:Y:S01]  /*5170*/  LDSM.16.MT88.4 R28, [R188+0x12800] ;  /* 0x01280000bc1c783b */ /* 0x000fe20000004200 */
[--C-:B------:R-:W-:Y:S01]  /*5180*/  FFMA.FTZ R167, R174, c[0x0][0x23c], -R157.reuse ;  /* 0x00008f00aea77a23 */ /* 0x100fe2000001089d */
[----:B------:R-:W1:Y:S01]  /*5190*/  MUFU.EX2 R138, R138 ;  /* 0x0000008a008a7308 */ /* 0x000e620000000800 */
[----:B---3--:R-:W-:Y:S01]  /*51a0*/  F2FP.BF16.PACK_AB R6, R148, R149 ;  /* 0x000000959406723e */ /* 0x008fe200000010ff */
[----:B------:R-:W-:-:S02]  /*51b0*/  FFMA.FTZ R170, R170, c[0x0][0x23c], -R157 ;  /* 0x00008f00aaaa7a23 */ /* 0x000fc4000001089d */
[--C-:B------:R-:W-:Y:S02]  /*51c0*/  FFMA.FTZ R171, R171, c[0x0][0x23c], -R156.reuse ;  /* 0x00008f00abab7a23 */ /* 0x100fe4000001089c */
[--C-:B------:R-:W-:Y:S02]  /*51d0*/  FFMA.FTZ R174, R175, c[0x0][0x23c], -R156.reuse ;  /* 0x00008f00afae7a23 */ /* 0x100fe4000001089c */
[----:B------:R-:W-:Y:S01]  /*51e0*/  MUFU.EX2 R137, R137 ;  /* 0x0000008900897308 */ /* 0x000fe20000000800 */
[--C-:B------:R-:W-:Y:S02]  /*51f0*/  FFMA.FTZ R169, R169, c[0x0][0x23c], -R156.reuse ;  /* 0x00008f00a9a97a23 */ /* 0x100fe4000001089c */
[----:B------:R-:W-:Y:S02]  /*5200*/  FFMA.FTZ R222, R173, c[0x0][0x23c], -R156 ;  /* 0x00008f00adde7a23 */ /* 0x000fe4000001089c */
[--C-:B------:R-:W-:Y:S02]  /*5210*/  FFMA.FTZ R173, R158, c[0x0][0x23c], -R157.reuse ;  /* 0x00008f009ead7a23 */ /* 0x100fe4000001089d */
[--C-:B------:R-:W-:Y:S01]  /*5220*/  FFMA.FTZ R160, R160, c[0x0][0x23c], -R157.reuse ;  /* 0x00008f00a0a07a23 */ /* 0x100fe2000001089d */
[----:B------:R-:W3:Y:S01]  /*5230*/  MUFU.EX2 R132, R132 ;  /* 0x0000008400847308 */ /* 0x000ee20000000800 */
[----:B-1----:R-:W-:Y:S01]  /*5240*/  F2FP.BF16.PACK_AB R5, R138, R139 ;  /* 0x0000008b8a05723e */ /* 0x002fe200000010ff */
[----:B------:R-:W-:-:S02]  /*5250*/  FFMA.FTZ R158, R146, c[0x0][0x23c], -R157 ;  /* 0x00008f00929e7a23 */ /* 0x000fc4000001089d */
[--C-:B------:R-:W-:Y:S02]  /*5260*/  FFMA.FTZ R155, R155, c[0x0][0x23c], -R156.reuse ;  /* 0x00008f009b9b7a23 */ /* 0x100fe4000001089c */
[--C-:B------:R-:W-:Y:S02]  /*5270*/  FFMA.FTZ R224, R147, c[0x0][0x23c], -R156.reuse ;  /* 0x00008f0093e07a23 */ /* 0x100fe4000001089c */
[----:B------:R-:W1:Y:S01]  /*5280*/  MUFU.EX2 R154, R154 ;  /* 0x0000009a009a7308 */ /* 0x000e620000000800 */
[--C-:B------:R-:W-:Y:S02]  /*5290*/  FFMA.FTZ R175, R145, c[0x0][0x23c], -R156.reuse ;  /* 0x00008f0091af7a23 */ /* 0x100fe4000001089c */
[----:B------:R-:W-:Y:S02]  /*52a0*/  FFMA.FTZ R157, R144, c[0x0][0x23c], -R157 ;  /* 0x00008f00909d7a23 */ /* 0x000fe4000001089d */
[----:B------:R-:W-:Y:S01]  /*52b0*/  FFMA.FTZ R156, R153, c[0x0][0x23c], -R156 ;  /* 0x00008f00999c7a23 */ /* 0x000fe2000001089c */
[----:B------:R-:W-:Y:S02]  /*52c0*/  LDSM.16.MT88.4 R144, [R190+0x13800] ;  /* 0x01380000be90783b */ /* 0x000fe40000004200 */
[----:B------:R-:W4:Y:S01]  /*52d0*/  MUFU.EX2 R152, R152 ;  /* 0x0000009800987308 */ /* 0x000f220000000800 */
[----:B---3--:R-:W-:Y:S01]  /*52e0*/  F2FP.BF16.PACK_AB R7, R132, R137 ;  /* 0x000000898407723e */ /* 0x008fe200000010ff */
[----:B-1----:R-:W-:-:S06]  /*52f0*/  FMUL.FTZ R40, R40, R154 ;  /* 0x0000009a28287220 */ /* 0x002fcc0000410000 */
[----:B------:R-:W-:Y:S01]  /*5300*/  MUFU.EX2 R3, R3 ;  /* 0x0000000300037308 */ /* 0x000fe20000000800 */
[-C--:B------:R-:W-:Y:S02]  /*5310*/  FMUL.FTZ R41, R41, R154.reuse ;  /* 0x0000009a29297220 */ /* 0x080fe40000410000 */
[-C--:B------:R-:W-:Y:S02]  /*5320*/  FMUL.FTZ R44, R44, R154.reuse ;  /* 0x0000009a2c2c7220 */ /* 0x080fe40000410000 */
[----:B------:R-:W-:Y:S02]  /*5330*/  FMUL.FTZ R45, R45, R154 ;  /* 0x0000009a2d2d7220 */ /* 0x000fe40000410000 */
[-C--:B----4-:R-:W-:Y:S01]  /*5340*/  FMUL.FTZ R42, R42, R152.reuse ;  /* 0x000000982a2a7220 */ /* 0x090fe20000410000 */
[----:B------:R-:W1:Y:S01]  /*5350*/  MUFU.EX2 R162, R162 ;  /* 0x000000a200a27308 */ /* 0x000e620000000800 */
[-C--:B------:R-:W-:Y:S02]  /*5360*/  FMUL.FTZ R43, R43, R152.reuse ;  /* 0x000000982b2b7220 */ /* 0x080fe40000410000 */
[----:B------:R-:W-:-:S02]  /*5370*/  FMUL.FTZ R46, R46, R152 ;  /* 0x000000982e2e7220 */ /* 0x000fc40000410000 */
[----:B------:R-:W-:Y:S02]  /*5380*/  FMUL.FTZ R47, R47, R152 ;  /* 0x000000982f2f7220 */ /* 0x000fe40000410000 */
[-C--:B------:R-:W-:Y:S01]  /*5390*/  FMUL.FTZ R128, R128, R154.reuse ;  /* 0x0000009a80807220 */ /* 0x080fe20000410000 */
[C---:B------:R-:W-:Y:S01]  /*53a0*/  HMMA.16816.F32.BF16 R40, R4.reuse, R12, R40 ;  /* 0x0000000c0428723c */ /* 0x040fe20000041828 */
[----:B------:R-:W-:Y:S01]  /*53b0*/  FMUL.FTZ R129, R129, R154 ;  /* 0x0000009a81817220 */ /* 0x000fe20000410000 */
[----:B------:R-:W-:Y:S01]  /*53c0*/  MUFU.EX2 R159, R159 ;  /* 0x0000009f009f7308 */ /* 0x000fe20000000800 */
[-C--:B------:R-:W-:Y:S02]  /*53d0*/  FMUL.FTZ R130, R130, R152.reuse ;  /* 0x0000009882827220 */ /* 0x080fe40000410000 */
[----:B------:R-:W-:Y:S02]  /*53e0*/  FMUL.FTZ R131, R131, R152 ;  /* 0x0000009883837220 */ /* 0x000fe40000410000 */
[-C--:B------:R-:W-:Y:S01]  /*53f0*/  FMUL.FTZ R36, R36, R154.reuse ;  /* 0x0000009a24247220 */ /* 0x080fe20000410000 */
[----:B------:R-:W-:Y:S01]  /*5400*/  HMMA.16816.F32.BF16 R44, R4, R14, R44 ;  /* 0x0000000e042c723c */ /* 0x000fe2000004182c */
[----:B------:R-:W3:Y:S01]  /*5410*/  LDSM.16.MT88.4 R12, [R192+0x14000] ;  /* 0x01400000c00c783b */ /* 0x000ee20000004200 */
[----:B------:R-:W-:Y:S01]  /*5420*/  FMUL.FTZ R37, R37, R154 ;  /* 0x0000009a25257220 */ /* 0x000fe20000410000 */
[----:B------:R-:W-:Y:S01]  /*5430*/  MUFU.EX2 R164, R164 ;  /* 0x000000a400a47308 */ /* 0x000fe20000000800 */
        /* <DEDUP_REMOVED lines=10> */
[----:B------:R-:W-:Y:S01]  /*54e0*/  FMUL.FTZ R53, R53, R154 ;  /* 0x0000009a35357220 */ /* 0x000fe20000410000 */
[----:B------:R-:W4:Y:S01]  /*54f0*/  LDSM.16.MT88.4 R16, [R188+0x12000] ;  /* 0x01200000bc10783b */ /* 0x000f220000004200 */
[-C--:B------:R-:W-:Y:S01]  /*5500*/  FMUL.FTZ R54, R54, R152.reuse ;  /* 0x0000009836367220 */ /* 0x080fe20000410000 */
[----:B------:R-:W5:Y:S01]  /*5510*/  MUFU.EX2 R166, R166 ;  /* 0x000000a600a67308 */ /* 0x000f620000000800 */
[----:B------:R-:W-:-:S02]  /*5520*/  FMUL.FTZ R55, R55, R152 ;  /* 0x0000009837377220 */ /* 0x000fc40000410000 */
[-C--:B------:R-:W-:Y:S01]  /*5530*/  FMUL.FTZ R64, R64, R154.reuse ;  /* 0x0000009a40407220 */ /* 0x080fe20000410000 */
[C---:B--2---:R-:W-:Y:S01]  /*5540*/  HMMA.16816.F32.BF16 R48, R4.reuse, R8, R48 ;  /* 0x000000080430723c */ /* 0x044fe20000041830 */
[----:B------:R-:W-:Y:S02]  /*5550*/  FMUL.FTZ R65, R65, R154 ;  /* 0x0000009a41417220 */ /* 0x000fe40000410000 */
[-C--:B------:R-:W-:Y:S01]  /*5560*/  FMUL.FTZ R66, R66, R152.reuse ;  /* 0x0000009842427220 */ /* 0x080fe20000410000 */
[----:B------:R-:W-:Y:S01]  /*5570*/  MUFU.EX2 R163, R163 ;  /* 0x000000a300a37308 */ /* 0x000fe20000000800 */
[----:B------:R-:W-:Y:S02]  /*5580*/  FMUL.FTZ R67, R67, R152 ;  /* 0x0000009843437220 */ /* 0x000fe40000410000 */
[-C--:B------:R-:W-:Y:S01]  /*5590*/  FMUL.FTZ R68, R68, R154.reuse ;  /* 0x0000009a44447220 */ /* 0x080fe20000410000 */
[----:B------:R-:W-:Y:S01]  /*55a0*/  HMMA.16816.F32.BF16 R52, R4, R10, R52 ;  /* 0x0000000a0434723c */ /* 0x000fe20000041834 */
[----:B------:R-:W2:Y:S01]  /*55b0*/  LDSM.16.MT88.4 R8, [R190+0x14000] ;  /* 0x01400000be08783b */ /* 0x000ea20000004200 */
[----:B------:R-:W-:-:S02]  /*55c0*/  FMUL.FTZ R69, R69, R154 ;  /* 0x0000009a45457220 */ /* 0x000fc40000410000 */
[-C--:B------:R-:W-:Y:S01]  /*55d0*/  FMUL.FTZ R70, R70, R152.reuse ;  /* 0x0000009846467220 */ /* 0x080fe20000410000 */
[----:B------:R-:W1:Y:S01]  /*55e0*/  MUFU.EX2 R168, R168 ;  /* 0x000000a800a87308 */ /* 0x000e620000000800 */
[----:B------:R-:W-:Y:S02]  /*55f0*/  FMUL.FTZ R71, R71, R152 ;  /* 0x0000009847477220 */ /* 0x000fe40000410000 */
[C---:B---3--:R-:W-:Y:S01]  /*5600*/  HMMA.16816.F32.BF16 R64, R4.reuse, R12, R64 ;  /* 0x0000000c0440723c */ /* 0x048fe20000041840 */
[-C--:B------:R-:W-:Y:S02]  /*5610*/  FMUL.FTZ R56, R56, R154.reuse ;  /* 0x0000009a38387220 */ /* 0x080fe40000410000 */
[----:B------:R-:W-:Y:S02]  /*5620*/  FMUL.FTZ R57, R57, R154 ;  /* 0x0000009a39397220 */ /* 0x000fe40000410000 */
[-C--:B------:R-:W-:Y:S01]  /*5630*/  FMUL.FTZ R58, R58, R152.reuse ;  /* 0x000000983a3a7220 */ /* 0x080fe20000410000 */
[----:B------:R-:W-:Y:S01]  /*5640*/  MUFU.EX2 R165, R165 ;  /* 0x000000a500a57308 */ /* 0x000fe20000000800 */
[----:B------:R-:W-:Y:S01]  /*5650*/  FMUL.FTZ R59, R59, R152 ;  /* 0x000000983b3b7220 */ /* 0x000fe20000410000 */
[----:B------:R-:W-:Y:S01]  /*5660*/  HMMA.16816.F32.BF16 R68, R4, R14, R68 ;  /* 0x0000000e0444723c */ /* 0x000fe20000041844 */
[----:B------:R-:W3:Y:S01]  /*5670*/  LDSM.16.MT88.4 R12, [R188+0x14000] ;  /* 0x01400000bc0c783b */ /* 0x000ee20000004200 */
[----:B------:R-:W-:-:S02]  /*5680*/  FMUL.FTZ R60, R60, R154 ;  /* 0x0000009a3c3c7220 */ /* 0x000fc40000410000 */
[----:B------:R-:W-:Y:S02]  /*5690*/  FMUL.FTZ R61, R61, R154 ;  /* 0x0000009a3d3d7220 */ /* 0x000fe40000410000 */
[-C--:B------:R-:W-:Y:S01]  /*56a0*/  FMUL.FTZ R62, R62, R152.reuse ;  /* 0x000000983e3e7220 */ /* 0x080fe20000410000 */
[----:B------:R-:W1:Y:S01]  /*56b0*/  MUFU.EX2 R172, R172 ;  /* 0x000000ac00ac7308 */ /* 0x000e620000000800 */
[----:B------:R-:W-:Y:S02]  /*56c0*/  FMUL.FTZ R63, R63, R152 ;  /* 0x000000983f3f7220 */ /* 0x000fe40000410000 */
[-C--:B------:R-:W-:Y:S01]  /*56d0*/  FMUL.FTZ R72, R72, R154.reuse ;  /* 0x0000009a48487220 */ /* 0x080fe20000410000 */
[----:B----4-:R-:W-:Y:S01]  /*56e0*/  HMMA.16816.F32.BF16 R56, R4, R16, R56 ;  /* 0x000000100438723c */ /* 0x010fe20000041838 */
[----:B------:R-:W-:Y:S02]  /*56f0*/  FMUL.FTZ R73, R73, R154 ;  /* 0x0000009a49497220 */ /* 0x000fe40000410000 */
[-C--:B------:R-:W-:Y:S01]  /*5700*/  FMUL.FTZ R74, R74, R152.reuse ;  /* 0x000000984a4a7220 */ /* 0x080fe20000410000 */
[----:B------:R-:W-:Y:S01]  /*5710*/  MUFU.EX2 R167, R167 ;  /* 0x000000a700a77308 */ /* 0x000fe20000000800 */
[----:B------:R-:W-:-:S02]  /*5720*/  FMUL.FTZ R75, R75, R152 ;  /* 0x000000984b4b7220 */ /* 0x000fc40000410000 */
[-C--:B------:R-:W-:Y:S01]  /*5730*/  FMUL.FTZ R76, R76, R154.reuse ;  /* 0x0000009a4c4c7220 */ /* 0x080fe20000410000 */
[C---:B------:R-:W-:Y:S01]  /*5740*/  HMMA.16816.F32.BF16 R60, R4.reuse, R18, R60 ;  /* 0x00000012043c723c */ /* 0x040fe2000004183c */
[----:B------:R-:W-:Y:S01]  /*5750*/  FMUL.FTZ R77, R77, R154 ;  /* 0x0000009a4d4d7220 */ /* 0x000fe20000410000 */
[----:B------:R-:W4:Y:S01]  /*5760*/  LDSM.16.MT88.4 R16, [R189+0x14000] ;  /* 0x01400000bd10783b */ /* 0x000f220000004200 */
[-C--:B------:R-:W-:Y:S01]  /*5770*/  FMUL.FTZ R78, R78, R152.reuse ;  /* 0x000000984e4e7220 */ /* 0x080fe20000410000 */
[----:B------:R-:W-:Y:S01]  /*5780*/  MUFU.EX2 R170, R170 ;  /* 0x000000aa00aa7308 */ /* 0x000fe20000000800 */
[----:B------:R-:W-:Y:S02]  /*5790*/  FMUL.FTZ R79, R79, R152 ;  /* 0x000000984f4f7220 */ /* 0x000fe40000410000 */
[-C--:B------:R-:W-:Y:S01]  /*57a0*/  FMUL.FTZ R88, R88, R154.reuse ;  /* 0x0000009a58587220 */ /* 0x080fe20000410000 */
[----:B--2---:R-:W-:Y:S01]  /*57b0*/  HMMA.16816.F32.BF16 R72, R4, R8, R72 ;  /* 0x000000080448723c */ /* 0x004fe20000041848 */
[----:B------:R-:W-:-:S02]  /*57c0*/  FMUL.FTZ R89, R89, R154 ;  /* 0x0000009a59597220 */ /* 0x000fc40000410000 */
[-C--:B------:R-:W-:Y:S01]  /*57d0*/  FMUL.FTZ R90, R90, R152.reuse ;  /* 0x000000985a5a7220 */ /* 0x080fe20000410000 */
[----:B------:R-:W-:Y:S01]  /*57e0*/  MUFU.EX2 R171, R171 ;  /* 0x000000ab00ab7308 */ /* 0x000fe20000000800 */
[----:B------:R-:W-:Y:S02]  /*57f0*/  FMUL.FTZ R91, R91, R152 ;  /* 0x000000985b5b7220 */ /* 0x000fe40000410000 */
[-C--:B------:R-:W-:Y:S01]  /*5800*/  FMUL.FTZ R92, R92, R154.reuse ;  /* 0x0000009a5c5c7220 */ /* 0x080fe20000410000 */
[----:B------:R-:W-:Y:S01]  /*5810*/  HMMA.16816.F32.BF16 R76, R4, R10, R76 ;  /* 0x0000000a044c723c */ /* 0x000fe2000004184c */
[----:B------:R-:W2:Y:S01]  /*5820*/  LDSM.16.MT88.4 R8, [R192+0x16000] ;  /* 0x01600000c008783b */ /* 0x000ea20000004200 */
[----:B------:R-:W-:Y:S02]  /*5830*/  FMUL.FTZ R93, R93, R154 ;  /* 0x0000009a5d5d7220 */ /* 0x000fe40000410000 */
[-C--:B------:R-:W-:Y:S01]  /*5840*/  FMUL.FTZ R94, R94, R152.reuse ;  /* 0x000000985e5e7220 */ /* 0x080fe20000410000 */
[----:B------:R-:W1:Y:S01]  /*5850*/  MUFU.EX2 R174, R174 ;  /* 0x000000ae00ae7308 */ /* 0x000e620000000800 */
[----:B------:R-:W-:-:S02]  /*5860*/  FMUL.FTZ R95, R95, R152 ;  /* 0x000000985f5f7220 */ /* 0x000fc40000410000 */
        /* <DEDUP_REMOVED lines=24> */
[----:B------:R-:W1:Y:S01]  /*59f0*/  MUFU.EX2 R173, R173 ;  /* 0x000000ad00ad7308 */ /* 0x000e620000000800 */
        /* <DEDUP_REMOVED lines=12> */
[----:B------:R-:W-:Y:S01]  /*5ac0*/  MUFU.EX2 R157, R157 ;  /* 0x0000009d009d7308 */ /* 0x000fe20000000800 */
        /* <DEDUP_REMOVED lines=27> */
[----:B------:R-:W-:Y:S01]  /*5c80*/  FFMA.FTZ R151, R221, R154, R151 ;  /* 0x0000009add977223 */ /* 0x000fe20000010097 */
[----:B--2---:R-:W-:Y:S01]  /*5c90*/  HMMA.16816.F32.BF16 R120, R4, R8, R120 ;  /* 0x000000080478723c */ /* 0x004fe20000041878 */
[----:B------:R-:W-:-:S02]  /*5ca0*/  FFMA.FTZ R139, R219, R152, R139 ;  /* 0x00000098db8b7223 */ /* 0x000fc4000001008b */
[----:B------:R-:W-:Y:S02]  /*5cb0*/  FADD.FTZ R150, R150, R151 ;  /* 0x0000009796967221 */ /* 0x000fe40000010000 */
[----:B------:R-:W-:Y:S02]  /*5cc0*/  FADD.FTZ R138, R138, R139 ;  /* 0x0000008b8a8a7221 */ /* 0x000fe40000010000 */
[----:B------:R-:W-:Y:S01]  /*5cd0*/  FADD.FTZ R149, R149, R150 ;  /* 0x0000009695957221 */ /* 0x000fe20000010000 */
[----:B------:R-:W-:Y:S01]  /*5ce0*/  HMMA.16816.F32.BF16 R116, R4, R10, R116 ;  /* 0x0000000a0474723c */ /* 0x000fe20000041874 */
[----:B------:R-:W-:Y:S01]  /*5cf0*/  LDSM.16.MT88.4 R8, [R188+0x14800] ;  /* 0x01480000bc08783b */ /* 0x000fe20000004200 */
[----:B------:R-:W-:Y:S02]  /*5d00*/  FADD.FTZ R137, R137, R138 ;  /* 0x0000008a89897221 */ /* 0x000fe40000010000 */
[----:B------:R-:W-:Y:S02]  /*5d10*/  FADD.FTZ R148, R148, R149 ;  /* 0x0000009594947221 */ /* 0x000fe40000010000 */
[----:B------:R-:W-:Y:S01]  /*5d20*/  FADD.FTZ R132, R132, R137 ;  /* 0x0000008984847221 */ /* 0x000fe20000010000 */
[----:B-1----:R-:W-:Y:S01]  /*5d30*/  F2FP.BF16.PACK_AB R4, R162, R3 ;  /* 0x00000003a204723e */ /* 0x002fe200000010ff */
[----:B------:R-:W-:Y:S01]  /*5d40*/  FADD.FTZ R3, R3, R148 ;  /* 0x0000009403037221 */ /* 0x000fe20000010000 */
[----:B-----5:R-:W-:Y:S01]  /*5d50*/  F2FP.BF16.PACK_AB R5, R166, R161 ;  /* 0x000000a1a605723e */ /* 0x020fe200000010ff */
[----:B------:R-:W-:Y:S01]  /*5d60*/  FADD.FTZ R161, R161, R132 ;  /* 0x00000084a1a17221 */ /* 0x000fe20000010000 */
[----:B------:R-:W-:Y:S01]  /*5d70*/  F2FP.BF16.PACK_AB R6, R164, R159 ;  /* 0x0000009fa406723e */ /* 0x000fe200000010ff */
[----:B------:R-:W-:Y:S01]  /*5d80*/  FADD.FTZ R162, R162, R3 ;  /* 0x00000003a2a27221 */ /* 0x000fe20000010000 */
[----:B------:R-:W-:Y:S01]  /*5d90*/  F2FP.BF16.PACK_AB R7, R168, R163 ;  /* 0x000000a3a807723e */ /* 0x000fe200000010ff */
[----:B------:R-:W-:Y:S01]  /*5da0*/  FADD.FTZ R166, R166, R161 ;  /* 0x000000a1a6a67221 */ /* 0x000fe20000010000 */
[----:B------:R-:W-:Y:S01]  /*5db0*/  MOV R132, R220 ;  /* 0x000000dc00847202 */ /* 0x000fe20000000f00 */
[----:B------:R-:W-:-:S02]  /*5dc0*/  FADD.FTZ R159, R159, R162 ;  /* 0x000000a29f9f7221 */ /* 0x000fc40000010000 */
[----:B------:R-:W-:Y:S02]  /*5dd0*/  FADD.FTZ R163, R163, R166 ;  /* 0x000000a6a3a37221 */ /* 0x000fe40000010000 */
[----:B---3--:R-:W-:Y:S01]  /*5de0*/  HMMA.16816.F32.BF16 R128, R4, R12, R128 ;  /* 0x0000000c0480723c */ /* 0x008fe20000041880 */
[----:B------:R-:W-:Y:S02]  /*5df0*/  FADD.FTZ R164, R164, R159 ;  /* 0x0000009fa4a47221 */ /* 0x000fe40000010000 */
[----:B------:R-:W-:-:S05]  /*5e00*/  FADD.FTZ R168, R168, R163 ;  /* 0x000000a3a8a87221 */ /* 0x000fca0000010000 */
[C---:B------:R-:W-:Y:S01]  /*5e10*/  HMMA.16816.F32.BF16 R36, R4.reuse, R14, R36 ;  /* 0x0000000e0424723c */ /* 0x040fe20000041824 */
[----:B------:R-:W1:Y:S07]  /*5e20*/  LDSM.16.MT88.4 R12, [R192+0x16800] ;  /* 0x01680000c00c783b */ /* 0x000e6e0000004200 */
[C---:B------:R-:W-:Y:S08]  /*5e30*/  HMMA.16816.F32.BF16 R64, R4.reuse, R24, R64 ;  /* 0x000000180440723c */ /* 0x040ff00000041840 */
[C---:B------:R-:W-:Y:S01]  /*5e40*/  HMMA.16816.F32.BF16 R68, R4.reuse, R26, R68 ;  /* 0x0000001a0444723c */ /* 0x040fe20000041844 */
[----:B------:R-:W2:Y:S07]  /*5e50*/  LDSM.16.MT88.4 R24, [R190+0x16800] ;  /* 0x01680000be18783b */ /* 0x000eae0000004200 */
[C---:B------:R-:W-:Y:S08]  /*5e60*/  HMMA.16816.F32.BF16 R72, R4.reuse, R20, R72 ;  /* 0x000000140448723c */ /* 0x040ff00000041848 */
[C---:B------:R-:W-:Y:S01]  /*5e70*/  HMMA.16816.F32.BF16 R76, R4.reuse, R22, R76 ;  /* 0x00000016044c723c */ /* 0x040fe2000004184c */
[----:B------:R-:W3:Y:S07]  /*5e80*/  LDSM.16.MT88.4 R20, [R189+0x16800] ;  /* 0x01680000bd14783b */ /* 0x000eee0000004200 */
[C---:B----4-:R-:W-:Y:S08]  /*5e90*/  HMMA.16816.F32.BF16 R80, R4.reuse, R16, R80 ;  /* 0x000000100450723c */ /* 0x050ff00000041850 */
[C---:B------:R-:W-:Y:S01]  /*5ea0*/  HMMA.16816.F32.BF16 R84, R4.reuse, R18, R84 ;  /* 0x000000120454723c */ /* 0x040fe20000041854 */
[----:B------:R-:W4:Y:S07]  /*5eb0*/  LDSM.16.MT88.4 R16, [R188+0x16800] ;  /* 0x01680000bc10783b */ /* 0x000f2e0000004200 */
[C---:B-1----:R-:W-:Y:S08]  /*5ec0*/  HMMA.16816.F32.BF16 R96, R4.reuse, R12, R96 ;  /* 0x0000000c0460723c */ /* 0x042ff00000041860 */
[C---:B------:R-:W-:Y:S01]  /*5ed0*/  HMMA.16816.F32.BF16 R100, R4.reuse, R14, R100 ;  /* 0x0000000e0464723c */ /* 0x040fe20000041864 */
[----:B------:R-:W1:Y:S07]  /*5ee0*/  LDSM.16.MT88.4 R12, [R192+0x13000] ;  /* 0x01300000c00c783b */ /* 0x000e6e0000004200 */
        /* <DEDUP_REMOVED lines=11> */
[----:B------:R-:W5:Y:S07]  /*5fa0*/  LDSM.16.MT88.4 R8, [R190+0x13000] ;  /* 0x01300000be08783b */ /* 0x000f6e0000004200 */
[C---:B--2---:R-:W-:Y:S08]  /*5fb0*/  HMMA.16816.F32.BF16 R104, R4.reuse, R24, R104 ;  /* 0x000000180468723c */ /* 0x044ff00000041868 */
[C---:B------:R-:W-:Y:S01]  /*5fc0*/  HMMA.16816.F32.BF16 R124, R4.reuse, R26, R124 ;  /* 0x0000001a047c723c */ /* 0x040fe2000004187c */
[----:B------:R-:W2:Y:S07]  /*5fd0*/  LDSM.16.MT88.4 R24, [R192+0x15000] ;  /* 0x01500000c018783b */ /* 0x000eae0000004200 */
[C---:B---3--:R-:W-:Y:S08]  /*5fe0*/  HMMA.16816.F32.BF16 R108, R4.reuse, R20, R108 ;  /* 0x00000014046c723c */ /* 0x048ff0000004186c */
[C---:B------:R-:W-:Y:S01]  /*5ff0*/  HMMA.16816.F32.BF16 R112, R4.reuse, R22, R112 ;  /* 0x000000160470723c */ /* 0x040fe20000041870 */
[----:B------:R-:W-:Y:S07]  /*6000*/  LDSM.16.MT88.4 R20, [R190+0x15000] ;  /* 0x01500000be14783b */ /* 0x000fee0000004200 */
[C---:B----4-:R-:W-:Y:S08]  /*6010*/  HMMA.16816.F32.BF16 R120, R4.reuse, R16, R120 ;  /* 0x000000100478723c */ /* 0x050ff00000041878 */
        /* <DEDUP_REMOVED lines=17> */
[C---:B-----5:R-:W-:Y:S08]  /*6130*/  HMMA.16816.F32.BF16 R40, R4.reuse, R8, R40 ;  /* 0x000000080428723c */ /* 0x060ff00000041828 */
[C---:B------:R-:W-:Y:S01]  /*6140*/  HMMA.16816.F32.BF16 R44, R4.reuse, R10, R44 ;  /* 0x0000000a042c723c */ /* 0x040fe2000004182c */
[----:B------:R-:W4:Y:S07]  /*6150*/  LDSM.16.MT88.4 R8, [R192+0x17000] ;  /* 0x01700000c008783b */ /* 0x000f2e0000004200 */
[C---:B--2---:R-:W-:Y:S08]  /*6160*/  HMMA.16816.F32.BF16 R64, R4.reuse, R24, R64 ;  /* 0x000000180440723c */ /* 0x044ff00000041840 */
[C---:B------:R-:W-:Y:S01]  /*6170*/  HMMA.16816.F32.BF16 R68, R4.reuse, R26, R68 ;  /* 0x0000001a0444723c */ /* 0x040fe20000041844 */
[----:B------:R-:W2:Y:S07]  /*6180*/  LDSM.16.MT88.4 R24, [R190+0x17000] ;  /* 0x01700000be18783b */ /* 0x000eae0000004200 */
[C---:B---3--:R-:W-:Y:S08]  /*6190*/  HMMA.16816.F32.BF16 R80, R4.reuse, R16, R80 ;  /* 0x000000100450723c */ /* 0x048ff00000041850 */
[C---:B-1----:R-:W-:Y:S08]  /*61a0*/  HMMA.16816.F32.BF16 R88, R4.reuse, R12, R88 ;  /* 0x0000000c0458723c */ /* 0x042ff00000041858 */
[C---:B------:R-:W-:Y:S01]  /*61b0*/  HMMA.16816.F32.BF16 R92, R4.reuse, R14, R92 ;  /* 0x0000000e045c723c */ /* 0x040fe2000004185c */
[----:B------:R-:W1:Y:S07]  /*61c0*/  LDSM.16.MT88.4 R12, [R188+0x17000] ;  /* 0x01700000bc0c783b */ /* 0x000e6e0000004200 */
[C---:B------:R-:W-:Y:S01]  /*61d0*/  HMMA.16816.F32.BF16 R84, R4.reuse, R18, R84 ;  /* 0x000000120454723c */ /* 0x040fe20000041854 */
[----:B------:R-:W3:Y:S07]  /*61e0*/  LDSM.16.MT88.4 R16, [R189+0x17000] ;  /* 0x01700000bd10783b */ /* 0x000eee0000004200 */
[C---:B----4-:R-:W-:Y:S08]  /*61f0*/  HMMA.16816.F32.BF16 R96, R4.reuse, R8, R96 ;  /* 0x000000080460723c */ /* 0x050ff00000041860 */
[C---:B------:R-:W-:Y:S01]  /*6200*/  HMMA.16816.F32.BF16 R100, R4.reuse, R10, R100 ;  /* 0x0000000a0464723c */ /* 0x040fe20000041864 */
[----:B------:R-:W4:Y:S07]  /*6210*/  LDSM.16.MT88.4 R8, [R192+0x13800] ;  /* 0x01380000c008783b */ /* 0x000f2e0000004200 */
[C---:B--2---:R-:W-:Y:S08]  /*6220*/  HMMA.16816.F32.BF16 R104, R4.reuse, R24, R104 ;  /* 0x000000180468723c */ /* 0x044ff00000041868 */
[C---:B------:R-:W-:Y:S01]  /*6230*/  HMMA.16816.F32.BF16 R124, R4.reuse, R26, R124 ;  /* 0x0000001a047c723c */ /* 0x040fe2000004187c */
[----:B------:R-:W2:Y:S07]  /*6240*/  LDSM.16.MT88.4 R24, [R192+0x15800] ;  /* 0x01580000c018783b */ /* 0x000eae0000004200 */
[C---:B-1----:R-:W-:Y:S08]  /*6250*/  HMMA.16816.F32.BF16 R120, R4.reuse, R12, R120 ;  /* 0x0000000c0478723c */ /* 0x042ff00000041878 */
[C---:B------:R-:W-:Y:S01]  /*6260*/  HMMA.16816.F32.BF16 R116, R4.reuse, R14, R116 ;  /* 0x0000000e0474723c */ /* 0x040fe20000041874 */
[----:B------:R-:W1:Y:S07]  /*6270*/  LDSM.16.MT88.4 R12, [R192+0x17800] ;  /* 0x01780000c00c783b */ /* 0x000e6e0000004200 */
[C---:B------:R-:W-:Y:S08]  /*6280*/  HMMA.16816.F32.BF16 R48, R4.reuse, R32, R48 ;  /* 0x000000200430723c */ /* 0x040ff00000041830 */
[C---:B------:R-:W-:Y:S01]  /*6290*/  HMMA.16816.F32.BF16 R52, R4.reuse, R34, R52 ;  /* 0x000000220434723c */ /* 0x040fe20000041834 */
[----:B------:R-:W5:Y:S07]  /*62a0*/  LDSM.16.MT88.4 R32, [R188+0x13800] ;  /* 0x01380000bc20783b */ /* 0x000f6e0000004200 */
[C---:B------:R-:W-:Y:S08]  /*62b0*/  HMMA.16816.F32.BF16 R56, R4.reuse, R28, R56 ;  /* 0x0000001c0438723c */ /* 0x040ff00000041838 */
[C---:B------:R-:W-:Y:S01]  /*62c0*/  HMMA.16816.F32.BF16 R60, R4.reuse, R30, R60 ;  /* 0x0000001e043c723c */ /* 0x040fe2000004183c */
[----:B------:R-:W1:Y:S07]  /*62d0*/  LDSM.16.MT88.4 R28, [R190+0x15800] ;  /* 0x01580000be1c783b */ /* 0x000e6e0000004200 */
[C---:B------:R-:W-:Y:S08]  /*62e0*/  HMMA.16816.F32.BF16 R72, R4.reuse, R20, R72 ;  /* 0x000000140448723c */ /* 0x040ff00000041848 */
[C---:B------:R-:W-:Y:S01]  /*62f0*/  HMMA.16816.F32.BF16 R76, R4.reuse, R22, R76 ;  /* 0x00000016044c723c */ /* 0x040fe2000004184c */
[----:B------:R-:W1:Y:S07]  /*6300*/  LDSM.16.MT88.4 R20, [R189+0x15800] ;  /* 0x01580000bd14783b */ /* 0x000e6e0000004200 */
[C---:B---3--:R-:W-:Y:S08]  /*6310*/  HMMA.16816.F32.BF16 R108, R4.reuse, R16, R108 ;  /* 0x00000010046c723c */ /* 0x048ff0000004186c */
        /* <DEDUP_REMOVED lines=13> */
[----:B----4-:R-:W-:Y:S01]  /*63f0*/  HMMA.16816.F32.BF16 R128, R4, R8, R128 ;  /* 0x000000080480723c */ /* 0x010fe20000041880 */
[----:B------:R-:W-:Y:S02]  /*6400*/  FADD.FTZ R221, R157, R158 ;  /* 0x0000009e9ddd7221 */ /* 0x000fe40000010000 */
[----:B------:R-:W-:-:S05]  /*6410*/  FADD.FTZ R219, R156, R175 ;  /* 0x000000af9cdb7221 */ /* 0x000fca0000010000 */
        /* <DEDUP_REMOVED lines=9> */
[C---:B------:R-:W-:Y:S08]  /*64b0*/  HMMA.16816.F32.BF16 R44, R4.reuse, R146, R44 ;  /* 0x00000092042c723c */ /* 0x040ff0000004182c */
[C---:B------:R-:W-:Y:S08]  /*64c0*/  HMMA.16816.F32.BF16 R48, R4.reuse, R140, R48 ;  /* 0x0000008c0430723c */ /* 0x040ff00000041830 */
[C---:B------:R-:W-:Y:S08]  /*64d0*/  HMMA.16816.F32.BF16 R52, R4.reuse, R142, R52 ;  /* 0x0000008e0434723c */ /* 0x040ff00000041834 */
[C---:B-----5:R-:W-:Y:S08]  /*64e0*/  HMMA.16816.F32.BF16 R56, R4.reuse, R32, R56 ;  /* 0x000000200438723c */ /* 0x060ff00000041838 */
[C---:B------:R-:W-:Y:S08]  /*64f0*/  HMMA.16816.F32.BF16 R60, R4.reuse, R34, R60 ;  /* 0x00000022043c723c */ /* 0x040ff0000004183c */
[C---:B------:R-:W-:Y:S08]  /*6500*/  HMMA.16816.F32.BF16 R72, R4.reuse, R28, R72 ;  /* 0x0000001c0448723c */ /* 0x040ff00000041848 */
[C---:B------:R-:W-:Y:S08]  /*6510*/  HMMA.16816.F32.BF16 R76, R4.reuse, R30, R76 ;  /* 0x0000001e044c723c */ /* 0x040ff0000004184c */
[C---:B------:R-:W-:Y:S08]  /*6520*/  HMMA.16816.F32.BF16 R80, R4.reuse, R20, R80 ;  /* 0x000000140450723c */ /* 0x040ff00000041850 */
[C---:B------:R-:W-:Y:S08]  /*6530*/  HMMA.16816.F32.BF16 R84, R4.reuse, R22, R84 ;  /* 0x000000160454723c */ /* 0x040ff00000041854 */
[C---:B---3--:R-:W-:Y:S08]  /*6540*/  HMMA.16816.F32.BF16 R88, R4.reuse, R16, R88 ;  /* 0x000000100458723c */ /* 0x048ff00000041858 */
[C---:B------:R-:W-:Y:S08]  /*6550*/  HMMA.16816.F32.BF16 R92, R4.reuse, R18, R92 ;  /* 0x00000012045c723c */ /* 0x040ff0000004185c */
[C---:B----4-:R-:W-:Y:S08]  /*6560*/  HMMA.16816.F32.BF16 R104, R4.reuse, R8, R104 ;  /* 0x000000080468723c */ /* 0x050ff00000041868 */
[C---:B------:R-:W-:Y:S08]  /*6570*/  HMMA.16816.F32.BF16 R124, R4.reuse, R10, R124 ;  /* 0x0000000a047c723c */ /* 0x040ff0000004187c */
[C---:B--2---:R-:W-:Y:S08]  /*6580*/  HMMA.16816.F32.BF16 R108, R4.reuse, R24, R108 ;  /* 0x00000018046c723c */ /* 0x044ff0000004186c */
[C---:B------:R-:W-:Y:S08]  /*6590*/  HMMA.16816.F32.BF16 R112, R4.reuse, R26, R112 ;  /* 0x0000001a0470723c */ /* 0x040ff00000041870 */
[C---:B-1----:R-:W-:Y:S08]  /*65a0*/  HMMA.16816.F32.BF16 R120, R4.reuse, R12, R120 ;  /* 0x0000000c0478723c */ /* 0x042ff00000041878 */
        /* <DEDUP_REMOVED lines=10> */
[----:B------:R-:W-:Y:S02]  /*6650*/  IMAD.MOV.U32 R5, RZ, RZ, c[0x0][0x1a0] ;  /* 0x00006800ff057624 */ /* 0x000fe400078e00ff */
[----:B------:R-:W-:Y:S01]  /*6660*/  IMAD R9, R3, c[0x0][0x1a4], R4 ;  /* 0x0000690003097a24 */ /* 0x000fe200078e0204 */
[----:B------:R-:W-:Y:S01]  /*6670*/  LEA R16, P1, R7, c[0x0][0x170], 0x1 ;  /* 0x00005c0007107a11 */ /* 0x000fe200078208ff */
[----:B------:R-:W-:Y:S02]  /*6680*/  IMAD.MOV.U32 R4, RZ, RZ, c[0x0][0x1a4] ;  /* 0x00006900ff047624 */ /* 0x000fe400078e00ff */
[----:B------:R-:W-:Y:S02]  /*6690*/  IMAD.IADD R9, R11, 0x1, R9 ;  /* 0x000000010b097824 */ /* 0x000fe400078e0209 */
[----:B------:R-:W-:-:S03]  /*66a0*/  IMAD R218, R3, 0x40, R218 ;  /* 0x0000004003da7824 */ /* 0x000fc600078e02da */
[----:B------:R-:W-:Y:S02]  /*66b0*/  LEA.HI.X R6, R10, R209, R9, 0x6, P0 ;  /* 0x000000d10a067211 */ /* 0x000fe400000f3409 */
[----:B------:R-:W-:Y:S02]  /*66c0*/  LEA R18, P0, R5, R16, 0x6 ;  /* 0x0000001005127211 */ /* 0x000fe400078030ff */
[----:B------:R-:W-:Y:S02]  /*66d0*/  LEA.HI.X R17, R7, c[0x0][0x174], R6, 0x1, P1 ;  /* 0x00005d0007117a11 */ /* 0x000fe400008f0c06 */
[C---:B------:R-:W-:Y:S02]  /*66e0*/  IADD3 R132, R218.reuse, 0x11, RZ ;  /* 0x00000011da847810 */ /* 0x040fe40007ffe0ff */
        /* <DEDUP_REMOVED lines=11> */
[----:B------:R-:W2:Y:S04]  /*67a0*/  LDSM.16.M88.4 R136, [R197+0xc000] ;  /* 0x00c00000c588783b */ /* 0x000ea80000000200 */
[----:B------:R-:W3:Y:S04]  /*67b0*/  LDSM.16.M88.4 R28, [R197+0xc800] ;  /* 0x00c80000c51c783b */ /* 0x000ee80000000200 */
[----:B------:R-:W4:Y:S04]  /*67c0*/  LDSM.16.M88.4 R20, [R197+0xd000] ;  /* 0x00d00000c514783b */ /* 0x000f280000000200 */
[----:B------:R-:W1:Y:S04]  /*67d0*/  LDSM.16.M88.4 R12, [R197+0xd800] ;  /* 0x00d80000c50c783b */ /* 0x000e680000000200 */
[----:B------:R-:W-:Y:S04]  /*67e0*/  LDSM.16.M88.4 R152, [R196] ;  /* 0x00000000c498783b */ /* 0x000fe80000000200 */
[----:B------:R-:W5:Y:S04]  /*67f0*/  LDSM.16.M88.4 R8, [R195] ;  /* 0x00000000c308783b */ /* 0x000f680000000200 */
[----:B------:R-:W1:Y:S04]  /*6800*/  LDSM.16.M88.4 R144, [R187] ;  /* 0x00000000bb90783b */ /* 0x000e680000000200 */
[----:B------:R-:W1:Y:S04]  /*6810*/  LDSM.16.M88.4 R4, [R186] ;  /* 0x00000000ba04783b */ /* 0x000e680000000200 */
[----:B------:R-:W1:Y:S04]  /*6820*/  LDSM.16.M88.4 R156, [R185] ;  /* 0x00000000b99c783b */ /* 0x000e680000000200 */
[----:B------:R-:W-:Y:S01]  /*6830*/  LDSM.16.M88.4 R168, [R191+0xc800] ;  /* 0x00c80000bfa8783b */ /* 0x000fe20000000200 */
[C---:B--2---:R-:W-:Y:S03]  /*6840*/  HMMA.16816.F32.BF16 R140, R164.reuse, R136, RZ ;  /* 0x00000088a48c723c */ /* 0x044fe600000418ff */
[----:B------:R-:W-:Y:S04]  /*6850*/  LDSM.16.M88.4 R160, [R191+0xd000] ;  /* 0x00d00000bfa0783b */ /* 0x000fe80000000200 */
[----:B------:R-:W-:Y:S01]  /*6860*/  LDSM.16.M88.4 R148, [R191+0xd800] ;  /* 0x00d80000bf94783b */ /* 0x000fe20000000200 */
[C---:B------:R-:W-:Y:S03]  /*6870*/  HMMA.16816.F32.BF16 R136, R164.reuse, R138, RZ ;  /* 0x0000008aa488723c */ /* 0x040fe600000418ff */
[----:B------:R-:W-:Y:S04]  /*6880*/  LDSM.16.M88.4 R172, [R181] ;  /* 0x00000000b5ac783b */ /* 0x000fe80000000200 */
[----:B------:R-:W0:Y:S01]  /*6890*/  LDGDEPBAR ;  /* 0x00000000000079af */ /* 0x000e220000000000 */
[C---:B---3--:R-:W-:Y:S08]  /*68a0*/  HMMA.16816.F32.BF16 R32, R164.reuse, R28, RZ ;  /* 0x0000001ca420723c */ /* 0x048ff000000418ff */
[C---:B------:R-:W-:Y:S08]  /*68b0*/  HMMA.16816.F32.BF16 R28, R164.reuse, R30, RZ ;  /* 0x0000001ea41c723c */ /* 0x040ff000000418ff */
[C---:B----4-:R-:W-:Y:S08]  /*68c0*/  HMMA.16816.F32.BF16 R24, R164.reuse, R20, RZ ;  /* 0x00000014a418723c */ /* 0x050ff000000418ff */
[C---:B------:R-:W-:Y:S08]  /*68d0*/  HMMA.16816.F32.BF16 R20, R164.reuse, R22, RZ ;  /* 0x00000016a414723c */ /* 0x040ff000000418ff */
[C---:B-1----:R-:W-:Y:S08]  /*68e0*/  HMMA.16816.F32.BF16 R16, R164.reuse, R12, RZ ;  /* 0x0000000ca410723c */ /* 0x042ff000000418ff */
[----:B------:R-:W-:Y:S01]  /*68f0*/  HMMA.16816.F32.BF16 R164, R164, R14, RZ ;  /* 0x0000000ea4a4723c */ /* 0x000fe200000418ff */
[----:B------:R-:W-:Y:S07]  /*6900*/  LDSM.16.M88.4 R12, [R191+0xc000] ;  /* 0x00c00000bf0c783b */ /* 0x000fee0000000200 */
[C---:B-----5:R-:W-:Y:S08]  /*6910*/  HMMA.16816.F32.BF16 R140, R152.reuse, R8, R140 ;  /* 0x00000008988c723c */ /* 0x060ff0000004188c */
[C---:B------:R-:W-:Y:S01]  /*6920*/  HMMA.16816.F32.BF16 R136, R152.reuse, R10, R136 ;  /* 0x0000000a9888723c */ /* 0x040fe20000041888 */
[----:B------:R-:W1:Y:S07]  /*6930*/  LDSM.16.M88.4 R8, [R194] ;  /* 0x00000000c208783b */ /* 0x000e6e0000000200 */
[C---:B------:R-:W-:Y:S08]  /*6940*/  HMMA.16816.F32.BF16 R32, R152.reuse, R144, R32 ;  /* 0x000000909820723c */ /* 0x040ff00000041820 */
[C---:B------:R-:W-:Y:S01]  /*6950*/  HMMA.16816.F32.BF16 R28, R152.reuse, R146, R28 ;  /* 0x00000092981c723c */ /* 0x040fe2000004181c */
[----:B------:R-:W-:Y:S07]  /*6960*/  LDSM.16.M88.4 R144, [R184] ;  /* 0x00000000b890783b */ /* 0x000fee0000000200 */
[C---:B------:R-:W-:Y:S08]  /*6970*/  HMMA.16816.F32.BF16 R24, R152.reuse, R4, R24 ;  /* 0x000000049818723c */ /* 0x040ff00000041818 */
        /* <DEDUP_REMOVED lines=124> */
[----:B------:R-:W-:Y:S02]  /*7140*/  ISETP.GE.AND P1, PT, R4, R133, PT ;  /* 0x000000850400720c */ /* 0x000fe40003f26270 */
[C---:B------:R-:W-:Y:S01]  /*7150*/  HMMA.16816.F32.BF16 R16, R168.reuse, R172, R16 ;  /* 0x000000aca810723c */ /* 0x040fe20000041810 */
[C---:B------:R-:W-:Y:S02]  /*7160*/  ISETP.GE.AND P6, PT, R10.reuse, R213, PT ;  /* 0x000000d50a00720c */ /* 0x040fe40003fc6270 */
[----:B------:R-:W-:Y:S02]  /*7170*/  ISETP.GE.AND P2, PT, R10, R133, PT ;  /* 0x000000850a00720c */ /* 0x000fe40003f46270 */
[----:B------:R-:W-:Y:S02]  /*7180*/  FSEL R11, R138, -INF , !P4 ;  /* 0xff8000008a0b7808 */ /* 0x000fe40006000000 */
[----:B------:R-:W-:Y:S01]  /*7190*/  FSEL R10, R137, -INF , !P6 ;  /* 0xff800000890a7808 */ /* 0x000fe20007000000 */
[----:B------:R-:W-:Y:S01]  /*71a0*/  HMMA.16816.F32.BF16 R164, R168, R174, R164 ;  /* 0x000000aea8a4723c */ /* 0x000fe200000418a4 */
[----:B------:R-:W-:-:S02]  /*71b0*/  ISETP.GE.AND P4, PT, R132, R213, PT ;  /* 0x000000d58400720c */ /* 0x000fc40003f86270 */
[----:B------:R-:W-:Y:S02]  /*71c0*/  ISETP.GE.AND P6, PT, R132, R133, PT ;  /* 0x000000858400720c */ /* 0x000fe40003fc6270 */
[C---:B------:R-:W-:Y:S02]  /*71d0*/  IADD3 R132, R218.reuse, 0x18, RZ ;  /* 0x00000018da847810 */ /* 0x040fe40007ffe0ff */
[----:B------:R-:W-:Y:S01]  /*71e0*/  IADD3 R136, R218, 0x19, RZ ;  /* 0x00000019da887810 */ /* 0x000fe20007ffe0ff */
[----:B------:R-:W-:Y:S01]  /*71f0*/  HMMA.16816.F32.BF16 R28, R12, R6, R28 ;  /* 0x000000060c1c723c */ /* 0x000fe2000004181c */
[----:B------:R-:W2:Y:S01]  /*7200*/  LDSM.16.M88.4 R4, [R184+0x5800] ;  /* 0x00580000b804783b */ /* 0x000ea20000000200 */
[----:B------:R-:W-:Y:S01]  /*7210*/  FSEL R159, R139, -INF , !P2 ;  /* 0xff8000008b9f7808 */ /* 0x000fe20005000000 */
[----:B------:R-:W-:-:S04]  /*7220*/  DEPBAR.LE SB0, 0x0 ;  /* 0x000080000000791a */ /* 0x000fc80000000000 */
[----:B------:R-:W-:Y:S01]  /*7230*/  BAR.SYNC.DEFER_BLOCKING 0x0 ;  /* 0x0000000000007b1d */ /* 0x000fe20000010000 */
[----:B------:R-:W-:Y:S01]  /*7240*/  HMMA.16816.F32.BF16 R140, R160, R156, R140 ;  /* 0x0000009ca08c723c */ /* 0x000fe2000004188c */
[----:B------:R-:W-:Y:S02]  /*7250*/  ISETP.GE.AND P2, PT, R132, R213, PT ;  /* 0x000000d58400720c */ /* 0x000fe40003f46270 */
[----:B------:R-:W-:-:S05]  /*7260*/  FSEL R35, R35, -INF , !P6 ;  /* 0xff80000023237808 */ /* 0x000fca0007000000 */
[C---:B------:R-:W-:Y:S08]  /*7270*/  HMMA.16816.F32.BF16 R16, R160.reuse, R144, R16 ;  /* 0x00000090a010723c */ /* 0x040ff00000041810 */
[----:B------:R-:W-:Y:S07]  /*7280*/  HMMA.16816.F32.BF16 R164, R160, R146, R164 ;  /* 0x00000092a0a4723c */ /* 0x000fee00000418a4 */
[----:B------:R-:W-:Y:S01]  /*7290*/  FSEL R163, R34, -INF , !P1 ;  /* 0xff80000022a37808 */ /* 0x000fe20004800000 */
[----:B------:R-:W-:Y:S01]  /*72a0*/  HMMA.16816.F32.BF16 R140, R12, R8, R140 ;  /* 0x000000080c8c723c */ /* 0x000fe2000004188c */
[----:B------:R-:W-:-:S02]  /*72b0*/  FSEL R160, R32, -INF , !P0 ;  /* 0xff80000020a07808 */ /* 0x000fc40004000000 */
[----:B------:R-:W-:Y:S02]  /*72c0*/  FSEL R34, R33, -INF , !P4 ;  /* 0xff80000021227808 */ /* 0x000fe40006000000 */
[----:B------:R-:W-:Y:S02]  /*72d0*/  ISETP.GE.AND P0, PT, R132, R133, PT ;  /* 0x000000858400720c */ /* 0x000fe40003f06270 */
[C---:B------:R-:W-:Y:S01]  /*72e0*/  ISETP.GE.AND P1, PT, R136.reuse, R213, PT ;  /* 0x000000d58800720c */ /* 0x040fe20003f26270 */
[----:B-1----:R-:W-:Y:S01]  /*72f0*/  HMMA.16816.F32.BF16 R24, R12, R148, R24 ;  /* 0x000000940c18723c */ /* 0x002fe20000041818 */
[----:B------:R-:W-:Y:S02]  /*7300*/  ISETP.GE.AND P4, PT, R136, R133, PT ;  /* 0x000000858800720c */ /* 0x000fe40003f86270 */
[C---:B------:R-:W-:Y:S02]  /*7310*/  IADD3 R132, R218.reuse, 0x20, RZ ;  /* 0x00000020da847810 */ /* 0x040fe40007ffe0ff */
[----:B------:R-:W-:-:S02]  /*7320*/  IADD3 R136, R218, 0x21, RZ ;  /* 0x00000021da887810 */ /* 0x000fc40007ffe0ff */
[----:B------:R-:W-:Y:S01]  /*7330*/  FSEL R32, R28, -INF , !P2 ;  /* 0xff8000001c207808 */ /* 0x000fe20005000000 */
[C---:B------:R-:W-:Y:S01]  /*7340*/  HMMA.16816.F32.BF16 R20, R12.reuse, R150, R20 ;  /* 0x000000960c14723c */ /* 0x040fe20000041814 */
[----:B------:R-:W-:Y:S02]  /*7350*/  FSEL R33, R30, -INF , !P0 ;  /* 0xff8000001e217808 */ /* 0x000fe40004000000 */
[----:B------:R-:W-:Y:S02]  /*7360*/  ISETP.GE.AND P2, PT, R132, R133, PT ;  /* 0x000000858400720c */ /* 0x000fe40003f46270 */
[----:B------:R-:W-:Y:S02]  /*7370*/  ISETP.GE.AND P0, PT, R136, R213, PT ;  /* 0x000000d58800720c */ /* 0x000fe40003f06270 */
[----:B------:R-:W-:Y:S01]  /*7380*/  IADD3 R30, R218, 0x28, RZ ;  /* 0x00000028da1e7810 */ /* 0x000fe20007ffe0ff */
[----:B--2---:R-:W-:Y:S01]  /*7390*/  HMMA.16816.F32.BF16 R16, R12, R4, R16 ;  /* 0x000000040c10723c */ /* 0x004fe20000041810 */
[----:B------:R-:W-:-:S02]  /*73a0*/  FSEL R143, R143, -INF , !P3 ;  /* 0xff8000008f8f7808 */ /* 0x000fc40005800000 */
[C---:B------:R-:W-:Y:S02]  /*73b0*/  ISETP.GE.AND P3, PT, R218.reuse, R133, PT ;  /* 0x00000085da00720c */ /* 0x040fe40003f66270 */
[----:B------:R-:W-:Y:S02]  /*73c0*/  IADD3 R8, R218, 0x29, RZ ;  /* 0x00000029da087810 */ /* 0x000fe40007ffe0ff */
[----:B------:R-:W-:Y:S01]  /*73d0*/  ISETP.GE.AND P6, PT, R132, R213, PT ;  /* 0x000000d58400720c */ /* 0x000fe20003fc6270 */
[----:B------:R-:W-:Y:S01]  /*73e0*/  HMMA.16816.F32.BF16 R164, R12, R6, R164 ;  /* 0x000000060ca4723c */ /* 0x000fe200000418a4 */
[----:B------:R-:W-:Y:S02]  /*73f0*/  FSEL R5, R142, -INF , !P3 ;  /* 0xff8000008e057808 */ /* 0x000fe40005800000 */
[----:B------:R-:W-:Y:S02]  /*7400*/  FSEL R28, R29, -INF , !P1 ;  /* 0xff8000001d1c7808 */ /* 0x000fe40004800000 */
[----:B------:R-:W-:-:S02]  /*7410*/  FSEL R31, R31, -INF , !P4 ;  /* 0xff8000001f1f7808 */ /* 0x000fc40006000000 */
[----:B------:R-:W-:Y:S02]  /*7420*/  FSEL R171, R26, -INF , !P2 ;  /* 0xff8000001aab7808 */ /* 0x000fe40005000000 */
[----:B------:R-:W-:Y:S02]  /*7430*/  FSEL R174, R25, -INF , !P0 ;  /* 0xff80000019ae7808 */ /* 0x000fe40004000000 */
[----:B------:R-:W-:Y:S02]  /*7440*/  ISETP.NE.AND P3, PT, R2, 0x3, PT ;  /* 0x000000030200780c */ /* 0x000fe40003f65270 */
[----:B------:R-:W-:Y:S01]  /*7450*/  ISETP.GE.AND P1, PT, R136, R133, PT ;  /* 0x000000858800720c */ /* 0x000fe20003f26270 */
[----:B------:R-:W-:Y:S01]  /*7460*/  IMAD.MOV.U32 R136, RZ, RZ, R3 ;  /* 0x000000ffff887224 */ /* 0x000fe200078e0003 */
[-C--:B------:R-:W-:Y:S02]  /*7470*/  ISETP.GE.AND P4, PT, R30, R213.reuse, PT ;  /* 0x000000d51e00720c */ /* 0x080fe40003f86270 */
[----:B------:R-:W-:-:S02]  /*7480*/  ISETP.GE.AND P2, PT, R8, R213, PT ;  /* 0x000000d50800720c */ /* 0x000fc40003f46270 */
[-C--:B------:R-:W-:Y:S02]  /*7490*/  ISETP.GE.AND P0, PT, R8, R133.reuse, PT ;  /* 0x000000850800720c */ /* 0x080fe40003f06270 */
[----:B------:R-:W-:Y:S02]  /*74a0*/  IADD3 R8, R218, 0x30, RZ ;  /* 0x00000030da087810 */ /* 0x000fe40007ffe0ff */
[----:B------:R-:W-:Y:S02]  /*74b0*/  FSEL R170, R24, -INF , !P6 ;  /* 0xff80000018aa7808 */ /* 0x000fe40007000000 */
[----:B------:R-:W-:Y:S02]  /*74c0*/  ISETP.GE.AND P6, PT, R30, R133, PT ;  /* 0x000000851e00720c */ /* 0x000fe40003fc6270 */
[----:B------:R-:W-:Y:S02]  /*74d0*/  FSEL R175, R27, -INF , !P1 ;  /* 0xff8000001baf7808 */ /* 0x000fe40004800000 */
[----:B------:R-:W-:-:S02]  /*74e0*/  IADD3 R4, R218, 0x31, RZ ;  /* 0x00000031da047810 */ /* 0x000fc40007ffe0ff */
[----:B------:R-:W-:Y:S02]  /*74f0*/  FSEL R172, R20, -INF , !P4 ;  /* 0xff80000014ac7808 */ /* 0x000fe40006000000 */
[----:B------:R-:W-:Y:S02]  /*7500*/  FSEL R173, R23, -INF , !P0 ;  /* 0xff80000017ad7808 */ /* 0x000fe40004000000 */
[C---:B------:R-:W-:Y:S02]  /*7510*/  ISETP.GE.AND P1, PT, R8.reuse, R213, PT ;  /* 0x000000d50800720c */ /* 0x040fe40003f26270 */
[----:B------:R-:W-:Y:S02]  /*7520*/  ISETP.GE.AND P4, PT, R8, R133, PT ;  /* 0x000000850800720c */ /* 0x000fe40003f86270 */
[C---:B------:R-:W-:Y:S02]  /*7530*/  ISETP.GE.AND P0, PT, R218.reuse, R213, PT ;  /* 0x000000d5da00720c */ /* 0x040fe40003f06270 */
[----:B------:R-:W-:-:S02]  /*7540*/  IADD3 R6, R218, 0x38, RZ ;  /* 0x00000038da067810 */ /* 0x000fc40007ffe0ff */
[----:B------:R-:W-:Y:S02]  /*7550*/  IADD3 R218, R218, 0x39, RZ ;  /* 0x00000039dada7810 */ /* 0x000fe40007ffe0ff */
[----:B------:R-:W-:Y:S02]  /*7560*/  FSEL R169, R22, -INF , !P6 ;  /* 0xff80000016a97808 */ /* 0x000fe40007000000 */
[----:B------:R-:W-:Y:S02]  /*7570*/  FSEL R168, R21, -INF , !P2 ;  /* 0xff80000015a87808 */ /* 0x000fe40005000000 */
[C---:B------:R-:W-:Y:S02]  /*7580*/  ISETP.GE.AND P6, PT, R4.reuse, R213, PT ;  /* 0x000000d50400720c */ /* 0x040fe40003fc6270 */
[----:B------:R-:W-:Y:S02]  /*7590*/  ISETP.GE.AND P2, PT, R4, R133, PT ;  /* 0x000000850400720c */ /* 0x000fe40003f46270 */
[----:B------:R-:W-:-:S02]  /*75a0*/  FSEL R4, R141, -INF , !P5 ;  /* 0xff8000008d047808 */ /* 0x000fc40006800000 */
[----:B------:R-:W-:Y:S02]  /*75b0*/  FSEL R158, R16, -INF , !P1 ;  /* 0xff800000109e7808 */ /* 0x000fe40004800000 */
[----:B------:R-:W-:Y:S02]  /*75c0*/  FSEL R155, R18, -INF , !P4 ;  /* 0xff800000129b7808 */ /* 0x000fe40006000000 */
[----:B------:R-:W-:Y:S02]  /*75d0*/  FSEL R140, R140, -INF , !P0 ;  /* 0xff8000008c8c7808 */ /* 0x000fe40004000000 */
[C---:B------:R-:W-:Y:S02]  /*75e0*/  ISETP.GE.AND P5, PT, R6.reuse, R213, PT ;  /* 0x000000d50600720c */ /* 0x040fe40003fa6270 */
[----:B------:R-:W-:Y:S02]  /*75f0*/  ISETP.GE.AND P1, PT, R6, R133, PT ;  /* 0x000000850600720c */ /* 0x000fe40003f26270 */
[----:B------:R-:W-:-:S02]  /*7600*/  ISETP.GE.AND P4, PT, R218, R213, PT ;  /* 0x000000d5da00720c */ /* 0x000fc40003f86270 */
[----:B------:R-:W-:Y:S02]  /*7610*/  ISETP.GE.AND P0, PT, R218, R133, PT ;  /* 0x00000085da00720c */ /* 0x000fe40003f06270 */
[----:B------:R-:W-:Y:S02]  /*7620*/  FSEL R156, R17, -INF , !P6 ;  /* 0xff800000119c7808 */ /* 0x000fe40007000000 */
[----:B------:R-:W-:Y:S02]  /*7630*/  FSEL R147, R19, -INF , !P2 ;  /* 0xff80000013937808 */ /* 0x000fe40005000000 */
[----:B------:R-:W-:Y:S02]  /*7640*/  FSEL R146, R164, -INF , !P5 ;  /* 0xff800000a4927808 */ /* 0x000fe40006800000 */
[----:B------:R-:W-:Y:S02]  /*7650*/  FSEL R144, R165, -INF , !P4 ;  /* 0xff800000a5907808 */ /* 0x000fe40006000000 */
[----:B------:R-:W-:-:S02]  /*7660*/  FSEL R145, R166, -INF , !P1 ;  /* 0xff800000a6917808 */ /* 0x000fc40004800000 */
        /* <DEDUP_REMOVED lines=24> */
.L_x_8:
[----:B------:R-:W-:Y:S01]  /*77f0*/  FMNMX.FTZ R6, R0, R5, !PT ;  /* 0x0000000500067209 */ /* 0x000fe20007810000 */
[----:B-1----:R-:W-:Y:S01]  /*7800*/  LDSM.16.MT88.4 R12, [R190+0x12000] ;  /* 0x01200000be0c783b */ /* 0x002fe20000004200 */
[----:B------:R-:W-:-:S02]  /*7810*/  FMNMX.FTZ R3, R220, R140, !PT ;  /* 0x0000008cdc037209 */ /* 0x000fc40007810000 */
        /* <DEDUP_REMOVED lines=45> */
[----:B------:R-:W-:-:S04]  /*7af0*/  FSEL R154, R154, RZ, P0 ;  /* 0x000000ff9a9a7208 */ /* 0x000fc80000000000 */
[----:B------:R-:W-:Y:S01]  /*7b00*/  FSEL R157, R157, RZ, P1 ;  /* 0x000000ff9d9d7208 */ /* 0x000fe20000800000 */
[--C-:B------:R-:W-:Y:S01]  /*7b10*/  FFMA.FTZ R138, R5, c[0x0][0x23c], -R154.reuse ;  /* 0x00008f00058a7a23 */ /* 0x100fe2000001089a */
[----:B------:R-:W-:Y:S01]  /*7b20*/  FSEL R5, R132, RZ, P1 ;  /* 0x000000ff84057208 */ /* 0x000fe20000800000 */
[----:B------:R-:W-:Y:S02]  /*7b30*/  FFMA.FTZ R137, R143, c[0x0][0x23c], -R154 ;  /* 0x00008f008f897a23 */ /* 0x000fe4000001089a */
[----:B------:R-:W-:Y:S02]  /*7b40*/  FFMA.FTZ R149, R4, c[0x0][0x23c], -R157 ;  /* 0x00008f0004957a23 */ /* 0x000fe4000001089d */
[----:B------:R-:W-:Y:S01]  /*7b50*/  FADD.FTZ R4, R220, -R5 ;  /* 0x80000005dc047221 */ /* 0x000fe20000010000 */
[----:B------:R-:W-:Y:S01]  /*7b60*/  FSEL R5, R3, RZ, P0 ;  /* 0x000000ff03057208 */ /* 0x000fe20000000000 */
[--C-:B------:R-:W-:Y:S01]  /*7b70*/  FFMA.FTZ R148, R152, c[0x0][0x23c], -R157.reuse ;  /* 0x00008f0098947a23 */ /* 0x100fe2000001089d */
[----:B------:R-:W-:Y:S01]  /*7b80*/  MUFU.EX2 R138, R138 ;  /* 0x0000008a008a7308 */ /* 0x000fe20000000800 */
[----:B------:R-:W-:Y:S01]  /*7b90*/  FFMA.FTZ R150, R140, c[0x0][0x23c], -R157 ;  /* 0x00008f008c967a23 */ /* 0x000fe2000001089d */
[----:B------:R-:W-:Y:S01]  /*7ba0*/  ISETP.GE.AND P0, PT, R2, 0x4, PT ;  /* 0x000000040200780c */ /* 0x000fe20003f06270 */
[----:B------:R-:W-:Y:S01]  /*7bb0*/  FADD.FTZ R5, R0, -R5 ;  /* 0x8000000500057221 */ /* 0x000fe20000010000 */
[----:B------:R-:W-:Y:S01]  /*7bc0*/  LDSM.16.MT88.4 R140, [R190+0x12800] ;  /* 0x01280000be8c783b */ /* 0x000fe20000004200 */
[----:B------:R-:W-:-:S02]  /*7bd0*/  FFMA.FTZ R139, R10, c[0x0][0x23c], -R157 ;  /* 0x00008f000a8b7a23 */ /* 0x000fc4000001089d */
[--C-:B------:R-:W-:Y:S01]  /*7be0*/  FFMA.FTZ R133, R11, c[0x0][0x23c], -R154.reuse ;  /* 0x00008f000b857a23 */ /* 0x100fe2000001089a */
[----:B------:R-:W-:Y:S01]  /*7bf0*/  MUFU.EX2 R150, R150 ;  /* 0x0000009600967308 */ /* 0x000fe20000000800 */
[----:B------:R-:W-:Y:S01]  /*7c00*/  FFMA.FTZ R152, R159, c[0x0][0x23c], -R154 ;  /* 0x00008f009f987a23 */ /* 0x000fe2000001089a */
[----:B------:R-:W1:Y:S01]  /*7c10*/  LDSM.16.MT88.4 R8, [R189+0x12000] ;  /* 0x01200000bd08783b */ /* 0x000e620000004200 */
[----:B------:R-:W-:Y:S02]  /*7c20*/  FMUL.FTZ R151, R4, c[0x0][0x23c] ;  /* 0x00008f0004977a20 */ /* 0x000fe40000410000 */
[----:B------:R-:W-:Y:S02]  /*7c30*/  FMUL.FTZ R0, R5, c[0x0][0x23c] ;  /* 0x00008f0005007a20 */ /* 0x000fe40000410000 */
[--C-:B------:R-:W-:Y:S01]  /*7c40*/  FFMA.FTZ R159, R160, c[0x0][0x23c], -R157.reuse ;  /* 0x00008f00a09f7a23 */ /* 0x100fe2000001089d */
[----:B------:R-:W2:Y:S01]  /*7c50*/  MUFU.EX2 R149, R149 ;  /* 0x0000009500957308 */ /* 0x000ea20000000800 */
[----:B------:R-:W-:-:S02]  /*7c60*/  FFMA.FTZ R160, R34, c[0x0][0x23c], -R157 ;  /* 0x00008f0022a07a23 */ /* 0x000fc4000001089d */
[--C-:B------:R-:W-:Y:S02]  /*7c70*/  FFMA.FTZ R161, R32, c[0x0][0x23c], -R157.reuse ;  /* 0x00008f0020a17a23 */ /* 0x100fe4000001089d */
[--C-:B------:R-:W-:Y:S02]  /*7c80*/  FFMA.FTZ R162, R28, c[0x0][0x23c], -R157.reuse ;  /* 0x00008f001ca27a23 */ /* 0x100fe4000001089d */
[--C-:B------:R-:W-:Y:S01]  /*7c90*/  FFMA.FTZ R163, R163, c[0x0][0x23c], -R154.reuse ;  /* 0x00008f00a3a37a23 */ /* 0x100fe2000001089a */
[----:B------:R-:W-:Y:S01]  /*7ca0*/  MUFU.EX2 R148, R148 ;  /* 0x0000009400947308 */ /* 0x000fe20000000800 */
[--C-:B------:R-:W-:Y:S02]  /*7cb0*/  FFMA.FTZ R166, R35, c[0x0][0x23c], -R154.reuse ;  /* 0x00008f0023a67a23 */ /* 0x100fe4000001089a */
[--C-:B------:R-:W-:Y:S02]  /*7cc0*/  FFMA.FTZ R164, R33, c[0x0][0x23c], -R154.reuse ;  /* 0x00008f0021a47a23 */ /* 0x100fe4000001089a */
[----:B------:R-:W-:Y:S01]  /*7cd0*/  FFMA.FTZ R165, R31, c[0x0][0x23c], -R154 ;  /* 0x00008f001fa57a23 */ /* 0x000fe2000001089a */
[----:B------:R-:W-:Y:S01]  /*7ce0*/  LDSM.16.MT88.4 R32, [R189+0x12800] ;  /* 0x01280000bd20783b */ /* 0x000fe20000004200 */
[--C-:B------:R-:W-:Y:S01]  /*7cf0*/  FFMA.FTZ R167, R170, c[0x0][0x23c], -R157.reuse ;  /* 0x00008f00aaa77a23 */ /* 0x100fe2000001089d */
[----:B------:R-:W3:Y:S01]  /*7d00*/  MUFU.EX2 R139, R139 ;  /* 0x0000008b008b7308 */ /* 0x000ee20000000800 */
[----:B--2---:R-:W-:Y:S01]  /*7d10*/  F2FP.BF16.PACK_AB R4, R149, R150 ;  /* 0x000000969504723e */ /* 0x004fe200000010ff */
[----:B------:R-:W-:Y:S01]  /*7d20*/  LDSM.16.MT88.4 R28, [R188+0x12800] ;  /* 0x01280000bc1c783b */ /* 0x000fe20000004200 */
[----:B------:R-:W-:-:S02]  /*7d30*/  FFMA.FTZ R213, R168, c[0x0][0x23c], -R157 ;  /* 0x00008f00a8d57a23 */ /* 0x000fc4000001089d */
[--C-:B------:R-:W-:Y:S02]  /*7d40*/  FFMA.FTZ R170, R172, c[0x0][0x23c], -R157.reuse ;  /* 0x00008f00acaa7a23 */ /* 0x100fe4000001089d */
[--C-:B------:R-:W-:Y:S01]  /*7d50*/  FFMA.FTZ R168, R171, c[0x0][0x23c], -R154.reuse ;  /* 0x00008f00aba87a23 */ /* 0x100fe2000001089a */
[----:B------:R-:W2:Y:S01]  /*7d60*/  MUFU.EX2 R137, R137 ;  /* 0x0000008900897308 */ /* 0x000ea20000000800 */
[--C-:B------:R-:W-:Y:S02]  /*7d70*/  FFMA.FTZ R174, R174, c[0x0][0x23c], -R157.reuse ;  /* 0x00008f00aeae7a23 */ /* 0x100fe4000001089d */
[--C-:B------:R-:W-:Y:S02]  /*7d80*/  FFMA.FTZ R171, R175, c[0x0][0x23c], -R154.reuse ;  /* 0x00008f00afab7a23 */ /* 0x100fe4000001089a */
[--C-:B------:R-:W-:Y:S02]  /*7d90*/  FFMA.FTZ R169, R169, c[0x0][0x23c], -R154.reuse ;  /* 0x00008f00a9a97a23 */ /* 0x100fe4000001089a */
[----:B------:R-:W-:Y:S01]  /*7da0*/  FFMA.FTZ R172, R173, c[0x0][0x23c], -R154 ;  /* 0x00008f00adac7a23 */ /* 0x000fe2000001089a */
[----:B------:R-:W-:Y:S01]  /*7db0*/  MUFU.EX2 R133, R133 ;  /* 0x0000008500857308 */ /* 0x000fe20000000800 */
[----:B---3--:R-:W-:Y:S01]  /*7dc0*/  F2FP.BF16.PACK_AB R6, R139, R148 ;  /* 0x000000948b06723e */ /* 0x008fe200000010ff */
[----:B------:R-:W-:-:S02]  /*7dd0*/  FFMA.FTZ R173, R156, c[0x0][0x23c], -R157 ;  /* 0x00008f009cad7a23 */ /* 0x000fc4000001089d */
[--C-:B------:R-:W-:Y:S02]  /*7de0*/  FFMA.FTZ R158, R158, c[0x0][0x23c], -R157.reuse ;  /* 0x00008f009e9e7a23 */ /* 0x100fe4000001089d */
[----:B------:R-:W-:Y:S02]  /*7df0*/  FFMA.FTZ R156, R146, c[0x0][0x23c], -R157 ;  /* 0x00008f00929c7a23 */ /* 0x000fe4000001089d */
[----:B------:R-:W3:Y:S01]  /*7e00*/  MUFU.EX2 R152, R152 ;  /* 0x0000009800987308 */ /* 0x000ee20000000800 */
[----:B--2---:R-:W-:Y:S01]  /*7e10*/  F2FP.BF16.PACK_AB R5, R137, R138 ;  /* 0x0000008a8905723e */ /* 0x004fe200000010ff */
[--C-:B------:R-:W-:Y:S02]  /*7e20*/  FFMA.FTZ R155, R155, c[0x0][0x23c], -R154.reuse ;  /* 0x00008f009b9b7a23 */ /* 0x100fe4000001089a */
[--C-:B------:R-:W-:Y:S02]  /*7e30*/  FFMA.FTZ R218, R147, c[0x0][0x23c], -R154.reuse ;  /* 0x00008f0093da7a23 */ /* 0x100fe4000001089a */
[----:B------:R-:W-:-:S02]  /*7e40*/  FFMA.FTZ R175, R145, c[0x0][0x23c], -R154 ;  /* 0x00008f0091af7a23 */ /* 0x000fc4000001089a */
[----:B------:R-:W2:Y:S01]  /*7e50*/  MUFU.EX2 R151, R151 ;  /* 0x0000009700977308 */ /* 0x000ea20000000800 */
[----:B------:R-:W-:Y:S02]  /*7e60*/  FFMA.FTZ R157, R144, c[0x0][0x23c], -R157 ;  /* 0x00008f00909d7a23 */ /* 0x000fe4000001089d */
[----:B------:R-:W-:Y:S01]  /*7e70*/  FFMA.FTZ R154, R153, c[0x0][0x23c], -R154 ;  /* 0x00008f00999a7a23 */ /* 0x000fe2000001089a */
[----:B------:R-:W-:Y:S04]  /*7e80*/  LDSM.16.MT88.4 R144, [R190+0x13800] ;  /* 0x01380000be90783b */ /* 0x000fe80000004200 */
[----:B------:R-:W4:Y:S01]  /*7e90*/  MUFU.EX2 R0, R0 ;  /* 0x0000000000007308 */ /* 0x000f220000000800 */
[----:B---3--:R-:W-:Y:S01]  /*7ea0*/  F2FP.BF16.PACK_AB R7, R152, R133 ;  /* 0x000000859807723e */ /* 0x008fe200000010ff */
[----:B--2---:R-:W-:-:S06]  /*7eb0*/  FMUL.FTZ R40, R40, R151 ;  /* 0x0000009728287220 */ /* 0x004fcc0000410000 */
[----:B------:R-:W-:Y:S01]  /*7ec0*/  MUFU.EX2 R159, R159 ;  /* 0x0000009f009f7308 */ /* 0x000fe20000000800 */
[-C--:B------:R-:W-:Y:S02]  /*7ed0*/  FMUL.FTZ R41, R41, R151.reuse ;  /* 0x0000009729297220 */ /* 0x080fe40000410000 */
[-C--:B------:R-:W-:Y:S02]  /*7ee0*/  FMUL.FTZ R44, R44, R151.reuse ;  /* 0x000000972c2c7220 */ /* 0x080fe40000410000 */
[----:B------:R-:W-:Y:S02]  /*7ef0*/  FMUL.FTZ R45, R45, R151 ;  /* 0x000000972d2d7220 */ /* 0x000fe40000410000 */
[-C--:B----4-:R-:W-:Y:S01]  /*7f00*/  FMUL.FTZ R42, R42, R0.reuse ;  /* 0x000000002a2a7220 */ /* 0x090fe20000410000 */
[----:B------:R-:W2:Y:S01]  /*7f10*/  MUFU.EX2 R160, R160 ;  /* 0x000000a000a07308 */ /* 0x000ea20000000800 */
[-C--:B------:R-:W-:Y:S02]  /*7f20*/  FMUL.FTZ R43, R43, R0.reuse ;  /* 0x000000002b2b7220 */ /* 0x080fe40000410000 */
[----:B------:R-:W-:-:S02]  /*7f30*/  FMUL.FTZ R46, R46, R0 ;  /* 0x000000002e2e7220 */ /* 0x000fc40000410000 */
[-C--:B------:R-:W-:Y:S02]  /*7f40*/  FMUL.FTZ R47, R47, R0.reuse ;  /* 0x000000002f2f7220 */ /* 0x080fe40000410000 */
[-C--:B------:R-:W-:Y:S01]  /*7f50*/  FMUL.FTZ R128, R128, R151.reuse ;  /* 0x0000009780807220 */ /* 0x080fe20000410000 */
[C---:B------:R-:W-:Y:S01]  /*7f60*/  HMMA.16816.F32.BF16 R40, R4.reuse, R12, R40 ;  /* 0x0000000c0428723c */ /* 0x040fe20000041828 */
[-C--:B------:R-:W-:Y:S01]  /*7f70*/  FMUL.FTZ R129, R129, R151.reuse ;  /* 0x0000009781817220 */ /* 0x080fe20000410000 */
[----:B------:R-:W-:Y:S01]  /*7f80*/  MUFU.EX2 R161, R161 ;  /* 0x000000a100a17308 */ /* 0x000fe20000000800 */
[-C--:B------:R-:W-:Y:S02]  /*7f90*/  FMUL.FTZ R130, R130, R0.reuse ;  /* 0x0000000082827220 */ /* 0x080fe40000410000 */
[-C--:B------:R-:W-:Y:S02]  /*7fa0*/  FMUL.FTZ R131, R131, R0.reuse ;  /* 0x0000000083837220 */ /* 0x080fe40000410000 */
[-C--:B------:R-:W-:Y:S01]  /*7fb0*/  FMUL.FTZ R36, R36, R151.reuse ;  /* 0x0000009724247220 */ /* 0x080fe20000410000 */
[----:B------:R-:W-:Y:S01]  /*7fc0*/  HMMA.16816.F32.BF16 R44, R4, R14, R44 ;  /* 0x0000000e042c723c */ /* 0x000fe2000004182c */
[----:B------:R-:W3:Y:S01]  /*7fd0*/  LDSM.16.MT88.4 R12, [R192+0x14000] ;  /* 0x01400000c00c783b */ /* 0x000ee20000004200 */
[----:B------:R-:W-:Y:S01]  /*7fe0*/  FMUL.FTZ R37, R37, R151 ;  /* 0x0000009725257220 */ /* 0x000fe20000410000 */
[----:B------:R-:W-:Y:S01]  /*7ff0*/  MUFU.EX2 R162, R162 ;  /* 0x000000a200a27308 */ /* 0x000fe20000000800 */
        /* <DEDUP_REMOVED lines=16> */
[C---:B-1----:R-:W-:Y:S01]  /*8100*/  HMMA.16816.F32.BF16 R48, R4.reuse, R8, R48 ;  /* 0x000000080430723c */ /* 0x042fe20000041830 */
[-C--:B------:R-:W-:Y:S02]  /*8110*/  FMUL.FTZ R65, R65, R151.reuse ;  /* 0x0000009741417220 */ /* 0x080fe40000410000 */
[-C--:B------:R-:W-:Y:S01]  /*8120*/  FMUL.FTZ R66, R66, R0.reuse ;  /* 0x0000000042427220 */ /* 0x080fe20000410000 */
[----:B------:R-:W-:Y:S01]  /*8130*/  MUFU.EX2 R164, R164 ;  /* 0x000000a400a47308 */ /* 0x000fe20000000800 */
[----:B------:R-:W-:Y:S02]  /*8140*/  FMUL.FTZ R67, R67, R0 ;  /* 0x0000000043437220 */ /* 0x000fe40000410000 */
[-C--:B------:R-:W-:Y:S01]  /*8150*/  FMUL.FTZ R68, R68, R151.reuse ;  /* 0x0000009744447220 */ /* 0x080fe20000410000 */
[----:B------:R-:W-:Y:S01]  /*8160*/  HMMA.16816.F32.BF16 R52, R4, R10, R52 ;  /* 0x0000000a0434723c */ /* 0x000fe20000041834 */
[----:B------:R-:W1:Y:S01]  /*8170*/  LDSM.16.MT88.4 R8, [R190+0x14000] ;  /* 0x01400000be08783b */ /* 0x000e620000004200 */
[----:B------:R-:W-:-:S02]  /*8180*/  FMUL.FTZ R69, R69, R151 ;  /* 0x0000009745457220 */ /* 0x000fc40000410000 */
[-C--:B------:R-:W-:Y:S01]  /*8190*/  FMUL.FTZ R70, R70, R0.reuse ;  /* 0x0000000046467220 */ /* 0x080fe20000410000 */
[----:B------:R-:W1:Y:S01]  /*81a0*/  MUFU.EX2 R165, R165 ;  /* 0x000000a500a57308 */ /* 0x000e620000000800 */
[-C--:B------:R-:W-:Y:S02]  /*81b0*/  FMUL.FTZ R71, R71, R0.reuse ;  /* 0x0000000047477220 */ /* 0x080fe40000410000 */
[C---:B---3--:R-:W-:Y:S01]  /*81c0*/  HMMA.16816.F32.BF16 R64, R4.reuse, R12, R64 ;  /* 0x0000000c0440723c */ /* 0x048fe20000041840 */
[-C--:B------:R-:W-:Y:S02]  /*81d0*/  FMUL.FTZ R56, R56, R151.reuse ;  /* 0x0000009738387220 */ /* 0x080fe40000410000 */
[-C--:B------:R-:W-:Y:S02]  /*81e0*/  FMUL.FTZ R57, R57, R151.reuse ;  /* 0x0000009739397220 */ /* 0x080fe40000410000 */
[-C--:B------:R-:W-:Y:S01]  /*81f0*/  FMUL.FTZ R58, R58, R0.reuse ;  /* 0x000000003a3a7220 */ /* 0x080fe20000410000 */
[----:B------:R-:W-:Y:S01]  /*8200*/  MUFU.EX2 R167, R167 ;  /* 0x000000a700a77308 */ /* 0x000fe20000000800 */
[----:B------:R-:W-:Y:S01]  /*8210*/  FMUL.FTZ R59, R59, R0 ;  /* 0x000000003b3b7220 */ /* 0x000fe20000410000 */
[----:B------:R-:W-:Y:S01]  /*8220*/  HMMA.16816.F32.BF16 R68, R4, R14, R68 ;  /* 0x0000000e0444723c */ /* 0x000fe20000041844 */
[----:B------:R-:W3:Y:S01]  /*8230*/  LDSM.16.MT88.4 R12, [R188+0x14000] ;  /* 0x01400000bc0c783b */ /* 0x000ee20000004200 */
[----:B------:R-:W-:-:S02]  /*8240*/  FMUL.FTZ R60, R60, R151 ;  /* 0x000000973c3c7220 */ /* 0x000fc40000410000 */
[-C--:B------:R-:W-:Y:S02]  /*8250*/  FMUL.FTZ R61, R61, R151.reuse ;  /* 0x000000973d3d7220 */ /* 0x080fe40000410000 */
[-C--:B------:R-:W-:Y:S01]  /*8260*/  FMUL.FTZ R62, R62, R0.reuse ;  /* 0x000000003e3e7220 */ /* 0x080fe20000410000 */
[----:B------:R-:W1:Y:S01]  /*8270*/  MUFU.EX2 R174, R174 ;  /* 0x000000ae00ae7308 */ /* 0x000e620000000800 */
[-C--:B------:R-:W-:Y:S02]  /*8280*/  FMUL.FTZ R63, R63, R0.reuse ;  /* 0x000000003f3f7220 */ /* 0x080fe40000410000 */
        /* <DEDUP_REMOVED lines=8> */
[-C--:B------:R-:W-:Y:S01]  /*8310*/  FMUL.FTZ R77, R77, R151.reuse ;  /* 0x000000974d4d7220 */ /* 0x080fe20000410000 */
[----:B------:R-:W4:Y:S01]  /*8320*/  LDSM.16.MT88.4 R16, [R189+0x14000] ;  /* 0x01400000bd10783b */ /* 0x000f220000004200 */
[-C--:B------:R-:W-:Y:S01]  /*8330*/  FMUL.FTZ R78, R78, R0.reuse ;  /* 0x000000004e4e7220 */ /* 0x080fe20000410000 */
[----:B------:R-:W-:Y:S01]  /*8340*/  MUFU.EX2 R213, R213 ;  /* 0x000000d500d57308 */ /* 0x000fe20000000800 */
[----:B------:R-:W-:Y:S02]  /*8350*/  FMUL.FTZ R79, R79, R0 ;  /* 0x000000004f4f7220 */ /* 0x000fe40000410000 */
[-C--:B------:R-:W-:Y:S01]  /*8360*/  FMUL.FTZ R88, R88, R151.reuse ;  /* 0x0000009758587220 */ /* 0x080fe20000410000 */
[----:B-1----:R-:W-:Y:S01]  /*8370*/  HMMA.16816.F32.BF16 R72, R4, R8, R72 ;  /* 0x000000080448723c */ /* 0x002fe20000041848 */
[----:B------:R-:W-:-:S02]  /*8380*/  FMUL.FTZ R89, R89, R151 ;  /* 0x0000009759597220 */ /* 0x000fc40000410000 */
[-C--:B------:R-:W-:Y:S01]  /*8390*/  FMUL.FTZ R90, R90, R0.reuse ;  /* 0x000000005a5a7220 */ /* 0x080fe20000410000 */
[----:B------:R-:W-:Y:S01]  /*83a0*/  MUFU.EX2 R168, R168 ;  /* 0x000000a800a87308 */ /* 0x000fe20000000800 */
[-C--:B------:R-:W-:Y:S02]  /*83b0*/  FMUL.FTZ R91, R91, R0.reuse ;  /* 0x000000005b5b7220 */ /* 0x080fe40000410000 */
[-C--:B------:R-:W-:Y:S01]  /*83c0*/  FMUL.FTZ R92, R92, R151.reuse ;  /* 0x000000975c5c7220 */ /* 0x080fe20000410000 */
[----:B------:R-:W-:Y:S01]  /*83d0*/  HMMA.16816.F32.BF16 R76, R4, R10, R76 ;  /* 0x0000000a044c723c */ /* 0x000fe2000004184c */
[----:B------:R-:W1:Y:S01]  /*83e0*/  LDSM.16.MT88.4 R8, [R192+0x16000] ;  /* 0x01600000c008783b */ /* 0x000e620000004200 */
[----:B------:R-:W-:Y:S02]  /*83f0*/  FMUL.FTZ R93, R93, R151 ;  /* 0x000000975d5d7220 */ /* 0x000fe40000410000 */
[-C--:B------:R-:W-:Y:S01]  /*8400*/  FMUL.FTZ R94, R94, R0.reuse ;  /* 0x000000005e5e7220 */ /* 0x080fe20000410000 */
[----:B------:R-:W1:Y:S01]  /*8410*/  MUFU.EX2 R171, R171 ;  /* 0x000000ab00ab7308 */ /* 0x000e620000000800 */
[----:B------:R-:W-:-:S02]  /*8420*/  FMUL.FTZ R95, R95, R0 ;  /* 0x000000005f5f7220 */ /* 0x000fc40000410000 */
        /* <DEDUP_REMOVED lines=24> */
[----:B------:R-:W2:Y:S01]  /*85b0*/  MUFU.EX2 R173, R173 ;  /* 0x000000ad00ad7308 */ /* 0x000ea20000000800 */
        /* <DEDUP_REMOVED lines=12> */
[----:B------:R-:W-:Y:S01]  /*8680*/  MUFU.EX2 R157, R157 ;  /* 0x0000009d009d7308 */ /* 0x000fe20000000800 */
        /* <DEDUP_REMOVED lines=26> */
[-C--:B------:R-:W-:Y:S02]  /*8830*/  FMUL.FTZ R119, R119, R0.reuse ;  /* 0x0000000077777220 */ /* 0x080fe40000410000 */
[----:B------:R-:W-:Y:S01]  /*8840*/  FFMA.FTZ R150, R221, R151, R150 ;  /* 0x00000097dd967223 */ /* 0x000fe20000010096 */
[----:B-1----:R-:W-:Y:S01]  /*8850*/  HMMA.16816.F32.BF16 R120, R4, R8, R120 ;  /* 0x000000080478723c */ /* 0x002fe20000041878 */
        /* <DEDUP_REMOVED lines=9> */
[----:B--2---:R-:W-:Y:S01]  /*88f0*/  F2FP.BF16.PACK_AB R4, R160, R159 ;  /* 0x0000009fa004723e */ /* 0x004fe200000010ff */
[----:B------:R-:W-:Y:S01]  /*8900*/  FADD.FTZ R159, R159, R0 ;  /* 0x000000009f9f7221 */ /* 0x000fe20000010000 */
[----:B-----5:R-:W-:-:S02]  /*8910*/  F2FP.BF16.PACK_AB R5, R166, R163 ;  /* 0x000000a3a605723e */ /* 0x020fc400000010ff */
[----:B------:R-:W-:Y:S01]  /*8920*/  F2FP.BF16.PACK_AB R6, R162, R161 ;  /* 0x000000a1a206723e */ /* 0x000fe200000010ff */
[----:B------:R-:W-:Y:S01]  /*8930*/  FADD.FTZ R160, R160, R159 ;  /* 0x0000009fa0a07221 */ /* 0x000fe20000010000 */
[----:B------:R-:W-:-:S03]  /*8940*/  F2FP.BF16.PACK_AB R7, R165, R164 ;  /* 0x000000a4a507723e */ /* 0x000fc600000010ff */
[----:B------:R-:W-:-:S04]  /*8950*/  FADD.FTZ R161, R161, R160 ;  /* 0x000000a0a1a17221 */ /* 0x000fc80000010000 */
[----:B---3--:R-:W-:Y:S01]  /*8960*/  HMMA.16816.F32.BF16 R128, R4, R12, R128 ;  /* 0x0000000c0480723c */ /* 0x008fe20000041880 */
[----:B------:R-:W-:-:S07]  /*8970*/  FADD.FTZ R162, R162, R161 ;  /* 0x000000a1a2a27221 */ /* 0x000fce0000010000 */
        /* <DEDUP_REMOVED lines=35> */
[----:B------:R-:W-:-:S02]  /*8bb0*/  F2FP.BF16.PACK_AB R4, R174, R167 ;  /* 0x000000a7ae04723e */ /* 0x000fc400000010ff */
[----:B------:R-:W-:Y:S02]  /*8bc0*/  F2FP.BF16.PACK_AB R5, R171, R168 ;  /* 0x000000a8ab05723e */ /* 0x000fe400000010ff */
[----:B------:R-:W-:Y:S02]  /*8bd0*/  F2FP.BF16.PACK_AB R6, R213, R170 ;  /* 0x000000aad506723e */ /* 0x000fe400000010ff */
[----:B------:R-:W-:-:S07]  /*8be0*/  F2FP.BF16.PACK_AB R7, R172, R169 ;  /* 0x000000a9ac07723e */ /* 0x000fce00000010ff */
[C---:B-1----:R-:W-:Y:S08]  /*8bf0*/  HMMA.16816.F32.BF16 R128, R4.reuse, R12, R128 ;  /* 0x0000000c0480723c */ /* 0x042ff00000041880 */
        /* <DEDUP_REMOVED lines=9> */
[C---:B------:R-:W-:Y:S01]  /*8c90*/  HMMA.16816.F32.BF16 R84, R4.reuse, R18, R84 ;  /* 0x000000120454723c */ /* 0x040fe20000041854 */
[----:B------:R-:W3:Y:S07]  /*8ca0*/  LDSM.16.MT88.4 R16, [R189+0x17000] ;  /* 0x01700000bd10783b */ /* 0x000eee0000004200 */
[C---:B-1----:R-:W-:Y:S08]  /*8cb0*/  HMMA.16816.F32.BF16 R88, R4.reuse, R12, R88 ;  /* 0x0000000c0458723c */ /* 0x042ff00000041858 */
[C---:B------:R-:W-:Y:S01]  /*8cc0*/  HMMA.16816.F32.BF16 R92, R4.reuse, R14, R92 ;  /* 0x0000000e045c723c */ /* 0x040fe2000004185c */
[----:B------:R-:W1:Y:S07]  /*8cd0*/  LDSM.16.MT88.4 R12, [R188+0x17000] ;  /* 0x01700000bc0c783b */ /* 0x000e6e0000004200 */
[C---:B----4-:R-:W-:Y:S08]  /*8ce0*/  HMMA.16816.F32.BF16 R96, R4.reuse, R8, R96 ;  /* 0x000000080460723c */ /* 0x050ff00000041860 */
[C---:B------:R-:W-:Y:S01]  /*8cf0*/  HMMA.16816.F32.BF16 R100, R4.reuse, R10, R100 ;  /* 0x0000000a0464723c */ /* 0x040fe20000041864 */
[----:B------:R-:W4:Y:S07]  /*8d00*/  LDSM.16.MT88.4 R8, [R192+0x13800] ;  /* 0x01380000c008783b */ /* 0x000f2e0000004200 */
        /* <DEDUP_REMOVED lines=15> */
[C---:B-1----:R-:W-:Y:S08]  /*8e00*/  HMMA.16816.F32.BF16 R120, R4.reuse, R12, R120 ;  /* 0x0000000c0478723c */ /* 0x042ff00000041878 */
[----:B------:R-:W-:Y:S01]  /*8e10*/  HMMA.16816.F32.BF16 R116, R4, R14, R116 ;  /* 0x0000000e0474723c */ /* 0x000fe20000041874 */
[----:B------:R-:W1:Y:S06]  /*8e20*/  LDSM.16.MT88.4 R12, [R192+0x17800] ;  /* 0x01780000c00c783b */ /* 0x000e6c0000004200 */
[----:B------:R-:W-:-:S02]  /*8e30*/  F2FP.BF16.PACK_AB R4, R173, R158 ;  /* 0x0000009ead04723e */ /* 0x000fc400000010ff */
[----:B------:R-:W-:Y:S02]  /*8e40*/  F2FP.BF16.PACK_AB R5, R218, R155 ;  /* 0x0000009bda05723e */ /* 0x000fe400000010ff */
[----:B------:R-:W-:Y:S02]  /*8e50*/  F2FP.BF16.PACK_AB R6, R157, R156 ;  /* 0x0000009c9d06723e */ /* 0x000fe400000010ff */
[----:B------:R-:W-:-:S07]  /*8e60*/  F2FP.BF16.PACK_AB R7, R154, R175 ;  /* 0x000000af9a07723e */ /* 0x000fce00000010ff */
[C---:B----4-:R-:W-:Y:S08]  /*8e70*/  HMMA.16816.F32.BF16 R128, R4.reuse, R8, R128 ;  /* 0x000000080480723c */ /* 0x050ff00000041880 */
[C---:B------:R-:W-:Y:S01]  /*8e80*/  HMMA.16816.F32.BF16 R36, R4.reuse, R10, R36 ;  /* 0x0000000a0424723c */ /* 0x040fe20000041824 */
[----:B------:R-:W3:Y:S07]  /*8e90*/  LDSM.16.MT88.4 R8, [R190+0x17800] ;  /* 0x01780000be08783b */ /* 0x000eee0000004200 */
[C---:B--2---:R-:W-:Y:S08]  /*8ea0*/  HMMA.16816.F32.BF16 R64, R4.reuse, R24, R64 ;  /* 0x000000180440723c */ /* 0x044ff00000041840 */
[C---:B------:R-:W-:Y:S01]  /*8eb0*/  HMMA.16816.F32.BF16 R68, R4.reuse, R26, R68 ;  /* 0x0000001a0444723c */ /* 0x040fe20000041844 */
[----:B------:R-:W2:Y:S07]  /*8ec0*/  LDSM.16.MT88.4 R24, [R189+0x17800] ;  /* 0x01780000bd18783b */ /* 0x000eae0000004200 */
[C---:B-1----:R-:W-:Y:S08]  /*8ed0*/  HMMA.16816.F32.BF16 R96, R4.reuse, R12, R96 ;  /* 0x0000000c0460723c */ /* 0x042ff00000041860 */
[C---:B------:R-:W-:Y:S01]  /*8ee0*/  HMMA.16816.F32.BF16 R100, R4.reuse, R14, R100 ;  /* 0x0000000e0464723c */ /* 0x040fe20000041864 */
[----:B------:R-:W1:Y:S07]  /*8ef0*/  LDSM.16.MT88.4 R12, [R188+0x17800] ;  /* 0x01780000bc0c783b */ /* 0x000e6e0000004200 */
[C---:B------:R-:W-:Y:S08]  /*8f00*/  HMMA.16816.F32.BF16 R40, R4.reuse, R144, R40 ;  /* 0x000000900428723c */ /* 0x040ff00000041828 */
[C---:B---3--:R-:W-:Y:S07]  /*8f10*/  HMMA.16816.F32.BF16 R104, R4.reuse, R8, R104 ;  /* 0x000000080468723c */ /* 0x048fee0000041868 */
[----:B------:R-:W-:Y:S01]  /*8f20*/  FADD.FTZ R9, R163, R152 ;  /* 0x00000098a3097221 */ /* 0x000fe20000010000 */
[----:B------:R-:W-:Y:S03]  /*8f30*/  HMMA.16816.F32.BF16 R44, R4, R146, R44 ;  /* 0x00000092042c723c */ /* 0x000fe6000004182c */
[----:B------:R-:W-:-:S04]  /*8f40*/  FADD.FTZ R9, R166, R9 ;  /* 0x00000009a6097221 */ /* 0x000fc80000010000 */
[----:B------:R-:W-:Y:S01]  /*8f50*/  FADD.FTZ R164, R164, R9 ;  /* 0x00000009a4a47221 */ /* 0x000fe20000010000 */
[C---:B------:R-:W-:Y:S01]  /*8f60*/  HMMA.16816.F32.BF16 R48, R4.reuse, R140, R48 ;  /* 0x0000008c0430723c */ /* 0x040fe20000041830 */
[----:B------:R-:W-:Y:S02]  /*8f70*/  FADD.FTZ R9, R167, R162 ;  /* 0x000000a2a7097221 */ /* 0x000fe40000010000 */
[----:B------:R-:W-:Y:S02]  /*8f80*/  FADD.FTZ R165, R165, R164 ;  /* 0x000000a4a5a57221 */ /* 0x000fe40000010000 */
[----:B------:R-:W-:Y:S02]  /*8f90*/  FADD.FTZ R9, R174, R9 ;  /* 0x00000009ae097221 */ /* 0x000fe40000010000 */
[----:B------:R-:W-:Y:S01]  /*8fa0*/  FADD.FTZ R0, R168, R165 ;  /* 0x000000a5a8007221 */ /* 0x000fe20000010000 */
[----:B------:R-:W-:Y:S01]  /*8fb0*/  HMMA.16816.F32.BF16 R52, R4, R142, R52 ;  /* 0x0000008e0434723c */ /* 0x000fe20000041834 */
[----:B------:R-:W-:-:S02]  /*8fc0*/  FADD.FTZ R170, R170, R9 ;  /* 0x00000009aaaa7221 */ /* 0x000fc40000010000 */
[----:B------:R-:W-:Y:S02]  /*8fd0*/  FADD.FTZ R0, R171, R0 ;  /* 0x00000000ab007221 */ /* 0x000fe40000010000 */
[----:B------:R-:W-:Y:S02]  /*8fe0*/  FADD.FTZ R213, R213, R170 ;  /* 0x000000aad5d57221 */ /* 0x000fe40000010000 */
[----:B------:R-:W-:Y:S01]  /*8ff0*/  FADD.FTZ R169, R169, R0 ;  /* 0x00000000a9a97221 */ /* 0x000fe20000010000 */
[----:B------:R-:W-:Y:S01]  /*9000*/  HMMA.16816.F32.BF16 R56, R4, R32, R56 ;  /* 0x000000200438723c */ /* 0x000fe20000041838 */
[----:B------:R-:W-:Y:S01]  /*9010*/  FADD.FTZ R158, R158, R213 ;  /* 0x000000d59e9e7221 */ /* 0x000fe20000010000 */
[----:B------:R-:W-:Y:S01]  /*9020*/  @P0 IADD3 R213, R2, -0x4, RZ ;  /* 0xfffffffc02d50810 */ /* 0x000fe20007ffe0ff */
[----:B------:R-:W-:Y:S02]  /*9030*/  FADD.FTZ R172, R172, R169 ;  /* 0x000000a9acac7221 */ /* 0x000fe40000010000 */
[----:B------:R-:W-:-:S02]  /*9040*/  FADD.FTZ R173, R173, R158 ;  /* 0x0000009eadad7221 */ /* 0x000fc40000010000 */
[----:B------:R-:W-:Y:S01]  /*9050*/  FADD.FTZ R155, R155, R172 ;  /* 0x000000ac9b9b7221 */ /* 0x000fe20000010000 */
[C---:B------:R-:W-:Y:S01]  /*9060*/  HMMA.16816.F32.BF16 R60, R4.reuse, R34, R60 ;  /* 0x00000022043c723c */ /* 0x040fe2000004183c */
[----:B------:R-:W-:Y:S02]  /*9070*/  FADD.FTZ R156, R156, R173 ;  /* 0x000000ad9c9c7221 */ /* 0x000fe40000010000 */
[----:B------:R-:W-:Y:S02]  /*9080*/  FADD.FTZ R218, R218, R155 ;  /* 0x0000009bdada7221 */ /* 0x000fe40000010000 */
[----:B------:R-:W-:Y:S02]  /*9090*/  FADD.FTZ R221, R157, R156 ;  /* 0x0000009c9ddd7221 */ /* 0x000fe40000010000 */
[----:B------:R-:W-:Y:S01]  /*90a0*/  FADD.FTZ R175, R175, R218 ;  /* 0x000000daafaf7221 */ /* 0x000fe20000010000 */
[----:B------:R-:W-:Y:S03]  /*90b0*/  HMMA.16816.F32.BF16 R72, R4, R28, R72 ;  /* 0x0000001c0448723c */ /* 0x000fe60000041848 */
[----:B------:R-:W-:-:S05]  /*90c0*/  FADD.FTZ R219, R154, R175 ;  /* 0x000000af9adb7221 */ /* 0x000fca0000010000 */
[C---:B------:R-:W-:Y:S08]  /*90d0*/  HMMA.16816.F32.BF16 R76, R4.reuse, R30, R76 ;  /* 0x0000001e044c723c */ /* 0x040ff0000004184c */
        /* <DEDUP_REMOVED lines=8> */
[----:B------:R-:W-:Y:S01]  /*9160*/  HMMA.16816.F32.BF16 R116, R4, R14, R116 ;  /* 0x0000000e0474723c */ /* 0x000fe20000041874 */
[----:B------:R-:W-:Y:S05]  /*9170*/  @!UPT UIADD3 URZ, URZ, URZ, URZ ;  /* 0x0000003f3f3ff290 */ /* 0x000fea000fffe03f */
[----:B------:R-:W-:Y:S11]  /*9180*/  @P0 BRA `(.L_x_9) ;  /* 0x0000001000000947 */ /* 0x000ff60003800000 */
.L_x_6:
[----:B------:R-:W-:-:S07]  /*9190*/  IADD3 R213, R136, -0x1, RZ ;  /* 0xffffffff88d57810 */ /* 0x000fce0007ffe0ff */
.L_x_9:
[----:B------:R-:W-:-:S13]  /*91a0*/  ISETP.GE.AND P0, PT, R213, RZ, PT ;  /* 0x000000ffd500720c */ /* 0x000fda0003f06270 */
[----:B------:R-:W-:Y:S05]  /*91b0*/  @!P0 BRA `(.L_x_10) ;  /* 0x000026f000008947 */ /* 0x000fea0003800000 */
[----:B------:R-:W-:Y:S01]  /*91c0*/  ULDC.64 UR4, c[0x0][0x1a0] ;  /* 0x0000680000047ab9 */ /* 0x000fe20000000a00 */
[----:B------:R-:W-:Y:S01]  /*91d0*/  MOV R0, R3 ;  /* 0x0000000300007202 */ /* 0x000fe20000000f00 */
[----:B------:R-:W-:Y:S01]  /*91e0*/  USHF.L.U64.HI UR6, UR4, 0x5, UR5 ;  /* 0x0000000504067899 */ /* 0x000fe20008010205 */
[----:B------:R-:W-:Y:S01]  /*91f0*/  MOV R133, R132 ;  /* 0x0000008400857202 */ /* 0x000fe20000000f00 */
[----:B------:R-:W-:Y:S01]  /*9200*/  USHF.L.U32 UR7, UR4, 0x5, URZ ;  /* 0x0000000504077899 */ /* 0x000fe2000800063f */
[----:B------:R-:W-:Y:S01]  /*9210*/  MOV R208, R134 ;  /* 0x0000008600d07202 */ /* 0x000fe20000000f00 */
[----:B------:R-:W-:Y:S02]  /*9220*/  USHF.L.U64.HI UR5, UR4, 0x6, UR5 ;  /* 0x0000000604057899 */ /* 0x000fe40008010205 */
[----:B------:R-:W-:Y:S02]  /*9230*/  USHF.L.U64.HI UR6, UR7, 0x1, UR6 ;  /* 0x0000000107067899 */ /* 0x000fe40008010206 */
[----:B------:R-:W-:-:S02]  /*9240*/  USHF.L.U32 UR4, UR4, 0x6, URZ ;  /* 0x0000000604047899 */ /* 0x000fc4000800063f */
[----:B------:R-:W-:Y:S01]  /*9250*/  USHF.L.U32 UR7, UR7, 0x1, URZ ;  /* 0x0000000107077899 */ /* 0x000fe2000800063f */
[----:B------:R-:W-:Y:S05]  /*9260*/  BRA `(.L_x_11) ;  /* 0x0000017000007947 */ /* 0x000fea0003800000 */
.L_x_13:
[----:B------:R-:W-:Y:S04]  /*9270*/  IADD3 R3, R213, -0x1, RZ ;  /* 0xffffffffd5037810 */ /* 0x000fe80007ffe0ff */
[----:B------:R-:W-:Y:S01]  /*9280*/  SHF.R.S32.HI R2, RZ, 0x1f, R3 ;  /* 0x0000001fff027819 */ /* 0x000fe20000011403 */
[C---:B------:R-:W-:Y:S04]  /*9290*/  IMAD.WIDE.U32 R134, R3.reuse, c[0x0][0x198], RZ ;  /* 0x0000660003867a25 */ /* 0x040fe800078e00ff */
[----:B------:R-:W-:Y:S04]  /*92a0*/  IMAD R2, R2, c[0x0][0x198], RZ ;  /* 0x0000660002027a24 */ /* 0x000fe800078e02ff */
[----:B------:R-:W-:Y:S01]  /*92b0*/  IMAD R2, R3, c[0x0][0x19c], R2 ;  /* 0x0000670003027a24 */ /* 0x000fe200078e0202 */
[C---:B------:R-:W-:Y:S03]  /*92c0*/  LEA R3, P1, R134.reuse, R206, 0x6 ;  /* 0x000000ce86037211 */ /* 0x040fe600078230ff */
[----:B------:R-:W-:Y:S01]  /*92d0*/  IMAD.IADD R135, R135, 0x1, R2 ;  /* 0x0000000187877824 */ /* 0x000fe200078e0202 */
[----:B------:R-:W-:Y:S04]  /*92e0*/  LEA R136, P2, R3, c[0x0][0x168], 0x1 ;  /* 0x00005a0003887a11 */ /* 0x000fe800078408ff */
[----:B------:R-:W-:Y:S02]  /*92f0*/  LEA.HI.X R2, R134, R211, R135, 0x6, P1 ;  /* 0x000000d386027211 */ /* 0x000fe400008f3487 */
[----:B------:R-:W-:Y:S02]  /*9300*/  IADD3 R138, P1, R201, R136, RZ ;  /* 0x00000088c98a7210 */ /* 0x000fe40007f3e0ff */
[----:B------:R-:W-:Y:S05]  /*9310*/  LEA.HI.X R137, R3, c[0x0][0x16c], R2, 0x1, P2 ;  /* 0x00005b0003897a11 */ /* 0x000fea00010f0c02 */
[----:B------:R-:W-:Y:S01]  /*9320*/  @!PT LDS RZ, [RZ] ;  /* 0x00000000fffff984 */ /* 0x000fe20000000800 */
[----:B------:R-:W-:Y:S01]  /*9330*/  @!PT LDS RZ, [RZ] ;  /* 0x00000000fffff984 */ /* 0x000fe20000000800 */
[----:B------:R-:W-:Y:S01]  /*9340*/  @!PT LDS RZ, [RZ] ;  /* 0x00000000fffff984 */ /* 0x000fe20000000800 */
[----:B------:R1:W-:Y:S01]  /*9350*/  LDGSTS.E.BYPASS.LTC128B.128 [R203+0xc000], [R136.64] ;  /* 0x0c00000088cb7fae */ /* 0x0003e2000b901d48 */
[----:B------:R-:W-:Y:S03]  /*9360*/  IMAD.X R139, R200, 0x1, R137, P1 ;  /* 0x00000001c88b7824 */ /* 0x000fe600008e0689 */
[----:B------:R1:W-:Y:S04]  /*9370*/  LDGSTS.E.BYPASS.LTC128B.128 [R203+0xe000], [R136.64+0x80] ;  /* 0x0e00008088cb7fae */ /* 0x0003e8000b901d48 */
[----:B------:R1:W-:Y:S04]  /*9380*/  LDGSTS.E.BYPASS.LTC128B.128 [R203+0x10000], [R136.64+0x100] ;  /* 0x1000010088cb7fae */ /* 0x0003e8000b901d48 */
[----:B------:R1:W-:Y:S04]  /*9390*/  LDGSTS.E.BYPASS.LTC128B.128 [R203+0xd000], [R138.64] ;  /* 0x0d0000008acb7fae */ /* 0x0003e8000b901d48 */
[----:B------:R1:W-:Y:S04]  /*93a0*/  LDGSTS.E.BYPASS.LTC128B.128 [R203+0xf000], [R138.64+0x80] ;  /* 0x0f0000808acb7fae */ /* 0x0003e8000b901d48 */
[----:B------:R1:W-:Y:S04]  /*93b0*/  LDGSTS.E.BYPASS.LTC128B.128 [R203+0x11000], [R138.64+0x100] ;  /* 0x110001008acb7fae */ /* 0x0003e8000b901d48 */
[----:B------:R-:W0:Y:S01]  /*93c0*/  LDGDEPBAR ;  /* 0x00000000000079af */ /* 0x000e220000000000 */
[----:B------:R-:W-:-:S05]  /*93d0*/  BRA `(.L_x_12) ;  /* 0x00000b5000007947 */ /* 0x000fca0003800000 */
.L_x_11:
[----:B------:R-:W-:Y:S04]  /*93e0*/  DEPBAR.LE SB0, 0x0 ;  /* 0x000080000000791a */ /* 0x000fe80000000000 */
[----:B------:R-:W-:Y:S01]  /*93f0*/  BAR.SYNC.DEFER_BLOCKING 0x0 ;  /* 0x0000000000007b1d */ /* 0x000fe20000010000 */
[----:B------:R-:W-:Y:S01]  /*9400*/  SHF.R.S32.HI R3, RZ, 0x1f, R213 ;  /* 0x0000001fff037819 */ /* 0x000fe200000114d5 */
[C---:B------:R-:W-:Y:S02]  /*9410*/  IMAD R2, R213.reuse, UR5, RZ ;  /* 0x00000005d5027c24 */ /* 0x040fe4000f8e02ff */
[----:B------:R-:W-:Y:S04]  /*9420*/  IMAD.WIDE.U32 R134, R213, UR4, R208 ;  /* 0x00000004d5867c25 */ /* 0x000fe8000f8e00d0 */
[----:B------:R-:W-:Y:S01]  /*9430*/  IMAD R2, R3, UR4, R2 ;  /* 0x0000000403027c24 */ /* 0x000fe2000f8e0202 */
[----:B------:R-:W-:Y:S03]  /*9440*/  LEA R222, P1, R134, c[0x0][0x170], 0x1 ;  /* 0x00005c0086de7a11 */ /* 0x000fe600078208ff */
[----:B------:R-:W-:Y:S01]  /*9450*/  IMAD.IADD R2, R135, 0x1, R2 ;  /* 0x0000000187027824 */ /* 0x000fe200078e0202 */
[----:B------:R-:W-:Y:S04]  /*9460*/  IADD3 R224, P0, R222, UR7, RZ ;  /* 0x00000007dee07c10 */ /* 0x000fe8000ff1e0ff */
[----:B------:R-:W-:Y:S04]  /*9470*/  LEA.HI.X R223, R134, c[0x0][0x174], R2, 0x1, P1 ;  /* 0x00005d0086df7a11 */ /* 0x000fe800008f0c02 */
[----:B------:R-:W-:Y:S02]  /*9480*/  IADD3.X R225, R223, UR6, RZ, P0, !PT ;  /* 0x00000006dfe17c10 */ /* 0x000fe400087fe4ff */
[----:B------:R-:W-:Y:S01]  /*9490*/  ISETP.GT.AND P0, PT, R213, RZ, PT ;  /* 0x000000ffd500720c */ /* 0x000fe20003f04270 */
        /* <DEDUP_REMOVED lines=13> */
[----:B------:R-:W0:Y:S04]  /*9570*/  LDGDEPBAR ;  /* 0x00000000000079af */ /* 0x000e280000000000 */
[----:B------:R-:W5:Y:S04]  /*9580*/  LDSM.16.M88.4 R152, [R197+0xd800] ;  /* 0x00d80000c598783b */ /* 0x000f680000000200 */
[----:B------:R-:W-:Y:S04]  /*9590*/  LDSM.16.M88.4 R156, [R196] ;  /* 0x00000000c49c783b */ /* 0x000fe80000000200 */
[----:B------:R-:W1:Y:S04]  /*95a0*/  LDSM.16.M88.4 R160, [R195] ;  /* 0x00000000c3a0783b */ /* 0x000e680000000200 */
[----:B------:R-:W1:Y:S04]  /*95b0*/  LDSM.16.M88.4 R164, [R187] ;  /* 0x00000000bba4783b */ /* 0x000e680000000200 */
[----:B------:R-:W1:Y:S04]  /*95c0*/  LDSM.16.M88.4 R168, [R186] ;  /* 0x00000000baa8783b */ /* 0x000e680000000200 */
[----:B------:R-:W1:Y:S01]  /*95d0*/  LDSM.16.M88.4 R172, [R185] ;  /* 0x00000000b9ac783b */ /* 0x000e620000000200 */
[C---:B--2---:R-:W-:Y:S08]  /*95e0*/  HMMA.16816.F32.BF16 R4, R136.reuse, R140, RZ ;  /* 0x0000008c8804723c */ /* 0x044ff000000418ff */
[C---:B------:R-:W-:Y:S01]  /*95f0*/  HMMA.16816.F32.BF16 R8, R136.reuse, R142, RZ ;  /* 0x0000008e8808723c */ /* 0x040fe200000418ff */
[----:B------:R-:W-:Y:S07]  /*9600*/  LDSM.16.M88.4 R140, [R194] ;  /* 0x00000000c28c783b */ /* 0x000fee0000000200 */
[C---:B---3--:R-:W-:Y:S08]  /*9610*/  HMMA.16816.F32.BF16 R12, R136.reuse, R144, RZ ;  /* 0x00000090880c723c */ /* 0x048ff000000418ff */
[C---:B------:R-:W-:Y:S01]  /*9620*/  HMMA.16816.F32.BF16 R16, R136.reuse, R146, RZ ;  /* 0x000000928810723c */ /* 0x040fe200000418ff */
[----:B------:R-:W2:Y:S07]  /*9630*/  LDSM.16.M88.4 R144, [R191+0xc000] ;  /* 0x00c00000bf90783b */ /* 0x000eae0000000200 */
[C---:B----4-:R-:W-:Y:S08]  /*9640*/  HMMA.16816.F32.BF16 R20, R136.reuse, R148, RZ ;  /* 0x000000948814723c */ /* 0x050ff000000418ff */
[C---:B------:R-:W-:Y:S01]  /*9650*/  HMMA.16816.F32.BF16 R24, R136.reuse, R150, RZ ;  /* 0x000000968818723c */ /* 0x040fe200000418ff */
[----:B------:R-:W3:Y:S07]  /*9660*/  LDSM.16.M88.4 R148, [R191+0xc800] ;  /* 0x00c80000bf94783b */ /* 0x000eee0000000200 */
[C---:B-----5:R-:W-:Y:S08]  /*9670*/  HMMA.16816.F32.BF16 R28, R136.reuse, R152, RZ ;  /* 0x00000098881c723c */ /* 0x060ff000000418ff */
[----:B------:R-:W-:Y:S01]  /*9680*/  HMMA.16816.F32.BF16 R32, R136, R154, RZ ;  /* 0x0000009a8820723c */ /* 0x000fe200000418ff */
[----:B------:R-:W4:Y:S04]  /*9690*/  LDSM.16.M88.4 R136, [R191+0xd000] ;  /* 0x00d00000bf88783b */ /* 0x000f280000000200 */
[----:B------:R-:W5:Y:S03]  /*96a0*/  LDSM.16.M88.4 R152, [R191+0xd800] ;  /* 0x00d80000bf98783b */ /* 0x000f660000000200 */
[C---:B-1----:R-:W-:Y:S08]  /*96b0*/  HMMA.16816.F32.BF16 R4, R156.reuse, R160, R4 ;  /* 0x000000a09c04723c */ /* 0x042ff00000041804 */
[C---:B------:R-:W-:Y:S01]  /*96c0*/  HMMA.16816.F32.BF16 R8, R156.reuse, R162, R8 ;  /* 0x000000a29c08723c */ /* 0x040fe20000041808 */
[----:B------:R-:W-:Y:S07]  /*96d0*/  LDSM.16.M88.4 R160, [R193] ;  /* 0x00000000c1a0783b */ /* 0x000fee0000000200 */
[C---:B------:R-:W-:Y:S08]  /*96e0*/  HMMA.16816.F32.BF16 R12, R156.reuse, R164, R12 ;  /* 0x000000a49c0c723c */ /* 0x040ff0000004180c */
[C---:B------:R-:W-:Y:S01]  /*96f0*/  HMMA.16816.F32.BF16 R16, R156.reuse, R166, R16 ;  /* 0x000000a69c10723c */ /* 0x040fe20000041810 */
[----:B------:R-:W1:Y:S07]  /*9700*/  LDSM.16.M88.4 R164, [R184] ;  /* 0x00000000b8a4783b */ /* 0x000e6e0000000200 */
[C---:B------:R-:W-:Y:S08]  /*9710*/  HMMA.16816.F32.BF16 R20, R156.reuse, R168, R20 ;  /* 0x000000a89c14723c */ /* 0x040ff00000041814 */
[C---:B------:R-:W-:Y:S01]  /*9720*/  HMMA.16816.F32.BF16 R24, R156.reuse, R170, R24 ;  /* 0x000000aa9c18723c */ /* 0x040fe20000041818 */
[----:B------:R-:W1:Y:S07]  /*9730*/  LDSM.16.M88.4 R168, [R184+0x800] ;  /* 0x00080000b8a8783b */ /* 0x000e6e0000000200 */
[C---:B------:R-:W-:Y:S08]  /*9740*/  HMMA.16816.F32.BF16 R28, R156.reuse, R172, R28 ;  /* 0x000000ac9c1c723c */ /* 0x040ff0000004181c */
[----:B------:R-:W-:Y:S01]  /*9750*/  HMMA.16816.F32.BF16 R32, R156, R174, R32 ;  /* 0x000000ae9c20723c */ /* 0x000fe20000041820 */
[----:B------:R-:W1:Y:S04]  /*9760*/  LDSM.16.M88.4 R156, [R184+0x1000] ;  /* 0x00100000b89c783b */ /* 0x000e680000000200 */
[----:B------:R-:W1:Y:S03]  /*9770*/  LDSM.16.M88.4 R172, [R184+0x1800] ;  /* 0x00180000b8ac783b */ /* 0x000e660000000200 */
[C---:B--2---:R-:W-:Y:S08]  /*9780*/  HMMA.16816.F32.BF16 R4, R140.reuse, R144, R4 ;  /* 0x000000908c04723c */ /* 0x044ff00000041804 */
[C---:B------:R-:W-:Y:S01]  /*9790*/  HMMA.16816.F32.BF16 R8, R140.reuse, R146, R8 ;  /* 0x000000928c08723c */ /* 0x040fe20000041808 */
[----:B------:R-:W-:Y:S07]  /*97a0*/  LDSM.16.M88.4 R144, [R197+0xe000] ;  /* 0x00e00000c590783b */ /* 0x000fee0000000200 */
[C---:B---3--:R-:W-:Y:S08]  /*97b0*/  HMMA.16816.F32.BF16 R12, R140.reuse, R148, R12 ;  /* 0x000000948c0c723c */ /* 0x048ff0000004180c */
[C---:B------:R-:W-:Y:S01]  /*97c0*/  HMMA.16816.F32.BF16 R16, R140.reuse, R150, R16 ;  /* 0x000000968c10723c */ /* 0x040fe20000041810 */
[----:B------:R-:W-:Y:S07]  /*97d0*/  LDSM.16.M88.4 R148, [R197+0xe800] ;  /* 0x00e80000c594783b */ /* 0x000fee0000000200 */
[C---:B----4-:R-:W-:Y:S08]  /*97e0*/  HMMA.16816.F32.BF16 R20, R140.reuse, R136, R20 ;  /* 0x000000888c14723c */ /* 0x050ff00000041814 */
[C---:B------:R-:W-:Y:S01]  /*97f0*/  HMMA.16816.F32.BF16 R24, R140.reuse, R138, R24 ;  /* 0x0000008a8c18723c */ /* 0x040fe20000041818 */
[----:B------:R-:W2:Y:S07]  /*9800*/  LDSM.16.M88.4 R136, [R198+0x4000] ;  /* 0x00400000c688783b */ /* 0x000eae0000000200 */
[C---:B-----5:R-:W-:Y:S08]  /*9810*/  HMMA.16816.F32.BF16 R28, R140.reuse, R152, R28 ;  /* 0x000000988c1c723c */ /* 0x060ff0000004181c */
[----:B------:R-:W-:Y:S01]  /*9820*/  HMMA.16816.F32.BF16 R32, R140, R154, R32 ;  /* 0x0000009a8c20723c */ /* 0x000fe20000041820 */
[----:B------:R-:W3:Y:S04]  /*9830*/  LDSM.16.M88.4 R140, [R197+0xf000] ;  /* 0x00f00000c58c783b */ /* 0x000ee80000000200 */
[----:B------:R-:W4:Y:S03]  /*9840*/  LDSM.16.M88.4 R152, [R197+0xf800] ;  /* 0x00f80000c598783b */ /* 0x000f260000000200 */
[C---:B-1----:R-:W-:Y:S08]  /*9850*/  HMMA.16816.F32.BF16 R4, R160.reuse, R164, R4 ;  /* 0x000000a4a004723c */ /* 0x042ff00000041804 */
[C---:B------:R-:W-:Y:S01]  /*9860*/  HMMA.16816.F32.BF16 R8, R160.reuse, R166, R8 ;  /* 0x000000a6a008723c */ /* 0x040fe20000041808 */
[----:B------:R-:W-:Y:S07]  /*9870*/  LDSM.16.M88.4 R164, [R183] ;  /* 0x00000000b7a4783b */ /* 0x000fee0000000200 */
[C---:B------:R-:W-:Y:S08]  /*9880*/  HMMA.16816.F32.BF16 R12, R160.reuse, R168, R12 ;  /* 0x000000a8a00c723c */ /* 0x040ff0000004180c */
[C---:B------:R-:W-:Y:S01]  /*9890*/  HMMA.16816.F32.BF16 R16, R160.reuse, R170, R16 ;  /* 0x000000aaa010723c */ /* 0x040fe20000041810 */
[----:B------:R-:W-:Y:S07]  /*98a0*/  LDSM.16.M88.4 R168, [R182] ;  /* 0x00000000b6a8783b */ /* 0x000fee0000000200 */
[C---:B------:R-:W-:Y:S08]  /*98b0*/  HMMA.16816.F32.BF16 R20, R160.reuse, R156, R20 ;  /* 0x0000009ca014723c */ /* 0x040ff00000041814 */
[C---:B------:R-:W-:Y:S01]  /*98c0*/  HMMA.16816.F32.BF16 R24, R160.reuse, R158, R24 ;  /* 0x0000009ea018723c */ /* 0x040fe20000041818 */
[----:B------:R-:W1:Y:S07]  /*98d0*/  LDSM.16.M88.4 R156, [R196+0x4000] ;  /* 0x00400000c49c783b */ /* 0x000e6e0000000200 */
[C---:B------:R-:W-:Y:S08]  /*98e0*/  HMMA.16816.F32.BF16 R28, R160.reuse, R172, R28 ;  /* 0x000000aca01c723c */ /* 0x040ff0000004181c */
[----:B------:R-:W-:Y:S01]  /*98f0*/  HMMA.16816.F32.BF16 R32, R160, R174, R32 ;  /* 0x000000aea020723c */ /* 0x000fe20000041820 */
[----:B------:R-:W5:Y:S04]  /*9900*/  LDSM.16.M88.4 R160, [R181] ;  /* 0x00000000b5a0783b */ /* 0x000f680000000200 */
[----:B------:R-:W1:Y:S03]  /*9910*/  LDSM.16.M88.4 R172, [R180] ;  /* 0x00000000b4ac783b */ /* 0x000e660000000200 */
[C---:B--2---:R-:W-:Y:S08]  /*9920*/  HMMA.16816.F32.BF16 R4, R136.reuse, R144, R4 ;  /* 0x000000908804723c */ /* 0x044ff00000041804 */
[C---:B------:R-:W-:Y:S01]  /*9930*/  HMMA.16816.F32.BF16 R8, R136.reuse, R146, R8 ;  /* 0x000000928808723c */ /* 0x040fe20000041808 */
[----:B------:R-:W-:Y:S07]  /*9940*/  LDSM.16.M88.4 R144, [R191+0xe000] ;  /* 0x00e00000bf90783b */ /* 0x000fee0000000200 */
[C---:B------:R-:W-:Y:S08]  /*9950*/  HMMA.16816.F32.BF16 R12, R136.reuse, R148, R12 ;  /* 0x00000094880c723c */ /* 0x040ff0000004180c */
[C---:B------:R-:W-:Y:S01]  /*9960*/  HMMA.16816.F32.BF16 R16, R136.reuse, R150, R16 ;  /* 0x000000968810723c */ /* 0x040fe20000041810 */
[----:B------:R-:W-:Y:S07]  /*9970*/  LDSM.16.M88.4 R148, [R191+0xe800] ;  /* 0x00e80000bf94783b */ /* 0x000fee0000000200 */
[C---:B---3--:R-:W-:Y:S08]  /*9980*/  HMMA.16816.F32.BF16 R20, R136.reuse, R140, R20 ;  /* 0x0000008c8814723c */ /* 0x048ff00000041814 */
[C---:B------:R-:W-:Y:S01]  /*9990*/  HMMA.16816.F32.BF16 R24, R136.reuse, R142, R24 ;  /* 0x0000008e8818723c */ /* 0x040fe20000041818 */
[----:B------:R-:W2:Y:S07]  /*99a0*/  LDSM.16.M88.4 R140, [R194+0x4000] ;  /* 0x00400000c28c783b */ /* 0x000eae0000000200 */
[C---:B----4-:R-:W-:Y:S08]  /*99b0*/  HMMA.16816.F32.BF16 R28, R136.reuse, R152, R28 ;  /* 0x00000098881c723c */ /* 0x050ff0000004181c */
[----:B------:R-:W-:Y:S01]  /*99c0*/  HMMA.16816.F32.BF16 R32, R136, R154, R32 ;  /* 0x0000009a8820723c */ /* 0x000fe20000041820 */
[----:B------:R-:W3:Y:S04]  /*99d0*/  LDSM.16.M88.4 R136, [R191+0xf000] ;  /* 0x00f00000bf88783b */ /* 0x000ee80000000200 */
[----:B------:R-:W4:Y:S03]  /*99e0*/  LDSM.16.M88.4 R152, [R191+0xf800] ;  /* 0x00f80000bf98783b */ /* 0x000f260000000200 */
[C---:B-1----:R-:W-:Y:S08]  /*99f0*/  HMMA.16816.F32.BF16 R4, R156.reuse, R164, R4 ;  /* 0x000000a49c04723c */ /* 0x042ff00000041804 */
[C---:B------:R-:W-:Y:S01]  /*9a00*/  HMMA.16816.F32.BF16 R8, R156.reuse, R166, R8 ;  /* 0x000000a69c08723c */ /* 0x040fe20000041808 */
[----:B------:R-:W-:Y:S07]  /*9a10*/  LDSM.16.M88.4 R164, [R184+0x2000] ;  /* 0x00200000b8a4783b */ /* 0x000fee0000000200 */
[C---:B------:R-:W-:Y:S08]  /*9a20*/  HMMA.16816.F32.BF16 R12, R156.reuse, R168, R12 ;  /* 0x000000a89c0c723c */ /* 0x040ff0000004180c */
[C---:B------:R-:W-:Y:S01]  /*9a30*/  HMMA.16816.F32.BF16 R16, R156.reuse, R170, R16 ;  /* 0x000000aa9c10723c */ /* 0x040fe20000041810 */
[----:B------:R-:W-:Y:S07]  /*9a40*/  LDSM.16.M88.4 R168, [R184+0x2800] ;  /* 0x00280000b8a8783b */ /* 0x000fee0000000200 */
[C---:B-----5:R-:W-:Y:S08]  /*9a50*/  HMMA.16816.F32.BF16 R20, R156.reuse, R160, R20 ;  /* 0x000000a09c14723c */ /* 0x060ff00000041814 */
[C---:B------:R-:W-:Y:S01]  /*9a60*/  HMMA.16816.F32.BF16 R24, R156.reuse, R162, R24 ;  /* 0x000000a29c18723c */ /* 0x040fe20000041818 */
[----:B------:R-:W1:Y:S07]  /*9a70*/  LDSM.16.M88.4 R160, [R193+0x4000] ;  /* 0x00400000c1a0783b */ /* 0x000e6e0000000200 */
[C---:B------:R-:W-:Y:S08]  /*9a80*/  HMMA.16816.F32.BF16 R28, R156.reuse, R172, R28 ;  /* 0x000000ac9c1c723c */ /* 0x040ff0000004181c */
[----:B------:R-:W-:Y:S01]  /*9a90*/  HMMA.16816.F32.BF16 R32, R156, R174, R32 ;  /* 0x000000ae9c20723c */ /* 0x000fe20000041820 */
[----:B------:R-:W5:Y:S04]  /*9aa0*/  LDSM.16.M88.4 R156, [R184+0x3000] ;  /* 0x00300000b89c783b */ /* 0x000f680000000200 */
[----:B------:R-:W1:Y:S03]  /*9ab0*/  LDSM.16.M88.4 R172, [R184+0x3800] ;  /* 0x00380000b8ac783b */ /* 0x000e660000000200 */
        /* <DEDUP_REMOVED lines=19> */
[C---:B-----5:R-:W-:Y:S08]  /*9bf0*/  HMMA.16816.F32.BF16 R20, R160.reuse, R156, R20 ;  /* 0x0000009ca014723c */ /* 0x060ff00000041814 */
        /* <DEDUP_REMOVED lines=32> */
[C---:B--2---:R-:W-:Y:S01]  /*9e00*/  HMMA.16816.F32.BF16 R4, R140.reuse, R144, R4 ;  /* 0x000000908c04723c */ /* 0x044fe20000041804 */
[----:B------:R-:W-:Y:S04]  /*9e10*/  DEPBAR.LE SB0, 0x0 ;  /* 0x000080000000791a */ /* 0x000fe80000000000 */
[----:B------:R-:W-:Y:S03]  /*9e20*/  BAR.SYNC.DEFER_BLOCKING 0x0 ;  /* 0x0000000000007b1d */ /* 0x000fe60000010000 */
[C---:B------:R-:W-:Y:S08]  /*9e30*/  HMMA.16816.F32.BF16 R8, R140.reuse, R146, R8 ;  /* 0x000000928c08723c */ /* 0x040ff00000041808 */
[C---:B------:R-:W-:Y:S08]  /*9e40*/  HMMA.16816.F32.BF16 R12, R140.reuse, R148, R12 ;  /* 0x000000948c0c723c */ /* 0x040ff0000004180c */
[C---:B------:R-:W-:Y:S08]  /*9e50*/  HMMA.16816.F32.BF16 R16, R140.reuse, R150, R16 ;  /* 0x000000968c10723c */ /* 0x040ff00000041810 */
[C---:B---3--:R-:W-:Y:S08]  /*9e60*/  HMMA.16816.F32.BF16 R20, R140.reuse, R136, R20 ;  /* 0x000000888c14723c */ /* 0x048ff00000041814 */
[C---:B------:R-:W-:Y:S08]  /*9e70*/  HMMA.16816.F32.BF16 R24, R140.reuse, R138, R24 ;  /* 0x0000008a8c18723c */ /* 0x040ff00000041818 */
[C---:B----4-:R-:W-:Y:S08]  /*9e80*/  HMMA.16816.F32.BF16 R28, R140.reuse, R152, R28 ;  /* 0x000000988c1c723c */ /* 0x050ff0000004181c */
[----:B------:R-:W-:Y:S08]  /*9e90*/  HMMA.16816.F32.BF16 R32, R140, R154, R32 ;  /* 0x0000009a8c20723c */ /* 0x000ff00000041820 */
[C---:B-1----:R-:W-:Y:S08]  /*9ea0*/  HMMA.16816.F32.BF16 R4, R160.reuse, R164, R4 ;  /* 0x000000a4a004723c */ /* 0x042ff00000041804 */
[C---:B------:R-:W-:Y:S08]  /*9eb0*/  HMMA.16816.F32.BF16 R8, R160.reuse, R166, R8 ;  /* 0x000000a6a008723c */ /* 0x040ff00000041808 */
[C---:B------:R-:W-:Y:S08]  /*9ec0*/  HMMA.16816.F32.BF16 R12, R160.reuse, R168, R12 ;  /* 0x000000a8a00c723c */ /* 0x040ff0000004180c */
[C---:B------:R-:W-:Y:S08]  /*9ed0*/  HMMA.16816.F32.BF16 R16, R160.reuse, R170, R16 ;  /* 0x000000aaa010723c */ /* 0x040ff00000041810 */
[C---:B-----5:R-:W-:Y:S08]  /*9ee0*/  HMMA.16816.F32.BF16 R20, R160.reuse, R156, R20 ;  /* 0x0000009ca014723c */ /* 0x060ff00000041814 */
[C---:B------:R-:W-:Y:S08]  /*9ef0*/  HMMA.16816.F32.BF16 R24, R160.reuse, R158, R24 ;  /* 0x0000009ea018723c */ /* 0x040ff00000041818 */
[C---:B------:R-:W-:Y:S08]  /*9f00*/  HMMA.16816.F32.BF16 R28, R160.reuse, R172, R28 ;  /* 0x000000aca01c723c */ /* 0x040ff0000004181c */
[----:B------:R-:W-:Y:S01]  /*9f10*/  HMMA.16816.F32.BF16 R32, R160, R174, R32 ;  /* 0x000000aea020723c */ /* 0x000fe20000041820 */
[----:B------:R-:W-:-:S07]  /*9f20*/  @P0 BRA `(.L_x_13) ;  /* 0xfffff34000000947 */ /* 0x000fce000383ffff */
.L_x_12:
[----:B------:R-:W-:Y:S01]  /*9f30*/  FMNMX.FTZ R2, R4, R133, !PT ;  /* 0x0000008504027209 */ /* 0x000fe20007810000 */
[----:B------:R-:W-:Y:S01]  /*9f40*/  LDSM.16.MT88.4 R140, [R190+0x12000] ;  /* 0x01200000be8c783b */ /* 0x000fe20000004200 */
[----:B------:R-:W-:Y:S02]  /*9f50*/  FMNMX.FTZ R132, R6, R0, !PT ;  /* 0x0000000006847209 */ /* 0x000fe40007810000 */
[----:B------:R-:W-:Y:S02]  /*9f60*/  FMNMX.FTZ R3, R5, R2, !PT ;  /* 0x0000000205037209 */ /* 0x000fe40007810000 */
[----:B------:R-:W-:Y:S02]  /*9f70*/  FMNMX.FTZ R135, R7, R132, !PT ;  /* 0x0000008407877209 */ /* 0x000fe40007810000 */
        /* <DEDUP_REMOVED lines=25> */
[----:B------:R-:W-:Y:S02]  /*a110*/  FMNMX.FTZ R2, R28, R3, !PT ;  /* 0x000000031c027209 */ /* 0x000fe40007810000 */
[----:B------:R-:W-:Y:S02]  /*a120*/  FMNMX.FTZ R132, R30, R135, !PT ;  /* 0x000000871e847209 */ /* 0x000fe40007810000 */
[----:B------:R-:W-:Y:S02]  /*a130*/  FMNMX.FTZ R3, R29, R2, !PT ;  /* 0x000000021d037209 */ /* 0x000fe40007810000 */
[----:B------:R-:W-:Y:S02]  /*a140*/  IADD3 R213, R213, -0x1, RZ ;  /* 0xffffffffd5d57810 */ /* 0x000fe40007ffe0ff */
[----:B------:R-:W-:Y:S02]  /*a150*/  FMNMX.FTZ R2, R32, R3, !PT ;  /* 0x0000000320027209 */ /* 0x000fe40007810000 */
[----:B------:R-:W-:Y:S02]  /*a160*/  FMNMX.FTZ R3, R31, R132, !PT ;  /* 0x000000841f037209 */ /* 0x000fe40007810000 */
[----:B-1----:R-:W-:Y:S02]  /*a170*/  FMNMX.FTZ R136, R33, R2, !PT ;  /* 0x0000000221887209 */ /* 0x002fe40007810000 */
[----:B------:R-:W-:Y:S03]  /*a180*/  FMNMX.FTZ R2, R34, R3, !PT ;  /* 0x0000000322027209 */ /* 0x000fe60007810000 */
[----:B------:R-:W-:Y:S01]  /*a190*/  SHFL.BFLY PT, R3, R136, 0x2, 0x1f ;  /* 0x0c401f0088037f89 */ /* 0x000fe200000e0000 */
[----:B------:R-:W-:Y:S07]  /*a1a0*/  FMNMX.FTZ R137, R35, R2, !PT ;  /* 0x0000000223897209 */ /* 0x000fee0007810000 */
[----:B------:R-:W1:Y:S02]  /*a1b0*/  SHFL.BFLY PT, R2, R137, 0x2, 0x1f ;  /* 0x0c401f0089027f89 */ /* 0x000e6400000e0000 */
[----:B-1----:R-:W-:Y:S02]  /*a1c0*/  FMNMX.FTZ R134, R137, R2, !PT ;  /* 0x0000000289867209 */ /* 0x002fe40007810000 */
[----:B------:R-:W-:Y:S04]  /*a1d0*/  FMNMX.FTZ R139, R136, R3, !PT ;  /* 0x00000003888b7209 */ /* 0x000fe80007810000 */
[----:B------:R-:W1:Y:S08]  /*a1e0*/  SHFL.BFLY PT, R3, R134, 0x1, 0x1f ;  /* 0x0c201f0086037f89 */ /* 0x000e7000000e0000 */
[----:B------:R-:W2:Y:S01]  /*a1f0*/  SHFL.BFLY PT, R132, R139, 0x1, 0x1f ;  /* 0x0c201f008b847f89 */ /* 0x000ea200000e0000 */
[----:B-1----:R-:W-:Y:S05]  /*a200*/  FMNMX.FTZ R3, R134, R3, !PT ;  /* 0x0000000386037209 */ /* 0x002fea0007810000 */
[----:B------:R-:W-:Y:S01]  /*a210*/  FMUL.FTZ R167, R3, c[0x0][0x23c] ;  /* 0x00008f0003a77a20 */ /* 0x000fe20000410000 */
[----:B--2---:R-:W-:Y:S02]  /*a220*/  FMNMX.FTZ R132, R139, R132, !PT ;  /* 0x000000848b847209 */ /* 0x004fe40007810000 */
[----:B------:R-:W1:Y:S02]  /*a230*/  LDSM.16.MT88.4 R136, [R192+0x12000] ;  /* 0x01200000c088783b */ /* 0x000e640000004200 */
[C---:B------:R-:W-:Y:S01]  /*a240*/  FSETP.NEU.FTZ.AND P1, PT, R132.reuse, -INF , PT ;  /* 0xff8000008400780b */ /* 0x040fe20003f3d000 */
[C---:B------:R-:W-:Y:S02]  /*a250*/  FADD.FTZ R2, -R132.reuse, R133 ;  /* 0x0000008584027221 */ /* 0x040fe40000010100 */
[----:B------:R-:W-:Y:S02]  /*a260*/  FMUL.FTZ R168, R132, c[0x0][0x23c] ;  /* 0x00008f0084a87a20 */ /* 0x000fe40000410000 */
[----:B------:R-:W-:Y:S02]  /*a270*/  FMUL.FTZ R135, R2, c[0x0][0x23c] ;  /* 0x00008f0002877a20 */ /* 0x000fe40000410000 */
[C---:B------:R-:W-:Y:S01]  /*a280*/  FADD.FTZ R133, -R3.reuse, R0 ;  /* 0x0000000003857221 */ /* 0x040fe20000010100 */
[----:B------:R-:W-:Y:S01]  /*a290*/  FSEL R168, R168, RZ, P1 ;  /* 0x000000ffa8a87208 */ /* 0x000fe20000800000 */
[----:B------:R2:W3:Y:S01]  /*a2a0*/  MUFU.EX2 R2, R135 ;  /* 0x0000008700027308 */ /* 0x0004e20000000800 */
[----:B------:R-:W-:Y:S01]  /*a2b0*/  FSETP.NEU.FTZ.AND P1, PT, R3, -INF , PT ;  /* 0xff8000000300780b */ /* 0x000fe20003f3d000 */
[----:B------:R-:W-:Y:S01]  /*a2c0*/  FMUL.FTZ R0, R133, c[0x0][0x23c] ;  /* 0x00008f0085007a20 */ /* 0x000fe20000410000 */
[----:B------:R-:W-:Y:S01]  /*a2d0*/  MOV R133, R132 ;  /* 0x0000008400857202 */ /* 0x000fe20000000f00 */
[--C-:B------:R-:W-:Y:S01]  /*a2e0*/  FFMA.FTZ R164, R4, c[0x0][0x23c], -R168.reuse ;  /* 0x00008f0004a47a23 */ /* 0x100fe200000108a8 */
[----:B------:R-:W-:Y:S01]  /*a2f0*/  FSEL R167, R167, RZ, P1 ;  /* 0x000000ffa7a77208 */ /* 0x000fe20000800000 */
[--C-:B------:R-:W-:Y:S02]  /*a300*/  FFMA.FTZ R5, R5, c[0x0][0x23c], -R168.reuse ;  /* 0x00008f0005057a23 */ /* 0x100fe400000108a8 */
[--C-:B------:R-:W-:Y:S02]  /*a310*/  FFMA.FTZ R134, R8, c[0x0][0x23c], -R168.reuse ;  /* 0x00008f0008867a23 */ /* 0x100fe400000108a8 */
[--C-:B------:R-:W-:Y:S01]  /*a320*/  FFMA.FTZ R6, R6, c[0x0][0x23c], -R167.reuse ;  /* 0x00008f0006067a23 */ /* 0x100fe200000108a7 */
[----:B------:R-:W4:Y:S01]  /*a330*/  MUFU.EX2 R0, R0 ;  /* 0x0000000000007308 */ /* 0x000f220000000800 */
[--C-:B------:R-:W-:Y:S02]  /*a340*/  FFMA.FTZ R7, R7, c[0x0][0x23c], -R167.reuse ;  /* 0x00008f0007077a23 */ /* 0x100fe400000108a7 */
[--C-:B------:R-:W-:Y:S02]  /*a350*/  FFMA.FTZ R165, R10, c[0x0][0x23c], -R167.reuse ;  /* 0x00008f000aa57a23 */ /* 0x100fe400000108a7 */
[--C-:B------:R-:W-:Y:S02]  /*a360*/  FFMA.FTZ R166, R11, c[0x0][0x23c], -R167.reuse ;  /* 0x00008f000ba67a23 */ /* 0x100fe400000108a7 */
[--C-:B------:R-:W-:Y:S02]  /*a370*/  FFMA.FTZ R220, R32, c[0x0][0x23c], -R168.reuse ;  /* 0x00008f0020dc7a23 */ /* 0x100fe400000108a8 */
[--C-:B------:R-:W-:Y:S01]  /*a380*/  FFMA.FTZ R222, R34, c[0x0][0x23c], -R167.reuse ;  /* 0x00008f0022de7a23 */ /* 0x100fe200000108a7 */
[----:B------:R-:W-:Y:S01]  /*a390*/  MUFU.EX2 R164, R164 ;  /* 0x000000a400a47308 */ /* 0x000fe20000000800 */
[--C-:B------:R-:W-:Y:S02]  /*a3a0*/  FFMA.FTZ R169, R12, c[0x0][0x23c], -R168.reuse ;  /* 0x00008f000ca97a23 */ /* 0x100fe400000108a8 */
[--C-:B--2---:R-:W-:Y:S02]  /*a3b0*/  FFMA.FTZ R135, R9, c[0x0][0x23c], -R168.reuse ;  /* 0x00008f0009877a23 */ /* 0x104fe400000108a8 */
[C---:B---3--:R-:W-:Y:S02]  /*a3c0*/  FMUL.FTZ R8, R2.reuse, R128 ;  /* 0x0000008002087220 */ /* 0x048fe40000410000 */
[C---:B------:R-:W-:Y:S02]  /*a3d0*/  FMUL.FTZ R9, R2.reuse, R129 ;  /* 0x0000008102097220 */ /* 0x040fe40000410000 */
[C---:B------:R-:W-:Y:S01]  /*a3e0*/  FMUL.FTZ R36, R2.reuse, R36 ;  /* 0x0000002402247220 */ /* 0x040fe20000410000 */
[----:B------:R-:W2:Y:S01]  /*a3f0*/  MUFU.EX2 R5, R5 ;  /* 0x0000000500057308 */ /* 0x000ea20000000800 */
[C---:B------:R-:W-:Y:S02]  /*a400*/  FMUL.FTZ R37, R2.reuse, R37 ;  /* 0x0000002502257220 */ /* 0x040fe40000410000 */
[----:B------:R-:W-:Y:S02]  /*a410*/  FMUL.FTZ R40, R2, R40 ;  /* 0x0000002802287220 */ /* 0x000fe40000410000 */
[C---:B----4-:R-:W-:Y:S02]  /*a420*/  FMUL.FTZ R10, R0.reuse, R130 ;  /* 0x00000082000a7220 */ /* 0x050fe40000410000 */
[C---:B------:R-:W-:Y:S02]  /*a430*/  FMUL.FTZ R11, R0.reuse, R131 ;  /* 0x00000083000b7220 */ /* 0x040fe40000410000 */
[C---:B------:R-:W-:Y:S01]  /*a440*/  FMUL.FTZ R38, R0.reuse, R38 ;  /* 0x0000002600267220 */ /* 0x040fe20000410000 */
[----:B------:R-:W-:Y:S01]  /*a450*/  MUFU.EX2 R6, R6 ;  /* 0x0000000600067308 */ /* 0x000fe20000000800 */
[----:B------:R-:W-:Y:S02]  /*a460*/  FMUL.FTZ R39, R0, R39 ;  /* 0x0000002700277220 */ /* 0x000fe40000410000 */
[----:B------:R-:W-:Y:S02]  /*a470*/  FMUL.FTZ R41, R2, R41 ;  /* 0x0000002902297220 */ /* 0x000fe40000410000 */
[C---:B------:R-:W-:Y:S02]  /*a480*/  FMUL.FTZ R42, R0.reuse, R42 ;  /* 0x0000002a002a7220 */ /* 0x040fe40000410000 */
[----:B------:R-:W-:Y:S02]  /*a490*/  FMUL.FTZ R43, R0, R43 ;  /* 0x0000002b002b7220 */ /* 0x000fe40000410000 */
[C---:B------:R-:W-:Y:S01]  /*a4a0*/  FMUL.FTZ R44, R2.reuse, R44 ;  /* 0x0000002c022c7220 */ /* 0x040fe20000410000 */
[----:B------:R-:W3:Y:S01]  /*a4b0*/  MUFU.EX2 R7, R7 ;  /* 0x0000000700077308 */ /* 0x000ee20000000800 */
[----:B------:R-:W-:Y:S02]  /*a4c0*/  FMUL.FTZ R45, R2, R45 ;  /* 0x0000002d022d7220 */ /* 0x000fe40000410000 */
[C---:B------:R-:W-:Y:S01]  /*a4d0*/  FMUL.FTZ R46, R0.reuse, R46 ;  /* 0x0000002e002e7220 */ /* 0x040fe20000410000 */
[----:B--2---:R-:W-:Y:S01]  /*a4e0*/  F2FP.BF16.PACK_AB R128, R5, R164 ;  /* 0x000000a40580723e */ /* 0x004fe200000010ff */
[----:B------:R-:W-:Y:S02]  /*a4f0*/  FMUL.FTZ R47, R0, R47 ;  /* 0x0000002f002f7220 */ /* 0x000fe40000410000 */
[C---:B------:R-:W-:Y:S02]  /*a500*/  FMUL.FTZ R48, R2.reuse, R48 ;  /* 0x0000003002307220 */ /* 0x040fe40000410000 */
[----:B------:R-:W-:Y:S01]  /*a510*/  FMUL.FTZ R49, R2, R49 ;  /* 0x0000003102317220 */ /* 0x000fe20000410000 */
[----:B------:R-:W-:Y:S01]  /*a520*/  MUFU.EX2 R134, R134 ;  /* 0x0000008600867308 */ /* 0x000fe20000000800 */
[C---:B------:R-:W-:Y:S02]  /*a530*/  FMUL.FTZ R50, R0.reuse, R50 ;  /* 0x0000003200327220 */ /* 0x040fe40000410000 */
[----:B------:R-:W-:Y:S02]  /*a540*/  FMUL.FTZ R51, R0, R51 ;  /* 0x0000003300337220 */ /* 0x000fe40000410000 */
[C---:B------:R-:W-:Y:S02]  /*a550*/  FMUL.FTZ R12, R2.reuse, R124 ;  /* 0x0000007c020c7220 */ /* 0x040fe40000410000 */
[C---:B------:R-:W-:Y:S02]  /*a560*/  FMUL.FTZ R52, R2.reuse, R52 ;  /* 0x0000003402347220 */ /* 0x040fe40000410000 */
[----:B------:R-:W-:Y:S01]  /*a570*/  FMUL.FTZ R53, R2, R53 ;  /* 0x0000003502357220 */ /* 0x000fe20000410000 */
[----:B------:R-:W2:Y:S01]  /*a580*/  MUFU.EX2 R135, R135 ;  /* 0x0000008700877308 */ /* 0x000ea20000000800 */
[C---:B------:R-:W-:Y:S02]  /*a590*/  FMUL.FTZ R54, R0.reuse, R54 ;  /* 0x0000003600367220 */ /* 0x040fe40000410000 */
[----:B------:R-:W-:Y:S01]  /*a5a0*/  FMUL.FTZ R55, R0, R55 ;  /* 0x0000003700377220 */ /* 0x000fe20000410000 */
[----:B---3--:R-:W-:Y:S01]  /*a5b0*/  F2FP.BF16.PACK_AB R129, R7, R6 ;  /* 0x000000060781723e */ /* 0x008fe200000010ff */
[C---:B------:R-:W-:Y:S02]  /*a5c0*/  FMUL.FTZ R56, R2.reuse, R56 ;  /* 0x0000003802387220 */ /* 0x040fe40000410000 */
[----:B------:R-:W-:Y:S02]  /*a5d0*/  FMUL.FTZ R57, R2, R57 ;  /* 0x0000003902397220 */ /* 0x000fe40000410000 */
[C---:B------:R-:W-:Y:S01]  /*a5e0*/  FMUL.FTZ R58, R0.reuse, R58 ;  /* 0x0000003a003a7220 */ /* 0x040fe20000410000 */
[----:B------:R-:W-:Y:S01]  /*a5f0*/  MUFU.EX2 R165, R165 ;  /* 0x000000a500a57308 */ /* 0x000fe20000000800 */
[----:B------:R-:W-:Y:S02]  /*a600*/  FMUL.FTZ R59, R0, R59 ;  /* 0x0000003b003b7220 */ /* 0x000fe40000410000 */
[C---:B------:R-:W-:Y:S02]  /*a610*/  FMUL.FTZ R60, R2.reuse, R60 ;  /* 0x0000003c023c7220 */ /* 0x040fe40000410000 */
[----:B------:R-:W-:Y:S02]  /*a620*/  FMUL.FTZ R61, R2, R61 ;  /* 0x0000003d023d7220 */ /* 0x000fe40000410000 */
[C---:B------:R-:W-:Y:S02]  /*a630*/  FMUL.FTZ R62, R0.reuse, R62 ;  /* 0x0000003e003e7220 */ /* 0x040fe40000410000 */
[----:B------:R-:W-:Y:S01]  /*a640*/  FMUL.FTZ R63, R0, R63 ;  /* 0x0000003f003f7220 */ /* 0x000fe20000410000 */
[----:B------:R-:W3:Y:S01]  /*a650*/  MUFU.EX2 R166, R166 ;  /* 0x000000a600a67308 */ /* 0x000ee20000000800 */
[C---:B------:R-:W-:Y:S02]  /*a660*/  FMUL.FTZ R64, R2.reuse, R64 ;  /* 0x0000004002407220 */ /* 0x040fe40000410000 */
[----:B------:R-:W-:Y:S01]  /*a670*/  FMUL.FTZ R65, R2, R65 ;  /* 0x0000004102417220 */ /* 0x000fe20000410000 */
[----:B--2---:R-:W-:Y:S01]  /*a680*/  F2FP.BF16.PACK_AB R130, R135, R134 ;  /* 0x000000868782723e */ /* 0x004fe200000010ff */
        /* <DEDUP_REMOVED lines=9> */
[----:B------:R-:W-:Y:S01]  /*a720*/  MUFU.EX2 R220, R220 ;  /* 0x000000dc00dc7308 */ /* 0x000fe20000000800 */
[C---:B------:R-:W-:Y:S02]  /*a730*/  FMUL.FTZ R74, R0.reuse, R74 ;  /* 0x0000004a004a7220 */ /* 0x040fe40000410000 */
[----:B------:R-:W-:Y:S01]  /*a740*/  FMUL.FTZ R75, R0, R75 ;  /* 0x0000004b004b7220 */ /* 0x000fe20000410000 */
[----:B---3--:R-:W-:Y:S01]  /*a750*/  F2FP.BF16.PACK_AB R131, R166, R165 ;  /* 0x000000a5a683723e */ /* 0x008fe200000010ff */
[C---:B------:R-:W-:Y:S02]  /*a760*/  FMUL.FTZ R76, R2.reuse, R76 ;  /* 0x0000004c024c7220 */ /* 0x040fe40000410000 */
[----:B------:R-:W-:Y:S02]  /*a770*/  FMUL.FTZ R77, R2, R77 ;  /* 0x0000004d024d7220 */ /* 0x000fe40000410000 */
[C---:B------:R-:W-:Y:S01]  /*a780*/  FMUL.FTZ R78, R0.reuse, R78 ;  /* 0x0000004e004e7220 */ /* 0x040fe20000410000 */
[----:B------:R-:W-:Y:S01]  /*a790*/  MUFU.EX2 R222, R222 ;  /* 0x000000de00de7308 */ /* 0x000fe20000000800 */
[C---:B-1----:R-:W-:Y:S05]  /*a7a0*/  HMMA.16816.F32.BF16 R8, R128.reuse, R136, R8 ;  /* 0x000000888008723c */ /* 0x042fea0000041808 */
[----:B------:R-:W-:Y:S02]  /*a7b0*/  FMUL.FTZ R79, R0, R79 ;  /* 0x0000004f004f7220 */ /* 0x000fe40000410000 */
[C---:B------:R-:W-:Y:S01]  /*a7c0*/  FMUL.FTZ R80, R2.reuse, R80 ;  /* 0x0000005002507220 */ /* 0x040fe20000410000 */
[C---:B------:R-:W-:Y:S01]  /*a7d0*/  HMMA.16816.F32.BF16 R36, R128.reuse, R138, R36 ;  /* 0x0000008a8024723c */ /* 0x040fe20000041824 */
[----:B------:R-:W1:Y:S03]  /*a7e0*/  LDSM.16.MT88.4 R136, [R188+0x12000] ;  /* 0x01200000bc88783b */ /* 0x000e660000004200 */
[----:B------:R-:W-:Y:S02]  /*a7f0*/  FMUL.FTZ R81, R2, R81 ;  /* 0x0000005102517220 */ /* 0x000fe40000410000 */
[C---:B------:R-:W-:Y:S02]  /*a800*/  FMUL.FTZ R82, R0.reuse, R82 ;  /* 0x0000005200527220 */ /* 0x040fe40000410000 */
[C---:B------:R-:W-:Y:S04]  /*a810*/  HMMA.16816.F32.BF16 R40, R128.reuse, R140, R40 ;  /* 0x0000008c8028723c */ /* 0x040fe80000041828 */
[----:B------:R-:W-:Y:S02]  /*a820*/  FMUL.FTZ R83, R0, R83 ;  /* 0x0000005300537220 */ /* 0x000fe40000410000 */
[C---:B------:R-:W-:Y:S02]  /*a830*/  FMUL.FTZ R84, R2.reuse, R84 ;  /* 0x0000005402547220 */ /* 0x040fe40000410000 */
[C---:B------:R-:W-:Y:S01]  /*a840*/  HMMA.16816.F32.BF16 R44, R128.reuse, R142, R44 ;  /* 0x0000008e802c723c */ /* 0x040fe2000004182c */
[----:B------:R-:W2:Y:S03]  /*a850*/  LDSM.16.MT88.4 R140, [R192+0x14000] ;  /* 0x01400000c08c783b */ /* 0x000ea60000004200 */
[----:B------:R-:W-:Y:S02]  /*a860*/  FMUL.FTZ R85, R2, R85 ;  /* 0x0000005502557220 */ /* 0x000fe40000410000 */
[C---:B------:R-:W-:Y:S02]  /*a870*/  FMUL.FTZ R86, R0.reuse, R86 ;  /* 0x0000005600567220 */ /* 0x040fe40000410000 */
[C---:B------:R-:W-:Y:S04]  /*a880*/  HMMA.16816.F32.BF16 R48, R128.reuse, R144, R48 ;  /* 0x000000908030723c */ /* 0x040fe80000041830 */
[----:B------:R-:W-:Y:S02]  /*a890*/  FMUL.FTZ R87, R0, R87 ;  /* 0x0000005700577220 */ /* 0x000fe40000410000 */
[C---:B------:R-:W-:Y:S02]  /*a8a0*/  FMUL.FTZ R88, R2.reuse, R88 ;  /* 0x0000005802587220 */ /* 0x040fe40000410000 */
[C---:B------:R-:W-:Y:S01]  /*a8b0*/  HMMA.16816.F32.BF16 R52, R128.reuse, R146, R52 ;  /* 0x000000928034723c */ /* 0x040fe20000041834 */
[----:B------:R-:W3:Y:S03]  /*a8c0*/  LDSM.16.MT88.4 R144, [R190+0x14000] ;  /* 0x01400000be90783b */ /* 0x000ee60000004200 */
[----:B------:R-:W-:Y:S02]  /*a8d0*/  FMUL.FTZ R89, R2, R89 ;  /* 0x0000005902597220 */ /* 0x000fe40000410000 */
[C---:B------:R-:W-:Y:S02]  /*a8e0*/  FMUL.FTZ R90, R0.reuse, R90 ;  /* 0x0000005a005a7220 */ /* 0x040fe40000410000 */
[----:B------:R-:W-:Y:S01]  /*a8f0*/  FMUL.FTZ R91, R0, R91 ;  /* 0x0000005b005b7220 */ /* 0x000fe20000410000 */
[C---:B-1----:R-:W-:Y:S03]  /*a900*/  HMMA.16816.F32.BF16 R56, R128.reuse, R136, R56 ;  /* 0x000000888038723c */ /* 0x042fe60000041838 */
[C---:B------:R-:W-:Y:S02]  /*a910*/  FMUL.FTZ R92, R2.reuse, R92 ;  /* 0x0000005c025c7220 */ /* 0x040fe40000410000 */
[----:B------:R-:W-:Y:S02]  /*a920*/  FMUL.FTZ R93, R2, R93 ;  /* 0x0000005d025d7220 */ /* 0x000fe40000410000 */
[C---:B------:R-:W-:Y:S01]  /*a930*/  FMUL.FTZ R94, R0.reuse, R94 ;  /* 0x0000005e005e7220 */ /* 0x040fe20000410000 */
[C---:B------:R-:W-:Y:S01]  /*a940*/  HMMA.16816.F32.BF16 R60, R128.reuse, R138, R60 ;  /* 0x0000008a803c723c */ /* 0x040fe2000004183c */
[----:B------:R-:W1:Y:S03]  /*a950*/  LDSM.16.MT88.4 R136, [R189+0x14000] ;  /* 0x01400000bd88783b */ /* 0x000e660000004200 */
[----:B------:R-:W-:Y:S02]  /*a960*/  FMUL.FTZ R95, R0, R95 ;  /* 0x0000005f005f7220 */ /* 0x000fe40000410000 */
[C---:B------:R-:W-:Y:S02]  /*a970*/  FMUL.FTZ R96, R2.reuse, R96 ;  /* 0x0000006002607220 */ /* 0x040fe40000410000 */
[C---:B--2---:R-:W-:Y:S04]  /*a980*/  HMMA.16816.F32.BF16 R64, R128.reuse, R140, R64 ;  /* 0x0000008c8040723c */ /* 0x044fe80000041840 */
[----:B------:R-:W-:Y:S02]  /*a990*/  FMUL.FTZ R97, R2, R97 ;  /* 0x0000006102617220 */ /* 0x000fe40000410000 */
[C---:B------:R-:W-:Y:S02]  /*a9a0*/  FMUL.FTZ R98, R0.reuse, R98 ;  /* 0x0000006200627220 */ /* 0x040fe40000410000 */
[C---:B------:R-:W-:Y:S01]  /*a9b0*/  HMMA.16816.F32.BF16 R68, R128.reuse, R142, R68 ;  /* 0x0000008e8044723c */ /* 0x040fe20000041844 */
[----:B------:R-:W2:Y:S03]  /*a9c0*/  LDSM.16.MT88.4 R140, [R188+0x14000] ;  /* 0x01400000bc8c783b */ /* 0x000ea60000004200 */
[----:B------:R-:W-:Y:S02]  /*a9d0*/  FMUL.FTZ R99, R0, R99 ;  /* 0x0000006300637220 */ /* 0x000fe40000410000 */
[C---:B------:R-:W-:Y:S02]  /*a9e0*/  FMUL.FTZ R100, R2.reuse, R100 ;  /* 0x0000006402647220 */ /* 0x040fe40000410000 */
[C---:B---3--:R-:W-:Y:S04]  /*a9f0*/  HMMA.16816.F32.BF16 R72, R128.reuse, R144, R72 ;  /* 0x000000908048723c */ /* 0x048fe80000041848 */
[----:B------:R-:W-:Y:S02]  /*aa00*/  FMUL.FTZ R101, R2, R101 ;  /* 0x0000006502657220 */ /* 0x000fe40000410000 */
[C---:B------:R-:W-:Y:S02]  /*aa10*/  FMUL.FTZ R102, R0.reuse, R102 ;  /* 0x0000006600667220 */ /* 0x040fe40000410000 */
[C---:B------:R-:W-:Y:S01]  /*aa20*/  HMMA.16816.F32.BF16 R76, R128.reuse, R146, R76 ;  /* 0x00000092804c723c */ /* 0x040fe2000004184c */
[----:B------:R-:W3:Y:S03]  /*aa30*/  LDSM.16.MT88.4 R144, [R192+0x16000] ;  /* 0x01600000c090783b */ /* 0x000ee60000004200 */
[----:B------:R-:W-:Y:S02]  /*aa40*/  FMUL.FTZ R103, R0, R103 ;  /* 0x0000006700677220 */ /* 0x000fe40000410000 */
[--C-:B------:R-:W-:Y:S02]  /*aa50*/  FFMA.FTZ R170, R13, c[0x0][0x23c], -R168.reuse ;  /* 0x00008f000daa7a23 */ /* 0x100fe400000108a8 */
[----:B------:R-:W-:Y:S01]  /*aa60*/  FMUL.FTZ R13, R2, R125 ;  /* 0x0000007d020d7220 */ /* 0x000fe20000410000 */
[C---:B-1----:R-:W-:Y:S03]  /*aa70*/  HMMA.16816.F32.BF16 R80, R128.reuse, R136, R80 ;  /* 0x000000888050723c */ /* 0x042fe60000041850 */
[--C-:B------:R-:W-:Y:S01]  /*aa80*/  FFMA.FTZ R171, R14, c[0x0][0x23c], -R167.reuse ;  /* 0x00008f000eab7a23 */ /* 0x100fe200000108a7 */
[----:B------:R-:W1:Y:S01]  /*aa90*/  MUFU.EX2 R170, R170 ;  /* 0x000000aa00aa7308 */ /* 0x000e620000000800 */
[C---:B------:R-:W-:Y:S02]  /*aaa0*/  FMUL.FTZ R14, R0.reuse, R126 ;  /* 0x0000007e000e7220 */ /* 0x040fe40000410000 */
[--C-:B------:R-:W-:Y:S01]  /*aab0*/  FFMA.FTZ R172, R15, c[0x0][0x23c], -R167.reuse ;  /* 0x00008f000fac7a23 */ /* 0x100fe200000108a7 */
[C---:B------:R-:W-:Y:S01]  /*aac0*/  HMMA.16816.F32.BF16 R84, R128.reuse, R138, R84 ;  /* 0x0000008a8054723c */ /* 0x040fe20000041854 */
[----:B------:R-:W4:Y:S03]  /*aad0*/  LDSM.16.MT88.4 R136, [R190+0x16000] ;  /* 0x01600000be88783b */ /* 0x000f260000004200 */
[----:B------:R-:W-:Y:S02]  /*aae0*/  FMUL.FTZ R15, R0, R127 ;  /* 0x0000007f000f7220 */ /* 0x000fe40000410000 */
[C---:B------:R-:W-:Y:S01]  /*aaf0*/  FMUL.FTZ R104, R2.reuse, R104 ;  /* 0x0000006802687220 */ /* 0x040fe20000410000 */
[----:B------:R-:W-:Y:S01]  /*ab00*/  MUFU.EX2 R171, R171 ;  /* 0x000000ab00ab7308 */ /* 0x000fe20000000800 */
[C---:B--2---:R-:W-:Y:S01]  /*ab10*/  HMMA.16816.F32.BF16 R88, R128.reuse, R140, R88 ;  /* 0x0000008c8058723c */ /* 0x044fe20000041858 */
[----:B------:R-:W-:Y:S03]  /*ab20*/  LDSM.16.MT88.4 R124, [R188+0x16000] ;  /* 0x01600000bc7c783b */ /* 0x000fe60000004200 */
[----:B------:R-:W-:Y:S02]  /*ab30*/  FMUL.FTZ R105, R2, R105 ;  /* 0x0000006902697220 */ /* 0x000fe40000410000 */
[C---:B------:R-:W-:Y:S02]  /*ab40*/  FMUL.FTZ R106, R0.reuse, R106 ;  /* 0x0000006a006a7220 */ /* 0x040fe40000410000 */
[C---:B------:R-:W-:Y:S01]  /*ab50*/  HMMA.16816.F32.BF16 R92, R128.reuse, R142, R92 ;  /* 0x0000008e805c723c */ /* 0x040fe2000004185c */
[----:B------:R-:W2:Y:S01]  /*ab60*/  LDSM.16.MT88.4 R140, [R189+0x16000] ;  /* 0x01600000bd8c783b */ /* 0x000ea20000004200 */
[----:B------:R-:W5:Y:S02]  /*ab70*/  MUFU.EX2 R172, R172 ;  /* 0x000000ac00ac7308 */ /* 0x000f640000000800 */
[----:B------:R-:W-:Y:S02]  /*ab80*/  FMUL.FTZ R107, R0, R107 ;  /* 0x0000006b006b7220 */ /* 0x000fe40000410000 */
[C---:B------:R-:W-:Y:S02]  /*ab90*/  FMUL.FTZ R108, R2.reuse, R108 ;  /* 0x0000006c026c7220 */ /* 0x040fe40000410000 */
[C---:B---3--:R-:W-:Y:S04]  /*aba0*/  HMMA.16816.F32.BF16 R96, R128.reuse, R144, R96 ;  /* 0x000000908060723c */ /* 0x048fe80000041860 */
[----:B------:R-:W-:Y:S02]  /*abb0*/  FMUL.FTZ R109, R2, R109 ;  /* 0x0000006d026d7220 */ /* 0x000fe40000410000 */
[C---:B------:R-:W-:Y:S02]  /*abc0*/  FMUL.FTZ R110, R0.reuse, R110 ;  /* 0x0000006e006e7220 */ /* 0x040fe40000410000 */
[C---:B------:R-:W-:Y:S01]  /*abd0*/  HMMA.16816.F32.BF16 R100, R128.reuse, R146, R100 ;  /* 0x000000928064723c */ /* 0x040fe20000041864 */
[----:B------:R-:W-:Y:S03]  /*abe0*/  LDSM.16.MT88.4 R144, [R190+0x12800] ;  /* 0x01280000be90783b */ /* 0x000fe60000004200 */
[----:B------:R-:W-:Y:S02]  /*abf0*/  FMUL.FTZ R111, R0, R111 ;  /* 0x0000006f006f7220 */ /* 0x000fe40000410000 */
[--C-:B------:R-:W-:Y:S02]  /*ac00*/  FFMA.FTZ R173, R16, c[0x0][0x23c], -R168.reuse ;  /* 0x00008f0010ad7a23 */ /* 0x100fe400000108a8 */
[----:B------:R-:W-:Y:S01]  /*ac10*/  FFMA.FTZ R174, R17, c[0x0][0x23c], -R168 ;  /* 0x00008f0011ae7a23 */ /* 0x000fe200000108a8 */
[C---:B----4-:R-:W-:Y:S03]  /*ac20*/  HMMA.16816.F32.BF16 R104, R128.reuse, R136, R104 ;  /* 0x000000888068723c */ /* 0x050fe60000041868 */
[--C-:B------:R-:W-:Y:S01]  /*ac30*/  FFMA.FTZ R175, R18, c[0x0][0x23c], -R167.reuse ;  /* 0x00008f0012af7a23 */ /* 0x100fe200000108a7 */
[----:B------:R-:W-:Y:S01]  /*ac40*/  MUFU.EX2 R173, R173 ;  /* 0x000000ad00ad7308 */ /* 0x000fe20000000800 */
[----:B------:R-:W-:Y:S02]  /*ac50*/  FFMA.FTZ R218, R19, c[0x0][0x23c], -R167 ;  /* 0x00008f0013da7a23 */ /* 0x000fe400000108a7 */
[C---:B------:R-:W-:Y:S01]  /*ac60*/  FMUL.FTZ R112, R2.reuse, R112 ;  /* 0x0000007002707220 */ /* 0x040fe20000410000 */
[C---:B------:R-:W-:Y:S01]  /*ac70*/  HMMA.16816.F32.BF16 R12, R128.reuse, R138, R12 ;  /* 0x0000008a800c723c */ /* 0x040fe2000004180c */
[----:B------:R-:W3:Y:S03]  /*ac80*/  LDSM.16.MT88.4 R136, [R192+0x12800] ;  /* 0x01280000c088783b */ /* 0x000ee60000004200 */
[----:B------:R-:W-:Y:S02]  /*ac90*/  FMUL.FTZ R113, R2, R113 ;  /* 0x0000007102717220 */ /* 0x000fe40000410000 */
[----:B------:R-:W4:Y:S01]  /*aca0*/  MUFU.EX2 R174, R174 ;  /* 0x000000ae00ae7308 */ /* 0x000f220000000800 */
[C---:B------:R-:W-:Y:S01]  /*acb0*/  FMUL.FTZ R114, R0.reuse, R114 ;  /* 0x0000007200727220 */ /* 0x040fe20000410000 */
[C---:B--2---:R-:W-:Y:S04]  /*acc0*/  HMMA.16816.F32.BF16 R108, R128.reuse, R140, R108 ;  /* 0x0000008c806c723c */ /* 0x044fe8000004186c */
[----:B------:R-:W-:Y:S02]  /*acd0*/  FMUL.FTZ R115, R0, R115 ;  /* 0x0000007300737220 */ /* 0x000fe40000410000 */
[----:B------:R-:W-:Y:S01]  /*ace0*/  FMUL.FTZ R16, R2, R120 ;  /* 0x0000007802107220 */ /* 0x000fe20000410000 */
[----:B-1----:R-:W-:Y:S01]  /*acf0*/  F2FP.BF16.PACK_AB R120, R170, R169 ;  /* 0x000000a9aa78723e */ /* 0x002fe200000010ff */
[----:B------:R-:W-:Y:S01]  /*ad00*/  MUFU.EX2 R175, R175 ;  /* 0x000000af00af7308 */ /* 0x000fe20000000800 */
[----:B------:R-:W-:Y:S02]  /*ad10*/  FMUL.FTZ R17, R2, R121 ;  /* 0x0000007902117220 */ /* 0x000fe40000410000 */
[C---:B------:R-:W-:Y:S01]  /*ad20*/  HMMA.16816.F32.BF16 R112, R128.reuse, R142, R112 ;  /* 0x0000008e8070723c */ /* 0x040fe20000041870 */
[----:B------:R-:W1:Y:S02]  /*ad30*/  LDSM.16.MT88.4 R140, [R189+0x12800] ;  /* 0x01280000bd8c783b */ /* 0x000e640000004200 */
[----:B------:R-:W-:Y:S01]  /*ad40*/  FMUL.FTZ R18, R0, R122 ;  /* 0x0000007a00127220 */ /* 0x000fe20000410000 */
[----:B-----5:R-:W-:Y:S01]  /*ad50*/  F2FP.BF16.PACK_AB R121, R172, R171 ;  /* 0x000000abac79723e */ /* 0x020fe200000010ff */
[----:B------:R-:W-:Y:S02]  /*ad60*/  FMUL.FTZ R19, R0, R123 ;  /* 0x0000007b00137220 */ /* 0x000fe40000410000 */
[----:B------:R-:W2:Y:S01]  /*ad70*/  MUFU.EX2 R218, R218 ;  /* 0x000000da00da7308 */ /* 0x000ea20000000800 */
[C---:B------:R-:W-:Y:S04]  /*ad80*/  FMUL.FTZ R116, R2.reuse, R116 ;  /* 0x0000007402747220 */ /* 0x040fe80000410000 */
[C---:B------:R-:W-:Y:S03]  /*ad90*/  HMMA.16816.F32.BF16 R16, R128.reuse, R124, R16 ;  /* 0x0000007c8010723c */ /* 0x040fe60000041810 */
[----:B------:R-:W-:Y:S01]  /*ada0*/  FMUL.FTZ R117, R2, R117 ;  /* 0x0000007502757220 */ /* 0x000fe20000410000 */
[----:B----4-:R-:W-:Y:S01]  /*adb0*/  F2FP.BF16.PACK_AB R122, R174, R173 ;  /* 0x000000adae7a723e */ /* 0x010fe200000010ff */
[C---:B------:R-:W-:Y:S02]  /*adc0*/  FMUL.FTZ R118, R0.reuse, R118 ;  /* 0x0000007600767220 */ /* 0x040fe40000410000 */
[----:B------:R-:W-:Y:S02]  /*add0*/  FMUL.FTZ R119, R0, R119 ;  /* 0x0000007700777220 */ /* 0x000fe40000410000 */
[----:B------:R-:W-:Y:S03]  /*ade0*/  FFMA.FTZ R164, R2, R221, R164 ;  /* 0x000000dd02a47223 */ /* 0x000fe600000100a4 */
[----:B------:R-:W-:Y:S01]  /*adf0*/  FFMA.FTZ R6, R0, R219, R6 ;  /* 0x000000db00067223 */ /* 0x000fe20000010006 */
[----:B------:R-:W-:Y:S01]  /*ae00*/  MOV R0, R3 ;  /* 0x0000000300007202 */ /* 0x000fe20000000f00 */
[----:B------:R-:W-:Y:S01]  /*ae10*/  HMMA.16816.F32.BF16 R116, R128, R126, R116 ;  /* 0x0000007e8074723c */ /* 0x000fe20000041874 */
[----:B------:R-:W4:Y:S02]  /*ae20*/  LDSM.16.MT88.4 R124, [R188+0x14800] ;  /* 0x01480000bc7c783b */ /* 0x000f240000004200 */
[----:B------:R-:W-:Y:S01]  /*ae30*/  FADD.FTZ R5, R5, R164 ;  /* 0x000000a405057221 */ /* 0x000fe20000010000 */
[----:B--2---:R-:W-:Y:S01]  /*ae40*/  F2FP.BF16.PACK_AB R123, R218, R175 ;  /* 0x000000afda7b723e */ /* 0x004fe200000010ff */
[----:B------:R-:W-:Y:S02]  /*ae50*/  FADD.FTZ R6, R7, R6 ;  /* 0x0000000607067221 */ /* 0x000fe40000010000 */
[----:B------:R-:W-:Y:S02]  /*ae60*/  FADD.FTZ R134, R134, R5 ;  /* 0x0000000586867221 */ /* 0x000fe40000010000 */
[----:B------:R-:W2:Y:S02]  /*ae70*/  LDSM.16.MT88.4 R128, [R192+0x16800] ;  /* 0x01680000c080783b */ /* 0x000ea40000004200 */
[C---:B---3--:R-:W-:Y:S05]  /*ae80*/  HMMA.16816.F32.BF16 R8, R120.reuse, R136, R8 ;  /* 0x000000887808723c */ /* 0x048fea0000041808 */
[----:B------:R-:W-:Y:S02]  /*ae90*/  FADD.FTZ R165, R165, R6 ;  /* 0x00000006a5a57221 */ /* 0x000fe40000010000 */
[----:B------:R-:W-:Y:S01]  /*aea0*/  FADD.FTZ R134, R135, R134 ;  /* 0x0000008687867221 */ /* 0x000fe20000010000 */
[C---:B------:R-:W-:Y:S01]  /*aeb0*/  HMMA.16816.F32.BF16 R36, R120.reuse, R138, R36 ;  /* 0x0000008a7824723c */ /* 0x040fe20000041824 */
[----:B------:R-:W3:Y:S03]  /*aec0*/  LDSM.16.MT88.4 R136, [R190+0x16800] ;  /* 0x01680000be88783b */ /* 0x000ee60000004200 */
[----:B------:R-:W-:Y:S02]  /*aed0*/  FADD.FTZ R166, R166, R165 ;  /* 0x000000a5a6a67221 */ /* 0x000fe40000010000 */
[----:B------:R-:W-:Y:S02]  /*aee0*/  FADD.FTZ R169, R169, R134 ;  /* 0x00000086a9a97221 */ /* 0x000fe40000010000 */
[C---:B------:R-:W-:Y:S04]  /*aef0*/  HMMA.16816.F32.BF16 R40, R120.reuse, R144, R40 ;  /* 0x000000907828723c */ /* 0x040fe80000041828 */
[----:B------:R-:W-:Y:S02]  /*af00*/  FADD.FTZ R171, R171, R166 ;  /* 0x000000a6abab7221 */ /* 0x000fe40000010000 */
[----:B------:R-:W-:Y:S02]  /*af10*/  FADD.FTZ R170, R170, R169 ;  /* 0x000000a9aaaa7221 */ /* 0x000fe40000010000 */
[C---:B------:R-:W-:Y:S01]  /*af20*/  HMMA.16816.F32.BF16 R44, R120.reuse, R146, R44 ;  /* 0x00000092782c723c */ /* 0x040fe2000004182c */
[----:B------:R-:W-:Y:S03]  /*af30*/  LDSM.16.MT88.4 R144, [R190+0x15000] ;  /* 0x01500000be90783b */ /* 0x000fe60000004200 */
[----:B------:R-:W-:Y:S02]  /*af40*/  FADD.FTZ R172, R172, R171 ;  /* 0x000000abacac7221 */ /* 0x000fe40000010000 */
[----:B------:R-:W-:Y:S02]  /*af50*/  FADD.FTZ R173, R173, R170 ;  /* 0x000000aaadad7221 */ /* 0x000fe40000010000 */
[C---:B-1----:R-:W-:Y:S04]  /*af60*/  HMMA.16816.F32.BF16 R48, R120.reuse, R140, R48 ;  /* 0x0000008c7830723c */ /* 0x042fe80000041830 */
[----:B------:R-:W-:Y:S02]  /*af70*/  FADD.FTZ R5, R175, R172 ;  /* 0x000000acaf057221 */ /* 0x000fe40000010000 */
[----:B------:R-:W-:Y:S02]  /*af80*/  FADD.FTZ R173, R174, R173 ;  /* 0x000000adaead7221 */ /* 0x000fe40000010000 */
[C---:B------:R-:W-:Y:S01]  /*af90*/  HMMA.16816.F32.BF16 R52, R120.reuse, R142, R52 ;  /* 0x0000008e7834723c */ /* 0x040fe20000041834 */
[----:B------:R-:W1:Y:S03]  /*afa0*/  LDSM.16.MT88.4 R140, [R189+0x16800] ;  /* 0x01680000bd8c783b */ /* 0x000e660000004200 */
[----:B------:R-:W-:Y:S04]  /*afb0*/  FADD.FTZ R5, R218, R5 ;  /* 0x00000005da057221 */ /* 0x000fe80000010000 */
[C---:B------:R-:W-:Y:S08]  /*afc0*/  HMMA.16816.F32.BF16 R56, R120.reuse, R148, R56 ;  /* 0x000000947838723c */ /* 0x040ff00000041838 */
[C---:B------:R-:W-:Y:S01]  /*afd0*/  HMMA.16816.F32.BF16 R60, R120.reuse, R150, R60 ;  /* 0x00000096783c723c */ /* 0x040fe2000004183c */
[----:B------:R-:W-:Y:S07]  /*afe0*/  LDSM.16.MT88.4 R148, [R189+0x15000] ;  /* 0x01500000bd94783b */ /* 0x000fee0000004200 */
[C---:B------:R-:W-:Y:S07]  /*aff0*/  HMMA.16816.F32.BF16 R64, R120.reuse, R152, R64 ;  /* 0x000000987840723c */ /* 0x040fee0000041840 */
[--C-:B------:R-:W-:Y:S01]  /*b000*/  FFMA.FTZ R152, R20, c[0x0][0x23c], -R168.reuse ;  /* 0x00008f0014987a23 */ /* 0x100fe200000108a8 */
[C---:B------:R-:W-:Y:S04]  /*b010*/  HMMA.16816.F32.BF16 R68, R120.reuse, R154, R68 ;  /* 0x0000009a7844723c */ /* 0x040fe80000041844 */
[--C-:B------:R-:W-:Y:S01]  /*b020*/  FFMA.FTZ R153, R21, c[0x0][0x23c], -R168.reuse ;  /* 0x00008f0015997a23 */ /* 0x100fe200000108a8 */
[----:B------:R-:W-:Y:S02]  /*b030*/  MUFU.EX2 R152, R152 ;  /* 0x0000009800987308 */ /* 0x000fe40000000800 */
[--C-:B------:R-:W-:Y:S01]  /*b040*/  FFMA.FTZ R154, R22, c[0x0][0x23c], -R167.reuse ;  /* 0x00008f00169a7a23 */ /* 0x100fe200000108a7 */
[C---:B------:R-:W-:Y:S04]  /*b050*/  HMMA.16816.F32.BF16 R72, R120.reuse, R156, R72 ;  /* 0x0000009c7848723c */ /* 0x040fe80000041848 */
[--C-:B------:R-:W-:Y:S02]  /*b060*/  FFMA.FTZ R155, R23, c[0x0][0x23c], -R167.reuse ;  /* 0x00008f00179b7a23 */ /* 0x100fe400000108a7 */
[----:B------:R-:W5:Y:S01]  /*b070*/  LDSM.16.MT88.4 R20, [R188+0x16800] ;  /* 0x01680000bc14783b */ /* 0x000f620000004200 */
[--C-:B------:R-:W-:Y:S01]  /*b080*/  FFMA.FTZ R156, R24, c[0x0][0x23c], -R168.reuse ;  /* 0x00008f00189c7a23 */ /* 0x100fe200000108a8 */
[C---:B------:R-:W-:Y:S01]  /*b090*/  HMMA.16816.F32.BF16 R76, R120.reuse, R158, R76 ;  /* 0x0000009e784c723c */ /* 0x040fe2000004184c */
[----:B------:R-:W1:Y:S03]  /*b0a0*/  MUFU.EX2 R153, R153 ;  /* 0x0000009900997308 */ /* 0x000e660000000800 */
[--C-:B------:R-:W-:Y:S03]  /*b0b0*/  FFMA.FTZ R157, R25, c[0x0][0x23c], -R168.reuse ;  /* 0x00008f00199d7a23 */ /* 0x100fe600000108a8 */
[--C-:B------:R-:W-:Y:S01]  /*b0c0*/  FFMA.FTZ R158, R26, c[0x0][0x23c], -R167.reuse ;  /* 0x00008f001a9e7a23 */ /* 0x100fe200000108a7 */
[C---:B------:R-:W-:Y:S03]  /*b0d0*/  HMMA.16816.F32.BF16 R80, R120.reuse, R160, R80 ;  /* 0x000000a07850723c */ /* 0x040fe60000041850 */
[----:B------:R-:W-:Y:S01]  /*b0e0*/  MUFU.EX2 R154, R154 ;  /* 0x0000009a009a7308 */ /* 0x000fe20000000800 */
[--C-:B------:R-:W-:Y:S02]  /*b0f0*/  FFMA.FTZ R159, R27, c[0x0][0x23c], -R167.reuse ;  /* 0x00008f001b9f7a23 */ /* 0x100fe400000108a7 */
[----:B------:R-:W-:Y:S01]  /*b100*/  LDSM.16.MT88.4 R24, [R189+0x13000] ;  /* 0x01300000bd18783b */ /* 0x000fe20000004200 */
[--C-:B------:R-:W-:Y:S01]  /*b110*/  FFMA.FTZ R160, R28, c[0x0][0x23c], -R168.reuse ;  /* 0x00008f001ca07a23 */ /* 0x100fe200000108a8 */
[C---:B------:R-:W-:Y:S04]  /*b120*/  HMMA.16816.F32.BF16 R84, R120.reuse, R162, R84 ;  /* 0x000000a27854723c */ /* 0x040fe80000041854 */
[--C-:B------:R-:W-:Y:S01]  /*b130*/  FFMA.FTZ R161, R29, c[0x0][0x23c], -R168.reuse ;  /* 0x00008f001da17a23 */ /* 0x100fe200000108a8 */
[----:B------:R-:W1:Y:S01]  /*b140*/  MUFU.EX2 R155, R155 ;  /* 0x0000009b009b7308 */ /* 0x000e620000000800 */
[----:B------:R-:W-:Y:S02]  /*b150*/  FFMA.FTZ R168, R33, c[0x0][0x23c], -R168 ;  /* 0x00008f0021a87a23 */ /* 0x000fe400000108a8 */
[C---:B----4-:R-:W-:Y:S04]  /*b160*/  HMMA.16816.F32.BF16 R88, R120.reuse, R124, R88 ;  /* 0x0000007c7858723c */ /* 0x050fe80000041858 */
[--C-:B------:R-:W-:Y:S02]  /*b170*/  FFMA.FTZ R162, R30, c[0x0][0x23c], -R167.reuse ;  /* 0x00008f001ea27a23 */ /* 0x100fe400000108a7 */
[--C-:B------:R-:W-:Y:S01]  /*b180*/  FFMA.FTZ R163, R31, c[0x0][0x23c], -R167.reuse ;  /* 0x00008f001fa37a23 */ /* 0x100fe200000108a7 */
[----:B------:R-:W-:Y:S01]  /*b190*/  MUFU.EX2 R156, R156 ;  /* 0x0000009c009c7308 */ /* 0x000fe20000000800 */
[C---:B------:R-:W-:Y:S01]  /*b1a0*/  HMMA.16816.F32.BF16 R92, R120.reuse, R126, R92 ;  /* 0x0000007e785c723c */ /* 0x040fe2000004185c */
[----:B------:R-:W4:Y:S03]  /*b1b0*/  LDSM.16.MT88.4 R124, [R192+0x13000] ;  /* 0x01300000c07c783b */ /* 0x000f260000004200 */
[----:B------:R-:W-:Y:S04]  /*b1c0*/  FFMA.FTZ R167, R35, c[0x0][0x23c], -R167 ;  /* 0x00008f0023a77a23 */ /* 0x000fe800000108a7 */
[C---:B--2---:R-:W-:Y:S01]  /*b1d0*/  HMMA.16816.F32.BF16 R96, R120.reuse, R128, R96 ;  /* 0x000000807860723c */ /* 0x044fe20000041860 */
[----:B------:R-:W-:Y:S01]  /*b1e0*/  LDSM.16.MT88.4 R28, [R188+0x17000] ;  /* 0x01700000bc1c783b */ /* 0x000fe20000004200 */
[----:B------:R-:W2:Y:S06]  /*b1f0*/  MUFU.EX2 R157, R157 ;  /* 0x0000009d009d7308 */ /* 0x000eac0000000800 */
[C---:B------:R-:W-:Y:S01]  /*b200*/  HMMA.16816.F32.BF16 R100, R120.reuse, R130, R100 ;  /* 0x000000827864723c */ /* 0x040fe20000041864 */
[----:B------:R-:W2:Y:S03]  /*b210*/  LDSM.16.MT88.4 R128, [R190+0x13000] ;  /* 0x01300000be80783b */ /* 0x000ea60000004200 */
[----:B------:R-:W-:Y:S04]  /*b220*/  MUFU.EX2 R158, R158 ;  /* 0x0000009e009e7308 */ /* 0x000fe80000000800 */
[C---:B---3--:R-:W-:Y:S01]  /*b230*/  HMMA.16816.F32.BF16 R104, R120.reuse, R136, R104 ;  /* 0x000000887868723c */ /* 0x048fe20000041868 */
[----:B------:R-:W-:Y:S05]  /*b240*/  LDSM.16.MT88.4 R32, [R189+0x13800] ;  /* 0x01380000bd20783b */ /* 0x000fea0000004200 */
[----:B------:R-:W3:Y:S02]  /*b250*/  MUFU.EX2 R159, R159 ;  /* 0x0000009f009f7308 */ /* 0x000ee40000000800 */
[C---:B------:R-:W-:Y:S01]  /*b260*/  HMMA.16816.F32.BF16 R12, R120.reuse, R138, R12 ;  /* 0x0000008a780c723c */ /* 0x040fe2000004180c */
[----:B------:R-:W3:Y:S07]  /*b270*/  LDSM.16.MT88.4 R136, [R188+0x13000] ;  /* 0x01300000bc88783b */ /* 0x000eee0000004200 */
[C---:B-1----:R-:W-:Y:S01]  /*b280*/  HMMA.16816.F32.BF16 R108, R120.reuse, R140, R108 ;  /* 0x0000008c786c723c */ /* 0x042fe2000004186c */
[----:B------:R-:W-:Y:S07]  /*b290*/  MUFU.EX2 R160, R160 ;  /* 0x000000a000a07308 */ /* 0x000fee0000000800 */
[C---:B------:R-:W-:Y:S01]  /*b2a0*/  HMMA.16816.F32.BF16 R112, R120.reuse, R142, R112 ;  /* 0x0000008e7870723c */ /* 0x040fe20000041870 */
[----:B------:R-:W1:Y:S02]  /*b2b0*/  LDSM.16.MT88.4 R140, [R192+0x15000] ;  /* 0x01500000c08c783b */ /* 0x000e640000004200 */
[----:B------:R-:W1:Y:S05]  /*b2c0*/  MUFU.EX2 R161, R161 ;  /* 0x000000a100a17308 */ /* 0x000e6a0000000800 */
[C---:B-----5:R-:W-:Y:S05]  /*b2d0*/  HMMA.16816.F32.BF16 R16, R120.reuse, R20, R16 ;  /* 0x000000147810723c */ /* 0x060fea0000041810 */
[----:B------:R-:W-:Y:S02]  /*b2e0*/  MUFU.EX2 R162, R162 ;  /* 0x000000a200a27308 */ /* 0x000fe40000000800 */
[----:B------:R-:W-:Y:S01]  /*b2f0*/  F2FP.BF16.PACK_AB R20, R153, R152 ;  /* 0x000000989914723e */ /* 0x000fe200000010ff */
[----:B------:R-:W-:Y:S01]  /*b300*/  HMMA.16816.F32.BF16 R116, R120, R22, R116 ;  /* 0x000000167874723c */ /* 0x000fe20000041874 */
[----:B------:R-:W5:Y:S03]  /*b310*/  LDSM.16.MT88.4 R120, [R188+0x15000] ;  /* 0x01500000bc78783b */ /* 0x000f660000004200 */
[----:B------:R-:W-:Y:S01]  /*b320*/  F2FP.BF16.PACK_AB R21, R155, R154 ;  /* 0x0000009a9b15723e */ /* 0x000fe200000010ff */
[----:B------:R-:W-:Y:S02]  /*b330*/  FADD.FTZ R152, R152, R173 ;  /* 0x000000ad98987221 */ /* 0x000fe40000010000 */
[----:B--2---:R-:W-:Y:S01]  /*b340*/  F2FP.BF16.PACK_AB R22, R157, R156 ;  /* 0x0000009c9d16723e */ /* 0x004fe200000010ff */
[----:B------:R-:W2:Y:S01]  /*b350*/  MUFU.EX2 R163, R163 ;  /* 0x000000a300a37308 */ /* 0x000ea20000000800 */
[----:B---3--:R-:W-:Y:S03]  /*b360*/  F2FP.BF16.PACK_AB R23, R159, R158 ;  /* 0x0000009e9f17723e */ /* 0x008fe600000010ff */
[----:B------:R-:W-:Y:S02]  /*b370*/  FADD.FTZ R154, R154, R5 ;  /* 0x000000059a9a7221 */ /* 0x000fe40000010000 */
[----:B------:R-:W-:Y:S02]  /*b380*/  FADD.FTZ R153, R153, R152 ;  /* 0x0000009899997221 */ /* 0x000fe40000010000 */
[C---:B----4-:R-:W-:Y:S02]  /*b390*/  HMMA.16816.F32.BF16 R8, R20.reuse, R124, R8 ;  /* 0x0000007c1408723c */ /* 0x050fe40000041808 */
[----:B------:R-:W3:Y:S03]  /*b3a0*/  MUFU.EX2 R223, R168 ;  /* 0x000000a800df7308 */ /* 0x000ee60000000800 */
[----:B------:R-:W-:Y:S02]  /*b3b0*/  FADD.FTZ R155, R155, R154 ;  /* 0x0000009a9b9b7221 */ /* 0x000fe40000010000 */
[----:B------:R-:W-:Y:S01]  /*b3c0*/  FADD.FTZ R156, R156, R153 ;  /* 0x000000999c9c7221 */ /* 0x000fe20000010000 */
[C---:B------:R-:W-:Y:S01]  /*b3d0*/  HMMA.16816.F32.BF16 R36, R20.reuse, R126, R36 ;  /* 0x0000007e1424723c */ /* 0x040fe20000041824 */
[----:B------:R-:W-:Y:S03]  /*b3e0*/  LDSM.16.MT88.4 R124, [R190+0x17000] ;  /* 0x01700000be7c783b */ /* 0x000fe60000004200 */
[----:B------:R-:W4:Y:S01]  /*b3f0*/  MUFU.EX2 R167, R167 ;  /* 0x000000a700a77308 */ /* 0x000f220000000800 */
[----:B------:R-:W-:Y:S02]  /*b400*/  FADD.FTZ R158, R158, R155 ;  /* 0x0000009b9e9e7221 */ /* 0x000fe40000010000 */
[----:B------:R-:W-:Y:S01]  /*b410*/  FADD.FTZ R157, R157, R156 ;  /* 0x0000009c9d9d7221 */ /* 0x000fe20000010000 */
[C---:B------:R-:W-:Y:S04]  /*b420*/  HMMA.16816.F32.BF16 R40, R20.reuse, R128, R40 ;  /* 0x000000801428723c */ /* 0x040fe80000041828 */
[----:B------:R-:W-:Y:S04]  /*b430*/  FADD.FTZ R159, R159, R158 ;  /* 0x0000009e9f9f7221 */ /* 0x000fe80000010000 */
[C---:B------:R-:W-:Y:S01]  /*b440*/  HMMA.16816.F32.BF16 R44, R20.reuse, R130, R44 ;  /* 0x00000082142c723c */ /* 0x040fe2000004182c */
[----:B------:R-:W-:Y:S07]  /*b450*/  LDSM.16.MT88.4 R128, [R189+0x17000] ;  /* 0x01700000bd80783b */ /* 0x000fee0000004200 */
[C---:B------:R-:W-:Y:S08]  /*b460*/  HMMA.16816.F32.BF16 R48, R20.reuse, R24, R48 ;  /* 0x000000181430723c */ /* 0x040ff00000041830 */
[C---:B------:R-:W-:Y:S01]  /*b470*/  HMMA.16816.F32.BF16 R52, R20.reuse, R26, R52 ;  /* 0x0000001a1434723c */ /* 0x040fe20000041834 */
[----:B------:R-:W2:Y:S07]  /*b480*/  LDSM.16.MT88.4 R24, [R192+0x17000] ;  /* 0x01700000c018783b */ /* 0x000eae0000004200 */
[C---:B------:R-:W-:Y:S08]  /*b490*/  HMMA.16816.F32.BF16 R56, R20.reuse, R136, R56 ;  /* 0x000000881438723c */ /* 0x040ff00000041838 */
[C---:B------:R-:W-:Y:S01]  /*b4a0*/  HMMA.16816.F32.BF16 R60, R20.reuse, R138, R60 ;  /* 0x0000008a143c723c */ /* 0x040fe2000004183c */
[----:B------:R-:W-:Y:S07]  /*b4b0*/  LDSM.16.MT88.4 R136, [R192+0x15800] ;  /* 0x01580000c088783b */ /* 0x000fee0000004200 */
[C---:B-1----:R-:W-:Y:S08]  /*b4c0*/  HMMA.16816.F32.BF16 R64, R20.reuse, R140, R64 ;  /* 0x0000008c1440723c */ /* 0x042ff00000041840 */
        /* <DEDUP_REMOVED lines=8> */
[C---:B-----5:R-:W-:Y:S08]  /*b550*/  HMMA.16816.F32.BF16 R88, R20.reuse, R120, R88 ;  /* 0x000000781458723c */ /* 0x060ff00000041858 */
[C---:B------:R-:W-:Y:S01]  /*b560*/  HMMA.16816.F32.BF16 R92, R20.reuse, R122, R92 ;  /* 0x0000007a145c723c */ /* 0x040fe2000004185c */
[----:B------:R-:W-:Y:S07]  /*b570*/  LDSM.16.MT88.4 R120, [R190+0x13800] ;  /* 0x01380000be78783b */ /* 0x000fee0000004200 */
[C---:B--2---:R-:W-:Y:S08]  /*b580*/  HMMA.16816.F32.BF16 R96, R20.reuse, R24, R96 ;  /* 0x000000181460723c */ /* 0x044ff00000041860 */
[C---:B------:R-:W-:Y:S01]  /*b590*/  HMMA.16816.F32.BF16 R100, R20.reuse, R26, R100 ;  /* 0x0000001a1464723c */ /* 0x040fe20000041864 */
[----:B------:R-:W1:Y:S07]  /*b5a0*/  LDSM.16.MT88.4 R24, [R192+0x13800] ;  /* 0x01380000c018783b */ /* 0x000e6e0000004200 */
[C---:B------:R-:W-:Y:S08]  /*b5b0*/  HMMA.16816.F32.BF16 R104, R20.reuse, R124, R104 ;  /* 0x0000007c1468723c */ /* 0x040ff00000041868 */
[C---:B------:R-:W-:Y:S01]  /*b5c0*/  HMMA.16816.F32.BF16 R12, R20.reuse, R126, R12 ;  /* 0x0000007e140c723c */ /* 0x040fe2000004180c */
[----:B------:R-:W2:Y:S07]  /*b5d0*/  LDSM.16.MT88.4 R124, [R188+0x13800] ;  /* 0x01380000bc7c783b */ /* 0x000eae0000004200 */
[C---:B------:R-:W-:Y:S08]  /*b5e0*/  HMMA.16816.F32.BF16 R108, R20.reuse, R128, R108 ;  /* 0x00000080146c723c */ /* 0x040ff0000004186c */
[C---:B------:R-:W-:Y:S08]  /*b5f0*/  HMMA.16816.F32.BF16 R112, R20.reuse, R130, R112 ;  /* 0x000000821470723c */ /* 0x040ff00000041870 */
[C---:B------:R-:W-:Y:S08]  /*b600*/  HMMA.16816.F32.BF16 R16, R20.reuse, R28, R16 ;  /* 0x0000001c1410723c */ /* 0x040ff00000041810 */
[----:B------:R-:W-:Y:S01]  /*b610*/  HMMA.16816.F32.BF16 R116, R20, R30, R116 ;  /* 0x0000001e1474723c */ /* 0x000fe20000041874 */
[----:B------:R-:W5:Y:S06]  /*b620*/  LDSM.16.MT88.4 R28, [R189+0x15800] ;  /* 0x01580000bd1c783b */ /* 0x000f6c0000004200 */
[----:B------:R-:W-:Y:S01]  /*b630*/  F2FP.BF16.PACK_AB R20, R161, R160 ;  /* 0x000000a0a114723e */ /* 0x000fe200000010ff */
[----:B------:R-:W-:Y:S01]  /*b640*/  FADD.FTZ R160, R160, R157 ;  /* 0x0000009da0a07221 */ /* 0x000fe20000010000 */
[----:B------:R-:W-:Y:S03]  /*b650*/  F2FP.BF16.PACK_AB R21, R163, R162 ;  /* 0x000000a2a315723e */ /* 0x000fe600000010ff */
[----:B---3--:R-:W-:Y:S01]  /*b660*/  F2FP.BF16.PACK_AB R22, R223, R220 ;  /* 0x000000dcdf16723e */ /* 0x008fe200000010ff */
[----:B------:R-:W-:Y:S01]  /*b670*/  FADD.FTZ R162, R162, R159 ;  /* 0x0000009fa2a27221 */ /* 0x000fe20000010000 */
[----:B----4-:R-:W-:Y:S01]  /*b680*/  F2FP.BF16.PACK_AB R23, R167, R222 ;  /* 0x000000dea717723e */ /* 0x010fe200000010ff */
[----:B------:R-:W-:Y:S02]  /*b690*/  FADD.FTZ R161, R161, R160 ;  /* 0x000000a0a1a17221 */ /* 0x000fe40000010000 */
[----:B------:R-:W-:Y:S02]  /*b6a0*/  FADD.FTZ R163, R163, R162 ;  /* 0x000000a2a3a37221 */ /* 0x000fe40000010000 */
[----:B------:R-:W-:Y:S02]  /*b6b0*/  FADD.FTZ R220, R220, R161 ;  /* 0x000000a1dcdc7221 */ /* 0x000fe40000010000 */
[C---:B-1----:R-:W-:Y:S01]  /*b6c0*/  HMMA.16816.F32.BF16 R128, R20.reuse, R24, R8 ;  /* 0x000000181480723c */ /* 0x042fe20000041808 */
[----:B------:R-:W1:Y:S02]  /*b6d0*/  LDSM.16.MT88.4 R8, [R190+0x17800] ;  /* 0x01780000be08783b */ /* 0x000e640000004200 */
[----:B------:R-:W-:Y:S02]  /*b6e0*/  FADD.FTZ R222, R222, R163 ;  /* 0x000000a3dede7221 */ /* 0x000fe40000010000 */
[----:B------:R-:W-:Y:S02]  /*b6f0*/  FADD.FTZ R221, R223, R220 ;  /* 0x000000dcdfdd7221 */ /* 0x000fe40000010000 */
[----:B------:R-:W-:Y:S01]  /*b700*/  FADD.FTZ R219, R167, R222 ;  /* 0x000000dea7db7221 */ /* 0x000fe20000010000 */
[C---:B------:R-:W-:Y:S01]  /*b710*/  HMMA.16816.F32.BF16 R36, R20.reuse, R26, R36 ;  /* 0x0000001a1424723c */ /* 0x040fe20000041824 */
[----:B------:R-:W3:Y:S07]  /*b720*/  LDSM.16.MT88.4 R24, [R189+0x17800] ;  /* 0x01780000bd18783b */ /* 0x000eee0000004200 */
[C---:B------:R-:W-:Y:S08]  /*b730*/  HMMA.16816.F32.BF16 R40, R20.reuse, R120, R40 ;  /* 0x000000781428723c */ /* 0x040ff00000041828 */
[C---:B------:R-:W-:Y:S08]  /*b740*/  HMMA.16816.F32.BF16 R44, R20.reuse, R122, R44 ;  /* 0x0000007a142c723c */ /* 0x040ff0000004182c */
[C---:B------:R-:W-:Y:S08]  /*b750*/  HMMA.16816.F32.BF16 R48, R20.reuse, R32, R48 ;  /* 0x000000201430723c */ /* 0x040ff00000041830 */
[C---:B------:R-:W-:Y:S08]  /*b760*/  HMMA.16816.F32.BF16 R52, R20.reuse, R34, R52 ;  /* 0x000000221434723c */ /* 0x040ff00000041834 */
[C---:B--2---:R-:W-:Y:S08]  /*b770*/  HMMA.16816.F32.BF16 R56, R20.reuse, R124, R56 ;  /* 0x0000007c1438723c */ /* 0x044ff00000041838 */
[C---:B------:R-:W-:Y:S08]  /*b780*/  HMMA.16816.F32.BF16 R60, R20.reuse, R126, R60 ;  /* 0x0000007e143c723c */ /* 0x040ff0000004183c */
[C---:B------:R-:W-:Y:S08]  /*b790*/  HMMA.16816.F32.BF16 R64, R20.reuse, R136, R64 ;  /* 0x000000881440723c */ /* 0x040ff00000041840 */
[C---:B------:R-:W-:Y:S08]  /*b7a0*/  HMMA.16816.F32.BF16 R68, R20.reuse, R138, R68 ;  /* 0x0000008a1444723c */ /* 0x040ff00000041844 */
[C---:B------:R-:W-:Y:S08]  /*b7b0*/  HMMA.16816.F32.BF16 R72, R20.reuse, R140, R72 ;  /* 0x0000008c1448723c */ /* 0x040ff00000041848 */
[C---:B------:R-:W-:Y:S08]  /*b7c0*/  HMMA.16816.F32.BF16 R76, R20.reuse, R142, R76 ;  /* 0x0000008e144c723c */ /* 0x040ff0000004184c */
[C---:B-----5:R-:W-:Y:S08]  /*b7d0*/  HMMA.16816.F32.BF16 R80, R20.reuse, R28, R80 ;  /* 0x0000001c1450723c */ /* 0x060ff00000041850 */
[C---:B------:R-:W-:Y:S01]  /*b7e0*/  HMMA.16816.F32.BF16 R84, R20.reuse, R30, R84 ;  /* 0x0000001e1454723c */ /* 0x040fe20000041854 */
[----:B------:R-:W2:Y:S07]  /*b7f0*/  LDSM.16.MT88.4 R28, [R188+0x17800] ;  /* 0x01780000bc1c783b */ /* 0x000eae0000004200 */
[C---:B------:R-:W-:Y:S08]  /*b800*/  HMMA.16816.F32.BF16 R88, R20.reuse, R144, R88 ;  /* 0x000000901458723c */ /* 0x040ff00000041858 */
[C---:B------:R-:W-:Y:S08]  /*b810*/  HMMA.16816.F32.BF16 R92, R20.reuse, R146, R92 ;  /* 0x00000092145c723c */ /* 0x040ff0000004185c */
[C---:B------:R-:W-:Y:S08]  /*b820*/  HMMA.16816.F32.BF16 R96, R20.reuse, R148, R96 ;  /* 0x000000941460723c */ /* 0x040ff00000041860 */
[C---:B------:R-:W-:Y:S08]  /*b830*/  HMMA.16816.F32.BF16 R100, R20.reuse, R150, R100 ;  /* 0x000000961464723c */ /* 0x040ff00000041864 */
[C---:B-1----:R-:W-:Y:S08]  /*b840*/  HMMA.16816.F32.BF16 R104, R20.reuse, R8, R104 ;  /* 0x000000081468723c */ /* 0x042ff00000041868 */
[C---:B------:R-:W-:Y:S08]  /*b850*/  HMMA.16816.F32.BF16 R124, R20.reuse, R10, R12 ;  /* 0x0000000a147c723c */ /* 0x040ff0000004180c */
[C---:B---3--:R-:W-:Y:S08]  /*b860*/  HMMA.16816.F32.BF16 R108, R20.reuse, R24, R108 ;  /* 0x00000018146c723c */ /* 0x048ff0000004186c */
[C---:B------:R-:W-:Y:S08]  /*b870*/  HMMA.16816.F32.BF16 R112, R20.reuse, R26, R112 ;  /* 0x0000001a1470723c */ /* 0x040ff00000041870 */
[C---:B--2---:R-:W-:Y:S08]  /*b880*/  HMMA.16816.F32.BF16 R120, R20.reuse, R28, R16 ;  /* 0x0000001c1478723c */ /* 0x044ff00000041810 */
[----:B------:R-:W-:Y:S01]  /*b890*/  HMMA.16816.F32.BF16 R116, R20, R30, R116 ;  /* 0x0000001e1474723c */ /* 0x000fe20000041874 */
[----:B------:R-:W-:-:S07]  /*b8a0*/  @P0 BRA `(.L_x_11) ;  /* 0xffffdb3000000947 */ /* 0x000fce000383ffff */
.L_x_10:
[----:B------:R-:W1:Y:S01]  /*b8b0*/  SHFL.BFLY PT, R2, R221, 0x2, 0x1f ;  /* 0x0c401f00dd027f89 */ /* 0x000e6200000e0000 */
[----:B------:R-:W-:Y:S01]  /*b8c0*/  MOV R6, 0x3f800000 ;  /* 0x3f80000000067802 */ /* 0x000fe20000000f00 */
[----:B------:R-:W-:Y:S01]  /*b8d0*/  BSSY B0, `(.L_x_14) ;  /* 0x0000143000007945 */ /* 0x000fe20003800000 */
[----:B------:R-:W-:Y:S01]  /*b8e0*/  MOV R7, 0x3f800000 ;  /* 0x3f80000000077802 */ /* 0x000fe20000000f00 */
[----:B------:R-:W2:Y:S01]  /*b8f0*/  SHFL.BFLY PT, R0, R219, 0x2, 0x1f ;  /* 0x0c401f00db007f89 */ /* 0x000ea200000e0000 */
[----:B------:R-:W-:Y:S01]  /*b900*/  ISETP.NE.AND P0, PT, R202, -0x1, PT ;  /* 0xffffffffca00780c */ /* 0x000fe20003f05270 */
[----:B-1----:R-:W-:-:S02]  /*b910*/  FADD.FTZ R5, R2, R221 ;  /* 0x000000dd02057221 */ /* 0x002fc40000010000 */
[----:B--2---:R-:W-:-:S03]  /*b920*/  FADD.FTZ R9, R0, R219 ;  /* 0x000000db00097221 */ /* 0x004fc60000010000 */
[----:B------:R-:W1:Y:S04]  /*b930*/  SHFL.BFLY PT, R2, R5, 0x1, 0x1f ;  /* 0x0c201f0005027f89 */ /* 0x000e6800000e0000 */
[----:B------:R-:W2:Y:S01]  /*b940*/  SHFL.BFLY PT, R0, R9, 0x1, 0x1f ;  /* 0x0c201f0009007f89 */ /* 0x000ea200000e0000 */
[----:B-1----:R-:W-:Y:S02]  /*b950*/  FADD.FTZ R2, R5, R2 ;  /* 0x0000000205027221 */ /* 0x002fe40000010000 */
[----:B------:R-:W-:-:S03]  /*b960*/  @P0 IMAD.WIDE.U32 R4, R202, c[0x0][0x1e8], RZ ;  /* 0x00007a00ca040a25 */ /* 0x000fc600078e00ff */
[----:B------:R-:W-:Y:S01]  /*b970*/  FSETP.NE.FTZ.AND P5, PT, R2, RZ, PT ;  /* 0x000000ff0200720b */ /* 0x000fe20003fb5000 */
[----:B--2---:R-:W-:Y:S02]  /*b980*/  FADD.FTZ R0, R9, R0 ;  /* 0x0000000009007221 */ /* 0x004fe40000010000 */
[----:B------:R-:W-:-:S03]  /*b990*/  @P0 IMAD R5, R202, c[0x0][0x1ec], R5 ;  /* 0x00007b00ca050a24 */ /* 0x000fc600078e0205 */
[----:B------:R-:W-:-:S07]  /*b9a0*/  FSETP.NE.FTZ.AND P4, PT, R0, RZ, PT ;  /* 0x000000ff0000720b */ /* 0x000fce0003f95000 */
[----:B------:R-:W1:Y:S08]  /*b9b0*/  @P5 MUFU.RCP R6, R2 ;  /* 0x0000000200065308 */ /* 0x000e700000001000 */
[----:B------:R-:W2:Y:S01]  /*b9c0*/  @P4 MUFU.RCP R7, R0 ;  /* 0x0000000000074308 */ /* 0x000ea20000001000 */
[----:B-1----:R-:W-:-:S07]  /*b9d0*/  FMUL.FTZ R128, R6, R128 ;  /* 0x0000008006807220 */ /* 0x002fce0000410000 */
[----:B------:R-:W1:Y:S01]  /*b9e0*/  @P5 MUFU.LG2 R2, R2 ;  /* 0x0000000200025308 */ /* 0x000e620000000c00 */
[C---:B------:R-:W-:Y:S02]  /*b9f0*/  FMUL.FTZ R129, R6.reuse, R129 ;  /* 0x0000008106817220 */ /* 0x040fe40000410000 */
[C---:B------:R-:W-:Y:S02]  /*ba00*/  FMUL.FTZ R36, R6.reuse, R36 ;  /* 0x0000002406247220 */ /* 0x040fe40000410000 */
[C---:B------:R-:W-:Y:S01]  /*ba10*/  FMUL.FTZ R37, R6.reuse, R37 ;  /* 0x0000002506257220 */ /* 0x040fe20000410000 */
[----:B------:R-:W-:Y:S01]  /*ba20*/  F2FP.BF16.PACK_AB R128, R129, R128 ;  /* 0x000000808180723e */ /* 0x000fe200000010ff */
[C---:B------:R-:W-:Y:S01]  /*ba30*/  FMUL.FTZ R40, R6.reuse, R40 ;  /* 0x0000002806287220 */ /* 0x040fe20000410000 */
[----:B------:R-:W3:Y:S01]  /*ba40*/  @P4 MUFU.LG2 R0, R0 ;  /* 0x0000000000004308 */ /* 0x000ee20000000c00 */
[C---:B------:R-:W-:Y:S01]  /*ba50*/  FMUL.FTZ R41, R6.reuse, R41 ;  /* 0x0000002906297220 */ /* 0x040fe20000410000 */
[----:B------:R-:W-:Y:S01]  /*ba60*/  F2FP.BF16.PACK_AB R36, R37, R36 ;  /* 0x000000242524723e */ /* 0x000fe200000010ff */
[----:B------:R-:W-:-:S02]  /*ba70*/  FMUL.FTZ R44, R6, R44 ;  /* 0x0000002c062c7220 */ /* 0x000fc40000410000 */
[C---:B------:R-:W-:Y:S01]  /*ba80*/  FMUL.FTZ R45, R6.reuse, R45 ;  /* 0x0000002d062d7220 */ /* 0x040fe20000410000 */
[----:B------:R-:W-:Y:S01]  /*ba90*/  F2FP.BF16.PACK_AB R40, R41, R40 ;  /* 0x000000282928723e */ /* 0x000fe200000010ff */
[C---:B------:R-:W-:Y:S02]  /*baa0*/  FMUL.FTZ R48, R6.reuse, R48 ;  /* 0x0000003006307220 */ /* 0x040fe40000410000 */
[C---:B------:R-:W-:Y:S01]  /*bab0*/  FMUL.FTZ R49, R6.reuse, R49 ;  /* 0x0000003106317220 */ /* 0x040fe20000410000 */
[----:B------:R-:W-:Y:S01]  /*bac0*/  F2FP.BF16.PACK_AB R44, R45, R44 ;  /* 0x0000002c2d2c723e */ /* 0x000fe200000010ff */
[C---:B------:R-:W-:Y:S02]  /*bad0*/  FMUL.FTZ R52, R6.reuse, R52 ;  /* 0x0000003406347220 */ /* 0x040fe40000410000 */
        /* <DEDUP_REMOVED lines=54> */
[----:B------:R-:W-:Y:S01]  /*be40*/  FMUL.FTZ R117, R6, R117 ;  /* 0x0000007506757220 */ /* 0x000fe20000410000 */
[----:B------:R-:W-:Y:S01]  /*be50*/  F2FP.BF16.PACK_AB R120, R121, R120 ;  /* 0x000000787978723e */ /* 0x000fe200000010ff */
[----:B------:R-:W4:Y:S01]  /*be60*/  S2R R6, SR_TID.X ;  /* 0x0000000000067919 */ /* 0x000f220000002100 */
[----:B--2---:R-:W-:-:S02]  /*be70*/  FMUL.FTZ R131, R7, R131 ;  /* 0x0000008307837220 */ /* 0x004fc40000410000 */
[----:B------:R-:W-:Y:S01]  /*be80*/  FMUL.FTZ R130, R7, R130 ;  /* 0x0000008207827220 */ /* 0x000fe20000410000 */
[----:B------:R-:W-:Y:S01]  /*be90*/  F2FP.BF16.PACK_AB R116, R117, R116 ;  /* 0x000000747574723e */ /* 0x000fe200000010ff */
[C---:B------:R-:W-:Y:S02]  /*bea0*/  FMUL.FTZ R39, R7.reuse, R39 ;  /* 0x0000002707277220 */ /* 0x040fe40000410000 */
[----:B------:R-:W-:Y:S01]  /*beb0*/  FMUL.FTZ R38, R7, R38 ;  /* 0x0000002607267220 */ /* 0x000fe20000410000 */
[----:B------:R-:W-:Y:S01]  /*bec0*/  F2FP.BF16.PACK_AB R130, R131, R130 ;  /* 0x000000828382723e */ /* 0x000fe200000010ff */
[C---:B------:R-:W-:Y:S02]  /*bed0*/  FMUL.FTZ R43, R7.reuse, R43 ;  /* 0x0000002b072b7220 */ /* 0x040fe40000410000 */
[----:B------:R-:W-:Y:S01]  /*bee0*/  FMUL.FTZ R42, R7, R42 ;  /* 0x0000002a072a7220 */ /* 0x000fe20000410000 */
[----:B------:R-:W-:Y:S01]  /*bef0*/  F2FP.BF16.PACK_AB R38, R39, R38 ;  /* 0x000000262726723e */ /* 0x000fe200000010ff */
[----:B------:R-:W-:-:S02]  /*bf00*/  FMUL.FTZ R47, R7, R47 ;  /* 0x0000002f072f7220 */ /* 0x000fc40000410000 */
[----:B------:R-:W-:Y:S01]  /*bf10*/  FMUL.FTZ R46, R7, R46 ;  /* 0x0000002e072e7220 */ /* 0x000fe20000410000 */
[----:B------:R-:W-:Y:S01]  /*bf20*/  F2FP.BF16.PACK_AB R42, R43, R42 ;  /* 0x0000002a2b2a723e */ /* 0x000fe200000010ff */
[C---:B------:R-:W-:Y:S02]  /*bf30*/  FMUL.FTZ R51, R7.reuse, R51 ;  /* 0x0000003307337220 */ /* 0x040fe40000410000 */
[----:B------:R-:W-:Y:S01]  /*bf40*/  FMUL.FTZ R50, R7, R50 ;  /* 0x0000003207327220 */ /* 0x000fe20000410000 */
[----:B------:R-:W-:Y:S01]  /*bf50*/  F2FP.BF16.PACK_AB R46, R47, R46 ;  /* 0x0000002e2f2e723e */ /* 0x000fe200000010ff */
[C---:B------:R-:W-:Y:S02]  /*bf60*/  FMUL.FTZ R55, R7.reuse, R55 ;  /* 0x0000003707377220 */ /* 0x040fe40000410000 */
[C---:B------:R-:W-:Y:S01]  /*bf70*/  FMUL.FTZ R54, R7.reuse, R54 ;  /* 0x0000003607367220 */ /* 0x040fe20000410000 */
[----:B----4-:R-:W-:Y:S01]  /*bf80*/  SHF.R.S32.HI R9, RZ, 0x1f, R6 ;  /* 0x0000001fff097819 */ /* 0x010fe20000011406 */
[----:B------:R-:W-:Y:S01]  /*bf90*/  FMUL.FTZ R59, R7, R59 ;  /* 0x0000003b073b7220 */ /* 0x000fe20000410000 */
[----:B------:R-:W-:Y:S01]  /*bfa0*/  F2FP.BF16.PACK_AB R50, R51, R50 ;  /* 0x000000323332723e */ /* 0x000fe200000010ff */
[----:B------:R-:W-:Y:S01]  /*bfb0*/  FMUL.FTZ R58, R7, R58 ;  /* 0x0000003a073a7220 */ /* 0x000fe20000410000 */
[-C--:B------:R-:W-:Y:S01]  /*bfc0*/  LEA.HI R8, R9, R6.reuse, RZ, 0x2 ;  /* 0x0000000609087211 */ /* 0x080fe200078f10ff */
[----:B------:R-:W-:Y:S01]  /*bfd0*/  FMUL.FTZ R63, R7, R63 ;  /* 0x0000003f073f7220 */ /* 0x000fe20000410000 */
[----:B------:R-:W-:Y:S01]  /*bfe0*/  LEA.HI R9, R9, R6, RZ, 0x5 ;  /* 0x0000000609097211 */ /* 0x000fe200078f28ff */
[C---:B------:R-:W-:Y:S01]  /*bff0*/  FMUL.FTZ R62, R7.reuse, R62 ;  /* 0x0000003e073e7220 */ /* 0x040fe20000410000 */
[--C-:B------:R-:W-:Y:S01]  /*c000*/  SHF.R.S32.HI R11, RZ, 0x2, R8.reuse ;  /* 0x00000002ff0b7819 */ /* 0x100fe20000011408 */
[C---:B------:R-:W-:Y:S01]  /*c010*/  FMUL.FTZ R67, R7.reuse, R67 ;  /* 0x0000004307437220 */ /* 0x040fe20000410000 */
[----:B------:R-:W-:Y:S01]  /*c020*/  SHF.R.S32.HI R10, RZ, 0x1f, R8 ;  /* 0x0000001fff0a7819 */ /* 0x000fe20000011408 */
[----:B------:R-:W-:Y:S01]  /*c030*/  FMUL.FTZ R66, R7, R66 ;  /* 0x0000004207427220 */ /* 0x000fe20000410000 */
[----:B------:R-:W-:Y:S01]  /*c040*/  F2FP.BF16.PACK_AB R54, R55, R54 ;  /* 0x000000363736723e */ /* 0x000fe200000010ff */
[C---:B------:R-:W-:Y:S01]  /*c050*/  FMUL.FTZ R71, R7.reuse, R71 ;  /* 0x0000004707477220 */ /* 0x040fe20000410000 */
[----:B------:R-:W-:Y:S01]  /*c060*/  LEA.HI R10, R10, R11, RZ, 0x3 ;  /* 0x0000000b0a0a7211 */ /* 0x000fe200078f18ff */
[----:B------:R-:W-:Y:S01]  /*c070*/  FMUL.FTZ R70, R7, R70 ;  /* 0x0000004607467220 */ /* 0x000fe20000410000 */
[----:B------:R-:W-:Y:S01]  /*c080*/  F2FP.BF16.PACK_AB R58, R59, R58 ;  /* 0x0000003a3b3a723e */ /* 0x000fe200000010ff */
[C---:B------:R-:W-:Y:S01]  /*c090*/  FMUL.FTZ R75, R7.reuse, R75 ;  /* 0x0000004b074b7220 */ /* 0x040fe20000410000 */
[----:B------:R-:W-:Y:S01]  /*c0a0*/  LOP3.LUT R10, R10, 0xfffffff8, RZ, 0xc0, !PT ;  /* 0xfffffff80a0a7812 */ /* 0x000fe200078ec0ff */
[----:B------:R-:W-:Y:S01]  /*c0b0*/  FMUL.FTZ R74, R7, R74 ;  /* 0x0000004a074a7220 */ /* 0x000fe20000410000 */
[----:B------:R-:W-:Y:S01]  /*c0c0*/  F2FP.BF16.PACK_AB R62, R63, R62 ;  /* 0x0000003e3f3e723e */ /* 0x000fe200000010ff */
[----:B------:R-:W-:Y:S01]  /*c0d0*/  FMUL.FTZ R79, R7, R79 ;  /* 0x0000004f074f7220 */ /* 0x000fe20000410000 */
[----:B------:R-:W-:Y:S01]  /*c0e0*/  IADD3 R10, R11, -R10, RZ ;  /* 0x8000000a0b0a7210 */ /* 0x000fe20007ffe0ff */
[----:B------:R-:W-:Y:S01]  /*c0f0*/  FMUL.FTZ R78, R7, R78 ;  /* 0x0000004e074e7220 */ /* 0x000fe20000410000 */
[----:B------:R-:W-:Y:S01]  /*c100*/  F2FP.BF16.PACK_AB R66, R67, R66 ;  /* 0x000000424342723e */ /* 0x000fe200000010ff */
[C---:B------:R-:W-:Y:S01]  /*c110*/  FMUL.FTZ R83, R7.reuse, R83 ;  /* 0x0000005307537220 */ /* 0x040fe20000410000 */
[C---:B------:R-:W-:Y:S01]  /*c120*/  SHF.L.U32 R11, R10.reuse, 0x6, RZ ;  /* 0x000000060a0b7819 */ /* 0x040fe200000006ff */
[C---:B------:R-:W-:Y:S01]  /*c130*/  FMUL.FTZ R82, R7.reuse, R82 ;  /* 0x0000005207527220 */ /* 0x040fe20000410000 */
[----:B------:R-:W-:Y:S01]  /*c140*/  LOP3.LUT R12, R10, 0x1, RZ, 0xc0, !PT ;  /* 0x000000010a0c7812 */ /* 0x000fe200078ec0ff */
[----:B------:R-:W-:Y:S01]  /*c150*/  FMUL.FTZ R87, R7, R87 ;  /* 0x0000005707577220 */ /* 0x000fe20000410000 */
[----:B------:R-:W-:Y:S01]  /*c160*/  LOP3.LUT R11, R11, 0x1c0, RZ, 0xc0, !PT ;  /* 0x000001c00b0b7812 */ /* 0x000fe200078ec0ff */
[C---:B------:R-:W-:Y:S01]  /*c170*/  FMUL.FTZ R86, R7.reuse, R86 ;  /* 0x0000005607567220 */ /* 0x040fe20000410000 */
[----:B------:R-:W-:Y:S01]  /*c180*/  ISETP.NE.U32.AND P3, PT, R12, 0x1, PT ;  /* 0x000000010c00780c */ /* 0x000fe20003f65070 */
[----:B------:R-:W-:Y:S01]  /*c190*/  FMUL.FTZ R91, R7, R91 ;  /* 0x0000005b075b7220 */ /* 0x000fe20000410000 */
[----:B------:R-:W-:Y:S01]  /*c1a0*/  LEA.HI R14, R11, R11, RZ, 0x1d ;  /* 0x0000000b0b0e7211 */ /* 0x000fe200078fe8ff */
[C---:B------:R-:W-:Y:S01]  /*c1b0*/  FMUL.FTZ R90, R7.reuse, R90 ;  /* 0x0000005a075a7220 */ /* 0x040fe20000410000 */
[----:B------:R-:W-:Y:S01]  /*c1c0*/  R2P PR, R10, 0x6 ;  /* 0x000000060a007804 */ /* 0x000fe20000000000 */
[----:B------:R-:W-:Y:S01]  /*c1d0*/  FMUL.FTZ R95, R7, R95 ;  /* 0x0000005f075f7220 */ /* 0x000fe20000410000 */
[----:B------:R-:W-:Y:S01]  /*c1e0*/  F2FP.BF16.PACK_AB R70, R71, R70 ;  /* 0x000000464746723e */ /* 0x000fe200000010ff */
        /* <DEDUP_REMOVED lines=29> */
[----:B------:R-:W-:Y:S02]  /*c3c0*/  LOP3.LUT R7, R8, 0x3ffffffc, RZ, 0xc0, !PT ;  /* 0x3ffffffc08077812 */ /* 0x000fe400078ec0ff */
[----:B------:R-:W-:Y:S02]  /*c3d0*/  SHF.R.S32.HI R8, RZ, 0x5, R9 ;  /* 0x00000005ff087819 */ /* 0x000fe40000011409 */
[----:B------:R-:W-:Y:S02]  /*c3e0*/  IADD3 R7, -R7, R6, RZ ;  /* 0x0000000607077210 */ /* 0x000fe40007ffe1ff */
[----:B------:R-:W-:Y:S02]  /*c3f0*/  F2FP.BF16.PACK_AB R122, R123, R122 ;  /* 0x0000007a7b7a723e */ /* 0x000fe400000010ff */
[----:B------:R-:W-:Y:S02]  /*c400*/  LEA R7, R8, R7, 0x9 ;  /* 0x0000000708077211 */ /* 0x000fe400078e48ff */
[----:B------:R-:W-:-:S02]  /*c410*/  F2FP.BF16.PACK_AB R118, R119, R118 ;  /* 0x000000767776723e */ /* 0x000fc400000010ff */
[----:B------:R-:W-:Y:S02]  /*c420*/  LEA R7, R7, R14, 0x1 ;  /* 0x0000000e07077211 */ /* 0x000fe400078e08ff */
[----:B------:R-:W-:Y:S02]  /*c430*/  LOP3.LUT R9, R9, 0xffffffe0, RZ, 0xc0, !PT ;  /* 0xffffffe009097812 */ /* 0x000fe400078ec0ff */
[----:B------:R-:W-:Y:S02]  /*c440*/  SHF.L.U32 R11, R7, 0x1, RZ ;  /* 0x00000001070b7819 */ /* 0x000fe400000006ff */
[----:B------:R-:W-:Y:S02]  /*c450*/  MOV R7, 0x20 ;  /* 0x0000002000077802 */ /* 0x000fe40000000f00 */
[----:B------:R-:W-:Y:S01]  /*c460*/  IADD3 R13, R11, -0x10, RZ ;  /* 0xfffffff00b0d7810 */ /* 0x000fe20007ffe0ff */
[----:B------:R-:W-:Y:S01]  /*c470*/  STS [R11], R128 ;  /* 0x000000800b007388 */ /* 0x000fe20000000800 */
[----:B------:R-:W-:-:S02]  /*c480*/  SEL R10, R7, 0xffffffe0, !P1 ;  /* 0xffffffe0070a7807 */ /* 0x000fc40004800000 */
[----:B------:R-:W-:Y:S01]  /*c490*/  MOV R7, 0x40 ;  /* 0x0000004000077802 */ /* 0x000fe20000000f00 */
[----:B------:R-:W-:Y:S01]  /*c4a0*/  STS [R11+0x400], R130 ;  /* 0x000400820b007388 */ /* 0x000fe20000000800 */
[----:B------:R-:W-:Y:S02]  /*c4b0*/  @P3 IADD3 R13, R11, 0x10, RZ ;  /* 0x000000100b0d3810 */ /* 0x000fe40007ffe0ff */
[----:B------:R-:W-:Y:S02]  /*c4c0*/  SEL R12, R7, 0xffffffc0, !P2 ;  /* 0xffffffc0070c7807 */ /* 0x000fe40005000000 */
[C---:B------:R-:W-:Y:S01]  /*c4d0*/  IADD3 R15, R11.reuse, R10, RZ ;  /* 0x0000000a0b0f7210 */ /* 0x040fe20007ffe0ff */
[----:B------:R-:W-:Y:S01]  /*c4e0*/  STS [R13], R36 ;  /* 0x000000240d007388 */ /* 0x000fe20000000800 */
[-C--:B------:R-:W-:Y:S02]  /*c4f0*/  IADD3 R17, R10, R13.reuse, RZ ;  /* 0x0000000d0a117210 */ /* 0x080fe40007ffe0ff */
[-C--:B------:R-:W-:Y:S01]  /*c500*/  IADD3 R19, R11, R12.reuse, RZ ;  /* 0x0000000c0b137210 */ /* 0x080fe20007ffe0ff */
[----:B------:R-:W-:Y:S01]  /*c510*/  STS [R13+0x400], R38 ;  /* 0x000400260d007388 */ /* 0x000fe20000000800 */
[----:B------:R-:W-:Y:S01]  /*c520*/  IADD3 R21, R12, R13, RZ ;  /* 0x0000000d0c157210 */ /* 0x000fe20007ffe0ff */
[----:B------:R-:W2:Y:S01]  /*c530*/  LDC.U8 R10, c[0x0][0x329] ;  /* 0x0000ca40ff0a7b82 */ /* 0x000ea20000000000 */
[-C--:B------:R-:W-:Y:S01]  /*c540*/  IADD3 R23, R15, R12.reuse, RZ ;  /* 0x0000000c0f177210 */ /* 0x080fe20007ffe0ff */
[----:B------:R-:W-:Y:S01]  /*c550*/  STS [R15], R40 ;  /* 0x000000280f007388 */ /* 0x000fe20000000800 */
[----:B------:R-:W-:-:S02]  /*c560*/  IADD3 R25, R17, R12, RZ ;  /* 0x0000000c11197210 */ /* 0x000fc40007ffe0ff */
[----:B------:R-:W-:Y:S01]  /*c570*/  IADD3 R9, R6, -R9, RZ ;  /* 0x8000000906097210 */ /* 0x000fe20007ffe0ff */
[----:B------:R-:W-:Y:S02]  /*c580*/  STS [R15+0x400], R42 ;  /* 0x0004002a0f007388 */ /* 0x000fe40000000800 */
[----:B------:R-:W4:Y:S02]  /*c590*/  LDC.U8 R12, c[0x0][0x328] ;  /* 0x0000ca00ff0c7b82 */ /* 0x000f240000000000 */
[----:B------:R-:W-:Y:S04]  /*c5a0*/  STS [R17], R44 ;  /* 0x0000002c11007388 */ /* 0x000fe80000000800 */
[----:B------:R-:W-:Y:S04]  /*c5b0*/  STS [R17+0x400], R46 ;  /* 0x0004002e11007388 */ /* 0x000fe80000000800 */
[----:B------:R-:W-:Y:S04]  /*c5c0*/  STS [R19], R48 ;  /* 0x0000003013007388 */ /* 0x000fe80000000800 */
[----:B------:R-:W-:Y:S01]  /*c5d0*/  STS [R19+0x400], R50 ;  /* 0x0004003213007388 */ /* 0x000fe20000000800 */
[----:B--2---:R-:W-:-:S03]  /*c5e0*/  ISETP.NE.AND P1, PT, R10, RZ, PT ;  /* 0x000000ff0a00720c */ /* 0x004fc60003f25270 */
[----:B------:R-:W-:Y:S04]  /*c5f0*/  STS [R21], R52 ;  /* 0x0000003415007388 */ /* 0x000fe80000000800 */
[----:B------:R-:W-:Y:S01]  /*c600*/  STS [R21+0x400], R54 ;  /* 0x0004003615007388 */ /* 0x000fe20000000800 */
[----:B----4-:R-:W-:-:S03]  /*c610*/  ISETP.NE.AND P2, PT, R12, RZ, PT ;  /* 0x000000ff0c00720c */ /* 0x010fc60003f45270 */
[----:B------:R-:W-:Y:S01]  /*c620*/  STS [R23], R56 ;  /* 0x0000003817007388 */ /* 0x000fe20000000800 */
[----:B------:R-:W-:-:S03]  /*c630*/  ISETP.NE.OR P3, PT, R10, RZ, !P2 ;  /* 0x000000ff0a00720c */ /* 0x000fc60005765670 */
[----:B------:R-:W-:Y:S04]  /*c640*/  STS [R23+0x400], R58 ;  /* 0x0004003a17007388 */ /* 0x000fe80000000800 */
[----:B------:R2:W-:Y:S04]  /*c650*/  STS [R25], R60 ;  /* 0x0000003c19007388 */ /* 0x0005e80000000800 */
[----:B------:R4:W-:Y:S04]  /*c660*/  STS [R25+0x400], R62 ;  /* 0x0004003e19007388 */ /* 0x0009e80000000800 */
[----:B------:R5:W-:Y:S04]  /*c670*/  STS [R11+0x4000], R64 ;  /* 0x004000400b007388 */ /* 0x000be80000000800 */
[----:B------:R-:W-:Y:S04]  /*c680*/  STS [R11+0x4400], R66 ;  /* 0x004400420b007388 */ /* 0x000fe80000000800 */
[----:B------:R-:W-:Y:S04]  /*c690*/  STS [R13+0x4000], R68 ;  /* 0x004000440d007388 */ /* 0x000fe80000000800 */
[----:B------:R-:W-:Y:S04]  /*c6a0*/  STS [R13+0x4400], R70 ;  /* 0x004400460d007388 */ /* 0x000fe80000000800 */
[----:B------:R-:W-:Y:S01]  /*c6b0*/  STS [R15+0x4000], R72 ;  /* 0x004000480f007388 */ /* 0x000fe20000000800 */
[----:B--2---:R-:W-:-:S03]  /*c6c0*/  @P1 MOV R60, c[0x0][0x210] ;  /* 0x00008400003c1a02 */ /* 0x004fc60000000f00 */
[----:B------:R-:W-:Y:S01]  /*c6d0*/  STS [R15+0x4400], R74 ;  /* 0x0044004a0f007388 */ /* 0x000fe20000000800 */
[----:B----4-:R-:W-:Y:S01]  /*c6e0*/  @P1 MOV R62, 0x1 ;  /* 0x00000001003e1802 */ /* 0x010fe20000000f00 */
[----:B------:R-:W-:Y:S02]  /*c6f0*/  @P1 IMAD R60, R60, c[0x0][0x214], RZ ;  /* 0x000085003c3c1a24 */ /* 0x000fe400078e02ff */
[----:B------:R-:W-:Y:S04]  /*c700*/  STS [R17+0x4000], R76 ;  /* 0x0040004c11007388 */ /* 0x000fe80000000800 */
[----:B------:R-:W-:Y:S04]  /*c710*/  STS [R17+0x4400], R78 ;  /* 0x0044004e11007388 */ /* 0x000fe80000000800 */
[----:B------:R-:W-:Y:S04]  /*c720*/  STS [R19+0x4000], R80 ;  /* 0x0040005013007388 */ /* 0x000fe80000000800 */
[----:B------:R-:W-:Y:S04]  /*c730*/  STS [R19+0x4400], R82 ;  /* 0x0044005213007388 */ /* 0x000fe80000000800 */
[----:B------:R-:W-:Y:S04]  /*c740*/  STS [R21+0x4000], R84 ;  /* 0x0040005415007388 */ /* 0x000fe80000000800 */
[----:B------:R-:W-:Y:S04]  /*c750*/  STS [R21+0x4400], R86 ;  /* 0x0044005615007388 */ /* 0x000fe80000000800 */
[----:B------:R-:W2:Y:S04]  /*c760*/  S2R R7, SR_CTAID.Y ;  /* 0x0000000000077919 */ /* 0x000ea80000002600 */
[----:B------:R-:W-:Y:S04]  /*c770*/  STS [R23+0x4000], R88 ;  /* 0x0040005817007388 */ /* 0x000fe80000000800 */
[----:B------:R-:W-:Y:S04]  /*c780*/  STS [R23+0x4400], R90 ;  /* 0x0044005a17007388 */ /* 0x000fe80000000800 */
[----:B------:R-:W-:Y:S04]  /*c790*/  STS [R25+0x4000], R92 ;  /* 0x0040005c19007388 */ /* 0x000fe80000000800 */
[----:B------:R-:W-:Y:S04]  /*c7a0*/  STS [R25+0x4400], R94 ;  /* 0x0044005e19007388 */ /* 0x000fe80000000800 */
[----:B------:R-:W-:Y:S04]  /*c7b0*/  STS [R11+0x8000], R96 ;  /* 0x008000600b007388 */ /* 0x000fe80000000800 */
[----:B------:R4:W-:Y:S01]  /*c7c0*/  STS [R11+0x8400], R98 ;  /* 0x008400620b007388 */ /* 0x0009e20000000800 */
[----:B--2---:R-:W-:Y:S01]  /*c7d0*/  @!P0 SHF.R.S32.HI R12, RZ, 0x1f, R7 ;  /* 0x0000001fff0c8819 */ /* 0x004fe20000011407 */
[----:B-----5:R-:W-:-:S02]  /*c7e0*/  @!P0 IMAD.WIDE.U32 R64, R7, c[0x0][0x1e0], RZ ;  /* 0x0000780007408a25 */ /* 0x020fc400078e00ff */
[----:B------:R2:W-:Y:S02]  /*c7f0*/  STS [R13+0x8000], R100 ;  /* 0x008000640d007388 */ /* 0x0005e40000000800 */
[----:B------:R-:W-:Y:S01]  /*c800*/  @!P0 IMAD R12, R12, c[0x0][0x1e0], RZ ;  /* 0x000078000c0c8a24 */ /* 0x000fe200078e02ff */
[----:B------:R-:W-:Y:S01]  /*c810*/  @!P0 MOV R4, R64 ;  /* 0x0000004000048202 */ /* 0x000fe20000000f00 */
[----:B------:R2:W-:Y:S01]  /*c820*/  STS [R13+0x8400], R102 ;  /* 0x008400660d007388 */ /* 0x0005e20000000800 */
[C---:B------:R-:W-:Y:S02]  /*c830*/  @!P3 IMAD R63, R7.reuse, c[0x0][0x214], RZ ;  /* 0x00008500073fba24 */ /* 0x040fe400078e02ff */
[----:B------:R-:W-:Y:S01]  /*c840*/  @!P0 IMAD R61, R7, c[0x0][0x1e4], R12 ;  /* 0x00007900073d8a24 */ /* 0x000fe200078e020c */
[----:B------:R2:W-:Y:S02]  /*c850*/  STS [R15+0x8000], R104 ;  /* 0x008000680f007388 */ /* 0x0005e40000000800 */
[----:B------:R-:W-:-:S02]  /*c860*/  @!P3 SEL R63, R63, R202, !P0 ;  /* 0x000000ca3f3fb207 */ /* 0x000fc40004000000 */
[----:B------:R2:W-:Y:S01]  /*c870*/  STS [R15+0x8400], R106 ;  /* 0x0084006a0f007388 */ /* 0x0005e20000000800 */
[----:B------:R-:W-:Y:S02]  /*c880*/  @!P0 IADD3 R5, R65, R61, RZ ;  /* 0x0000003d41058210 */ /* 0x000fe40007ffe0ff */
[----:B------:R-:W-:Y:S01]  /*c890*/  SHF.R.S32.HI R61, RZ, 0x1f, R8 ;  /* 0x0000001fff3d7819 */ /* 0x000fe20000011408 */
[----:B------:R2:W-:Y:S01]  /*c8a0*/  STS [R17+0x8000], R124 ;  /* 0x0080007c11007388 */ /* 0x0005e20000000800 */
[----:B------:R-:W-:Y:S01]  /*c8b0*/  LOP3.LUT P0, RZ, R9, 0x3, RZ, 0xc0, !PT ;  /* 0x0000000309ff7812 */ /* 0x000fe2000780c0ff */
[----:B------:R-:W-:Y:S01]  /*c8c0*/  CS2R R64, SRZ ;  /* 0x0000000000407805 */ /* 0x000fe2000001ff00 */
[----:B------:R-:W-:Y:S01]  /*c8d0*/  LEA.HI R61, R61, R8, RZ, 0x3 ;  /* 0x000000083d3d7211 */ /* 0x000fe200078f18ff */
[----:B------:R2:W-:Y:S01]  /*c8e0*/  STS [R17+0x8400], R126 ;  /* 0x0084007e11007388 */ /* 0x0005e20000000800 */
[----:B----4-:R-:W-:Y:S02]  /*c8f0*/  @!P1 MOV R11, c[0x0][0x214] ;  /* 0x00008500000b9a02 */ /* 0x010fe40000000f00 */
[----:B------:R-:W-:Y:S01]  /*c900*/  @!P3 MOV R64, R63 ;  /* 0x0000003f0040b202 */ /* 0x000fe20000000f00 */
[----:B------:R2:W-:Y:S01]  /*c910*/  STS [R19+0x8000], R108 ;  /* 0x0080006c13007388 */ /* 0x0005e20000000800 */
[----:B------:R-:W-:-:S02]  /*c920*/  @!P1 SEL R60, R11, c[0x0][0x234], !P2 ;  /* 0x00008d000b3c9a07 */ /* 0x000fc40005000000 */
[----:B------:R-:W-:Y:S01]  /*c930*/  @!P3 SHF.R.S32.HI R65, RZ, 0x1f, R63 ;  /* 0x0000001fff41b819 */ /* 0x000fe2000001143f */
[----:B------:R2:W-:Y:S01]  /*c940*/  STS [R19+0x8400], R110 ;  /* 0x0084006e13007388 */ /* 0x0005e20000000800 */
[----:B------:R-:W-:Y:S01]  /*c950*/  LOP3.LUT R61, R61, 0xffffff8, RZ, 0xc0, !PT ;  /* 0x0ffffff83d3d7812 */ /* 0x000fe200078ec0ff */
[----:B------:R-:W-:Y:S02]  /*c960*/  @!P1 IMAD R62, R60, c[0x0][0x1c0], RZ ;  /* 0x000070003c3e9a24 */ /* 0x000fe400078e02ff */
[----:B------:R2:W-:Y:S01]  /*c970*/  STS [R21+0x8000], R112 ;  /* 0x0080007015007388 */ /* 0x0005e20000000800 */
[----:B-1----:R-:W-:Y:S01]  /*c980*/  @P5 FMUL.FTZ R63, R2, 0.69314718246459960938 ;  /* 0x3f317218023f5820 */ /* 0x002fe20000410000 */
[----:B------:R-:W-:Y:S01]  /*c990*/  IADD3 R61, R8, -R61, RZ ;  /* 0x8000003d083d7210 */ /* 0x000fe20007ffe0ff */
[----:B------:R-:W-:Y:S01]  /*c9a0*/  IMAD R62, R7, R62, RZ ;  /* 0x0000003e073e7224 */ /* 0x000fe200078e02ff */
[----:B------:R2:W-:Y:S01]  /*c9b0*/  STS [R21+0x8400], R114 ;  /* 0x0084007215007388 */ /* 0x0005e20000000800 */
[----:B------:R-:W-:Y:S01]  /*c9c0*/  @P1 MOV R7, c[0x0][0x210] ;  /* 0x0000840000071a02 */ /* 0x000fe20000000f00 */
[----:B---3--:R-:W-:Y:S01]  /*c9d0*/  @P4 FMUL.FTZ R2, R0, 0.69314718246459960938 ;  /* 0x3f31721800024820 */ /* 0x008fe20000410000 */
[----:B------:R-:W-:Y:S01]  /*c9e0*/  @!P1 MOV R7, 0x1 ;  /* 0x0000000100079802 */ /* 0x000fe20000000f00 */
[----:B------:R2:W-:Y:S01]  /*c9f0*/  STS [R23+0x8000], R120 ;  /* 0x0080007817007388 */ /* 0x0005e20000000800 */
[----:B------:R-:W-:-:S02]  /*ca00*/  SEL R62, R62, RZ, P3 ;  /* 0x000000ff3e3e7207 */ /* 0x000fc40001800000 */
[----:B------:R-:W-:Y:S01]  /*ca10*/  MOV R8, 0x7f800000 ;  /* 0x7f80000000087802 */ /* 0x000fe20000000f00 */
[----:B------:R2:W-:Y:S01]  /*ca20*/  STS [R23+0x8400], R122 ;  /* 0x0084007a17007388 */ /* 0x0005e20000000800 */
[----:B------:R-:W-:Y:S01]  /*ca30*/  @P5 FFMA.FTZ R8, R132, c[0x0][0x238], R63 ;  /* 0x00008e0084085a23 */ /* 0x000fe2000001003f */
[----:B------:R-:W-:Y:S02]  /*ca40*/  LEA R212, R61, R212, 0x4 ;  /* 0x000000d43dd47211 */ /* 0x000fe400078e20ff */
[----:B------:R2:W-:Y:S04]  /*ca50*/  STS [R25+0x8000], R116 ;  /* 0x0080007419007388 */ /* 0x0005e80000000800 */
[----:B------:R2:W-:Y:S04]  /*ca60*/  STS [R25+0x8400], R118 ;  /* 0x0084007619007388 */ /* 0x0005e80000000800 */
[----:B------:R-:W-:Y:S06]  /*ca70*/  BAR.SYNC.DEFER_BLOCKING 0x0 ;  /* 0x0000000000007b1d */ /* 0x000fec0000010000 */
[----:B------:R-:W1:Y:S04]  /*ca80*/  S2R R10, SR_CTAID.X ;  /* 0x00000000000a7919 */ /* 0x000e680000002500 */
[----:B------:R-:W3:Y:S04]  /*ca90*/  S2R R11, SR_CTAID.Z ;  /* 0x00000000000b7919 */ /* 0x000ee80000002700 */
[----:B------:R2:W4:Y:S04]  /*caa0*/  LDS.128 R52, [R203] ;  /* 0x00000000cb347984 */ /* 0x0005280000000c00 */
[----:B------:R2:W2:Y:S01]  /*cab0*/  LDS.128 R48, [R203+0x1000] ;  /* 0x00100000cb307984 */ /* 0x0004a20000000c00 */
[----:B-1----:R-:W-:-:S03]  /*cac0*/  IMAD R6, R10, R7, RZ ;  /* 0x000000070a067224 */ /* 0x002fc600078e02ff */
[----:B------:R1:W1:Y:S01]  /*cad0*/  LDS.128 R44, [R203+0x2000] ;  /* 0x00200000cb2c7984 */ /* 0x0002620000000c00 */
[----:B---3--:R-:W-:Y:S01]  /*cae0*/  IMAD R62, R11, R60, R62 ;  /* 0x0000003c0b3e7224 */ /* 0x008fe200078e023e */
[----:B------:R-:W-:Y:S02]  /*caf0*/  SHF.L.U32 R9, R6, 0x7, RZ ;  /* 0x0000000706097819 */ /* 0x000fe400000006ff */
[----:B------:R3:W1:Y:S01]  /*cb00*/  LDS.128 R40, [R203+0x3000] ;  /* 0x00300000cb287984 */ /* 0x0006620000000c00 */
[----:B------:R-:W-:Y:S01]  /*cb10*/  MOV R6, 0x7f800000 ;  /* 0x7f80000000067802 */ /* 0x000fe20000000f00 */
[----:B------:R-:W-:Y:S01]  /*cb20*/  @P4 FFMA.FTZ R6, R3, c[0x0][0x238], R2 ;  /* 0x00008e0003064a23 */ /* 0x000fe20000010002 */
[--C-:B------:R-:W-:Y:S01]  /*cb30*/  IADD3 R0, P2, P1, R9, R64, R62.reuse ;  /* 0x0000004009007210 */ /* 0x100fe2000795e03e */
[----:B------:R3:W1:Y:S01]  /*cb40*/  LDS.128 R36, [R203+0x4000] ;  /* 0x00400000cb247984 */ /* 0x0006620000000c00 */
[----:B------:R-:W-:Y:S02]  /*cb50*/  SHF.R.S32.HI R9, RZ, 0x1f, R9 ;  /* 0x0000001fff097819 */ /* 0x000fe40000011409 */
[----:B------:R-:W-:Y:S01]  /*cb60*/  SHF.R.S32.HI R62, RZ, 0x1f, R62 ;  /* 0x0000001fff3e7819 */ /* 0x000fe2000001143e */
[----:B------:R3:W1:Y:S03]  /*cb70*/  LDS.128 R32, [R203+0x5000] ;  /* 0x00500000cb207984 */ /* 0x0006660000000c00 */
[----:B------:R-:W-:Y:S01]  /*cb80*/  IADD3.X R9, R9, R65, R62, P2, P1 ;  /* 0x0000004109097210 */ /* 0x000fe200017e243e */
[----:B------:R3:W1:Y:S04]  /*cb90*/  LDS.128 R28, [R203+0x6000] ;  /* 0x00600000cb1c7984 */ /* 0x0006680000000c00 */
[----:B------:R3:W1:Y:S04]  /*cba0*/  LDS.128 R24, [R203+0x7000] ;  /* 0x00700000cb187984 */ /* 0x0006680000000c00 */
[----:B------:R3:W1:Y:S04]  /*cbb0*/  LDS.128 R20, [R203+0x8000] ;  /* 0x00800000cb147984 */ /* 0x0006680000000c00 */
[----:B------:R3:W1:Y:S04]  /*cbc0*/  LDS.128 R16, [R203+0x9000] ;  /* 0x00900000cb107984 */ /* 0x0006680000000c00 */
[----:B------:R3:W1:Y:S04]  /*cbd0*/  LDS.128 R12, [R203+0xa000] ;  /* 0x00a00000cb0c7984 */ /* 0x0006680000000c00 */
[----:B------:R3:W1:Y:S01]  /*cbe0*/  LDS.128 R56, [R203+0xb000] ;  /* 0x00b00000cb387984 */ /* 0x0006620000000c00 */
[----:B------:R-:W-:Y:S05]  /*cbf0*/  @P0 BRA `(.L_x_15) ;  /* 0x0000010000000947 */ /* 0x000fea0003800000 */
[----:B--2-4-:R-:W-:Y:S01]  /*cc00*/  IMAD R205, R10, -0x80, R205 ;  /* 0xffffff800acd7824 */ /* 0x014fe200078e02cd */
[----:B------:R-:W-:-:S04]  /*cc10*/  IADD3 R2, R212, 0x8, RZ ;  /* 0x00000008d4027810 */ /* 0x000fc80007ffe0ff */
[-C--:B------:R-:W-:Y:S02]  /*cc20*/  ISETP.GE.AND P3, PT, R212, R205.reuse, PT ;  /* 0x000000cdd400720c */ /* 0x080fe40003f66270 */
[----:B------:R-:W-:-:S11]  /*cc30*/  ISETP.GE.AND P2, PT, R2, R205, PT ;  /* 0x000000cd0200720c */ /* 0x000fd60003f46270 */
[-C--:B------:R-:W-:Y:S02]  /*cc40*/  @!P3 IMAD R212, R212, R7.reuse, RZ ;  /* 0x00000007d4d4b224 */ /* 0x080fe400078e02ff */
[----:B------:R-:W-:-:S03]  /*cc50*/  @!P2 IMAD R7, R2, R7, RZ ;  /* 0x000000070207a224 */ /* 0x000fc600078e02ff */
[CC--:B------:R-:W-:Y:S02]  /*cc60*/  @!P3 IADD3 R2, P1, R212.reuse, R0.reuse, RZ ;  /* 0x00000000d402b210 */ /* 0x0c0fe40007f3e0ff */
[C---:B------:R-:W-:Y:S02]  /*cc70*/  @!P2 IADD3 R0, P0, R7.reuse, R0, RZ ;  /* 0x000000000700a210 */ /* 0x040fe40007f1e0ff */
[-C--:B------:R-:W-:Y:S02]  /*cc80*/  @!P3 LEA.HI.X.SX32 R3, R212, R9.reuse, 0x1, P1 ;  /* 0x00000009d403b211 */ /* 0x080fe400008f0eff */
[----:B------:R-:W-:Y:S02]  /*cc90*/  @!P2 LEA.HI.X.SX32 R7, R7, R9, 0x1, P0 ;  /* 0x000000090707a211 */ /* 0x000fe400000f0eff */
[----:B------:R-:W-:Y:S02]  /*cca0*/  @!P3 LEA R62, P1, R2, c[0x0][0x200], 0x2 ;  /* 0x00008000023eba11 */ /* 0x000fe400078210ff */
[----:B------:R-:W-:-:S02]  /*ccb0*/  @!P2 LEA R60, P0, R0, c[0x0][0x200], 0x2 ;  /* 0x00008000003caa11 */ /* 0x000fc400078010ff */
[----:B------:R-:W-:Y:S02]  /*ccc0*/  @!P3 LEA.HI.X R63, R2, c[0x0][0x204], R3, 0x2, P1 ;  /* 0x00008100023fba11 */ /* 0x000fe400008f1403 */
[----:B------:R-:W-:-:S03]  /*ccd0*/  @!P2 LEA.HI.X R61, R0, c[0x0][0x204], R7, 0x2, P0 ;  /* 0x00008100003daa11 */ /* 0x000fc600000f1407 */
[----:B------:R2:W-:Y:S04]  /*cce0*/  @!P3 STG.E [R62.64], R8 ;  /* 0x000000083e00b986 */ /* 0x0005e8000c101908 */
[----:B------:R2:W-:Y:S02]  /*ccf0*/  @!P2 STG.E [R60.64], R6 ;  /* 0x000000063c00a986 */ /* 0x0005e4000c101908 */
.L_x_15:
[----:B--2-4-:R-:W-:Y:S05]  /*cd00*/  BSYNC B0 ;  /* 0x0000000000007941 */ /* 0x014fea0003800000 */
.L_x_14:
[----:B------:R-:W2:Y:S01]  /*cd10*/  S2R R3, SR_TID.X ;  /* 0x0000000000037919 */ /* 0x000ea20000002100 */
[----:B------:R-:W-:Y:S01]  /*cd20*/  IADD3 R4, P0, R214, R4, RZ ;  /* 0x00000004d6047210 */ /* 0x000fe20007f1e0ff */
[----:B------:R-:W-:Y:S01]  /*cd30*/  BSSY B0, `(.L_x_16) ;  /* 0x0000016000007945 */ /* 0x000fe20003800000 */
[----:B------:R-:W-:-:S03]  /*cd40*/  SHF.R.S32.HI R2, RZ, 0x1f, R11 ;  /* 0x0000001fff027819 */ /* 0x000fc6000001140b */
[----:B------:R-:W-:Y:S02]  /*cd50*/  IMAD.X R5, R215, 0x1, R5, P0 ;  /* 0x00000001d7057824 */ /* 0x000fe400000e0605 */
[----:B------:R-:W-:Y:S02]  /*cd60*/  IMAD R2, R2, c[0x0][0x1f0], RZ ;  /* 0x00007c0002027a24 */ /* 0x000fe400078e02ff */
[----:B------:R-:W-:-:S04]  /*cd70*/  IMAD.WIDE.U32 R4, R11, c[0x0][0x1f0], R4 ;  /* 0x00007c000b047a25 */ /* 0x000fc800078e0004 */
[----:B------:R-:W-:-:S04]  /*cd80*/  IMAD R2, R11, c[0x0][0x1f4], R2 ;  /* 0x00007d000b027a24 */ /* 0x000fc800078e0202 */
[----:B------:R-:W-:Y:S01]  /*cd90*/  IMAD.IADD R7, R5, 0x1, R2 ;  /* 0x0000000105077824 */ /* 0x000fe200078e0202 */
[----:B--2---:R-:W-:-:S04]  /*cda0*/  SHF.R.S32.HI R0, RZ, 0x1f, R3 ;  /* 0x0000001fff007819 */ /* 0x004fc80000011403 */
[----:B------:R-:W-:-:S04]  /*cdb0*/  LEA.HI R0, R0, R3, RZ, 0x3 ;  /* 0x0000000300007211 */ /* 0x000fc800078f18ff */
[----:B------:R-:W-:-:S04]  /*cdc0*/  SHF.R.S32.HI R0, RZ, 0x3, R0 ;  /* 0x00000003ff007819 */ /* 0x000fc80000011400 */
[----:B------:R-:W-:-:S13]  /*cdd0*/  ISETP.GE.AND P0, PT, R0, R199, PT ;  /* 0x000000c70000720c */ /* 0x000fda0003f06270 */
[----:B------:R-:W-:Y:S05]  /*cde0*/  @P0 BRA `(.L_x_17) ;  /* 0x000000a000000947 */ /* 0x000fea0003800000 */
[----:B------:R-:W-:Y:S01]  /*cdf0*/  MOV R6, R4 ;  /* 0x0000000400067202 */ /* 0x000fe20000000f00 */
[----:B------:R-:W-:-:S04]  /*ce00*/  IMAD R3, R217, c[0x0][0x1e8], RZ ;  /* 0x00007a00d9037a24 */ /* 0x000fc800078e02ff */
[----:B------:R-:W-:-:S04]  /*ce10*/  IMAD.WIDE.U32 R8, R216, c[0x0][0x1e8], R6 ;  /* 0x00007a00d8087a25 */ /* 0x000fc800078e0006 */
[----:B------:R-:W-:Y:S01]  /*ce20*/  IMAD R2, R216, c[0x0][0x1ec], R3 ;  /* 0x00007b00d8027a24 */ /* 0x000fe200078e0203 */
[----:B------:R-:W-:-:S04]  /*ce30*/  LEA R10, P0, R8, c[0x0][0x1d0], 0x1 ;  /* 0x00007400080a7a11 */ /* 0x000fc800078008ff */
[----:B------:R-:W-:-:S04]  /*ce40*/  IADD3 R2, R9, R2, RZ ;  /* 0x0000000209027210 */ /* 0x000fc80007ffe0ff */
[----:B------:R-:W-:-:S05]  /*ce50*/  LEA.HI.X R11, R8, c[0x0][0x1d4], R2, 0x1, P0 ;  /* 0x00007500080b7a11 */ /* 0x000fca00000f0c02 */
[----:B------:R2:W-:Y:S04]  /*ce60*/  STG.E.128 [R10.64], R52 ;  /* 0x000000340a007986 */ /* 0x0005e8000c101d08 */
[----:B-1----:R2:W-:Y:S04]  /*ce70*/  STG.E.128 [R10.64+0x80], R36 ;  /* 0x000080240a007986 */ /* 0x0025e8000c101d08 */
[----:B------:R2:W-:Y:S02]  /*ce80*/  STG.E.128 [R10.64+0x100], R20 ;  /* 0x000100140a007986 */ /* 0x0005e4000c101d08 */
.L_x_17:
[----:B------:R-:W-:Y:S05]  /*ce90*/  BSYNC B0 ;  /* 0x0000000000007941 */ /* 0x000fea0003800000 */
.L_x_16:
[----:B------:R-:W-:Y:S01]  /*cea0*/  IADD3 R2, R0, 0x20, RZ ;  /* 0x0000002000027810 */ /* 0x000fe20007ffe0ff */
[----:B------:R-:W-:Y:S03]  /*ceb0*/  BSSY B0, `(.L_x_18) ;  /* 0x0000010000007945 */ /* 0x000fe60003800000 */
[----:B------:R-:W-:-:S13]  /*cec0*/  ISETP.GE.AND P0, PT, R2, R199, PT ;  /* 0x000000c70200720c */ /* 0x000fda0003f06270 */
[----:B------:R-:W-:Y:S05]  /*ced0*/  @P0 BRA `(.L_x_19) ;  /* 0x000000d000000947 */ /* 0x000fea0003800000 */
[----:B------:R-:W-:Y:S01]  /*cee0*/  IADD3 R3, P0, R216, 0x20, RZ ;  /* 0x00000020d8037810 */ /* 0x000fe20007f1e0ff */
[----:B------:R-:W-:Y:S01]  /*cef0*/  IMAD.MOV.U32 R8, RZ, RZ, R4 ;  /* 0x000000ffff087224 */ /* 0x000fe200078e0004 */
[----:B------:R-:W-:-:S03]  /*cf00*/  MOV R9, R7 ;  /* 0x0000000700097202 */ /* 0x000fc60000000f00 */
[----:B------:R-:W-:Y:S02]  /*cf10*/  IMAD.X R2, RZ, RZ, R217, P0 ;  /* 0x000000ffff027224 */ /* 0x000fe400000e06d9 */
[----:B------:R-:W-:-:S04]  /*cf20*/  IMAD.WIDE.U32 R8, R3, c[0x0][0x1e8], R8 ;  /* 0x00007a0003087a25 */ /* 0x000fc800078e0008 */
[----:B------:R-:W-:Y:S01]  /*cf30*/  IMAD R2, R2, c[0x0][0x1e8], RZ ;  /* 0x00007a0002027a24 */ /* 0x000fe200078e02ff */
[----:B--2---:R-:W-:-:S03]  /*cf40*/  LEA R10, P0, R8, c[0x0][0x1d0], 0x1 ;  /* 0x00007400080a7a11 */ /* 0x004fc600078008ff */
[----:B------:R-:W-:-:S05]  /*cf50*/  IMAD R2, R3, c[0x0][0x1ec], R2 ;  /* 0x00007b0003027a24 */ /* 0x000fca00078e0202 */
[----:B------:R-:W-:-:S04]  /*cf60*/  IADD3 R2, R9, R2, RZ ;  /* 0x0000000209027210 */ /* 0x000fc80007ffe0ff */
[----:B------:R-:W-:-:S05]  /*cf70*/  LEA.HI.X R11, R8, c[0x0][0x1d4], R2, 0x1, P0 ;  /* 0x00007500080b7a11 */ /* 0x000fca00000f0c02 */
[----:B------:R2:W-:Y:S04]  /*cf80*/  STG.E.128 [R10.64], R48 ;  /* 0x000000300a007986 */ /* 0x0005e8000c101d08 */
[----:B-1----:R2:W-:Y:S04]  /*cf90*/  STG.E.128 [R10.64+0x80], R32 ;  /* 0x000080200a007986 */ /* 0x0025e8000c101d08 */
[----:B------:R2:W-:Y:S02]  /*cfa0*/  STG.E.128 [R10.64+0x100], R16 ;  /* 0x000100100a007986 */ /* 0x0005e4000c101d08 */
.L_x_19:
[----:B------:R-:W-:Y:S05]  /*cfb0*/  BSYNC B0 ;  /* 0x0000000000007941 */ /* 0x000fea0003800000 */
.L_x_18:
        /* <DEDUP_REMOVED lines=9> */
[----:B------:R-:W-:-:S04]  /*d050*/  IMAD R3, R0, c[0x0][0x1e8], RZ ;  /* 0x00007a0000037a24 */ /* 0x000fc800078e02ff */
[----:B------:R-:W-:Y:S01]  /*d060*/  IMAD R3, R2, c[0x0][0x1ec], R3 ;  /* 0x00007b0002037a24 */ /* 0x000fe200078e0203 */
[----:B------:R-:W-:-:S04]  /*d070*/  LEA R2, P0, R8, c[0x0][0x1d0], 0x1 ;  /* 0x0000740008027a11 */ /* 0x000fc800078008ff */
[----:B------:R-:W-:-:S04]  /*d080*/  IADD3 R3, R9, R3, RZ ;  /* 0x0000000309037210 */ /* 0x000fc80007ffe0ff */
[----:B------:R-:W-:-:S05]  /*d090*/  LEA.HI.X R3, R8, c[0x0][0x1d4], R3, 0x1, P0 ;  /* 0x0000750008037a11 */ /* 0x000fca00000f0c03 */
[----:B-1----:R1:W-:Y:S04]  /*d0a0*/  STG.E.128 [R2.64], R44 ;  /* 0x0000002c02007986 */ /* 0x0023e8000c101d08 */
[----:B------:R1:W-:Y:S04]  /*d0b0*/  STG.E.128 [R2.64+0x80], R28 ;  /* 0x0000801c02007986 */ /* 0x0003e8000c101d08 */
[----:B------:R1:W-:Y:S02]  /*d0c0*/  STG.E.128 [R2.64+0x100], R12 ;  /* 0x0001000c02007986 */ /* 0x0003e4000c101d08 */
.L_x_21:
[----:B------:R-:W-:Y:S05]  /*d0d0*/  BSYNC B0 ;  /* 0x0000000000007941 */ /* 0x000fea0003800000 */
.L_x_20:
[----:B------:R-:W-:-:S13]  /*d0e0*/  ISETP.GE.AND P0, PT, R204, R199, PT ;  /* 0x000000c7cc00720c */ /* 0x000fda0003f06270 */
[----:B------:R-:W-:Y:S05]  /*d0f0*/  @P0 EXIT ;  /* 0x000000000000094d */ /* 0x000fea0003800000 */
[----:B------:R-:W-:Y:S02]  /*d100*/  IADD3 R0, P0, R216, 0x60, RZ ;  /* 0x00000060d8007810 */ /* 0x000fe40007f1e0ff */
[----:B------:R-:W-:Y:S02]  /*d110*/  MOV R5, R7 ;  /* 0x0000000700057202 */ /* 0x000fe40000000f00 */
[----:B------:R-:W-:-:S03]  /*d120*/  IADD3.X R216, RZ, R217, RZ, P0, !PT ;  /* 0x000000d9ffd87210 */ /* 0x000fc600007fe4ff */
[----:B------:R-:W-:-:S04]  /*d130*/  IMAD.WIDE.U32 R4, R0, c[0x0][0x1e8], R4 ;  /* 0x00007a0000047a25 */ /* 0x000fc800078e0004 */
[----:B-1----:R-:W-:Y:S01]  /*d140*/  IMAD R3, R216, c[0x0][0x1e8], RZ ;  /* 0x00007a00d8037a24 */ /* 0x002fe200078e02ff */
[----:B------:R-:W-:-:S03]  /*d150*/  LEA R2, P0, R4, c[0x0][0x1d0], 0x1 ;  /* 0x0000740004027a11 */ /* 0x000fc600078008ff */
[----:B------:R-:W-:-:S05]  /*d160*/  IMAD R3, R0, c[0x0][0x1ec], R3 ;  /* 0x00007b0000037a24 */ /* 0x000fca00078e0203 */
[----:B------:R-:W-:-:S04]  /*d170*/  IADD3 R3, R5, R3, RZ ;  /* 0x0000000305037210 */ /* 0x000fc80007ffe0ff */
[----:B------:R-:W-:-:S05]  /*d180*/  LEA.HI.X R3, R4, c[0x0][0x1d4], R3, 0x1, P0 ;  /* 0x0000750004037a11 */ /* 0x000fca00000f0c03 */
[----:B------:R-:W-:Y:S04]  /*d190*/  STG.E.128 [R2.64], R40 ;  /* 0x0000002802007986 */ /* 0x000fe8000c101d08 */
[----:B------:R-:W-:Y:S04]  /*d1a0*/  STG.E.128 [R2.64+0x80], R24 ;  /* 0x0000801802007986 */ /* 0x000fe8000c101d08 */
[----:B------:R-:W-:Y:S01]  /*d1b0*/  STG.E.128 [R2.64+0x100], R56 ;  /* 0x0001003802007986 */ /* 0x000fe2000c101d08 */
[----:B------:R-:W-:Y:S05]  /*d1c0*/  EXIT ;  /* 0x000000000000794d */ /* 0x000fea0003800000 */
.L_x_2:
[----:B------:R-:W1:Y:S01]  /*d1d0*/  LDC.U8 R3, c[0x0][0x329] ;  /* 0x0000ca40ff037b82 */ /* 0x000e620000000000 */
[C---:B------:R-:W-:Y:S01]  /*d1e0*/  ISETP.NE.AND P4, PT, R202.reuse, -0x1, PT ;  /* 0xffffffffca00780c */ /* 0x040fe20003f85270 */
[----:B------:R-:W-:Y:S01]  /*d1f0*/  IMAD.IADD R205, R205, 0x1, -R90 ;  /* 0x00000001cdcd7824 */ /* 0x000fe200078e0a5a */
[----:B------:R-:W-:Y:S01]  /*d200*/  SHF.R.S32.HI R5, RZ, 0x1f, R86 ;  /* 0x0000001fff057819 */ /* 0x000fe20000011456 */
[----:B------:R-:W-:Y:S04]  /*d210*/  BSSY B0, `(.L_x_22) ;  /* 0x000003c000007945 */ /* 0x000fe80003800000 */
[----:B------:R-:W2:Y:S06]  /*d220*/  LDC.U8 R2, c[0x0][0x328] ;  /* 0x0000ca00ff027b82 */ /* 0x000eac0000000000 */
[----:B------:R-:W-:-:S04]  /*d230*/  @P4 IMAD.WIDE.U32 R8, R202, c[0x0][0x1e8], RZ ;  /* 0x00007a00ca084a25 */ /* 0x000fc800078e00ff */
[----:B------:R-:W-:-:S05]  /*d240*/  @!P4 IMAD.WIDE.U32 R10, R0, c[0x0][0x1e0], RZ ;  /* 0x00007800000aca25 */ /* 0x000fca00078e00ff */
[----:B------:R-:W-:Y:S02]  /*d250*/  @!P4 MOV R8, R10 ;  /* 0x0000000a0008c202 */ /* 0x000fe40000000f00 */
[----:B-1----:R-:W-:Y:S02]  /*d260*/  ISETP.NE.AND P1, PT, R3, RZ, PT ;  /* 0x000000ff0300720c */ /* 0x002fe40003f25270 */
[----:B--2---:R-:W-:Y:S02]  /*d270*/  ISETP.NE.AND P3, PT, R2, RZ, PT ;  /* 0x000000ff0200720c */ /* 0x004fe40003f65270 */
[----:B------:R-:W-:Y:S01]  /*d280*/  LEA.HI R2, R5, R86, RZ, 0x3 ;  /* 0x0000005605027211 */ /* 0x000fe200078f18ff */
[----:B------:R-:W-:Y:S01]  /*d290*/  @P4 IMAD R5, R202, c[0x0][0x1ec], R9 ;  /* 0x00007b00ca054a24 */ /* 0x000fe200078e0209 */
[----:B------:R-:W-:-:S07]  /*d2a0*/  ISETP.NE.OR P2, PT, R3, RZ, !P3 ;  /* 0x000000ff0300720c */ /* 0x000fce0005f45670 */
[----:B------:R-:W-:Y:S01]  /*d2b0*/  @P1 IMAD.MOV.U32 R3, RZ, RZ, c[0x0][0x210] ;  /* 0x00008400ff031624 */ /* 0x000fe200078e00ff */
[----:B------:R-:W-:Y:S01]  /*d2c0*/  @!P4 SHF.R.S32.HI R9, RZ, 0x1f, R0 ;  /* 0x0000001fff09c819 */ /* 0x000fe20000011400 */
[----:B------:R-:W-:Y:S01]  /*d2d0*/  @!P1 IMAD.MOV.U32 R7, RZ, RZ, c[0x0][0x214] ;  /* 0x00008500ff079624 */ /* 0x000fe200078e00ff */
[----:B------:R-:W-:Y:S01]  /*d2e0*/  ISETP.NE.OR P0, PT, R202, -0x1, P2 ;  /* 0xffffffffca00780c */ /* 0x000fe20001705670 */
[----:B------:R-:W-:Y:S01]  /*d2f0*/  @P1 IMAD R3, R3, c[0x0][0x214], RZ ;  /* 0x0000850003031a24 */ /* 0x000fe200078e02ff */
[----:B------:R-:W-:Y:S01]  /*d300*/  LOP3.LUT R13, R2, 0x1ffffff8, RZ, 0xc0, !PT ;  /* 0x1ffffff8020d7812 */ /* 0x000fe200078ec0ff */
[----:B------:R-:W-:Y:S01]  /*d310*/  @!P4 IMAD R9, R9, c[0x0][0x1e0], RZ ;  /* 0x000078000909ca24 */ /* 0x000fe200078e02ff */
[----:B------:R-:W-:Y:S01]  /*d320*/  @!P1 SEL R3, R7, c[0x0][0x234], !P3 ;  /* 0x00008d0007039a07 */ /* 0x000fe20005800000 */
[----:B------:R-:W-:Y:S01]  /*d330*/  @P1 IMAD.MOV.U32 R7, RZ, RZ, 0x1 ;  /* 0x00000001ff071424 */ /* 0x000fe200078e00ff */
[----:B------:R-:W-:Y:S01]  /*d340*/  SHF.R.S32.HI R2, RZ, 0x3, R2 ;  /* 0x00000003ff027819 */ /* 0x000fe20000011402 */
[----:B------:R-:W-:Y:S01]  /*d350*/  @!P4 IMAD R4, R0, c[0x0][0x1e4], R9 ;  /* 0x000079000004ca24 */ /* 0x000fe200078e0209 */
[----:B------:R-:W-:Y:S01]  /*d360*/  SHF.R.S32.HI R9, RZ, 0x1f, R28 ;  /* 0x0000001fff097819 */ /* 0x000fe2000001141c */
[----:B------:R-:W-:-:S02]  /*d370*/  @!P1 IMAD R7, R3, c[0x0][0x1c0], RZ ;  /* 0x0000700003079a24 */ /* 0x000fc400078e02ff */
[----:B------:R-:W-:Y:S01]  /*d380*/  IMAD.IADD R6, R86, 0x1, -R13 ;  /* 0x0000000156067824 */ /* 0x000fe200078e0a0d */
[----:B------:R-:W-:Y:S01]  /*d390*/  @!P4 IADD3 R5, R11, R4, RZ ;  /* 0x000000040b05c210 */ /* 0x000fe20007ffe0ff */
[C---:B------:R-:W-:Y:S01]  /*d3a0*/  @!P0 IMAD R202, R0.reuse, c[0x0][0x214], RZ ;  /* 0x0000850000ca8a24 */ /* 0x040fe200078e02ff */
[----:B------:R-:W-:Y:S01]  /*d3b0*/  CS2R R10, SRZ ;  /* 0x00000000000a7805 */ /* 0x000fe2000001ff00 */
[----:B------:R-:W-:Y:S02]  /*d3c0*/  IMAD R0, R0, R7, RZ ;  /* 0x0000000700007224 */ /* 0x000fe400078e02ff */
[----:B------:R-:W-:Y:S01]  /*d3d0*/  IMAD.SHL.U32 R6, R6, 0x8, RZ ;  /* 0x0000000806067824 */ /* 0x000fe200078e00ff */
[--C-:B------:R-:W-:Y:S01]  /*d3e0*/  @!P2 SHF.R.S32.HI R11, RZ, 0x1f, R202.reuse ;  /* 0x0000001fff0ba819 */ /* 0x100fe200000114ca */
[----:B------:R-:W-:Y:S01]  /*d3f0*/  @P1 IMAD.MOV.U32 R7, RZ, RZ, c[0x0][0x210] ;  /* 0x00008400ff071624 */ /* 0x000fe200078e00ff */
[----:B------:R-:W-:Y:S01]  /*d400*/  @!P1 MOV R7, 0x1 ;  /* 0x0000000100079802 */ /* 0x000fe20000000f00 */
[----:B------:R-:W-:Y:S01]  /*d410*/  @!P2 IMAD.MOV.U32 R10, RZ, RZ, R202 ;  /* 0x000000ffff0aa224 */ /* 0x000fe200078e00ca */
[----:B------:R-:W-:Y:S01]  /*d420*/  SEL R0, R0, RZ, P2 ;  /* 0x000000ff00007207 */ /* 0x000fe20001000000 */
[----:B------:R-:W-:Y:S01]  /*d430*/  IMAD R9, R9, c[0x0][0x1f0], RZ ;  /* 0x00007c0009097a24 */ /* 0x000fe200078e02ff */
[----:B------:R-:W-:Y:S01]  /*d440*/  ISETP.GE.AND P2, PT, R2, R205, PT ;  /* 0x000000cd0200720c */ /* 0x000fe20003f46270 */
[----:B------:R-:W-:Y:S01]  /*d450*/  IMAD R13, R90, R7, RZ ;  /* 0x000000075a0d7224 */ /* 0x000fe200078e02ff */
[----:B------:R-:W-:Y:S01]  /*d460*/  IADD3 R4, P3, R6, R8, RZ ;  /* 0x0000000806047210 */ /* 0x000fe20007f7e0ff */
[C---:B------:R-:W-:Y:S01]  /*d470*/  IMAD R0, R28.reuse, R3, R0 ;  /* 0x000000031c007224 */ /* 0x040fe200078e0200 */
[----:B------:R-:W-:Y:S01]  /*d480*/  SHF.R.S32.HI R3, RZ, 0x1f, R2 ;  /* 0x0000001fff037819 */ /* 0x000fe20000011402 */
[----:B------:R-:W-:Y:S01]  /*d490*/  IMAD R9, R28, c[0x0][0x1f4], R9 ;  /* 0x00007d001c097a24 */ /* 0x000fe200078e0209 */
[----:B------:R-:W-:-:S02]  /*d4a0*/  LEA.HI.X.SX32 R5, R6, R5, 0x1, P3 ;  /* 0x0000000506057211 */ /* 0x000fc400018f0eff */
[----:B------:R-:W-:Y:S01]  /*d4b0*/  SHF.R.S32.HI R17, RZ, 0x1f, R13 ;  /* 0x0000001fff117819 */ /* 0x000fe2000001140d */
[----:B------:R-:W-:Y:S01]  /*d4c0*/  IMAD.WIDE R14, R217, 0x80, R2 ;  /* 0x00000080d90e7825 */ /* 0x000fe200078e0202 */
[--C-:B------:R-:W-:Y:S02]  /*d4d0*/  IADD3 R13, P1, P0, R13, R10, R0.reuse ;  /* 0x0000000a0d0d7210 */ /* 0x100fe4000783e000 */
[----:B------:R-:W-:Y:S01]  /*d4e0*/  SHF.R.S32.HI R10, RZ, 0x1f, R0 ;  /* 0x0000001fff0a7819 */ /* 0x000fe20000011400 */
[----:B------:R-:W-:-:S03]  /*d4f0*/  IMAD.WIDE.U32 R4, R28, c[0x0][0x1f0], R4 ;  /* 0x00007c001c047a25 */ /* 0x000fc600078e0004 */
[----:B------:R-:W-:Y:S02]  /*d500*/  IADD3.X R10, R17, R11, R10, P1, P0 ;  /* 0x0000000b110a7210 */ /* 0x000fe40000fe040a */
[----:B------:R-:W-:Y:S01]  /*d510*/  IADD3 R17, R9, R5, RZ ;  /* 0x0000000509117210 */ /* 0x000fe20007ffe0ff */
        /* <DEDUP_REMOVED lines=8> */
[----:B------:R1:W-:Y:S04]  /*d5a0*/  STG.E.128 [R8.64], RZ ;  /* 0x000000ff08007986 */ /* 0x0003e8000c101d08 */
[----:B------:R1:W-:Y:S04]  /*d5b0*/  STG.E.128 [R8.64+0x80], RZ ;  /* 0x000080ff08007986 */ /* 0x0003e8000c101d08 */
[----:B------:R1:W-:Y:S02]  /*d5c0*/  STG.E.128 [R8.64+0x100], RZ ;  /* 0x000100ff08007986 */ /* 0x0003e4000c101d08 */
.L_x_23:
[----:B------:R-:W-:Y:S05]  /*d5d0*/  BSYNC B0 ;  /* 0x0000000000007941 */ /* 0x000fea0003800000 */
.L_x_22:
[----:B------:R-:W-:Y:S01]  /*d5e0*/  IADD3 R12, R2, 0x20, RZ ;  /* 0x00000020020c7810 */ /* 0x000fe20007ffe0ff */
[----:B------:R-:W-:Y:S03]  /*d5f0*/  BSSY B0, `(.L_x_24) ;  /* 0x0000010000007945 */ /* 0x000fe60003800000 */
[----:B------:R-:W-:-:S13]  /*d600*/  ISETP.GE.AND P0, PT, R12, R205, PT ;  /* 0x000000cd0c00720c */ /* 0x000fda0003f06270 */
[----:B------:R-:W-:Y:S05]  /*d610*/  @P0 BRA `(.L_x_25) ;  /* 0x000000d000000947 */ /* 0x000fea0003800000 */
[----:B-1----:R-:W-:Y:S01]  /*d620*/  IADD3 R9, P0, R14, 0x20, RZ ;  /* 0x000000200e097810 */ /* 0x002fe20007f1e0ff */
[----:B------:R-:W-:Y:S01]  /*d630*/  IMAD.MOV.U32 R18, RZ, RZ, R4 ;  /* 0x000000ffff127224 */ /* 0x000fe200078e0004 */
[----:B------:R-:W-:-:S03]  /*d640*/  MOV R19, R17 ;  /* 0x0000001100137202 */ /* 0x000fc60000000f00 */
[----:B------:R-:W-:Y:S02]  /*d650*/  IMAD.X R0, RZ, RZ, R15, P0 ;  /* 0x000000ffff007224 */ /* 0x000fe400000e060f */
[----:B------:R-:W-:-:S04]  /*d660*/  IMAD.WIDE.U32 R18, R9, c[0x0][0x1e8], R18 ;  /* 0x00007a0009127a25 */ /* 0x000fc800078e0012 */
[----:B------:R-:W-:Y:S01]  /*d670*/  IMAD R0, R0, c[0x0][0x1e8], RZ ;  /* 0x00007a0000007a24 */ /* 0x000fe200078e02ff */
[----:B------:R-:W-:-:S03]  /*d680*/  LEA R8, P0, R18, c[0x0][0x1d0], 0x1 ;  /* 0x0000740012087a11 */ /* 0x000fc600078008ff */
[----:B------:R-:W-:-:S05]  /*d690*/  IMAD R0, R9, c[0x0][0x1ec], R0 ;  /* 0x00007b0009007a24 */ /* 0x000fca00078e0200 */
[----:B------:R-:W-:-:S04]  /*d6a0*/  IADD3 R0, R0, R19, RZ ;  /* 0x0000001300007210 */ /* 0x000fc80007ffe0ff */
[----:B------:R-:W-:-:S05]  /*d6b0*/  LEA.HI.X R9, R18, c[0x0][0x1d4], R0, 0x1, P0 ;  /* 0x0000750012097a11 */ /* 0x000fca00000f0c00 */
[----:B------:R1:W-:Y:S04]  /*d6c0*/  STG.E.128 [R8.64], RZ ;  /* 0x000000ff08007986 */ /* 0x0003e8000c101d08 */
[----:B------:R1:W-:Y:S04]  /*d6d0*/  STG.E.128 [R8.64+0x80], RZ ;  /* 0x000080ff08007986 */ /* 0x0003e8000c101d08 */
[----:B------:R1:W-:Y:S02]  /*d6e0*/  STG.E.128 [R8.64+0x100], RZ ;  /* 0x000100ff08007986 */ /* 0x0003e4000c101d08 */
.L_x_25:
[----:B------:R-:W-:Y:S05]  /*d6f0*/  BSYNC B0 ;  /* 0x0000000000007941 */ /* 0x000fea0003800000 */
.L_x_24:
[----:B-1----:R-:W-:Y:S01]  /*d700*/  IADD3 R8, R2, 0x40, RZ ;  /* 0x0000004002087810 */ /* 0x002fe20007ffe0ff */
        /* <DEDUP_REMOVED lines=16> */
.L_x_27:
[----:B------:R-:W-:Y:S05]  /*d810*/  BSYNC B0 ;  /* 0x0000000000007941 */ /* 0x000fea0003800000 */
.L_x_26:
[----:B------:R-:W-:Y:S01]  /*d820*/  IADD3 R6, R2, 0x60, RZ ;  /* 0x0000006002067810 */ /* 0x000fe20007ffe0ff */
[----:B------:R-:W-:Y:S03]  /*d830*/  BSSY B0, `(.L_x_28) ;  /* 0x0000010000007945 */ /* 0x000fe60003800000 */
[----:B------:R-:W-:-:S13]  /*d840*/  ISETP.GE.AND P0, PT, R6, R205, PT ;  /* 0x000000cd0600720c */ /* 0x000fda0003f06270 */
[----:B------:R-:W-:Y:S05]  /*d850*/  @P0 BRA `(.L_x_29) ;  /* 0x000000d000000947 */ /* 0x000fea0003800000 */
[----:B------:R-:W-:Y:S01]  /*d860*/  IADD3 R0, P0, R14, 0x60, RZ ;  /* 0x000000600e007810 */ /* 0x000fe20007f1e0ff */
[----:B------:R-:W-:-:S04]  /*d870*/  IMAD.MOV.U32 R14, RZ, RZ, R4 ;  /* 0x000000ffff0e7224 */ /* 0x000fc800078e0004 */
[----:B------:R-:W-:Y:S01]  /*d880*/  IMAD.X R5, RZ, RZ, R15, P0 ;  /* 0x000000ffff057224 */ /* 0x000fe200000e060f */
[----:B------:R-:W-:-:S03]  /*d890*/  MOV R15, R17 ;  /* 0x00000011000f7202 */ /* 0x000fc60000000f00 */
[----:B------:R-:W-:Y:S02]  /*d8a0*/  IMAD R5, R5, c[0x0][0x1e8], RZ ;  /* 0x00007a0005057a24 */ /* 0x000fe400078e02ff */
        /* <DEDUP_REMOVED lines=8> */
.L_x_29:
[----:B------:R-:W-:Y:S05]  /*d930*/  BSYNC B0 ;  /* 0x0000000000007941 */ /* 0x000fea0003800000 */
.L_x_28:
[----:B------:R-:W-:-:S04]  /*d940*/  LOP3.LUT P6, RZ, R86, 0x7, RZ, 0xc0, !PT ;  /* 0x0000000756ff7812 */ /* 0x000fc800078cc0ff */
[-C--:B------:R-:W-:Y:S02]  /*d950*/  ISETP.GE.OR P5, PT, R2, R205.reuse, P6 ;  /* 0x000000cd0200720c */ /* 0x080fe400037a6670 */
[-C--:B------:R-:W-:Y:S02]  /*d960*/  ISETP.GE.OR P4, PT, R12, R205.reuse, P6 ;  /* 0x000000cd0c00720c */ /* 0x080fe40003786670 */
[-C--:B------:R-:W-:Y:S02]  /*d970*/  ISETP.GE.OR P3, PT, R8, R205.reuse, P6 ;  /* 0x000000cd0800720c */ /* 0x080fe40003766670 */
[----:B------:R-:W-:-:S07]  /*d980*/  ISETP.GE.OR P6, PT, R6, R205, P6 ;  /* 0x000000cd0600720c */ /* 0x000fce00037c6670 */
[-C--:B------:R-:W-:Y:S02]  /*d990*/  @!P5 IMAD R9, R2, R7.reuse, RZ ;  /* 0x000000070209d224 */ /* 0x080fe400078e02ff */
[-C--:B------:R-:W-:Y:S02]  /*d9a0*/  @!P4 IMAD R0, R12, R7.reuse, RZ ;  /* 0x000000070c00c224 */ /* 0x080fe400078e02ff */
[----:B------:R-:W-:Y:S01]  /*d9b0*/  @!P3 IMAD R2, R8, R7, RZ ;  /* 0x000000070802b224 */ /* 0x000fe200078e02ff */
[CC--:B--2---:R-:W-:Y:S01]  /*d9c0*/  @!P5 IADD3 R4, P0, R9.reuse, R13.reuse, RZ ;  /* 0x0000000d0904d210 */ /* 0x0c4fe20007f1e0ff */
[----:B------:R-:W-:Y:S01]  /*d9d0*/  @!P4 IMAD.MOV.U32 R11, RZ, RZ, 0x7f800000 ;  /* 0x7f800000ff0bc424 */ /* 0x000fe200078e00ff */
[----:B------:R-:W-:Y:S02]  /*d9e0*/  @!P4 IADD3 R3, P1, R0, R13, RZ ;  /* 0x0000000d0003c210 */ /* 0x000fe40007f3e0ff */
[----:B------:R-:W-:Y:S02]  /*d9f0*/  @!P5 LEA.HI.X.SX32 R9, R9, R10, 0x1, P0 ;  /* 0x0000000a0909d211 */ /* 0x000fe400000f0eff */
[----:B------:R-:W-:-:S02]  /*da00*/  @!P5 LEA R14, P2, R4, c[0x0][0x200], 0x2 ;  /* 0x00008000040eda11 */ /* 0x000fc400078410ff */
[----:B------:R-:W-:Y:S02]  /*da10*/  @!P3 IADD3 R5, P0, R2, R13, RZ ;  /* 0x0000000d0205b210 */ /* 0x000fe40007f1e0ff */
[-C--:B------:R-:W-:Y:S02]  /*da20*/  @!P4 LEA.HI.X.SX32 R0, R0, R10.reuse, 0x1, P1 ;  /* 0x0000000a0000c211 */ /* 0x080fe400008f0eff */
[----:B------:R-:W-:Y:S02]  /*da30*/  @!P4 LEA R8, P1, R3, c[0x0][0x200], 0x2 ;  /* 0x000080000308ca11 */ /* 0x000fe400078210ff */
[----:B------:R-:W-:Y:S02]  /*da40*/  @!P5 LEA.HI.X R15, R4, c[0x0][0x204], R9, 0x2, P2 ;  /* 0x00008100040fda11 */ /* 0x000fe400010f1409 */
[----:B------:R-:W-:Y:S02]  /*da50*/  @!P3 LEA.HI.X.SX32 R2, R2, R10, 0x1, P0 ;  /* 0x0000000a0202b211 */ /* 0x000fe400000f0eff */
[----:B------:R-:W-:-:S02]  /*da60*/  @!P3 LEA R4, P0, R5, c[0x0][0x200], 0x2 ;  /* 0x000080000504ba11 */ /* 0x000fc400078010ff */
[----:B------:R-:W-:Y:S01]  /*da70*/  @!P4 LEA.HI.X R9, R3, c[0x0][0x204], R0, 0x2, P1 ;  /* 0x000081000309ca11 */ /* 0x000fe200008f1400 */
[----:B------:R-:W-:Y:S01]  /*da80*/  @!P5 IMAD.MOV.U32 R0, RZ, RZ, 0x7f800000 ;  /* 0x7f800000ff00d424 */ /* 0x000fe200078e00ff */
[----:B------:R-:W-:Y:S01]  /*da90*/  @!P3 LEA.HI.X R5, R5, c[0x0][0x204], R2, 0x2, P0 ;  /* 0x000081000505ba11 */ /* 0x000fe200000f1402 */
[----:B------:R-:W-:-:S03]  /*daa0*/  @!P3 IMAD.MOV.U32 R3, RZ, RZ, 0x7f800000 ;  /* 0x7f800000ff03b424 */ /* 0x000fc600078e00ff */
[----:B------:R2:W-:Y:S04]  /*dab0*/  @!P5 STG.E [R14.64], R0 ;  /* 0x000000000e00d986 */ /* 0x0005e8000c101908 */
[----:B------:R2:W-:Y:S04]  /*dac0*/  @!P4 STG.E [R8.64], R11 ;  /* 0x0000000b0800c986 */ /* 0x0005e8000c101908 */
[----:B------:R2:W-:Y:S01]  /*dad0*/  @!P3 STG.E [R4.64], R3 ;  /* 0x000000030400b986 */ /* 0x0005e2000c101908 */
[----:B------:R-:W-:Y:S05]  /*dae0*/  @P6 EXIT ;  /* 0x000000000000694d */ /* 0x000fea0003800000 */
[----:B------:R-:W-:Y:S02]  /*daf0*/  IMAD R6, R6, R7, RZ ;  /* 0x0000000706067224 */ /* 0x000fe400078e02ff */
[----:B--2---:R-:W-:-:S03]  /*db00*/  IMAD.MOV.U32 R5, RZ, RZ, 0x7f800000 ;  /* 0x7f800000ff057424 */ /* 0x004fc600078e00ff */
[----:B------:R-:W-:-:S04]  /*db10*/  IADD3 R13, P0, R6, R13, RZ ;  /* 0x0000000d060d7210 */ /* 0x000fc80007f1e0ff */
[----:B------:R-:W-:Y:S02]  /*db20*/  LEA.HI.X.SX32 R6, R6, R10, 0x1, P0 ;  /* 0x0000000a06067211 */ /* 0x000fe400000f0eff */
[----:B------:R-:W-:-:S04]  /*db30*/  LEA R2, P0, R13, c[0x0][0x200], 0x2 ;  /* 0x000080000d027a11 */ /* 0x000fc800078010ff */
[----:B------:R-:W-:-:S05]  /*db40*/  LEA.HI.X R3, R13, c[0x0][0x204], R6, 0x2, P0 ;  /* 0x000081000d037a11 */ /* 0x000fca00000f1406 */
[----:B------:R-:W-:Y:S01]  /*db50*/  STG.E [R2.64], R5 ;  /* 0x0000000502007986 */ /* 0x000fe2000c101908 */
[----:B------:R-:W-:Y:S05]  /*db60*/  EXIT ;  /* 0x000000000000794d */ /* 0x000fea0003800000 */
.L_x_30:
[----:B------:R-:W-:-:S00]  /*db70*/  BRA `(.L_x_30) ;  /* 0xfffffff000007947 */ /* 0x000fc0000383ffff */
[----:B------:R-:W-:-:S00]  /*db80*/  NOP ;  /* 0x0000000000007918 */ /* 0x000fc00000000000 */
[----:B------:R-:W-:-:S00]  /*db90*/  NOP ;  /* 0x0000000000007918 */ /* 0x000fc00000000000 */
[----:B------:R-:W-:-:S00]  /*dba0*/  NOP ;  /* 0x0000000000007918 */ /* 0x000fc00000000000 */
[----:B------:R-:W-:-:S00]  /*dbb0*/  NOP ;  /* 0x0000000000007918 */ /* 0x000fc00000000000 */
[----:B------:R-:W-:-:S00]  /*dbc0*/  NOP ;  /* 0x0000000000007918 */ /* 0x000fc00000000000 */
[----:B------:R-:W-:-:S00]  /*dbd0*/  NOP ;  /* 0x0000000000007918 */ /* 0x000fc00000000000 */
[----:B------:R-:W-:-:S00]  /*dbe0*/  NOP ;  /* 0x0000000000007918 */ /* 0x000fc00000000000 */
[----:B------:R-:W-:-:S00]  /*dbf0*/  NOP ;  /* 0x0000000000007918 */ /* 0x000fc00000000000 */
.L_x_682:


//--------------------- .text._ZN5flash16flash_fwd_kernelI23Flash_fwd_kernel_traitsILi192ELi128ELi64ELi8ELb0ELb0EN7cutlass10bfloat16_tE19Flash_kernel_traitsILi192ELi128ELi64ELi8ES3_EELb0ELb1ELb0ELb0ELb0ELb1ELb1ELb0EEEvNS_16Flash_fwd_paramsE --------------------------
	.section	.text._ZN5flash16flash_fwd_kernelI23Flash_fwd_kernel_traitsILi192ELi128ELi64ELi8ELb0ELb0EN7cutlass10bfloat16_tE19Flash_kernel_traitsILi192ELi128ELi64ELi8ES3_EELb0ELb1ELb0ELb0ELb0ELb1ELb1ELb0EEEvNS_16Flash_fwd_paramsE,"ax",@progbits
	.sectioninfo	@"SHI_REGISTERS=255"
	.align	128
        .global         _ZN5flash16flash_fwd_kernelI23Flash_fwd_kernel_traitsILi192ELi128ELi64ELi8ELb0ELb0EN7cutlass10bfloat16_tE19Flash_kernel_traitsILi192ELi128ELi64ELi8ES3_EELb0ELb1ELb0ELb0ELb0ELb1ELb1ELb0EEEvNS_16Flash_fwd_paramsE
        .type           _ZN5flash16flash_fwd_kernelI23Flash_fwd_kernel_traitsILi192ELi128ELi64ELi8ELb0ELb0EN7cutlass10bfloat16_tE19Flash_kernel_traitsILi192ELi128ELi64ELi8ES3_EELb0ELb1ELb0ELb0ELb0ELb1ELb1ELb0EEEvNS_16Flash_fwd_paramsE,@function
        .size           _ZN5flash16flash_fwd_kernelI23Flash_fwd_kernel_traitsILi192ELi128ELi64ELi8ELb0ELb0EN7cutlass10bfloat16_tE19Flash_kernel_traitsILi192ELi128ELi64ELi8ES3_EELb0ELb1ELb0ELb0ELb0ELb1ELb1ELb0EEEvNS_16Flash_fwd_paramsE,(.L_x_683 - _ZN5flash16flash_fwd_kernelI23Flash_fwd_kernel_traitsILi192ELi128ELi64ELi8ELb0ELb0EN7cutlass10bfloat16_tE19Flash_kernel_traitsILi192ELi128ELi64ELi8ES3_EELb0ELb1ELb0ELb0ELb0ELb1ELb1ELb0EEEvNS_16Flash_fwd_paramsE)
        .other          _ZN5flash16flash_fwd_kernelI23Flash_fwd_kernel_traitsILi192ELi128ELi64ELi8ELb0ELb0EN7cutlass10bfloat16_tE19Flash_kernel_traitsILi192ELi128ELi64ELi8ES3_EELb0ELb1ELb0ELb0ELb0ELb1ELb1ELb0EEEvNS_16Flash_fwd_paramsE,@"STO_CUDA_ENTRY STV_DEFAULT"
_ZN5flash16flash_fwd_kernelI23Flash_fwd_kernel_traitsILi192ELi128ELi64ELi8ELb0ELb0EN7cutlass10bfloat16_tE19Flash_kernel_traitsILi192ELi128ELi64ELi8ES3_EELb0ELb1ELb0ELb0ELb0ELb1ELb1ELb0EEEvNS_16Flash_fwd_paramsE:
.text._ZN5flash16flash_fwd_kernelI23Flash_fwd_kernel_traitsILi192ELi128ELi64ELi8ELb0ELb0EN7cutlass10bfloat16_tE19Flash_kernel_traitsILi192ELi128ELi64ELi8ES3_EELb0ELb1ELb0ELb0ELb0ELb1ELb1ELb0EEEvNS_16Flash_fwd_paramsE:
        /* <DEDUP_REMOVED lines=34> */
.L_x_31:
[----:B-1-34-:R-:W-:Y:S02]  /*0220*/  MOV R2, c[0x0][0x218] ;  /* 0x0000860000027a02 */ /* 0x01afe40000000f00 */
.L_x_32:
        /* <DEDUP_REMOVED lines=50> */
.L_x_34:
        /* <DEDUP_REMOVED lines=38> */
.L_x_35:
        /* <DEDUP_REMOVED lines=27> */
[C---:B------:R-:W-:Y:S01]  /*0960*/  IADD3 R212, R16.reuse, 0x60, RZ ;  /* 0x0000006010d47810 */ /* 0x040fe20007ffe0ff */
[----:B------:R-:W-:Y:S01]  /*0970*/  IMAD.X R13, R223, 0x1, R7, P1 ;  /* 0x00000001df0d7824 */ /* 0x000fe200008e0607 */
[-C--:B------:R-:W-:Y:S01]  /*0980*/  ISETP.GE.AND P3, PT, R16, R207.reuse, PT ;  /* 0x000000cf1000720c */ /* 0x080fe20003f66270 */
[----:B------:R-:W-:Y:S01]  /*0990*/  IMAD R217, R230, c[0x0][0x1bc], R217 ;  /* 0x00006f00e6d97a24 */ /* 0x000fe200078e02d9 */
[----:B------:R-:W-:Y:S01]  /*09a0*/  @!P0 IADD3 R18, P4, R224, 0x20, RZ ;  /* 0x00000020e0128810 */ /* 0x000fe20007f9e0ff */
[----:B------:R-:W-:Y:S01]  /*09b0*/  IMAD.WIDE.U32 R28, R28, c[0x0][0x1a8], R12 ;  /* 0x00006a001c1c7a25 */ /* 0x000fe200078e000c */
[----:B------:R-:W-:-:S02]  /*09c0*/  ISETP.GE.AND P1, PT, R212, R207, PT ;  /* 0x000000cfd400720c */ /* 0x000fc40003f26270 */
[----:B------:R-:W-:Y:S01]  /*09d0*/  LOP3.LUT R211, R211, 0x1c0, RZ, 0xc0, !PT ;  /* 0x000001c0d3d37812 */ /* 0x000fe200078ec0ff */
[----:B------:R-:W-:Y:S01]  /*09e0*/  @!P0 IMAD.X R7, RZ, RZ, R225, P4 ;  /* 0x000000ffff078224 */ /* 0x000fe200020e06e1 */
[-C--:B------:R-:W-:Y:S01]  /*09f0*/  LEA.HI R205, R115, R114.reuse, RZ, 0x4 ;  /* 0x0000007273cd7211 */ /* 0x080fe200078f20ff */
[----:B------:R-:W-:Y:S01]  /*0a00*/  IMAD.IADD R25, R29, 0x1, R24 ;  /* 0x000000011d197824 */ /* 0x000fe200078e0218 */
[----:B------:R-:W-:Y:S01]  /*0a10*/  LOP3.LUT R4, R211, 0x38, R222, 0xf8, !PT ;  /* 0x00000038d3047812 */ /* 0x000fe200078ef8de */
[----:B------:R-:W-:Y:S01]  /*0a20*/  @!P0 IMAD R7, R7, c[0x0][0x190], RZ ;  /* 0x0000640007078a24 */ /* 0x000fe200078e02ff */
[----:B------:R-:W-:Y:S01]  /*0a30*/  SHF.R.U32.HI R211, RZ, 0x3, R211 ;  /* 0x00000003ffd37819 */ /* 0x000fe200000116d3 */
[----:B------:R-:W-:Y:S01]  /*0a40*/  @!P0 IMAD.MOV.U32 R12, RZ, RZ, R28 ;  /* 0x000000ffff0c8224 */ /* 0x000fe200078e001c */
[----:B------:R-:W-:Y:S01]  /*0a50*/  @!P2 IADD3 R14, P4, R224, 0x40, RZ ;  /* 0x00000040e00ea810 */ /* 0x000fe20007f9e0ff */
[----:B------:R-:W-:Y:S01]  /*0a60*/  @!P0 IMAD.MOV.U32 R13, RZ, RZ, R25 ;  /* 0x000000ffff0d8224 */ /* 0x000fe200078e0019 */
[----:B------:R-:W-:Y:S01]  /*0a70*/  LOP3.LUT R211, R4, R211, RZ, 0x3c, !PT ;  /* 0x000000d304d37212 */ /* 0x000fe200078e3cff */
[C---:B------:R-:W-:Y:S01]  /*0a80*/  @!P0 IMAD R4, R18.reuse, c[0x0][0x194], R7 ;  /* 0x0000650012048a24 */ /* 0x040fe200078e0207 */
[----:B------:R-:W-:Y:S01]  /*0a90*/  LEA.HI R115, R115, R114, RZ, 0x5 ;  /* 0x0000007273737211 */ /* 0x000fe200078f28ff */
[----:B------:R-:W-:Y:S01]  /*0aa0*/  @!P2 IMAD.X R5, RZ, RZ, R225, P4 ;  /* 0x000000ffff05a224 */ /* 0x000fe200020e06e1 */
[----:B------:R-:W-:Y:S01]  /*0ab0*/  LOP3.LUT R211, R211, 0xfffffe00, R22, 0xf8, !PT ;  /* 0xfffffe00d3d37812 */ /* 0x000fe200078ef816 */
[----:B------:R-:W-:Y:S01]  /*0ac0*/  @!P0 IMAD.WIDE.U32 R18, R18, c[0x0][0x190], R12 ;  /* 0x0000640012128a25 */ /* 0x000fe200078e000c */
[----:B------:R-:W-:-:S02]  /*0ad0*/  @!P1 IADD3 R12, P4, R224, 0x60, RZ ;  /* 0x00000060e00c9810 */ /* 0x000fc40007f9e0ff */
[----:B------:R-:W-:Y:S01]  /*0ae0*/  SHF.R.S32.HI R116, RZ, 0x5, R115 ;  /* 0x00000005ff747819 */ /* 0x000fe20000011473 */
[--C-:B------:R-:W-:Y:S01]  /*0af0*/  @!P3 IMAD.MOV.U32 R24, RZ, RZ, R28.reuse ;  /* 0x000000ffff18b224 */ /* 0x100fe200078e001c */
[----:B------:R-:W-:Y:S01]  /*0b00*/  LOP3.LUT R115, R115, 0xffffffe0, RZ, 0xc0, !PT ;  /* 0xffffffe073737812 */ /* 0x000fe200078ec0ff */
[----:B------:R-:W-:Y:S01]  /*0b10*/  @!P3 IMAD R9, R225, c[0x0][0x190], RZ ;  /* 0x00006400e109ba24 */ /* 0x000fe200078e02ff */
[----:B------:R-:W-:Y:S01]  /*0b20*/  LOP3.LUT R228, R228, 0x6, RZ, 0xc0, !PT ;  /* 0x00000006e4e47812 */ /* 0x000fe200078ec0ff */
[--C-:B------:R-:W-:Y:S02]  /*0b30*/  @!P2 IMAD.MOV.U32 R21, RZ, RZ, R25.reuse ;  /* 0x000000ffff15a224 */ /* 0x100fe400078e0019 */
[----:B------:R-:W-:Y:S02]  /*0b40*/  @!P1 IMAD.MOV.U32 R29, RZ, RZ, R25 ;  /* 0x000000ffff1d9224 */ /* 0x000fe400078e0019 */
[----:B------:R-:W-:Y:S02]  /*0b50*/  @!P2 IMAD R5, R5, c[0x0][0x190], RZ ;  /* 0x000064000505aa24 */ /* 0x000fe400078e02ff */
[----:B------:R-:W-:-:S02]  /*0b60*/  @!P2 IMAD.MOV.U32 R20, RZ, RZ, R28 ;  /* 0x000000ffff14a224 */ /* 0x000fc400078e001c */
[----:B------:R-:W-:Y:S02]  /*0b70*/  @!P1 IMAD.X R7, RZ, RZ, R225, P4 ;  /* 0x000000ffff079224 */ /* 0x000fe400020e06e1 */
[C---:B------:R-:W-:Y:S02]  /*0b80*/  @!P3 IMAD R9, R224.reuse, c[0x0][0x194], R9 ;  /* 0x00006500e009ba24 */ /* 0x040fe400078e0209 */
[----:B------:R-:W-:-:S04]  /*0b90*/  @!P3 IMAD.WIDE.U32 R24, R224, c[0x0][0x190], R24 ;  /* 0x00006400e018ba25 */ /* 0x000fc800078e0018 */
[C---:B------:R-:W-:Y:S02]  /*0ba0*/  @!P2 IMAD R5, R14.reuse, c[0x0][0x194], R5 ;  /* 0x000065000e05aa24 */ /* 0x040fe400078e0205 */
[----:B------:R-:W-:Y:S01]  /*0bb0*/  @!P2 IMAD.WIDE.U32 R14, R14, c[0x0][0x190], R20 ;  /* 0x000064000e0eaa25 */ /* 0x000fe200078e0014 */
[----:B------:R-:W-:-:S03]  /*0bc0*/  @!P3 LEA R20, P4, R24, c[0x0][0x160], 0x1 ;  /* 0x000058001814ba11 */ /* 0x000fc600078808ff */
[----:B------:R-:W-:Y:S02]  /*0bd0*/  @!P1 IMAD R7, R7, c[0x0][0x190], RZ ;  /* 0x0000640007079a24 */ /* 0x000fe400078e02ff */
[----:B------:R-:W-:Y:S02]  /*0be0*/  @!P3 IMAD.IADD R9, R25, 0x1, R9 ;  /* 0x000000011909b824 */ /* 0x000fe400078e0209 */
[C---:B------:R-:W-:Y:S02]  /*0bf0*/  @!P1 IMAD R7, R12.reuse, c[0x0][0x194], R7 ;  /* 0x000065000c079a24 */ /* 0x040fe400078e0207 */
[----:B------:R-:W-:Y:S01]  /*0c00*/  @!P1 IMAD.WIDE.U32 R12, R12, c[0x0][0x190], R28 ;  /* 0x000064000c0c9a25 */ /* 0x000fe200078e001c */
[----:B------:R-:W-:Y:S02]  /*0c10*/  @!P3 LEA.HI.X R21, R24, c[0x0][0x164], R9, 0x1, P4 ;  /* 0x000059001815ba11 */ /* 0x000fe400020f0c09 */
[----:B------:R-:W-:Y:S01]  /*0c20*/  @!P2 LEA R24, P5, R14, c[0x0][0x160], 0x1 ;  /* 0x000058000e18aa11 */ /* 0x000fe200078a08ff */
[----:B------:R-:W-:Y:S01]  /*0c30*/  @!P2 IMAD.IADD R5, R15, 0x1, R5 ;  /* 0x000000010f05a824 */ /* 0x000fe200078e0205 */
[----:B------:R-:W-:Y:S01]  /*0c40*/  @!P1 LEA R22, P4, R12, c[0x0][0x160], 0x1 ;  /* 0x000058000c169a11 */ /* 0x000fe200078808ff */
[----:B------:R-:W-:Y:S01]  /*0c50*/  @!P1 IMAD.IADD R7, R13, 0x1, R7 ;  /* 0x000000010d079824 */ /* 0x000fe200078e0207 */
[----:B------:R-:W-:Y:S01]  /*0c60*/  @!P0 LEA R28, P6, R18, c[0x0][0x160], 0x1 ;  /* 0x00005800121c8a11 */ /* 0x000fe200078c08ff */
[----:B------:R-:W-:Y:S01]  /*0c70*/  IMAD R9, R17, c[0x0][0x198], RZ ;  /* 0x0000660011097a24 */ /* 0x000fe200078e02ff */
[----:B------:R-:W-:Y:S01]  /*0c80*/  @!P2 LEA.HI.X R25, R14, c[0x0][0x164], R5, 0x1, P5 ;  /* 0x000059000e19aa11 */ /* 0x000fe200028f0c05 */
[----:B------:R-:W-:Y:S01]  /*0c90*/  IMAD.WIDE.U32 R14, R16, c[0x0][0x198], R222 ;  /* 0x00006600100e7a25 */ /* 0x000fe200078e00de */
[----:B------:R-:W-:-:S03]  /*0ca0*/  @!P1 LEA.HI.X R23, R12, c[0x0][0x164], R7, 0x1, P4 ;  /* 0x000059000c179a11 */ /* 0x000fc600020f0c07 */
[----:B------:R-:W-:Y:S01]  /*0cb0*/  @!P0 IMAD.IADD R4, R19, 0x1, R4 ;  /* 0x0000000113048824 */ /* 0x000fe200078e0204 */
[----:B------:R-:W-:Y:S01]  /*0cc0*/  IADD3 R214, P4, R6, R14, RZ ;  /* 0x0000000e06d67210 */ /* 0x000fe20007f9e0ff */
[----:B------:R-:W-:Y:S01]  /*0cd0*/  IMAD R12, R16, c[0x0][0x19c], R9 ;  /* 0x00006700100c7a24 */ /* 0x000fe200078e0209 */
[----:B------:R-:W-:Y:S01]  /*0ce0*/  SHF.R.S32.HI R6, RZ, 0x1f, R133 ;  /* 0x0000001fff067819 */ /* 0x000fe20000011485 */
[----:B------:R-:W-:Y:S01]  /*0cf0*/  IMAD.SHL.U32 R211, R211, 0x2, RZ ;  /* 0x00000002d3d37824 */ /* 0x000fe200078e00ff */
[----:B------:R-:W-:Y:S01]  /*0d00*/  @!P0 LEA.HI.X R29, R18, c[0x0][0x164], R4, 0x1, P6 ;  /* 0x00005900121d8a11 */ /* 0x000fe200030f0c04 */
[----:B------:R-:W-:Y:S01]  /*0d10*/  IMAD.MOV.U32 R4, RZ, RZ, c[0x0][0x198] ;  /* 0x00006600ff047624 */ /* 0x000fe200078e00ff */
[----:B------:R-:W-:Y:S01]  /*0d20*/  IADD3.X R215, R3, R15, R12, P4, !PT ;  /* 0x0000000f03d77210 */ /* 0x000fe200027fe40c */
[----:B------:R-:W-:Y:S01]  /*0d30*/  IMAD.MOV.U32 R5, RZ, RZ, 0x6 ;  /* 0x00000006ff057424 */ /* 0x000fe200078e00ff */
[----:B------:R-:W-:Y:S01]  /*0d40*/  @!PT LDS RZ, [RZ] ;  /* 0x00000000fffff984 */ /* 0x000fe20000000800 */
[----:B------:R-:W-:Y:S01]  /*0d50*/  @!PT LDS RZ, [RZ] ;  /* 0x00000000fffff984 */ /* 0x000fe20000000800 */
[----:B------:R-:W-:Y:S01]  /*0d60*/  @!PT LDS RZ, [RZ] ;  /* 0x00000000fffff984 */ /* 0x000fe20000000800 */
[----:B------:R1:W-:Y:S01]  /*0d70*/  @!P3 LDGSTS.E.BYPASS.LTC128B.128 [R211], [R20.64] ;  /* 0x0000000014d3bfae */ /* 0x0003e2000b901d48 */
[----:B------:R-:W-:Y:S01]  /*0d80*/  IMAD R7, R133, -0x40, R112 ;  /* 0xffffffc085077824 */ /* 0x000fe200078e0270 */
[----:B------:R-:W-:Y:S01]  /*0d90*/  SHF.R.S32.HI R18, RZ, 0x4, R205 ;  /* 0x00000004ff127819 */ /* 0x000fe200000114cd */
[----:B------:R-:W-:Y:S01]  /*0da0*/  IMAD.WIDE.U32 R214, R230, c[0x0][0x1b0], R214 ;  /* 0x00006c00e6d67a25 */ /* 0x000fe200078e00d6 */
[----:B------:R1:W-:Y:S01]  /*0db0*/  @!P3 LDGSTS.E.BYPASS.LTC128B.128 [R211+0x4000], [R20.64+0x80] ;  /* 0x0400008014d3bfae */ /* 0x0003e2000b901d48 */
[----:B------:R-:W-:-:S02]  /*0dc0*/  SHF.L.U64.HI R208, R4, R5, c[0x0][0x19c] ;  /* 0x0000670004d07619 */ /* 0x000fc40000010205 */
[CC--:B------:R-:W-:Y:S01]  /*0dd0*/  ISETP.GE.AND P6, PT, R16.reuse, R7.reuse, PT ;  /* 0x000000071000720c */ /* 0x0c0fe20003fc6270 */
[----:B------:R1:W-:Y:S01]  /*0de0*/  @!P3 LDGSTS.E.BYPASS.LTC128B.128 [R211+0x8000], [R20.64+0x100] ;  /* 0x0800010014d3bfae */ /* 0x0003e2000b901d48 */
[-C--:B------:R-:W-:Y:S01]  /*0df0*/  ISETP.GE.AND P3, PT, R16, R7.reuse, PT ;  /* 0x000000071000720c */ /* 0x080fe20003f66270 */
[----:B------:R-:W-:Y:S01]  /*0e00*/  IMAD.SHL.U32 R209, R4, 0x40, RZ ;  /* 0x0000004004d17824 */ /* 0x000fe200078e00ff */
[----:B------:R-:W-:Y:S01]  /*0e10*/  ISETP.GE.AND P5, PT, R10, R7, PT ;  /* 0x000000070a00720c */ /* 0x000fe20003fa6270 */
[----:B------:R2:W-:Y:S01]  /*0e20*/  @!P0 LDGSTS.E.BYPASS.LTC128B.128 [R211+0x1000], [R28.64] ;  /* 0x010000001cd38fae */ /* 0x0005e2000b901d48 */
[----:B------:R-:W-:Y:S01]  /*0e30*/  IMAD R12, R208, R133, RZ ;  /* 0x00000085d00c7224 */ /* 0x000fe200078e02ff */
[----:B------:R-:W-:Y:S01]  /*0e40*/  LOP3.LUT R5, R205, 0xfffffff0, RZ, 0xc0, !PT ;  /* 0xfffffff0cd057812 */ /* 0x000fe200078ec0ff */
[----:B------:R-:W-:Y:S01]  /*0e50*/  IMAD.IADD R219, R215, 0x1, R219 ;  /* 0x00000001d7db7824 */ /* 0x000fe200078e02db */
[----:B------:R2:W-:Y:S01]  /*0e60*/  @!P0 LDGSTS.E.BYPASS.LTC128B.128 [R211+0x5000], [R28.64+0x80] ;  /* 0x050000801cd38fae */ /* 0x0005e2000b901d48 */
[----:B------:R-:W-:Y:S01]  /*0e70*/  IMAD.MOV.U32 R218, RZ, RZ, R214 ;  /* 0x000000ffffda7224 */ /* 0x000fe200078e00d6 */
[----:B------:R-:W-:Y:S01]  /*0e80*/  LEA.HI R205, R205, R18, RZ, 0x1 ;  /* 0x00000012cdcd7211 */ /* 0x000fe200078f08ff */
[----:B------:R-:W-:Y:S01]  /*0e90*/  IMAD.MOV.U32 R3, RZ, RZ, 0x5 ;  /* 0x00000005ff037424 */ /* 0x000fe200078e00ff */
[----:B------:R2:W-:Y:S01]  /*0ea0*/  @!P0 LDGSTS.E.BYPASS.LTC128B.128 [R211+0x9000], [R28.64+0x100] ;  /* 0x090001001cd38fae */ /* 0x0005e2000b901d48 */
[----:B------:R-:W-:Y:S01]  /*0eb0*/  ISETP.GE.AND P0, PT, R10, R7, PT ;  /* 0x000000070a00720c */ /* 0x000fe20003f06270 */
[----:B------:R-:W-:Y:S01]  /*0ec0*/  IMAD R7, R17, c[0x0][0x1a0], RZ ;  /* 0x0000680011077a24 */ /* 0x000fe200078e02ff */
[----:B------:R-:W-:Y:S01]  /*0ed0*/  LOP3.LUT R205, R205, 0xfffffffe, RZ, 0xc0, !PT ;  /* 0xfffffffecdcd7812 */ /* 0x000fe200078ec0ff */
[----:B------:R-:W-:Y:S01]  /*0ee0*/  IMAD R12, R6, R209, R12 ;  /* 0x000000d1060c7224 */ /* 0x000fe200078e020c */
[----:B------:R-:W-:Y:S01]  /*0ef0*/  SHF.L.U64.HI R3, R4, R3, c[0x0][0x19c] ;  /* 0x0000670004037619 */ /* 0x000fe20000010203 */
[----:B------:R-:W-:Y:S01]  /*0f00*/  IMAD R7, R16, c[0x0][0x1a4], R7 ;  /* 0x0000690010077a24 */ /* 0x000fe200078e0207 */
[----:B------:R3:W-:Y:S01]  /*0f10*/  @!P2 LDGSTS.E.BYPASS.LTC128B.128 [R211+0x2000], [R24.64] ;  /* 0x0200000018d3afae */ /* 0x0007e2000b901d48 */
[----:B------:R-:W-:-:S03]  /*0f20*/  IMAD.WIDE.U32 R10, R133, R209, R218 ;  /* 0x000000d1850a7225 */ /* 0x000fc600078e00da */
[----:B------:R3:W-:Y:S01]  /*0f30*/  @!P2 LDGSTS.E.BYPASS.LTC128B.128 [R211+0x6000], [R24.64+0x80] ;  /* 0x0600008018d3afae */ /* 0x0007e2000b901d48 */
[----:B------:R-:W-:Y:S02]  /*0f40*/  IMAD.IADD R12, R11, 0x1, R12 ;  /* 0x000000010b0c7824 */ /* 0x000fe400078e020c */
[----:B------:R-:W-:Y:S01]  /*0f50*/  IMAD.IADD R14, R114, 0x1, -R5 ;  /* 0x00000001720e7824 */ /* 0x000fe200078e0a05 */
[----:B------:R3:W-:Y:S01]  /*0f60*/  @!P2 LDGSTS.E.BYPASS.LTC128B.128 [R211+0xa000], [R24.64+0x100] ;  /* 0x0a00010018d3afae */ /* 0x0007e2000b901d48 */
[----:B-1----:R-:W-:-:S03]  /*0f70*/  IMAD.WIDE.U32 R20, R16, c[0x0][0x1a0], R222 ;  /* 0x0000680010147a25 */ /* 0x002fc600078e00de */
[----:B------:R-:W-:Y:S01]  /*0f80*/  SHF.R.S32.HI R5, RZ, 0x1f, R14 ;  /* 0x0000001fff057819 */ /* 0x000fe2000001140e */
[----:B------:R-:W-:Y:S01]  /*0f90*/  IMAD.SHL.U32 R4, R4, 0x20, RZ ;  /* 0x0000002004047824 */ /* 0x000fe200078e00ff */
[----:B------:R-:W-:Y:S01]  /*0fa0*/  IADD3 R26, P4, R26, R20, RZ ;  /* 0x000000141a1a7210 */ /* 0x000fe20007f9e0ff */
[----:B------:R-:W-:Y:S01]  /*0fb0*/  IMAD.IADD R205, R18, 0x1, -R205 ;  /* 0x0000000112cd7824 */ /* 0x000fe200078e0acd */
[----:B------:R1:W-:Y:S01]  /*0fc0*/  @!P1 LDGSTS.E.BYPASS.LTC128B.128 [R211+0x3000], [R22.64] ;  /* 0x0300000016d39fae */ /* 0x0003e2000b901d48 */
[----:B------:R-:W-:Y:S01]  /*0fd0*/  IMAD R6, R6, c[0x0][0x1a0], RZ ;  /* 0x0000680006067a24 */ /* 0x000fe200078e02ff */
[----:B------:R-:W-:Y:S01]  /*0fe0*/  IADD3.X R27, R8, R21, R7, P4, !PT ;  /* 0x00000015081b7210 */ /* 0x000fe200027fe407 */
[----:B------:R-:W-:Y:S01]  /*0ff0*/  IMAD.SHL.U32 R11, R205, 0x8, RZ ;  /* 0x00000008cd0b7824 */ /* 0x000fe200078e00ff */
[C---:B------:R-:W-:Y:S01]  /*1000*/  @!P6 LEA R20, P4, R10.reuse, c[0x0][0x168], 0x1 ;  /* 0x00005a000a14ea11 */ /* 0x040fe200078808ff */
[----:B------:R1:W-:Y:S01]  /*1010*/  @!P1 LDGSTS.E.BYPASS.LTC128B.128 [R211+0x7000], [R22.64+0x80] ;  /* 0x0700008016d39fae */ /* 0x0003e2000b901d48 */
[----:B------:R-:W-:Y:S01]  /*1020*/  LEA.HI R8, R5, R14, RZ, 0x3 ;  /* 0x0000000e05087211 */ /* 0x000fe200078f18ff */
[----:B------:R-:W-:Y:S01]  /*1030*/  IMAD R9, R133, c[0x0][0x1a4], R6 ;  /* 0x0000690085097a24 */ /* 0x000fe200078e0206 */
[----:B------:R-:W-:Y:S01]  /*1040*/  @!P6 LEA.HI.X R21, R10, c[0x0][0x16c], R12, 0x1, P4 ;  /* 0x00005b000a15ea11 */ /* 0x000fe200020f0c0c */
[----:B------:R1:W-:Y:S01]  /*1050*/  @!P1 LDGSTS.E.BYPASS.LTC128B.128 [R211+0xb000], [R22.64+0x100] ;  /* 0x0b00010016d39fae */ /* 0x0003e2000b901d48 */
[----:B------:R-:W-:Y:S01]  /*1060*/  @!P5 IADD3 R10, P4, R4, R10, RZ ;  /* 0x0000000a040ad210 */ /* 0x000fe20007f9e0ff */
[----:B------:R-:W-:Y:S01]  /*1070*/  IMAD.WIDE.U32 R230, R230, c[0x0][0x1b8], R26 ;  /* 0x00006e00e6e67a25 */ /* 0x000fe200078e001a */
[----:B------:R-:W-:Y:S01]  /*1080*/  LOP3.LUT R7, R8, 0xfffffff8, RZ, 0xc0, !PT ;  /* 0xfffffff808077812 */ /* 0x000fe200078ec0ff */
[----:B------:R1:W-:Y:S02]  /*1090*/  @!P6 LDGSTS.E.BYPASS.LTC128B.128 [R211+0xc000], [R20.64] ;  /* 0x0c00000014d3efae */ /* 0x0003e4000b901d48 */
[----:B------:R-:W-:Y:S01]  /*10a0*/  @!P5 IMAD.X R5, R3, 0x1, R12, P4 ;  /* 0x000000010305d824 */ /* 0x000fe200020e060c */
[----:B------:R-:W-:Y:S01]  /*10b0*/  @!P5 LEA R18, P4, R10, c[0x0][0x168], 0x1 ;  /* 0x00005a000a12da11 */ /* 0x000fe200078808ff */
[----:B------:R1:W-:Y:S01]  /*10c0*/  @!P6 LDGSTS.E.BYPASS.LTC128B.128 [R211+0xe000], [R20.64+0x80] ;  /* 0x0e00008014d3efae */ /* 0x0003e2000b901d48 */
[----:B------:R-:W-:-:S02]  /*10d0*/  IMAD.IADD R7, R14, 0x1, -R7 ;  /* 0x000000010e077824 */ /* 0x000fc400078e0a07 */
[----:B------:R-:W-:Y:S01]  /*10e0*/  @!P5 LEA.HI.X R19, R10, c[0x0][0x16c], R5, 0x1, P4 ;  /* 0x00005b000a13da11 */ /* 0x000fe200020f0c05 */
[----:B------:R1:W-:Y:S01]  /*10f0*/  @!P6 LDGSTS.E.BYPASS.LTC128B.128 [R211+0x10000], [R20.64+0x100] ;  /* 0x1000010014d3efae */ /* 0x0003e2000b901d48 */
[----:B------:R-:W-:-:S03]  /*1100*/  IMAD.WIDE.U32 R14, R133, c[0x0][0x1a0], RZ ;  /* 0x00006800850e7a25 */ /* 0x000fc600078e00ff */
[----:B------:R4:W-:Y:S01]  /*1110*/  @!P5 LDGSTS.E.BYPASS.LTC128B.128 [R211+0xd000], [R18.64] ;  /* 0x0d00000012d3dfae */ /* 0x0009e2000b901d48 */
[----:B------:R-:W-:Y:S01]  /*1120*/  IMAD.SHL.U32 R6, R7, 0x40, RZ ;  /* 0x0000004007067824 */ /* 0x000fe200078e00ff */
[----:B------:R-:W-:Y:S01]  /*1130*/  LEA R10, P1, R14, R230, 0x6 ;  /* 0x000000e60e0a7211 */ /* 0x000fe200078230ff */
[----:B------:R-:W-:Y:S01]  /*1140*/  IMAD.MOV.U32 R5, RZ, RZ, 0x20 ;  /* 0x00000020ff057424 */ /* 0x000fe200078e00ff */
[----:B------:R4:W-:Y:S01]  /*1150*/  @!P5 LDGSTS.E.BYPASS.LTC128B.128 [R211+0xf000], [R18.64+0x80] ;  /* 0x0f00008012d3dfae */ /* 0x0009e2000b901d48 */
[----:B------:R-:W-:Y:S01]  /*1160*/  IMAD.SHL.U32 R12, R0, 0x40, RZ ;  /* 0x00000040000c7824 */ /* 0x000fe200078e00ff */
[----:B------:R-:W-:Y:S01]  /*1170*/  LOP3.LUT R6, R6, 0x1c0, RZ, 0xc0, !PT ;  /* 0x000001c006067812 */ /* 0x000fe200078ec0ff */
[----:B------:R-:W-:Y:S01]  /*1180*/  IMAD.IADD R9, R15, 0x1, R9 ;  /* 0x000000010f097824 */ /* 0x000fe200078e0209 */
[----:B------:R4:W-:Y:S01]  /*1190*/  @!P5 LDGSTS.E.BYPASS.LTC128B.128 [R211+0x11000], [R18.64+0x100] ;  /* 0x1100010012d3dfae */ /* 0x0009e2000b901d48 */
[----:B------:R-:W-:Y:S01]  /*11a0*/  IMAD.IADD R217, R231, 0x1, R217 ;  /* 0x00000001e7d97824 */ /* 0x000fe200078e02d9 */
[----:B------:R-:W-:Y:S01]  /*11b0*/  LOP3.LUT R12, R12, 0x1c0, RZ, 0xc0, !PT ;  /* 0x000001c00c0c7812 */ /* 0x000fe200078ec0ff */
[----:B------:R-:W-:Y:S01]  /*11c0*/  IMAD.SHL.U32 R13, R16, 0x8, RZ ;  /* 0x00000008100d7824 */ /* 0x000fe200078e00ff */
[----:B------:R-:W0:Y:S01]  /*11d0*/  LDGDEPBAR ;  /* 0x00000000000079af */ /* 0x000e220000000000 */
[----:B------:R-:W-:Y:S01]  /*11e0*/  IMAD.WIDE.U32 R16, R5, c[0x0][0x1a0], RZ ;  /* 0x0000680005107a25 */ /* 0x000fe200078e00ff */
[----:B------:R-:W-:-:S02]  /*11f0*/  LOP3.LUT R11, R6, 0x8, R11, 0xf8, !PT ;  /* 0x00000008060b7812 */ /* 0x000fc400078ef80b */
[----:B------:R-:W-:Y:S01]  /*1200*/  LEA.HI.X R9, R14, R217, R9, 0x6, P1 ;  /* 0x000000d90e097211 */ /* 0x000fe200008f3409 */
[----:B------:R-:W-:Y:S01]  /*1210*/  IMAD.SHL.U32 R113, R8, 0x40, RZ ;  /* 0x0000004008717824 */ /* 0x000fe200078e00ff */
[----:B------:R-:W-:Y:S01]  /*1220*/  SHF.R.U32.HI R6, RZ, 0x3, R6 ;  /* 0x00000003ff067819 */ /* 0x000fe20000011606 */
[----:B------:R-:W-:Y:S01]  /*1230*/  IMAD R14, R5, c[0x0][0x1a4], RZ ;  /* 0x00006900050e7a24 */ /* 0x000fe200078e02ff */
[----:B------:R-:W-:Y:S02]  /*1240*/  @!P0 IADD3 R8, P1, R10, R16, RZ ;  /* 0x000000100a088210 */ /* 0x000fe40007f3e0ff */
[----:B------:R-:W-:Y:S02]  /*1250*/  LOP3.LUT R13, R12, 0x8, R13, 0xf8, !PT ;  /* 0x000000080c0d7812 */ /* 0x000fe400078ef80d */
[----:B------:R-:W-:Y:S02]  /*1260*/  @!P3 LEA R16, P2, R10, c[0x0][0x170], 0x1 ;  /* 0x00005c000a10ba11 */ /* 0x000fe400078408ff */
[----:B------:R-:W-:-:S02]  /*1270*/  SHF.R.U32.HI R12, RZ, 0x3, R12 ;  /* 0x00000003ff0c7819 */ /* 0x000fc4000001160c */
[----:B------:R-:W-:Y:S02]  /*1280*/  LOP3.LUT R113, R113, 0xfffffe00, RZ, 0xc0, !PT ;  /* 0xfffffe0071717812 */ /* 0x000fe400078ec0ff */
[----:B------:R-:W-:Y:S02]  /*1290*/  LOP3.LUT R6, R11, R6, RZ, 0x3c, !PT ;  /* 0x000000060b067212 */ /* 0x000fe400078e3cff */
[----:B------:R-:W-:Y:S02]  /*12a0*/  @!P0 IADD3.X R11, R9, R17, R14, P1, !PT ;  /* 0x00000011090b8210 */ /* 0x000fe40000ffe40e */
[----:B------:R-:W-:Y:S01]  /*12b0*/  @!P3 LEA.HI.X R17, R10, c[0x0][0x174], R9, 0x1, P2 ;  /* 0x00005d000a11ba11 */ /* 0x000fe200010f0c09 */
[----:B------:R-:W-:Y:S01]  /*12c0*/  IMAD R9, R116, 0x400, R113 ;  /* 0x0000040074097824 */ /* 0x000fe200078e0271 */
[----:B------:R-:W-:-:S04]  /*12d0*/  DEPBAR.LE SB0, 0x0 ;  /* 0x000080000000791a */ /* 0x000fc80000000000 */
[----:B------:R-:W-:Y:S01]  /*12e0*/  BAR.SYNC.DEFER_BLOCKING 0x0 ;  /* 0x0000000000007b1d */ /* 0x000fe20000010000 */
[----:B------:R-:W-:Y:S01]  /*12f0*/  LOP3.LUT R12, R13, R12, RZ, 0x3c, !PT ;  /* 0x0000000c0d0c7212 */ /* 0x000fe200078e3cff */
[----:B------:R-:W-:Y:S01]  /*1300*/  IMAD.IADD R206, R6, 0x1, R9 ;  /* 0x0000000106ce7824 */ /* 0x000fe200078e0209 */
[----:B------:R-:W-:-:S03]  /*1310*/  @!P0 LEA R10, P4, R8, c[0x0][0x170], 0x1 ;  /* 0x00005c00080a8a11 */ /* 0x000fc600078808ff */
[----:B------:R-:W-:Y:S01]  /*1320*/  IMAD R205, R205, 0x200, R12 ;  /* 0x00000200cdcd7824 */ /* 0x000fe200078e020c */
[----:B------:R-:W-:Y:S01]  /*1330*/  @!P0 LEA.HI.X R11, R8, c[0x0][0x174], R11, 0x1, P4 ;  /* 0x00005d00080b8a11 */ /* 0x000fe200020f0c0b */
[----:B------:R-:W-:Y:S02]  /*1340*/  IMAD.SHL.U32 R206, R206, 0x2, RZ ;  /* 0x00000002cece7824 */ /* 0x000fe400078e00ff */
[----:B------:R-:W-:-:S05]  /*1350*/  IMAD.SHL.U32 R205, R205, 0x2, RZ ;  /* 0x00000002cdcd7824 */ /* 0x000fca00078e00ff */
[----:B------:R-:W-:Y:S02]  /*1360*/  IADD3 R203, R205, 0xc020, RZ ;  /* 0x0000c020cdcb7810 */ /* 0x000fe40007ffe0ff */
        /* <DEDUP_REMOVED lines=43> */
[----:B---3--:R-:W-:Y:S04]  /*1620*/  LDSM.16.M88.4 R24, [R206] ;  /* 0x00000000ce18783b */ /* 0x008fe80000000200 */
[----:B--2---:R-:W4:Y:S04]  /*1630*/  LDSM.16.M88.4 R28, [R205+0xc000] ;  /* 0x00c00000cd1c783b */ /* 0x004f280000000200 */
[----:B------:R-:W-:Y:S04]  /*1640*/  LDSM.16.M88.4 R12, [R204] ;  /* 0x00000000cc0c783b */ /* 0x000fe80000000200 */
[----:B------:R-:W-:Y:S04]  /*1650*/  LDSM.16.M88.4 R36, [R203] ;  /* 0x00000000cb24783b */ /* 0x000fe80000000200 */
[----:B------:R-:W-:Y:S04]  /*1660*/  LDSM.16.M88.4 R92, [R202] ;  /* 0x00000000ca5c783b */ /* 0x000fe80000000200 */
[----:B------:R-:W2:Y:S04]  /*1670*/  LDSM.16.M88.4 R52, [R205+0xc800] ;  /* 0x00c80000cd34783b */ /* 0x000ea80000000200 */
[----:B-----5:R-:W3:Y:S04]  /*1680*/  LDSM.16.M88.4 R8, [R199+0xc000] ;  /* 0x00c00000c708783b */ /* 0x020ee80000000200 */
[----:B------:R-:W-:Y:S04]  /*1690*/  LDSM.16.M88.4 R96, [R201] ;  /* 0x00000000c960783b */ /* 0x000fe80000000200 */
[----:B-1----:R-:W-:Y:S04]  /*16a0*/  LDSM.16.M88.4 R20, [R192] ;  /* 0x00000000c014783b */ /* 0x002fe80000000200 */
[----:B------:R-:W1:Y:S04]  /*16b0*/  LDSM.16.M88.4 R32, [R203+0x800] ;  /* 0x00080000cb20783b */ /* 0x000e680000000200 */
[----:B------:R-:W5:Y:S01]  /*16c0*/  LDSM.16.M88.4 R72, [R205+0xd000] ;  /* 0x00d00000cd48783b */ /* 0x000f620000000200 */
[C---:B----4-:R-:W-:Y:S03]  /*16d0*/  HMMA.16816.F32.BF16 R16, R24.reuse, R28, RZ ;  /* 0x0000001c1810723c */ /* 0x050fe600000418ff */
[----:B------:R-:W-:Y:S04]  /*16e0*/  LDSM.16.M88.4 R88, [R206+0x4000] ;  /* 0x00400000ce58783b */ /* 0x000fe80000000200 */
[----:B------:R-:W4:Y:S01]  /*16f0*/  LDSM.16.M88.4 R100, [R205+0xe000] ;  /* 0x00e00000cd64783b */ /* 0x000f220000000200 */
[C---:B------:R-:W-:Y:S03]  /*1700*/  HMMA.16816.F32.BF16 R28, R24.reuse, R30, RZ ;  /* 0x0000001e181c723c */ /* 0x040fe600000418ff */
[----:B------:R-:W-:Y:S04]  /*1710*/  LDSM.16.M88.4 R104, [R205+0xd800] ;  /* 0x00d80000cd68783b */ /* 0x000fe80000000200 */
[----:B------:R-:W-:Y:S01]  /*1720*/  LDSM.16.M88.4 R64, [R204+0x4000] ;  /* 0x00400000cc40783b */ /* 0x000fe20000000200 */
[----:B--2---:R-:W-:Y:S03]  /*1730*/  HMMA.16816.F32.BF16 R40, R24, R52, RZ ;  /* 0x000000341828723c */ /* 0x004fe600000418ff */
[----:B------:R-:W-:Y:S04]  /*1740*/  LDSM.16.M88.4 R80, [R203+0x2000] ;  /* 0x00200000cb50783b */ /* 0x000fe80000000200 */
[----:B------:R-:W-:Y:S01]  /*1750*/  LDSM.16.M88.4 R84, [R203+0x1800] ;  /* 0x00180000cb54783b */ /* 0x000fe20000000200 */
[C---:B------:R-:W-:Y:S03]  /*1760*/  HMMA.16816.F32.BF16 R16, R12.reuse, R36, R16 ;  /* 0x000000240c10723c */ /* 0x040fe60000041810 */
[----:B------:R-:W-:Y:S04]  /*1770*/  LDSM.16.M88.4 R44, [R192+0x800] ;  /* 0x00080000c02c783b */ /* 0x000fe80000000200 */
[----:B------:R-:W-:Y:S01]  /*1780*/  LDSM.16.M88.4 R48, [R202+0x4000] ;  /* 0x00400000ca30783b */ /* 0x000fe20000000200 */
[----:B------:R-:W-:Y:S03]  /*1790*/  HMMA.16816.F32.BF16 R28, R12, R38, R28 ;  /* 0x000000260c1c723c */ /* 0x000fe6000004181c */
[----:B------:R-:W2:Y:S04]  /*17a0*/  LDSM.16.M88.4 R36, [R199+0xc800] ;  /* 0x00c80000c724783b */ /* 0x000ea80000000200 */
[----:B------:R-:W-:Y:S01]  /*17b0*/  LDSM.16.M88.4 R56, [R199+0xe000] ;  /* 0x00e00000c738783b */ /* 0x000fe20000000200 */
[----:B------:R-:W-:Y:S03]  /*17c0*/  HMMA.16816.F32.BF16 R52, R24, R54, RZ ;  /* 0x000000361834723c */ /* 0x000fe600000418ff */
[----:B------:R-:W-:Y:S04]  /*17d0*/  LDSM.16.M88.4 R60, [R199+0xd800] ;  /* 0x00d80000c73c783b */ /* 0x000fe80000000200 */
[----:B------:R-:W-:Y:S01]  /*17e0*/  LDSM.16.M88.4 R108, [R192+0x1800] ;  /* 0x00180000c06c783b */ /* 0x000fe20000000200 */
[C---:B---3--:R-:W-:Y:S03]  /*17f0*/  HMMA.16816.F32.BF16 R16, R92.reuse, R8, R16 ;  /* 0x000000085c10723c */ /* 0x048fe60000041810 */
[----:B------:R-:W0:Y:S05]  /*1800*/  LDGDEPBAR ;  /* 0x00000000000079af */ /* 0x000e2a0000000000 */
[----:B------:R-:W-:Y:S01]  /*1810*/  HMMA.16816.F32.BF16 R28, R92, R10, R28 ;  /* 0x0000000a5c1c723c */ /* 0x000fe2000004181c */
[----:B------:R-:W3:Y:S07]  /*1820*/  LDSM.16.M88.4 R8, [R203+0x1000] ;  /* 0x00100000cb08783b */ /* 0x000eee0000000200 */
[----:B-1----:R-:W-:Y:S08]  /*1830*/  HMMA.16816.F32.BF16 R40, R12, R32, R40 ;  /* 0x000000200c28723c */ /* 0x002ff00000041828 */
[C---:B------:R-:W-:Y:S08]  /*1840*/  HMMA.16816.F32.BF16 R16, R96.reuse, R20, R16 ;  /* 0x000000146010723c */ /* 0x040ff00000041810 */
[----:B------:R-:W-:Y:S01]  /*1850*/  HMMA.16816.F32.BF16 R28, R96, R22, R28 ;  /* 0x00000016601c723c */ /* 0x000fe2000004181c */
[----:B------:R-:W1:Y:S07]  /*1860*/  LDSM.16.M88.4 R20, [R199+0xd000] ;  /* 0x00d00000c714783b */ /* 0x000e6e0000000200 */
[C---:B-----5:R-:W-:Y:S08]  /*1870*/  HMMA.16816.F32.BF16 R76, R24.reuse, R72, RZ ;  /* 0x00000048184c723c */ /* 0x060ff000000418ff */
[----:B------:R-:W-:Y:S08]  /*1880*/  HMMA.16816.F32.BF16 R72, R24, R74, RZ ;  /* 0x0000004a1848723c */ /* 0x000ff000000418ff */
[----:B------:R-:W-:Y:S01]  /*1890*/  HMMA.16816.F32.BF16 R52, R12, R34, R52 ;  /* 0x000000220c34723c */ /* 0x000fe20000041834 */
[----:B------:R-:W5:Y:S07]  /*18a0*/  LDSM.16.M88.4 R32, [R205+0xe800] ;  /* 0x00e80000cd20783b */ /* 0x000f6e0000000200 */
[----:B----4-:R-:W-:Y:S08]  /*18b0*/  HMMA.16816.F32.BF16 R16, R88, R100, R16 ;  /* 0x000000645810723c */ /* 0x010ff00000041810 */
[----:B--2---:R-:W-:Y:S08]  /*18c0*/  HMMA.16816.F32.BF16 R40, R92, R36, R40 ;  /* 0x000000245c28723c */ /* 0x004ff00000041828 */
[C---:B------:R-:W-:Y:S08]  /*18d0*/  HMMA.16816.F32.BF16 R68, R24.reuse, R104, RZ ;  /* 0x000000681844723c */ /* 0x040ff000000418ff */
[----:B------:R-:W-:Y:S01]  /*18e0*/  HMMA.16816.F32.BF16 R24, R24, R106, RZ ;  /* 0x0000006a1818723c */ /* 0x000fe200000418ff */
[----:B------:R-:W-:Y:S07]  /*18f0*/  LDSM.16.M88.4 R104, [R203+0x2800] ;  /* 0x00280000cb68783b */ /* 0x000fee0000000200 */
[----:B------:R-:W-:Y:S01]  /*1900*/  HMMA.16816.F32.BF16 R28, R88, R102, R28 ;  /* 0x00000066581c723c */ /* 0x000fe2000004181c */
[----:B------:R-:W-:Y:S07]  /*1910*/  LDSM.16.M88.4 R100, [R192+0x2000] ;  /* 0x00200000c064783b */ /* 0x000fee0000000200 */
[C---:B---3--:R-:W-:Y:S08]  /*1920*/  HMMA.16816.F32.BF16 R76, R12.reuse, R8, R76 ;  /* 0x000000080c4c723c */ /* 0x048ff0000004184c */
[----:B------:R-:W-:Y:S01]  /*1930*/  HMMA.16816.F32.BF16 R72, R12, R10, R72 ;  /* 0x0000000a0c48723c */ /* 0x000fe20000041848 */
[----:B------:R-:W2:Y:S07]  /*1940*/  LDSM.16.M88.4 R8, [R192+0x1000] ;  /* 0x00100000c008783b */ /* 0x000eae0000000200 */
[----:B------:R-:W-:Y:S01]  /*1950*/  HMMA.16816.F32.BF16 R52, R92, R38, R52 ;  /* 0x000000265c34723c */ /* 0x000fe20000041834 */
[----:B------:R-:W3:Y:S07]  /*1960*/  LDSM.16.M88.4 R36, [R201+0x4000] ;  /* 0x00400000c924783b */ /* 0x000eee0000000200 */
[----:B------:R-:W-:Y:S08]  /*1970*/  HMMA.16816.F32.BF16 R16, R64, R80, R16 ;  /* 0x000000504010723c */ /* 0x000ff00000041810 */
[----:B------:R-:W-:Y:S08]  /*1980*/  HMMA.16816.F32.BF16 R68, R12, R84, R68 ;  /* 0x000000540c44723c */ /* 0x000ff00000041844 */
[----:B------:R-:W-:Y:S08]  /*1990*/  HMMA.16816.F32.BF16 R40, R96, R44, R40 ;  /* 0x0000002c6028723c */ /* 0x000ff00000041828 */
[----:B------:R-:W-:Y:S01]  /*19a0*/  HMMA.16816.F32.BF16 R12, R12, R86, R24 ;  /* 0x000000560c0c723c */ /* 0x000fe20000041818 */
[----:B------:R-:W4:Y:S04]  /*19b0*/  LDSM.16.M88.4 R84, [R205+0xf000] ;  /* 0x00f00000cd54783b */ /* 0x000f280000000200 */
[----:B------:R-:W-:Y:S03]  /*19c0*/  LDSM.16.M88.4 R24, [R206+0x8000] ;  /* 0x00800000ce18783b */ /* 0x000fe60000000200 */
[----:B------:R-:W-:Y:S01]  /*19d0*/  HMMA.16816.F32.BF16 R28, R64, R82, R28 ;  /* 0x00000052401c723c */ /* 0x000fe2000004181c */
[----:B------:R-:W-:Y:S07]  /*19e0*/  LDSM.16.M88.4 R80, [R205+0xf800] ;  /* 0x00f80000cd50783b */ /* 0x000fee0000000200 */
[C---:B-1----:R-:W-:Y:S08]  /*19f0*/  HMMA.16816.F32.BF16 R76, R92.reuse, R20, R76 ;  /* 0x000000145c4c723c */ /* 0x042ff0000004184c */
[----:B------:R-:W-:Y:S01]  /*1a00*/  HMMA.16816.F32.BF16 R72, R92, R22, R72 ;  /* 0x000000165c48723c */ /* 0x000fe20000041848 */
[----:B------:R-:W1:Y:S07]  /*1a10*/  LDSM.16.M88.4 R20, [R205+0x10000] ;  /* 0x01000000cd14783b */ /* 0x000e6e0000000200 */
[----:B------:R-:W-:Y:S01]  /*1a20*/  HMMA.16816.F32.BF16 R52, R96, R46, R52 ;  /* 0x0000002e6034723c */ /* 0x000fe20000041834 */
[----:B------:R-:W1:Y:S07]  /*1a30*/  LDSM.16.M88.4 R44, [R199+0xe800] ;  /* 0x00e80000c72c783b */ /* 0x000e6e0000000200 */
[----:B------:R-:W-:Y:S08]  /*1a40*/  HMMA.16816.F32.BF16 R16, R48, R56, R16 ;  /* 0x000000383010723c */ /* 0x000ff00000041810 */
[----:B------:R-:W-:Y:S08]  /*1a50*/  HMMA.16816.F32.BF16 R68, R92, R60, R68 ;  /* 0x0000003c5c44723c */ /* 0x000ff00000041844 */
[----:B-----5:R-:W-:Y:S08]  /*1a60*/  HMMA.16816.F32.BF16 R40, R88, R32, R40 ;  /* 0x000000205828723c */ /* 0x020ff00000041828 */
[----:B------:R-:W-:Y:S01]  /*1a70*/  HMMA.16816.F32.BF16 R92, R92, R62, R12 ;  /* 0x0000003e5c5c723c */ /* 0x000fe2000004180c */
[----:B------:R-:W5:Y:S04]  /*1a80*/  LDSM.16.M88.4 R60, [R203+0x3000] ;  /* 0x00300000cb3c783b */ /* 0x000f680000000200 */
[----:B------:R-:W-:Y:S03]  /*1a90*/  LDSM.16.M88.4 R12, [R203+0x4000] ;  /* 0x00400000cb0c783b */ /* 0x000fe60000000200 */
[----:B------:R-:W-:Y:S01]  /*1aa0*/  HMMA.16816.F32.BF16 R28, R48, R58, R28 ;  /* 0x0000003a301c723c */ /* 0x000fe2000004181c */
[----:B------:R-:W-:Y:S07]  /*1ab0*/  LDSM.16.M88.4 R56, [R203+0x3800] ;  /* 0x00380000cb38783b */ /* 0x000fee0000000200 */
[C---:B--2---:R-:W-:Y:S08]  /*1ac0*/  HMMA.16816.F32.BF16 R76, R96.reuse, R8, R76 ;  /* 0x00000008604c723c */ /* 0x044ff0000004184c */
[----:B------:R-:W-:Y:S01]  /*1ad0*/  HMMA.16816.F32.BF16 R72, R96, R10, R72 ;  /* 0x0000000a6048723c */ /* 0x000fe20000041848 */
[----:B------:R-:W2:Y:S07]  /*1ae0*/  LDSM.16.M88.4 R8, [R204+0x8000] ;  /* 0x00800000cc08783b */ /* 0x000eae0000000200 */
[----:B------:R-:W-:Y:S01]  /*1af0*/  HMMA.16816.F32.BF16 R52, R88, R34, R52 ;  /* 0x000000225834723c */ /* 0x000fe20000041834 */
[----:B------:R-:W1:Y:S07]  /*1b00*/  LDSM.16.M88.4 R32, [R192+0x2800] ;  /* 0x00280000c020783b */ /* 0x000e6e0000000200 */
[----:B---3--:R-:W-:Y:S08]  /*1b10*/  HMMA.16816.F32.BF16 R16, R36, R100, R16 ;  /* 0x000000642410723c */ /* 0x008ff00000041810 */
[----:B------:R-:W-:Y:S08]  /*1b20*/  HMMA.16816.F32.BF16 R40, R64, R104, R40 ;  /* 0x000000684028723c */ /* 0x000ff00000041828 */
[C---:B------:R-:W-:Y:S08]  /*1b30*/  HMMA.16816.F32.BF16 R68, R96.reuse, R108, R68 ;  /* 0x0000006c6044723c */ /* 0x040ff00000041844 */
[----:B------:R-:W-:Y:S01]  /*1b40*/  HMMA.16816.F32.BF16 R92, R96, R110, R92 ;  /* 0x0000006e605c723c */ /* 0x000fe2000004185c */
[----:B------:R-:W-:Y:S07]  /*1b50*/  LDSM.16.M88.4 R96, [R205+0x10800] ;  /* 0x01080000cd60783b */ /* 0x000fee0000000200 */
[----:B------:R-:W-:Y:S08]  /*1b60*/  HMMA.16816.F32.BF16 R28, R36, R102, R28 ;  /* 0x00000066241c723c */ /* 0x000ff0000004181c */
[C---:B----4-:R-:W-:Y:S08]  /*1b70*/  HMMA.16816.F32.BF16 R76, R88.reuse, R84, R76 ;  /* 0x00000054584c723c */ /* 0x050ff0000004184c */
[----:B------:R-:W-:Y:S01]  /*1b80*/  HMMA.16816.F32.BF16 R72, R88, R86, R72 ;  /* 0x000000565848723c */ /* 0x000fe20000041848 */
[----:B------:R-:W-:Y:S07]  /*1b90*/  LDSM.16.M88.4 R84, [R199+0x10000] ;  /* 0x01000000c754783b */ /* 0x000fee0000000200 */
[----:B------:R-:W-:Y:S01]  /*1ba0*/  HMMA.16816.F32.BF16 R104, R64, R106, R52 ;  /* 0x0000006a4068723c */ /* 0x000fe20000041834 */
[----:B------:R-:W-:Y:S07]  /*1bb0*/  LDSM.16.M88.4 R52, [R202+0x8000] ;  /* 0x00800000ca34783b */ /* 0x000fee0000000200 */
[----:B-1----:R-:W-:Y:S08]  /*1bc0*/  HMMA.16816.F32.BF16 R16, R24, R20, R16 ;  /* 0x000000141810723c */ /* 0x002ff00000041810 */
[----:B------:R-:W-:Y:S08]  /*1bd0*/  HMMA.16816.F32.BF16 R40, R48, R44, R40 ;  /* 0x0000002c3028723c */ /* 0x000ff00000041828 */
[C---:B------:R-:W-:Y:S08]  /*1be0*/  HMMA.16816.F32.BF16 R68, R88.reuse, R80, R68 ;  /* 0x000000505844723c */ /* 0x040ff00000041844 */
[----:B------:R-:W-:Y:S01]  /*1bf0*/  HMMA.16816.F32.BF16 R92, R88, R82, R92 ;  /* 0x00000052585c723c */ /* 0x000fe2000004185c */
[----:B------:R-:W-:Y:S07]  /*1c00*/  LDSM.16.M88.4 R80, [R192+0x3000] ;  /* 0x00300000c050783b */ /* 0x000fee0000000200 */
[----:B------:R-:W-:Y:S01]  /*1c10*/  HMMA.16816.F32.BF16 R28, R24, R22, R28 ;  /* 0x00000016181c723c */ /* 0x000fe2000004181c */
[----:B------:R-:W1:Y:S07]  /*1c20*/  LDSM.16.M88.4 R20, [R199+0xf000] ;  /* 0x00f00000c714783b */ /* 0x000e6e0000000200 */
[C---:B-----5:R-:W-:Y:S08]  /*1c30*/  HMMA.16816.F32.BF16 R76, R64.reuse, R60, R76 ;  /* 0x0000003c404c723c */ /* 0x060ff0000004184c */
[----:B------:R-:W-:Y:S01]  /*1c40*/  HMMA.16816.F32.BF16 R72, R64, R62, R72 ;  /* 0x0000003e4048723c */ /* 0x000fe20000041848 */
[----:B------:R-:W3:Y:S07]  /*1c50*/  LDSM.16.M88.4 R60, [R199+0xf800] ;  /* 0x00f80000c73c783b */ /* 0x000eee0000000200 */
[----:B------:R-:W-:Y:S01]  /*1c60*/  HMMA.16816.F32.BF16 R104, R48, R46, R104 ;  /* 0x0000002e3068723c */ /* 0x000fe20000041868 */
[----:B------:R-:W-:Y:S07]  /*1c70*/  LDSM.16.M88.4 R44, [R203+0x4800] ;  /* 0x00480000cb2c783b */ /* 0x000fee0000000200 */
[----:B--2---:R-:W-:Y:S08]  /*1c80*/  HMMA.16816.F32.BF16 R16, R8, R12, R16 ;  /* 0x0000000c0810723c */ /* 0x004ff00000041810 */
[----:B------:R-:W-:Y:S08]  /*1c90*/  HMMA.16816.F32.BF16 R40, R36, R32, R40 ;  /* 0x000000202428723c */ /* 0x000ff00000041828 */
[C---:B------:R-:W-:Y:S08]  /*1ca0*/  HMMA.16816.F32.BF16 R68, R64.reuse, R56, R68 ;  /* 0x000000384044723c */ /* 0x040ff00000041844 */
[----:B------:R-:W-:Y:S01]  /*1cb0*/  HMMA.16816.F32.BF16 R92, R64, R58, R92 ;  /* 0x0000003a405c723c */ /* 0x000fe2000004185c */
[----:B------:R-:W-:Y:S04]  /*1cc0*/  LDSM.16.M88.4 R56, [R201+0x8000] ;  /* 0x00800000c938783b */ /* 0x000fe80000000200 */
[----:B------:R-:W2:Y:S03]  /*1cd0*/  LDSM.16.M88.4 R64, [R192+0x4000] ;  /* 0x00400000c040783b */ /* 0x000ea60000000200 */
[----:B------:R-:W-:Y:S01]  /*1ce0*/  HMMA.16816.F32.BF16 R28, R8, R14, R28 ;  /* 0x0000000e081c723c */ /* 0x000fe2000004181c */
[----:B------:R-:W4:Y:S07]  /*1cf0*/  LDSM.16.M88.4 R12, [R192+0x3800] ;  /* 0x00380000c00c783b */ /* 0x000f2e0000000200 */
[----:B------:R-:W-:Y:S01]  /*1d00*/  HMMA.16816.F32.BF16 R104, R36, R34, R104 ;  /* 0x000000222468723c */ /* 0x000fe20000041868 */
[----:B------:R-:W-:Y:S07]  /*1d10*/  LDSM.16.M88.4 R32, [R199+0x10800] ;  /* 0x01080000c720783b */ /* 0x000fee0000000200 */
[C---:B-1----:R-:W-:Y:S08]  /*1d20*/  HMMA.16816.F32.BF16 R76, R48.reuse, R20, R76 ;  /* 0x00000014304c723c */ /* 0x042ff0000004184c */
[----:B------:R-:W-:Y:S01]  /*1d30*/  HMMA.16816.F32.BF16 R72, R48, R22, R72 ;  /* 0x000000163048723c */ /* 0x000fe20000041848 */
[----:B------:R-:W1:Y:S07]  /*1d40*/  LDSM.16.M88.4 R20, [R205+0x11000] ;  /* 0x01100000cd14783b */ /* 0x000e6e0000000200 */
[----:B------:R-:W-:Y:S08]  /*1d50*/  HMMA.16816.F32.BF16 R16, R52, R84, R16 ;  /* 0x000000543410723c */ /* 0x000ff00000041810 */
[----:B------:R-:W-:Y:S08]  /*1d60*/  HMMA.16816.F32.BF16 R40, R24, R96, R40 ;  /* 0x000000601828723c */ /* 0x000ff00000041828 */
[C---:B---3--:R-:W-:Y:S08]  /*1d70*/  HMMA.16816.F32.BF16 R68, R48.reuse, R60, R68 ;  /* 0x0000003c3044723c */ /* 0x048ff00000041844 */
[----:B------:R-:W-:Y:S01]  /*1d80*/  HMMA.16816.F32.BF16 R92, R48, R62, R92 ;  /* 0x0000003e305c723c */ /* 0x000fe2000004185c */
[----:B------:R-:W-:Y:S07]  /*1d90*/  LDSM.16.M88.4 R48, [R192+0x4800] ;  /* 0x00480000c030783b */ /* 0x000fee0000000200 */
[----:B------:R-:W-:Y:S08]  /*1da0*/  HMMA.16816.F32.BF16 R28, R52, R86, R28 ;  /* 0x00000056341c723c */ /* 0x000ff0000004181c */
[----:B------:R-:W-:Y:S08]  /*1db0*/  HMMA.16816.F32.BF16 R104, R24, R98, R104 ;  /* 0x000000621868723c */ /* 0x000ff00000041868 */
[C---:B------:R-:W-:Y:S08]  /*1dc0*/  HMMA.16816.F32.BF16 R76, R36.reuse, R80, R76 ;  /* 0x00000050244c723c */ /* 0x040ff0000004184c */
[----:B------:R-:W-:Y:S08]  /*1dd0*/  HMMA.16816.F32.BF16 R72, R36, R82, R72 ;  /* 0x000000522448723c */ /* 0x000ff00000041848 */
[----:B--2---:R-:W-:Y:S08]  /*1de0*/  HMMA.16816.F32.BF16 R16, R56, R64, R16 ;  /* 0x000000403810723c */ /* 0x004ff00000041810 */
[----:B------:R-:W-:Y:S08]  /*1df0*/  HMMA.16816.F32.BF16 R40, R8, R44, R40 ;  /* 0x0000002c0828723c */ /* 0x000ff00000041828 */
[C---:B----4-:R-:W-:Y:S08]  /*1e00*/  HMMA.16816.F32.BF16 R68, R36.reuse, R12, R68 ;  /* 0x0000000c2444723c */ /* 0x050ff00000041844 */
[----:B------:R-:W-:Y:S01]  /*1e10*/  HMMA.16816.F32.BF16 R92, R36, R14, R92 ;  /* 0x0000000e245c723c */ /* 0x000fe2000004185c */
[----:B------:R-:W2:Y:S01]  /*1e20*/  LDSM.16.M88.4 R12, [R203+0x5000] ;  /* 0x00500000cb0c783b */ /* 0x000ea20000000200 */
[----:B------:R-:W-:-:S05]  /*1e30*/  FMUL.FTZ R16, R16, c[0x0][0x2ec] ;  /* 0x0000bb0010107a20 */ /* 0x000fca0000410000 */
[----:B------:R-:W-:Y:S01]  /*1e40*/  FMUL.FTZ R36, R17, c[0x0][0x2ec] ;  /* 0x0000bb0011247a20 */ /* 0x000fe20000410000 */
[----:B------:R-:W-:Y:S01]  /*1e50*/  HMMA.16816.F32.BF16 R28, R56, R66, R28 ;  /* 0x00000042381c723c */ /* 0x000fe2000004181c */
[----:B------:R-:W-:-:S04]  /*1e60*/  FMUL.FTZ R37, R19, c[0x0][0x2ec] ;  /* 0x0000bb0013257a20 */ /* 0x000fc80000410000 */
[----:B------:R-:W3:Y:S03]  /*1e70*/  MUFU.TANH R36, R36 ;  /* 0x0000002400247308 */ /* 0x000ee60000002400 */
[----:B------:R-:W-:Y:S05]  /*1e80*/  HMMA.16816.F32.BF16 R104, R8, R46, R104 ;  /* 0x0000002e0868723c */ /* 0x000fea0000041868 */
[----:B------:R-:W4:Y:S03]  /*1e90*/  MUFU.TANH R37, R37 ;  /* 0x0000002500257308 */ /* 0x000f260000002400 */
[C---:B-1----:R-:W-:Y:S08]  /*1ea0*/  HMMA.16816.F32.BF16 R76, R24.reuse, R20, R76 ;  /* 0x00000014184c723c */ /* 0x042ff0000004184c */
[----:B------:R-:W-:Y:S01]  /*1eb0*/  HMMA.16816.F32.BF16 R72, R24, R22, R72 ;  /* 0x000000161848723c */ /* 0x000fe20000041848 */
[----:B------:R-:W1:Y:S01]  /*1ec0*/  LDSM.16.M88.4 R20, [R205+0x11800] ;  /* 0x01180000cd14783b */ /* 0x000e620000000200 */
[----:B------:R-:W-:-:S02]  /*1ed0*/  FMUL.FTZ R28, R28, c[0x0][0x2ec] ;  /* 0x0000bb001c1c7a20 */ /* 0x000fc40000410000 */
[----:B------:R-:W-:Y:S02]  /*1ee0*/  FMUL.FTZ R29, R29, c[0x0][0x2ec] ;  /* 0x0000bb001d1d7a20 */ /* 0x000fe40000410000 */
[----:B------:R-:W5:Y:S01]  /*1ef0*/  MUFU.TANH R38, R28 ;  /* 0x0000001c00267308 */ /* 0x000f620000002400 */
[----:B------:R-:W-:Y:S01]  /*1f00*/  FMUL.FTZ R39, R31, c[0x0][0x2ec] ;  /* 0x0000bb001f277a20 */ /* 0x000fe20000410000 */
[C---:B------:R-:W-:Y:S06]  /*1f10*/  HMMA.16816.F32.BF16 R40, R52.reuse, R32, R40 ;  /* 0x000000203428723c */ /* 0x040fec0000041828 */
[----:B------:R3:W-:Y:S01]  /*1f20*/  MUFU.TANH R32, R16 ;  /* 0x0000001000207308 */ /* 0x0007e20000002400 */
[----:B------:R-:W-:Y:S01]  /*1f30*/  FMUL.FTZ R33, R18, c[0x0][0x2ec] ;  /* 0x0000bb0012217a20 */ /* 0x000fe20000410000 */
[----:B------:R-:W-:Y:S06]  /*1f40*/  HMMA.16816.F32.BF16 R104, R52, R34, R104 ;  /* 0x000000223468723c */ /* 0x000fec0000041868 */
[----:B------:R4:W-:Y:S01]  /*1f50*/  MUFU.TANH R34, R29 ;  /* 0x0000001d00227308 */ /* 0x0009e20000002400 */
[----:B------:R-:W-:Y:S01]  /*1f60*/  FMUL.FTZ R35, R30, c[0x0][0x2ec] ;  /* 0x0000bb001e237a20 */ /* 0x000fe20000410000 */
[C---:B--2---:R-:W-:Y:S01]  /*1f70*/  HMMA.16816.F32.BF16 R76, R8.reuse, R12, R76 ;  /* 0x0000000c084c723c */ /* 0x044fe2000004184c */
[----:B---3--:R-:W2:Y:S05]  /*1f80*/  LDSM.16.M88.4 R16, [R199+0x11000] ;  /* 0x01100000c710783b */ /* 0x008eaa0000000200 */
[----:B------:R-:W3:Y:S02]  /*1f90*/  MUFU.TANH R35, R35 ;  /* 0x0000002300237308 */ /* 0x000ee40000002400 */
[----:B------:R-:W-:Y:S01]  /*1fa0*/  HMMA.16816.F32.BF16 R72, R8, R14, R72 ;  /* 0x0000000e0848723c */ /* 0x000fe20000041848 */
[----:B------:R-:W-:Y:S04]  /*1fb0*/  LDSM.16.M88.4 R12, [R192+0x5000] ;  /* 0x00500000c00c783b */ /* 0x000fe80000000200 */
[----:B----4-:R-:W4:Y:S01]  /*1fc0*/  LDSM.16.M88.4 R28, [R203+0x5800] ;  /* 0x00580000cb1c783b */ /* 0x010f220000000200 */
[----:B------:R-:W2:Y:S02]  /*1fd0*/  MUFU.TANH R39, R39 ;  /* 0x0000002700277308 */ /* 0x000ea40000002400 */
[----:B------:R-:W-:Y:S06]  /*1fe0*/  HMMA.16816.F32.BF16 R40, R56, R48, R40 ;  /* 0x000000303828723c */ /* 0x000fec0000041828 */
[----:B------:R-:W-:Y:S02]  /*1ff0*/  MUFU.TANH R33, R33 ;  /* 0x0000002100217308 */ /* 0x000fe40000002400 */
[C---:B-1----:R-:W-:Y:S08]  /*2000*/  HMMA.16816.F32.BF16 R68, R24.reuse, R20, R68 ;  /* 0x000000141844723c */ /* 0x042ff00000041844 */
[----:B------:R-:W-:Y:S01]  /*2010*/  HMMA.16816.F32.BF16 R92, R24, R22, R92 ;  /* 0x00000016185c723c */ /* 0x000fe2000004185c */
[----:B------:R-:W-:Y:S06]  /*2020*/  LDSM.16.M88.4 R20, [R192+0x5800] ;  /* 0x00580000c014783b */ /* 0x000fec0000000200 */
[----:B------:R-:W-:Y:S01]  /*2030*/  IMAD R26, R133, 0x40, R228 ;  /* 0x00000040851a7824 */ /* 0x000fe200078e02e4 */
[----:B------:R-:W-:Y:S01]  /*2040*/  HMMA.16816.F32.BF16 R104, R56, R50, R104 ;  /* 0x000000323868723c */ /* 0x000fe20000041868 */
[----:B------:R-:W-:-:S02]  /*2050*/  FMUL.FTZ R44, R40, c[0x0][0x2ec] ;  /* 0x0000bb00282c7a20 */ /* 0x000fc40000410000 */
[----:B------:R-:W-:Y:S02]  /*2060*/  FMUL.FTZ R40, R41, c[0x0][0x2ec] ;  /* 0x0000bb0029287a20 */ /* 0x000fe40000410000 */
[----:B------:R-:W-:Y:S02]  /*2070*/  FMUL.FTZ R41, R42, c[0x0][0x2ec] ;  /* 0x0000bb002a297a20 */ /* 0x000fe40000410000 */
[----:B------:R-:W-:Y:S01]  /*2080*/  FMUL.FTZ R42, R43, c[0x0][0x2ec] ;  /* 0x0000bb002b2a7a20 */ /* 0x000fe20000410000 */
[C---:B--2---:R-:W-:Y:S01]  /*2090*/  HMMA.16816.F32.BF16 R76, R52.reuse, R16, R76 ;  /* 0x00000010344c723c */ /* 0x044fe2000004184c */
[----:B------:R-:W1:Y:S07]  /*20a0*/  MUFU.TANH R44, R44 ;  /* 0x0000002c002c7308 */ /* 0x000e6e0000002400 */
[----:B------:R-:W-:Y:S01]  /*20b0*/  HMMA.16816.F32.BF16 R72, R52, R18, R72 ;  /* 0x000000123448723c */ /* 0x000fe20000041848 */
[----:B------:R-:W2:Y:S01]  /*20c0*/  LDSM.16.M88.4 R16, [R199+0x11800] ;  /* 0x01180000c710783b */ /* 0x000ea20000000200 */
[----:B------:R-:W-:Y:S01]  /*20d0*/  MUFU.TANH R40, R40 ;  /* 0x0000002800287308 */ /* 0x000fe20000002400 */
[----:B------:R-:W-:-:S05]  /*20e0*/  DEPBAR.LE SB0, 0x0 ;  /* 0x000080000000791a */ /* 0x000fca0000000000 */
[C---:B----4-:R-:W-:Y:S01]  /*20f0*/  HMMA.16816.F32.BF16 R68, R8.reuse, R28, R68 ;  /* 0x0000001c0844723c */ /* 0x050fe20000041844 */
[----:B------:R-:W-:Y:S01]  /*2100*/  FMUL.FTZ R43, R104, c[0x0][0x2ec] ;  /* 0x0000bb00682b7a20 */ /* 0x000fe20000410000 */
[----:B------:R-:W4:Y:S01]  /*2110*/  MUFU.TANH R41, R41 ;  /* 0x0000002900297308 */ /* 0x000f220000002400 */
[----:B------:R-:W-:Y:S02]  /*2120*/  FMUL.FTZ R45, R105, c[0x0][0x2ec] ;  /* 0x0000bb00692d7a20 */ /* 0x000fe40000410000 */
[----:B------:R-:W-:Y:S02]  /*2130*/  FMUL.FTZ R25, R107, c[0x0][0x2ec] ;  /* 0x0000bb006b197a20 */ /* 0x000fe40000410000 */
[----:B------:R-:W-:Y:S01]  /*2140*/  FMUL.FTZ R28, R106, c[0x0][0x2ec] ;  /* 0x0000bb006a1c7a20 */ /* 0x000fe20000410000 */
[----:B------:R-:W-:Y:S02]  /*2150*/  HMMA.16816.F32.BF16 R92, R8, R30, R92 ;  /* 0x0000001e085c723c */ /* 0x000fe4000004185c */
[----:B------:R-:W1:Y:S05]  /*2160*/  MUFU.TANH R42, R42 ;  /* 0x0000002a002a7308 */ /* 0x000e6a0000002400 */
[C---:B------:R-:W-:Y:S01]  /*2170*/  IADD3 R8, R26.reuse, 0x8, RZ ;  /* 0x000000081a087810 */ /* 0x040fe20007ffe0ff */
[C---:B------:R-:W-:Y:S01]  /*2180*/  HMMA.16816.F32.BF16 R76, R56.reuse, R12, R76 ;  /* 0x0000000c384c723c */ /* 0x040fe2000004184c */
[----:B------:R-:W-:Y:S01]  /*2190*/  IADD3 R9, R26, 0x9, RZ ;  /* 0x000000091a097810 */ /* 0x000fe20007ffe0ff */
[----:B------:R-:W1:Y:S05]  /*21a0*/  MUFU.TANH R43, R43 ;  /* 0x0000002b002b7308 */ /* 0x000e6a0000002400 */
[----:B------:R-:W-:Y:S01]  /*21b0*/  SHF.R.S32.HI R13, RZ, 0x1f, R0 ;  /* 0x0000001fff0d7819 */ /* 0x000fe20000011400 */
[----:B------:R-:W-:Y:S02]  /*21c0*/  HMMA.16816.F32.BF16 R72, R56, R14, R72 ;  /* 0x0000000e3848723c */ /* 0x000fe40000041848 */
[----:B------:R-:W-:Y:S01]  /*21d0*/  MUFU.TANH R45, R45 ;  /* 0x0000002d002d7308 */ /* 0x000fe20000002400 */
[----:B------:R-:W-:Y:S01]  /*21e0*/  LEA.HI R220, R13, R0, RZ, 0x2 ;  /* 0x000000000ddc7211 */ /* 0x000fe200078f10ff */
[----:B------:R-:W-:-:S02]  /*21f0*/  IMAD R13, R116, 0x10, R118 ;  /* 0x00000010740d7824 */ /* 0x000fc400078e0276 */
[----:B------:R-:W-:Y:S01]  /*2200*/  IMAD.IADD R0, R113, 0x1, R6 ;  /* 0x0000000171007824 */ /* 0x000fe200078e0206 */
[----:B------:R-:W-:Y:S01]  /*2210*/  SHF.R.S32.HI R220, RZ, 0x2, R220 ;  /* 0x00000002ffdc7819 */ /* 0x000fe200000114dc */
[----:B--2---:R-:W-:Y:S01]  /*2220*/  HMMA.16816.F32.BF16 R68, R52, R16, R68 ;  /* 0x000000103444723c */ /* 0x004fe20000041844 */
[----:B------:R-:W-:Y:S01]  /*2230*/  IADD3 R6, R26, 0x1, RZ ;  /* 0x000000011a067810 */ /* 0x000fe20007ffe0ff */
[----:B------:R-:W2:Y:S01]  /*2240*/  MUFU.TANH R28, R28 ;  /* 0x0000001c001c7308 */ /* 0x000ea20000002400 */
[----:B------:R-:W-:-:S04]  /*2250*/  IADD3 R13, R13, 0x1, R220 ;  /* 0x000000010d0d7810 */ /* 0x000fc80007ffe0dc */
[----:B------:R-:W-:Y:S01]  /*2260*/  IADD3 R13, R112, R13, -R213 ;  /* 0x0000000d700d7210 */ /* 0x000fe20007ffe8d5 */
[----:B------:R-:W-:Y:S01]  /*2270*/  HMMA.16816.F32.BF16 R92, R52, R18, R92 ;  /* 0x00000012345c723c */ /* 0x000fe2000004185c */
[----:B------:R-:W-:Y:S01]  /*2280*/  FMUL.FTZ R76, R76, c[0x0][0x2ec] ;  /* 0x0000bb004c4c7a20 */ /* 0x000fe20000410000 */
[----:B------:R-:W1:Y:S01]  /*2290*/  MUFU.TANH R25, R25 ;  /* 0x0000001900197308 */ /* 0x000e620000002400 */
[----:B------:R-:W-:Y:S01]  /*22a0*/  IADD3 R13, R13, c[0x0][0x2e8], RZ ;  /* 0x0000ba000d0d7a10 */ /* 0x000fe20007ffe0ff */
[----:B------:R-:W-:Y:S02]  /*22b0*/  FMUL.FTZ R77, R77, c[0x0][0x2ec] ;  /* 0x0000bb004d4d7a20 */ /* 0x000fe40000410000 */
[----:B------:R-:W-:Y:S01]  /*22c0*/  FMUL.FTZ R78, R78, c[0x0][0x2ec] ;  /* 0x0000bb004e4e7a20 */ /* 0x000fe20000410000 */
[C---:B------:R-:W-:Y:S01]  /*22d0*/  IADD3 R221, R13.reuse, 0x8, RZ ;  /* 0x000000080ddd7810 */ /* 0x040fe20007ffe0ff */
[----:B------:R-:W-:Y:S01]  /*22e0*/  FMUL.FTZ R72, R72, c[0x0][0x2ec] ;  /* 0x0000bb0048487a20 */ /* 0x000fe20000410000 */
[-C--:B------:R-:W-:Y:S01]  /*22f0*/  IMNMX R226, R13, R112.reuse, PT ;  /* 0x000000700de27217 */ /* 0x080fe20003800200 */
[----:B------:R-:W-:Y:S01]  /*2300*/  MUFU.TANH R167, R76 ;  /* 0x0000004c00a77308 */ /* 0x000fe20000002400 */
[----:B------:R-:W-:Y:S01]  /*2310*/  IMNMX R221, R221, R112, PT ;  /* 0x00000070dddd7217 */ /* 0x000fe20003800200 */
[----:B------:R-:W-:Y:S01]  /*2320*/  FMUL.FTZ R79, R79, c[0x0][0x2ec] ;  /* 0x0000bb004f4f7a20 */ /* 0x000fe20000410000 */
[CC--:B------:R-:W-:Y:S01]  /*2330*/  ISETP.GE.AND P6, PT, R6.reuse, R226.reuse, PT ;  /* 0x000000e20600720c */ /* 0x0c0fe20003fc6270 */
[----:B------:R-:W-:Y:S01]  /*2340*/  FMUL.FTZ R73, R73, c[0x0][0x2ec] ;  /* 0x0000bb0049497a20 */ /* 0x000fe20000410000 */
[-C--:B------:R-:W-:Y:S01]  /*2350*/  ISETP.GE.AND P3, PT, R6, R221.reuse, PT ;  /* 0x000000dd0600720c */ /* 0x080fe20003f66270 */
[C---:B------:R-:W-:Y:S01]  /*2360*/  HMMA.16816.F32.BF16 R68, R56.reuse, R20, R68 ;  /* 0x000000143844723c */ /* 0x040fe20000041844 */
[----:B------:R-:W-:Y:S01]  /*2370*/  IADD3 R6, R26, 0x10, RZ ;  /* 0x000000101a067810 */ /* 0x000fe20007ffe0ff */
[----:B------:R-:W1:Y:S01]  /*2380*/  MUFU.TANH R159, R72 ;  /* 0x00000048009f7308 */ /* 0x000e620000002400 */
[----:B------:R-:W-:Y:S01]  /*2390*/  FSEL R17, R36, -INF , !P6 ;  /* 0xff80000024117808 */ /* 0x000fe20007000000 */
[----:B------:R-:W-:Y:S01]  /*23a0*/  FMUL.FTZ R74, R74, c[0x0][0x2ec] ;  /* 0x0000bb004a4a7a20 */ /* 0x000fe20000410000 */
[-C--:B------:R-:W-:Y:S01]  /*23b0*/  ISETP.GE.AND P4, PT, R8, R226.reuse, PT ;  /* 0x000000e20800720c */ /* 0x080fe20003f86270 */
[----:B------:R-:W-:Y:S01]  /*23c0*/  FMUL.FTZ R75, R75, c[0x0][0x2ec] ;  /* 0x0000bb004b4b7a20 */ /* 0x000fe20000410000 */
[C---:B------:R-:W-:Y:S01]  /*23d0*/  ISETP.GE.AND P2, PT, R6.reuse, R226, PT ;  /* 0x000000e20600720c */ /* 0x040fe20003f46270 */
[----:B------:R-:W-:Y:S01]  /*23e0*/  HMMA.16816.F32.BF16 R20, R56, R22, R92 ;  /* 0x000000163814723c */ /* 0x000fe2000004185c */
[----:B------:R-:W-:Y:S01]  /*23f0*/  ISETP.GE.AND P6, PT, R6, R221, PT ;  /* 0x000000dd0600720c */ /* 0x000fe20003fc6270 */
[----:B------:R-:W-:Y:S01]  /*2400*/  MUFU.TANH R161, R77 ;  /* 0x0000004d00a17308 */ /* 0x000fe20000002400 */
[----:B------:R-:W-:-:S02]  /*2410*/  IADD3 R6, R26, 0x11, RZ ;  /* 0x000000111a067810 */ /* 0x000fc40007ffe0ff */
[----:B------:R-:W-:Y:S02]  /*2420*/  FSEL R24, R37, -INF , !P3 ;  /* 0xff80000025187808 */ /* 0x000fe40005800000 */
[----:B-----5:R-:W-:Y:S02]  /*2430*/  FSEL R27, R38, -INF , !P4 ;  /* 0xff800000261b7808 */ /* 0x020fe40006000000 */
[-C--:B------:R-:W-:Y:S01]  /*2440*/  ISETP.GE.AND P1, PT, R8, R221.reuse, PT ;  /* 0x000000dd0800720c */ /* 0x080fe20003f26270 */
[----:B------:R-:W-:Y:S01]  /*2450*/  MUFU.TANH R164, R78 ;  /* 0x0000004e00a47308 */ /* 0x000fe20000002400 */
[-C--:B------:R-:W-:Y:S02]  /*2460*/  ISETP.GE.AND P0, PT, R9, R226.reuse, PT ;  /* 0x000000e20900720c */ /* 0x080fe40003f06270 */
[CC--:B------:R-:W-:Y:S02]  /*2470*/  ISETP.GE.AND P3, PT, R6.reuse, R226.reuse, PT ;  /* 0x000000e20600720c */ /* 0x0c0fe40003f66270 */
[-C--:B------:R-:W-:Y:S01]  /*2480*/  ISETP.GE.AND P4, PT, R6, R221.reuse, PT ;  /* 0x000000dd0600720c */ /* 0x080fe20003f86270 */
[----:B------:R-:W-:Y:S01]  /*2490*/  FMUL.FTZ R71, R71, c[0x0][0x2ec] ;  /* 0x0000bb0047477a20 */ /* 0x000fe20000410000 */
[----:B------:R-:W-:Y:S01]  /*24a0*/  IADD3 R6, R26, 0x18, RZ ;  /* 0x000000181a067810 */ /* 0x000fe20007ffe0ff */
[----:B------:R-:W-:Y:S01]  /*24b0*/  MUFU.TANH R174, R79 ;  /* 0x0000004f00ae7308 */ /* 0x000fe20000002400 */
[-C--:B------:R-:W-:Y:S01]  /*24c0*/  ISETP.GE.AND P5, PT, R9, R221.reuse, PT ;  /* 0x000000dd0900720c */ /* 0x080fe20003fa6270 */
[----:B------:R-:W-:Y:S01]  /*24d0*/  FMUL.FTZ R68, R68, c[0x0][0x2ec] ;  /* 0x0000bb0044447a20 */ /* 0x000fe20000410000 */
[----:B------:R-:W-:Y:S01]  /*24e0*/  IADD3 R8, R26, 0x19, RZ ;  /* 0x000000191a087810 */ /* 0x000fe20007ffe0ff */
[----:B------:R-:W-:Y:S01]  /*24f0*/  FMUL.FTZ R69, R69, c[0x0][0x2ec] ;  /* 0x0000bb0045457a20 */ /* 0x000fe20000410000 */
[----:B---3--:R-:W-:Y:S01]  /*2500*/  FSEL R16, R35, -INF , !P1 ;  /* 0xff80000023107808 */ /* 0x008fe20004800000 */
[----:B------:R-:W-:Y:S01]  /*2510*/  FMUL.FTZ R70, R70, c[0x0][0x2ec] ;  /* 0x0000bb0046467a20 */ /* 0x000fe20000410000 */
[----:B------:R-:W-:Y:S01]  /*2520*/  FSEL R19, R34, -INF , !P0 ;  /* 0xff80000022137808 */ /* 0x000fe20004000000 */
[----:B------:R-:W3:Y:S01]  /*2530*/  MUFU.TANH R142, R71 ;  /* 0x00000047008e7308 */ /* 0x000ee20000002400 */
[-C--:B------:R-:W-:Y:S01]  /*2540*/  ISETP.GE.AND P1, PT, R6, R226.reuse, PT ;  /* 0x000000e20600720c */ /* 0x080fe20003f26270 */
[----:B------:R-:W-:Y:S01]  /*2550*/  FMUL.FTZ R20, R20, c[0x0][0x2ec] ;  /* 0x0000bb0014147a20 */ /* 0x000fe20000410000 */
[----:B------:R-:W-:Y:S01]  /*2560*/  ISETP.GE.AND P0, PT, R6, R221, PT ;  /* 0x000000dd0600720c */ /* 0x000fe20003f06270 */
[----:B------:R-:W-:Y:S01]  /*2570*/  FMUL.FTZ R21, R21, c[0x0][0x2ec] ;  /* 0x0000bb0015157a20 */ /* 0x000fe20000410000 */
[----:B------:R-:W-:Y:S01]  /*2580*/  FSEL R6, R39, -INF , !P5 ;  /* 0xff80000027067808 */ /* 0x000fe20006800000 */
[----:B------:R-:W-:Y:S01]  /*2590*/  FMUL.FTZ R22, R22, c[0x0][0x2ec] ;  /* 0x0000bb0016167a20 */ /* 0x000fe20000410000 */
[----:B-1----:R-:W-:Y:S01]  /*25a0*/  FSEL R15, R44, -INF , !P2 ;  /* 0xff8000002c0f7808 */ /* 0x002fe20005000000 */
[----:B------:R-:W-:Y:S01]  /*25b0*/  MUFU.TANH R165, R73 ;  /* 0x0000004900a57308 */ /* 0x000fe20000002400 */
[----:B------:R-:W-:Y:S01]  /*25c0*/  IADD3 R9, R26, 0x20, RZ ;  /* 0x000000201a097810 */ /* 0x000fe20007ffe0ff */
[----:B------:R-:W-:Y:S01]  /*25d0*/  FMUL.FTZ R23, R23, c[0x0][0x2ec] ;  /* 0x0000bb0017177a20 */ /* 0x000fe20000410000 */
[----:B------:R-:W-:-:S02]  /*25e0*/  ISETP.GE.AND P5, PT, R8, R226, PT ;  /* 0x000000e20800720c */ /* 0x000fc40003fa6270 */
[-C--:B------:R-:W-:Y:S02]  /*25f0*/  ISETP.GE.AND P2, PT, R8, R221.reuse, PT ;  /* 0x000000dd0800720c */ /* 0x080fe40003f46270 */
[----:B------:R-:W-:Y:S01]  /*2600*/  IADD3 R8, R26, 0x21, RZ ;  /* 0x000000211a087810 */ /* 0x000fe20007ffe0ff */
[----:B------:R-:W1:Y:S01]  /*2610*/  MUFU.TANH R172, R74 ;  /* 0x0000004a00ac7308 */ /* 0x000e620000002400 */
[----:B----4-:R-:W-:Y:S02]  /*2620*/  FSEL R14, R41, -INF , !P6 ;  /* 0xff800000290e7808 */ /* 0x010fe40007000000 */
[----:B------:R-:W-:Y:S02]  /*2630*/  FSEL R13, R40, -INF , !P3 ;  /* 0xff800000280d7808 */ /* 0x000fe40005800000 */
[C---:B------:R-:W-:Y:S02]  /*2640*/  ISETP.GE.AND P6, PT, R9.reuse, R226, PT ;  /* 0x000000e20900720c */ /* 0x040fe40003fc6270 */
[----:B------:R-:W-:Y:S01]  /*2650*/  ISETP.GE.AND P3, PT, R9, R221, PT ;  /* 0x000000dd0900720c */ /* 0x000fe20003f66270 */
[----:B------:R-:W4:Y:S01]  /*2660*/  MUFU.TANH R170, R75 ;  /* 0x0000004b00aa7308 */ /* 0x000f220000002400 */
[----:B------:R-:W-:-:S02]  /*2670*/  FSEL R12, R42, -INF , !P4 ;  /* 0xff8000002a0c7808 */ /* 0x000fc40006000000 */
[----:B------:R-:W-:Y:S02]  /*2680*/  FSEL R9, R43, -INF , !P1 ;  /* 0xff8000002b097808 */ /* 0x000fe40004800000 */
[C---:B------:R-:W-:Y:S02]  /*2690*/  ISETP.GE.AND P4, PT, R8.reuse, R226, PT ;  /* 0x000000e20800720c */ /* 0x040fe40003f86270 */
[----:B------:R-:W-:Y:S01]  /*26a0*/  ISETP.GE.AND P1, PT, R8, R221, PT ;  /* 0x000000dd0800720c */ /* 0x000fe20003f26270 */
[----:B------:R-:W5:Y:S01]  /*26b0*/  MUFU.TANH R171, R68 ;  /* 0x0000004400ab7308 */ /* 0x000f620000002400 */
[----:B------:R-:W-:Y:S02]  /*26c0*/  IADD3 R8, R26, 0x28, RZ ;  /* 0x000000281a087810 */ /* 0x000fe40007ffe0ff */
[----:B--2---:R-:W-:Y:S02]  /*26d0*/  FSEL R10, R28, -INF , !P0 ;  /* 0xff8000001c0a7808 */ /* 0x004fe40004000000 */
[----:B------:R-:W-:-:S02]  /*26e0*/  FSEL R11, R45, -INF , !P5 ;  /* 0xff8000002d0b7808 */ /* 0x000fc40006800000 */
[C---:B------:R-:W-:Y:S01]  /*26f0*/  ISETP.GE.AND P0, PT, R8.reuse, R226, PT ;  /* 0x000000e20800720c */ /* 0x040fe20003f06270 */
[----:B------:R-:W-:Y:S01]  /*2700*/  MUFU.TANH R169, R69 ;  /* 0x0000004500a97308 */ /* 0x000fe20000002400 */
[----:B------:R-:W-:Y:S02]  /*2710*/  ISETP.GE.AND P5, PT, R8, R221, PT ;  /* 0x000000dd0800720c */ /* 0x000fe40003fa6270 */
[----:B------:R-:W-:Y:S02]  /*2720*/  FSEL R8, R25, -INF , !P2 ;  /* 0xff80000019087808 */ /* 0x000fe40005000000 */
[C---:B------:R-:W-:Y:S02]  /*2730*/  IADD3 R25, R26.reuse, 0x31, RZ ;  /* 0x000000311a197810 */ /* 0x040fe40007ffe0ff */
[----:B------:R-:W-:Y:S01]  /*2740*/  IADD3 R18, R26, 0x29, RZ ;  /* 0x000000291a127810 */ /* 0x000fe20007ffe0ff */
[----:B------:R-:W2:Y:S01]  /*2750*/  MUFU.TANH R166, R70 ;  /* 0x0000004600a67308 */ /* 0x000ea20000002400 */
[----:B------:R-:W-:-:S02]  /*2760*/  FSEL R159, R159, -INF , !P0 ;  /* 0xff8000009f9f7808 */ /* 0x000fc40004000000 */
[----:B------:R-:W-:Y:S02]  /*2770*/  FSEL R167, R167, -INF , !P6 ;  /* 0xff800000a7a77808 */ /* 0x000fe40007000000 */
[-C--:B------:R-:W-:Y:S02]  /*2780*/  ISETP.GE.AND P0, PT, R25, R221.reuse, PT ;  /* 0x000000dd1900720c */ /* 0x080fe40003f06270 */
[C---:B------:R-:W-:Y:S01]  /*2790*/  ISETP.GE.AND P2, PT, R18.reuse, R226, PT ;  /* 0x000000e21200720c */ /* 0x040fe20003f46270 */
[----:B------:R-:W1:Y:S01]  /*27a0*/  MUFU.TANH R143, R20 ;  /* 0x00000014008f7308 */ /* 0x000e620000002400 */
[----:B------:R-:W-:Y:S02]  /*27b0*/  ISETP.GE.AND P6, PT, R18, R221, PT ;  /* 0x000000dd1200720c */ /* 0x000fe40003fc6270 */
[----:B------:R-:W-:Y:S02]  /*27c0*/  IADD3 R18, R26, 0x30, RZ ;  /* 0x000000301a127810 */ /* 0x000fe40007ffe0ff */
[----:B---3--:R-:W-:-:S02]  /*27d0*/  FSEL R142, R142, -INF , !P0 ;  /* 0xff8000008e8e7808 */ /* 0x008fc40004000000 */
[----:B------:R-:W-:Y:S01]  /*27e0*/  FSEL R164, R164, -INF , !P3 ;  /* 0xff800000a4a47808 */ /* 0x000fe20005800000 */
[----:B------:R-:W-:Y:S01]  /*27f0*/  MUFU.TANH R141, R21 ;  /* 0x00000015008d7308 */ /* 0x000fe20000002400 */
[----:B------:R-:W-:Y:S02]  /*2800*/  FSEL R161, R161, -INF , !P4 ;  /* 0xff800000a1a17808 */ /* 0x000fe40006000000 */
[----:B------:R-:W-:Y:S02]  /*2810*/  ISETP.GE.AND P0, PT, R2, 0x2, PT ;  /* 0x000000020200780c */ /* 0x000fe40003f06270 */
[C---:B------:R-:W-:Y:S02]  /*2820*/  ISETP.GE.AND P3, PT, R18.reuse, R226, PT ;  /* 0x000000e21200720c */ /* 0x040fe40003f66270 */
[----:B------:R-:W-:Y:S01]  /*2830*/  ISETP.GE.AND P4, PT, R18, R221, PT ;  /* 0x000000dd1200720c */ /* 0x000fe20003f86270 */
[----:B------:R-:W3:Y:S01]  /*2840*/  MUFU.TANH R140, R22 ;  /* 0x00000016008c7308 */ /* 0x000ee20000002400 */
[----:B------:R-:W-:-:S02]  /*2850*/  IADD3 R18, R26, 0x38, RZ ;  /* 0x000000381a127810 */ /* 0x000fc40007ffe0ff */
[----:B------:R-:W-:Y:S02]  /*2860*/  FSEL R174, R174, -INF , !P1 ;  /* 0xff800000aeae7808 */ /* 0x000fe40004800000 */
[----:B-1----:R-:W-:Y:S02]  /*2870*/  FSEL R172, R172, -INF , !P5 ;  /* 0xff800000acac7808 */ /* 0x002fe40006800000 */
[----:B------:R-:W-:Y:S01]  /*2880*/  FSEL R165, R165, -INF , !P2 ;  /* 0xff800000a5a57808 */ /* 0x000fe20005000000 */
[----:B------:R-:W1:Y:S01]  /*2890*/  MUFU.TANH R162, R23 ;  /* 0x0000001700a27308 */ /* 0x000e620000002400 */
[----:B------:R-:W-:Y:S01]  /*28a0*/  BAR.SYNC.DEFER_BLOCKING 0x0 ;  /* 0x0000000000007b1d */ /* 0x000fe20000010000 */
[-C--:B------:R-:W-:Y:S02]  /*28b0*/  ISETP.GE.AND P1, PT, R25, R226.reuse, PT ;  /* 0x000000e21900720c */ /* 0x080fe40003f26270 */
[C---:B------:R-:W-:Y:S02]  /*28c0*/  ISETP.GE.AND P5, PT, R18.reuse, R226, PT ;  /* 0x000000e21200720c */ /* 0x040fe40003fa6270 */
[----:B------:R-:W-:-:S02]  /*28d0*/  ISETP.GE.AND P2, PT, R18, R221, PT ;  /* 0x000000dd1200720c */ /* 0x000fc40003f46270 */
[----:B------:R-:W-:Y:S02]  /*28e0*/  IADD3 R18, R26, 0x39, RZ ;  /* 0x000000391a127810 */ /* 0x000fe40007ffe0ff */
[----:B----4-:R-:W-:Y:S02]  /*28f0*/  FSEL R170, R170, -INF , !P6 ;  /* 0xff800000aaaa7808 */ /* 0x010fe40007000000 */
[----:B-----5:R-:W-:Y:S02]  /*2900*/  FSEL R171, R171, -INF , !P3 ;  /* 0xff800000abab7808 */ /* 0x020fe40005800000 */
[----:B--2---:R-:W-:Y:S02]  /*2910*/  FSEL R166, R166, -INF , !P4 ;  /* 0xff800000a6a67808 */ /* 0x004fe40006000000 */
[----:B------:R-:W-:Y:S02]  /*2920*/  FSEL R169, R169, -INF , !P1 ;  /* 0xff800000a9a97808 */ /* 0x000fe40004800000 */
[----:B------:R-:W-:-:S02]  /*2930*/  ISETP.GE.AND P6, PT, R26, R226, PT ;  /* 0x000000e21a00720c */ /* 0x000fc40003fc6270 */
[-C--:B------:R-:W-:Y:S02]  /*2940*/  ISETP.GE.AND P3, PT, R26, R221.reuse, PT ;  /* 0x000000dd1a00720c */ /* 0x080fe40003f66270 */
[C---:B------:R-:W-:Y:S02]  /*2950*/  ISETP.GE.AND P4, PT, R18.reuse, R226, PT ;  /* 0x000000e21200720c */ /* 0x040fe40003f86270 */
[----:B------:R-:W-:Y:S02]  /*2960*/  ISETP.GE.AND P1, PT, R18, R221, PT ;  /* 0x000000dd1200720c */ /* 0x000fe40003f26270 */
[----:B------:R-:W-:Y:S02]  /*2970*/  FSEL R143, R143, -INF , !P5 ;  /* 0xff8000008f8f7808 */ /* 0x000fe40006800000 */
[----:B---3--:R-:W-:Y:S02]  /*2980*/  FSEL R140, R140, -INF , !P2 ;  /* 0xff8000008c8c7808 */ /* 0x008fe40005000000 */
[----:B------:R-:W-:-:S02]  /*2990*/  FSEL R32, R32, -INF , !P6 ;  /* 0xff80000020207808 */ /* 0x000fc40007000000 */
[----:B------:R-:W-:Y:S02]  /*29a0*/  FSEL R33, R33, -INF , !P3 ;  /* 0xff80000021217808 */ /* 0x000fe40005800000 */
[----:B------:R-:W-:Y:S02]  /*29b0*/  FSEL R141, R141, -INF , !P4 ;  /* 0xff8000008d8d7808 */ /* 0x000fe40006000000 */
[----:B-1----:R-:W-:Y:S01]  /*29c0*/  FSEL R162, R162, -INF , !P1 ;  /* 0xff800000a2a27808 */ /* 0x002fe20004800000 */
        /* <DEDUP_REMOVED lines=21> */
.L_x_36:
        /* <DEDUP_REMOVED lines=31> */
[----:B-1----:R-:W1:Y:S03]  /*2d10*/  SHFL.BFLY PT, R21, R18, 0x2, 0x1f ;  /* 0x0c401f0012157f89 */ /* 0x002e6600000e0000 */
        /* <DEDUP_REMOVED lines=34> */
[--C-:B------:R-:W-:Y:S01]  /*2f40*/  FFMA.FTZ R155, R33, c[0x0][0x23c], -R163.reuse ;  /* 0x00008f00219b7a23 */ /* 0x100fe200000108a3 */
[----:B------:R-:W-:Y:S01]  /*2f50*/  LDSM.16.MT88.4 R28, [R196+0x12800] ;  /* 0x01280000c41c783b */ /* 0x000fe20000004200 */
[----:B------:R-:W-:-:S02]  /*2f60*/  FFMA.FTZ R156, R24, c[0x0][0x23c], -R163 ;  /* 0x00008f00189c7a23 */ /* 0x000fc400000108a3 */
[--C-:B------:R-:W-:Y:S01]  /*2f70*/  FFMA.FTZ R157, R16, c[0x0][0x23c], -R163.reuse ;  /* 0x00008f00109d7a23 */ /* 0x100fe200000108a3 */
[----:B------:R-:W-:Y:S01]  /*2f80*/  LDSM.16.MT88.4 R32, [R197+0x12800] ;  /* 0x01280000c520783b */ /* 0x000fe20000004200 */
[--C-:B------:R-:W-:Y:S01]  /*2f90*/  FFMA.FTZ R150, R6, c[0x0][0x23c], -R163.reuse ;  /* 0x00008f0006967a23 */ /* 0x100fe200000108a3 */
[----:B------:R-:W1:Y:S01]  /*2fa0*/  MUFU.EX2 R153, R153 ;  /* 0x0000009900997308 */ /* 0x000e620000000800 */
[--C-:B------:R-:W-:Y:S01]  /*2fb0*/  FFMA.FTZ R145, R9, c[0x0][0x23c], -R168.reuse ;  /* 0x00008f0009917a23 */ /* 0x100fe200000108a8 */
[----:B------:R-:W2:Y:S01]  /*2fc0*/  LDSM.16.MT88.4 R4, [R196+0x16000] ;  /* 0x01600000c404783b */ /* 0x000ea20000004200 */
[--C-:B------:R-:W-:Y:S02]  /*2fd0*/  FFMA.FTZ R0, R11, c[0x0][0x23c], -R168.reuse ;  /* 0x00008f000b007a23 */ /* 0x100fe400000108a8 */
[--C-:B------:R-:W-:Y:S01]  /*2fe0*/  FFMA.FTZ R148, R10, c[0x0][0x23c], -R163.reuse ;  /* 0x00008f000a947a23 */ /* 0x100fe200000108a3 */
[----:B------:R-:W-:Y:S01]  /*2ff0*/  LDSM.16.MT88.4 R16, [R197+0x14800] ;  /* 0x01480000c510783b */ /* 0x000fe20000004200 */
[----:B------:R-:W-:Y:S01]  /*3000*/  FFMA.FTZ R135, R8, c[0x0][0x23c], -R163 ;  /* 0x00008f0008877a23 */ /* 0x000fe200000108a3 */
[----:B------:R-:W-:Y:S01]  /*3010*/  MUFU.EX2 R152, R152 ;  /* 0x0000009800987308 */ /* 0x000fe20000000800 */
[--C-:B------:R-:W-:Y:S01]  /*3020*/  FFMA.FTZ R151, R15, c[0x0][0x23c], -R168.reuse ;  /* 0x00008f000f977a23 */ /* 0x100fe200000108a8 */
[----:B------:R-:W2:Y:S01]  /*3030*/  LDSM.16.MT88.4 R8, [R200+0x14800] ;  /* 0x01480000c808783b */ /* 0x000ea20000004200 */
[----:B------:R-:W-:-:S02]  /*3040*/  FFMA.FTZ R146, R13, c[0x0][0x23c], -R168 ;  /* 0x00008f000d927a23 */ /* 0x000fc400000108a8 */
[--C-:B------:R-:W-:Y:S01]  /*3050*/  FFMA.FTZ R149, R14, c[0x0][0x23c], -R163.reuse ;  /* 0x00008f000e957a23 */ /* 0x100fe200000108a3 */
[----:B------:R-:W-:Y:S01]  /*3060*/  LDSM.16.MT88.4 R24, [R198+0x14800] ;  /* 0x01480000c618783b */ /* 0x000fe20000004200 */
[----:B------:R-:W-:Y:S01]  /*3070*/  FFMA.FTZ R144, R12, c[0x0][0x23c], -R163 ;  /* 0x00008f000c907a23 */ /* 0x000fe200000108a3 */
[----:B------:R-:W3:Y:S01]  /*3080*/  MUFU.EX2 R147, R147 ;  /* 0x0000009300937308 */ /* 0x000ee20000000800 */
[----:B-1----:R-:W-:Y:S01]  /*3090*/  F2FP.BF16.PACK_AB R96, R153, R154 ;  /* 0x0000009a9960723e */ /* 0x002fe200000010ff */
[----:B------:R-:W1:Y:S01]  /*30a0*/  LDSM.16.MT88.4 R12, [R196+0x14800] ;  /* 0x01480000c40c783b */ /* 0x000e620000004200 */
[--C-:B------:R-:W-:Y:S02]  /*30b0*/  FFMA.FTZ R158, R167, c[0x0][0x23c], -R168.reuse ;  /* 0x00008f00a79e7a23 */ /* 0x100fe400000108a8 */
[--C-:B------:R-:W-:Y:S02]  /*30c0*/  FFMA.FTZ R160, R165, c[0x0][0x23c], -R168.reuse ;  /* 0x00008f00a5a07a23 */ /* 0x100fe400000108a8 */
[--C-:B------:R-:W-:Y:S01]  /*30d0*/  FFMA.FTZ R161, R161, c[0x0][0x23c], -R168.reuse ;  /* 0x00008f00a1a17a23 */ /* 0x100fe200000108a8 */
[----:B------:R-:W-:Y:S01]  /*30e0*/  MUFU.EX2 R155, R155 ;  /* 0x0000009b009b7308 */ /* 0x000fe20000000800 */
[----:B------:R-:W-:-:S02]  /*30f0*/  FFMA.FTZ R159, R159, c[0x0][0x23c], -R168 ;  /* 0x00008f009f9f7a23 */ /* 0x000fc400000108a8 */
[--C-:B------:R-:W-:Y:S02]  /*3100*/  FFMA.FTZ R164, R164, c[0x0][0x23c], -R163.reuse ;  /* 0x00008f00a4a47a23 */ /* 0x100fe400000108a3 */
[--C-:B------:R-:W-:Y:S02]  /*3110*/  FFMA.FTZ R165, R174, c[0x0][0x23c], -R163.reuse ;  /* 0x00008f00aea57a23 */ /* 0x100fe400000108a3 */
[--C-:B------:R-:W-:Y:S01]  /*3120*/  FFMA.FTZ R167, R172, c[0x0][0x23c], -R163.reuse ;  /* 0x00008f00aca77a23 */ /* 0x100fe200000108a3 */
[----:B------:R-:W4:Y:S01]  /*3130*/  MUFU.EX2 R156, R156 ;  /* 0x0000009c009c7308 */ /* 0x000f220000000800 */
[----:B---3--:R-:W-:Y:S01]  /*3140*/  F2FP.BF16.PACK_AB R98, R147, R152 ;  /* 0x000000989362723e */ /* 0x008fe200000010ff */
[----:B------:R-:W-:Y:S02]  /*3150*/  FFMA.FTZ R170, R170, c[0x0][0x23c], -R163 ;  /* 0x00008f00aaaa7a23 */ /* 0x000fe400000108a3 */
[--C-:B------:R-:W-:Y:S02]  /*3160*/  FFMA.FTZ R172, R169, c[0x0][0x23c], -R168.reuse ;  /* 0x00008f00a9ac7a23 */ /* 0x100fe400000108a8 */
        /* <DEDUP_REMOVED lines=9> */
[----:B------:R-:W-:Y:S01]  /*3200*/  FFMA.FTZ R227, R162, c[0x0][0x23c], -R163 ;  /* 0x00008f00a2e37a23 */ /* 0x000fe200000108a3 */
[----:B------:R-:W-:Y:S01]  /*3210*/  LDSM.16.MT88.4 R140, [R198+0x13800] ;  /* 0x01380000c68c783b */ /* 0x000fe20000004200 */
[----:B------:R-:W-:Y:S02]  /*3220*/  FADD.FTZ R153, R154, R153 ;  /* 0x000000999a997221 */ /* 0x000fe40000010000 */
[----:B------:R-:W-:Y:S01]  /*3230*/  MUFU.EX2 R151, R151 ;  /* 0x0000009700977308 */ /* 0x000fe20000000800 */
[----:B------:R-:W-:Y:S02]  /*3240*/  FADD.FTZ R156, R155, R156 ;  /* 0x0000009c9b9c7221 */ /* 0x000fe40000010000 */
[----:B------:R-:W-:-:S04]  /*3250*/  FADD.FTZ R152, R152, R153 ;  /* 0x0000009998987221 */ /* 0x000fc80000010000 */
[----:B------:R-:W-:Y:S01]  /*3260*/  FADD.FTZ R152, R147, R152 ;  /* 0x0000009893987221 */ /* 0x000fe20000010000 */
[----:B---3--:R-:W-:Y:S01]  /*3270*/  F2FP.BF16.PACK_AB R99, R150, R157 ;  /* 0x0000009d9663723e */ /* 0x008fe200000010ff */
[----:B------:R-:W3:Y:S01]  /*3280*/  MUFU.EX2 R146, R146 ;  /* 0x0000009200927308 */ /* 0x000ee20000000800 */
[----:B------:R-:W-:-:S04]  /*3290*/  FADD.FTZ R157, R157, R156 ;  /* 0x0000009c9d9d7221 */ /* 0x000fc80000010000 */
        /* <DEDUP_REMOVED lines=195> */
[----:B------:R-:W-:-:S05]  /*3ed0*/  IMAD.IADD R5, R7, 0x1, R0 ;  /* 0x0000000107057824 */ /* 0x000fca00078e0200 */
        /* <DEDUP_REMOVED lines=16> */
[----:B------:R-:W-:Y:S04]  /*3fe0*/  LDSM.16.M88.4 R144, [R204] ;  /* 0x00000000cc90783b */ /* 0x000fe80000000200 */
[----:B------:R-:W5:Y:S04]  /*3ff0*/  LDSM.16.M88.4 R20, [R203] ;  /* 0x00000000cb14783b */ /* 0x000f680000000200 */
[----:B------:R-:W4:Y:S04]  /*4000*/  LDSM.16.M88.4 R156, [R205+0xd000] ;  /* 0x00d00000cd9c783b */ /* 0x000f280000000200 */
[----:B------:R-:W5:Y:S04]  /*4010*/  LDSM.16.M88.4 R164, [R205+0xd800] ;  /* 0x00d80000cda4783b */ /* 0x000f680000000200 */
[----:B-1----:R-:W1:Y:S04]  /*4020*/  LDSM.16.M88.4 R8, [R195] ;  /* 0x00000000c308783b */ /* 0x002e680000000200 */
[----:B------:R-:W-:Y:S04]  /*4030*/  LDSM.16.M88.4 R148, [R202] ;  /* 0x00000000ca94783b */ /* 0x000fe80000000200 */
[----:B------:R-:W1:Y:S04]  /*4040*/  LDSM.16.M88.4 R32, [R199+0xc000] ;  /* 0x00c00000c720783b */ /* 0x000e680000000200 */
[----:B------:R-:W1:Y:S01]  /*4050*/  LDSM.16.M88.4 R24, [R194] ;  /* 0x00000000c218783b */ /* 0x000e620000000200 */
[C---:B---3--:R-:W-:Y:S03]  /*4060*/  HMMA.16816.F32.BF16 R16, R172.reuse, R12, RZ ;  /* 0x0000000cac10723c */ /* 0x048fe600000418ff */
[----:B------:R-:W3:Y:S04]  /*4070*/  LDSM.16.M88.4 R168, [R193] ;  /* 0x00000000c1a8783b */ /* 0x000ee80000000200 */
[----:B--2---:R-:W2:Y:S01]  /*4080*/  LDSM.16.M88.4 R4, [R199+0xc800] ;  /* 0x00c80000c704783b */ /* 0x004ea20000000200 */
[C---:B------:R-:W-:Y:S03]  /*4090*/  HMMA.16816.F32.BF16 R12, R172.reuse, R14, RZ ;  /* 0x0000000eac0c723c */ /* 0x040fe600000418ff */
[----:B------:R-:W-:Y:S04]  /*40a0*/  LDSM.16.M88.4 R136, [R199+0xd000] ;  /* 0x00d00000c788783b */ /* 0x000fe80000000200 */
[----:B------:R-:W-:Y:S01]  /*40b0*/  LDSM.16.M88.4 R176, [R199+0xd800] ;  /* 0x00d80000c7b0783b */ /* 0x000fe20000000200 */
[C---:B----4-:R-:W-:Y:S03]  /*40c0*/  HMMA.16816.F32.BF16 R28, R172.reuse, R140, RZ ;  /* 0x0000008cac1c723c */ /* 0x050fe600000418ff */
[----:B------:R-:W-:Y:S04]  /*40d0*/  LDSM.16.M88.4 R236, [R192+0x2800] ;  /* 0x00280000c0ec783b */ /* 0x000fe80000000200 */
[----:B------:R-:W-:Y:S01]  /*40e0*/  LDSM.16.M88.4 R180, [R205+0x10800] ;  /* 0x01080000cdb4783b */ /* 0x000fe20000000200 */
[----:B------:R-:W-:Y:S03]  /*40f0*/  HMMA.16816.F32.BF16 R140, R172, R142, RZ ;  /* 0x0000008eac8c723c */ /* 0x000fe600000418ff */
[----:B------:R-:W-:Y:S04]  /*4100*/  LDSM.16.M88.4 R232, [R199+0xf800] ;  /* 0x00f80000c7e8783b */ /* 0x000fe80000000200 */
[----:B------:R-:W0:Y:S01]  /*4110*/  LDGDEPBAR ;  /* 0x00000000000079af */ /* 0x000e220000000000 */
[C---:B-----5:R-:W-:Y:S08]  /*4120*/  HMMA.16816.F32.BF16 R16, R144.reuse, R20, R16 ;  /* 0x000000149010723c */ /* 0x060ff00000041810 */
[----:B------:R-:W-:Y:S01]  /*4130*/  HMMA.16816.F32.BF16 R12, R144, R22, R12 ;  /* 0x00000016900c723c */ /* 0x000fe2000004180c */
[----:B------:R-:W-:Y:S07]  /*4140*/  LDSM.16.M88.4 R20, [R192] ;  /* 0x00000000c014783b */ /* 0x000fee0000000200 */
[C---:B------:R-:W-:Y:S08]  /*4150*/  HMMA.16816.F32.BF16 R160, R172.reuse, R156, RZ ;  /* 0x0000009caca0723c */ /* 0x040ff000000418ff */
[C---:B------:R-:W-:Y:S08]  /*4160*/  HMMA.16816.F32.BF16 R156, R172.reuse, R158, RZ ;  /* 0x0000009eac9c723c */ /* 0x040ff000000418ff */
[C---:B------:R-:W-:Y:S08]  /*4170*/  HMMA.16816.F32.BF16 R152, R172.reuse, R164, RZ ;  /* 0x000000a4ac98723c */ /* 0x040ff000000418ff */
[----:B------:R-:W-:Y:S01]  /*4180*/  HMMA.16816.F32.BF16 R172, R172, R166, RZ ;  /* 0x000000a6acac723c */ /* 0x000fe200000418ff */
[----:B------:R-:W4:Y:S07]  /*4190*/  LDSM.16.M88.4 R164, [R201] ;  /* 0x00000000c9a4783b */ /* 0x000f2e0000000200 */
[C---:B-1----:R-:W-:Y:S08]  /*41a0*/  HMMA.16816.F32.BF16 R28, R144.reuse, R8, R28 ;  /* 0x00000008901c723c */ /* 0x042ff0000004181c */
[----:B------:R-:W-:Y:S01]  /*41b0*/  HMMA.16816.F32.BF16 R140, R144, R10, R140 ;  /* 0x0000000a908c723c */ /* 0x000fe2000004188c */
[----:B------:R-:W1:Y:S07]  /*41c0*/  LDSM.16.M88.4 R8, [R192+0x800] ;  /* 0x00080000c008783b */ /* 0x000e6e0000000200 */
[C---:B------:R-:W-:Y:S08]  /*41d0*/  HMMA.16816.F32.BF16 R16, R148.reuse, R32, R16 ;  /* 0x000000209410723c */ /* 0x040ff00000041810 */
[----:B------:R-:W-:Y:S01]  /*41e0*/  HMMA.16816.F32.BF16 R12, R148, R34, R12 ;  /* 0x00000022940c723c */ /* 0x000fe2000004180c */
[----:B------:R-:W-:Y:S07]  /*41f0*/  LDSM.16.M88.4 R32, [R205+0xe000] ;  /* 0x00e00000cd20783b */ /* 0x000fee0000000200 */
[C---:B------:R-:W-:Y:S08]  /*4200*/  HMMA.16816.F32.BF16 R160, R144.reuse, R24, R160 ;  /* 0x0000001890a0723c */ /* 0x040ff000000418a0 */
[C---:B------:R-:W-:Y:S01]  /*4210*/  HMMA.16816.F32.BF16 R156, R144.reuse, R26, R156 ;  /* 0x0000001a909c723c */ /* 0x040fe2000004189c */
[----:B------:R-:W-:Y:S07]  /*4220*/  LDSM.16.M88.4 R24, [R192+0x1000] ;  /* 0x00100000c018783b */ /* 0x000fee0000000200 */
[C---:B---3--:R-:W-:Y:S08]  /*4230*/  HMMA.16816.F32.BF16 R152, R144.reuse, R168, R152 ;  /* 0x000000a89098723c */ /* 0x048ff00000041898 */
[----:B------:R-:W-:Y:S01]  /*4240*/  HMMA.16816.F32.BF16 R172, R144, R170, R172 ;  /* 0x000000aa90ac723c */ /* 0x000fe200000418ac */
[----:B------:R-:W3:Y:S04]  /*4250*/  LDSM.16.M88.4 R144, [R206+0x4000] ;  /* 0x00400000ce90783b */ /* 0x000ee80000000200 */
[----:B------:R-:W-:Y:S03]  /*4260*/  LDSM.16.M88.4 R168, [R192+0x1800] ;  /* 0x00180000c0a8783b */ /* 0x000fe60000000200 */
[C---:B--2---:R-:W-:Y:S08]  /*4270*/  HMMA.16816.F32.BF16 R28, R148.reuse, R4, R28 ;  /* 0x00000004941c723c */ /* 0x044ff0000004181c */
[----:B------:R-:W-:Y:S01]  /*4280*/  HMMA.16816.F32.BF16 R140, R148, R6, R140 ;  /* 0x00000006948c723c */ /* 0x000fe2000004188c */
[----:B------:R-:W2:Y:S07]  /*4290*/  LDSM.16.M88.4 R4, [R205+0xe800] ;  /* 0x00e80000cd04783b */ /* 0x000eae0000000200 */
[C---:B----4-:R-:W-:Y:S08]  /*42a0*/  HMMA.16816.F32.BF16 R16, R164.reuse, R20, R16 ;  /* 0x00000014a410723c */ /* 0x050ff00000041810 */
[----:B------:R-:W-:Y:S01]  /*42b0*/  HMMA.16816.F32.BF16 R12, R164, R22, R12 ;  /* 0x00000016a40c723c */ /* 0x000fe2000004180c */
[----:B------:R-:W-:Y:S07]  /*42c0*/  LDSM.16.M88.4 R20, [R191] ;  /* 0x00000000bf14783b */ /* 0x000fee0000000200 */
[C---:B------:R-:W-:Y:S08]  /*42d0*/  HMMA.16816.F32.BF16 R160, R148.reuse, R136, R160 ;  /* 0x0000008894a0723c */ /* 0x040ff000000418a0 */
[----:B------:R-:W-:Y:S01]  /*42e0*/  HMMA.16816.F32.BF16 R156, R148, R138, R156 ;  /* 0x0000008a949c723c */ /* 0x000fe2000004189c */
[----:B------:R-:W-:Y:S07]  /*42f0*/  LDSM.16.M88.4 R136, [R205+0xf000] ;  /* 0x00f00000cd88783b */ /* 0x000fee0000000200 */
[C---:B-1----:R-:W-:Y:S08]  /*4300*/  HMMA.16816.F32.BF16 R28, R164.reuse, R8, R28 ;  /* 0x00000008a41c723c */ /* 0x042ff0000004181c */
[----:B------:R-:W-:Y:S01]  /*4310*/  HMMA.16816.F32.BF16 R140, R164, R10, R140 ;  /* 0x0000000aa48c723c */ /* 0x000fe2000004188c */
[----:B------:R-:W1:Y:S07]  /*4320*/  LDSM.16.M88.4 R8, [R204+0x4000] ;  /* 0x00400000cc08783b */ /* 0x000e6e0000000200 */
[C---:B------:R-:W-:Y:S08]  /*4330*/  HMMA.16816.F32.BF16 R152, R148.reuse, R176, R152 ;  /* 0x000000b09498723c */ /* 0x040ff00000041898 */
[----:B------:R-:W-:Y:S01]  /*4340*/  HMMA.16816.F32.BF16 R172, R148, R178, R172 ;  /* 0x000000b294ac723c */ /* 0x000fe200000418ac */
[----:B------:R-:W4:Y:S04]  /*4350*/  LDSM.16.M88.4 R148, [R205+0xf800] ;  /* 0x00f80000cd94783b */ /* 0x000f280000000200 */
[----:B------:R-:W-:Y:S03]  /*4360*/  LDSM.16.M88.4 R176, [R202+0x4000] ;  /* 0x00400000cab0783b */ /* 0x000fe60000000200 */
[C---:B---3--:R-:W-:Y:S08]  /*4370*/  HMMA.16816.F32.BF16 R16, R144.reuse, R32, R16 ;  /* 0x000000209010723c */ /* 0x048ff00000041810 */
[----:B------:R-:W-:Y:S01]  /*4380*/  HMMA.16816.F32.BF16 R12, R144, R34, R12 ;  /* 0x00000022900c723c */ /* 0x000fe2000004180c */
[----:B------:R-:W-:Y:S07]  /*4390*/  LDSM.16.M88.4 R32, [R199+0xe000] ;  /* 0x00e00000c720783b */ /* 0x000fee0000000200 */
[C---:B------:R-:W-:Y:S08]  /*43a0*/  HMMA.16816.F32.BF16 R160, R164.reuse, R24, R160 ;  /* 0x00000018a4a0723c */ /* 0x040ff000000418a0 */
[----:B------:R-:W-:Y:S01]  /*43b0*/  HMMA.16816.F32.BF16 R156, R164, R26, R156 ;  /* 0x0000001aa49c723c */ /* 0x000fe2000004189c */
[----:B------:R-:W3:Y:S07]  /*43c0*/  LDSM.16.M88.4 R24, [R190] ;  /* 0x00000000be18783b */ /* 0x000eee0000000200 */
[C---:B--2---:R-:W-:Y:S08]  /*43d0*/  HMMA.16816.F32.BF16 R28, R144.reuse, R4, R28 ;  /* 0x00000004901c723c */ /* 0x044ff0000004181c */
[----:B------:R-:W-:Y:S01]  /*43e0*/  HMMA.16816.F32.BF16 R140, R144, R6, R140 ;  /* 0x00000006908c723c */ /* 0x000fe2000004188c */
[----:B------:R-:W2:Y:S07]  /*43f0*/  LDSM.16.M88.4 R4, [R189] ;  /* 0x00000000bd04783b */ /* 0x000eae0000000200 */
[C---:B------:R-:W-:Y:S08]  /*4400*/  HMMA.16816.F32.BF16 R152, R164.reuse, R168, R152 ;  /* 0x000000a8a498723c */ /* 0x040ff00000041898 */
[----:B------:R-:W-:Y:S01]  /*4410*/  HMMA.16816.F32.BF16 R172, R164, R170, R172 ;  /* 0x000000aaa4ac723c */ /* 0x000fe200000418ac */
[----:B------:R-:W-:Y:S04]  /*4420*/  LDSM.16.M88.4 R168, [R201+0x4000] ;  /* 0x00400000c9a8783b */ /* 0x000fe80000000200 */
[----:B------:R-:W-:Y:S03]  /*4430*/  LDSM.16.M88.4 R164, [R192+0x3000] ;  /* 0x00300000c0a4783b */ /* 0x000fe60000000200 */
[C---:B-1----:R-:W-:Y:S08]  /*4440*/  HMMA.16816.F32.BF16 R16, R8.reuse, R20, R16 ;  /* 0x000000140810723c */ /* 0x042ff00000041810 */
[----:B------:R-:W-:Y:S01]  /*4450*/  HMMA.16816.F32.BF16 R12, R8, R22, R12 ;  /* 0x00000016080c723c */ /* 0x000fe2000004180c */
[----:B------:R-:W-:Y:S07]  /*4460*/  LDSM.16.M88.4 R20, [R192+0x2000] ;  /* 0x00200000c014783b */ /* 0x000fee0000000200 */
[C---:B------:R-:W-:Y:S08]  /*4470*/  HMMA.16816.F32.BF16 R160, R144.reuse, R136, R160 ;  /* 0x0000008890a0723c */ /* 0x040ff000000418a0 */
[C---:B------:R-:W-:Y:S01]  /*4480*/  HMMA.16816.F32.BF16 R156, R144.reuse, R138, R156 ;  /* 0x0000008a909c723c */ /* 0x040fe2000004189c */
[----:B------:R-:W1:Y:S07]  /*4490*/  LDSM.16.M88.4 R136, [R188] ;  /* 0x00000000bc88783b */ /* 0x000e6e0000000200 */
[C---:B----4-:R-:W-:Y:S08]  /*44a0*/  HMMA.16816.F32.BF16 R152, R144.reuse, R148, R152 ;  /* 0x000000949098723c */ /* 0x050ff00000041898 */
[----:B------:R-:W-:Y:S01]  /*44b0*/  HMMA.16816.F32.BF16 R172, R144, R150, R172 ;  /* 0x0000009690ac723c */ /* 0x000fe200000418ac */
[----:B------:R-:W-:Y:S04]  /*44c0*/  LDSM.16.M88.4 R148, [R206+0x8000] ;  /* 0x00800000ce94783b */ /* 0x000fe80000000200 */
[----:B------:R-:W-:Y:S03]  /*44d0*/  LDSM.16.M88.4 R144, [R187] ;  /* 0x00000000bb90783b */ /* 0x000fe60000000200 */
[C---:B---3--:R-:W-:Y:S08]  /*44e0*/  HMMA.16816.F32.BF16 R28, R8.reuse, R24, R28 ;  /* 0x00000018081c723c */ /* 0x048ff0000004181c */
[----:B------:R-:W-:Y:S01]  /*44f0*/  HMMA.16816.F32.BF16 R140, R8, R26, R140 ;  /* 0x0000001a088c723c */ /* 0x000fe2000004188c */
[----:B------:R-:W3:Y:S07]  /*4500*/  LDSM.16.M88.4 R24, [R199+0xe800] ;  /* 0x00e80000c718783b */ /* 0x000eee0000000200 */
[C---:B------:R-:W-:Y:S08]  /*4510*/  HMMA.16816.F32.BF16 R16, R176.reuse, R32, R16 ;  /* 0x00000020b010723c */ /* 0x040ff00000041810 */
[----:B------:R-:W-:Y:S01]  /*4520*/  HMMA.16816.F32.BF16 R12, R176, R34, R12 ;  /* 0x00000022b00c723c */ /* 0x000fe2000004180c */
[----:B------:R-:W-:Y:S07]  /*4530*/  LDSM.16.M88.4 R32, [R186] ;  /* 0x00000000ba20783b */ /* 0x000fee0000000200 */
[C---:B--2---:R-:W-:Y:S08]  /*4540*/  HMMA.16816.F32.BF16 R160, R8.reuse, R4, R160 ;  /* 0x0000000408a0723c */ /* 0x044ff000000418a0 */
[C---:B------:R-:W-:Y:S01]  /*4550*/  HMMA.16816.F32.BF16 R156, R8.reuse, R6, R156 ;  /* 0x00000006089c723c */ /* 0x040fe2000004189c */
[----:B------:R-:W2:Y:S07]  /*4560*/  LDSM.16.M88.4 R4, [R205+0x10000] ;  /* 0x01000000cd04783b */ /* 0x000eae0000000200 */
[C---:B-1----:R-:W-:Y:S08]  /*4570*/  HMMA.16816.F32.BF16 R152, R8.reuse, R136, R152 ;  /* 0x000000880898723c */ /* 0x042ff00000041898 */
[----:B------:R-:W-:Y:S01]  /*4580*/  HMMA.16816.F32.BF16 R172, R8, R138, R172 ;  /* 0x0000008a08ac723c */ /* 0x000fe200000418ac */
[----:B------:R-:W1:Y:S04]  /*4590*/  LDSM.16.M88.4 R8, [R199+0xf000] ;  /* 0x00f00000c708783b */ /* 0x000e680000000200 */
[----:B------:R-:W4:Y:S03]  /*45a0*/  LDSM.16.M88.4 R136, [R204+0x8000] ;  /* 0x00800000cc88783b */ /* 0x000f260000000200 */
[C---:B------:R-:W-:Y:S08]  /*45b0*/  HMMA.16816.F32.BF16 R16, R168.reuse, R20, R16 ;  /* 0x00000014a810723c */ /* 0x040ff00000041810 */
[----:B------:R-:W-:Y:S01]  /*45c0*/  HMMA.16816.F32.BF16 R12, R168, R22, R12 ;  /* 0x00000016a80c723c */ /* 0x000fe2000004180c */
[----:B------:R-:W-:Y:S07]  /*45d0*/  LDSM.16.M88.4 R20, [R199+0x10000] ;  /* 0x01000000c714783b */ /* 0x000fee0000000200 */
[C---:B---3--:R-:W-:Y:S08]  /*45e0*/  HMMA.16816.F32.BF16 R28, R176.reuse, R24, R28 ;  /* 0x00000018b01c723c */ /* 0x048ff0000004181c */
[----:B------:R-:W-:Y:S01]  /*45f0*/  HMMA.16816.F32.BF16 R140, R176, R26, R140 ;  /* 0x0000001ab08c723c */ /* 0x000fe2000004188c */
[----:B------:R-:W3:Y:S07]  /*4600*/  LDSM.16.M88.4 R24, [R202+0x8000] ;  /* 0x00800000ca18783b */ /* 0x000eee0000000200 */
[C---:B--2---:R-:W-:Y:S08]  /*4610*/  HMMA.16816.F32.BF16 R16, R148.reuse, R4, R16 ;  /* 0x000000049410723c */ /* 0x044ff00000041810 */
[----:B------:R-:W-:Y:S01]  /*4620*/  HMMA.16816.F32.BF16 R12, R148, R6, R12 ;  /* 0x00000006940c723c */ /* 0x000fe2000004180c */
[----:B------:R-:W-:Y:S07]  /*4630*/  LDSM.16.M88.4 R4, [R192+0x4000] ;  /* 0x00400000c004783b */ /* 0x000fee0000000200 */
[----:B-1----:R-:W-:Y:S08]  /*4640*/  HMMA.16816.F32.BF16 R160, R176, R8, R160 ;  /* 0x00000008b0a0723c */ /* 0x002ff000000418a0 */
[----:B------:R-:W-:Y:S08]  /*4650*/  HMMA.16816.F32.BF16 R28, R168, R236, R28 ;  /* 0x000000eca81c723c */ /* 0x000ff0000004181c */
[----:B------:R-:W-:Y:S01]  /*4660*/  HMMA.16816.F32.BF16 R156, R176, R10, R156 ;  /* 0x0000000ab09c723c */ /* 0x000fe2000004189c */
[----:B------:R-:W-:Y:S07]  /*4670*/  LDSM.16.M88.4 R8, [R201+0x8000] ;  /* 0x00800000c908783b */ /* 0x000fee0000000200 */
[----:B------:R-:W-:Y:S08]  /*4680*/  HMMA.16816.F32.BF16 R140, R168, R238, R140 ;  /* 0x000000eea88c723c */ /* 0x000ff0000004188c */
[C---:B----4-:R-:W-:Y:S08]  /*4690*/  HMMA.16816.F32.BF16 R16, R136.reuse, R144, R16 ;  /* 0x000000908810723c */ /* 0x050ff00000041810 */
[----:B------:R-:W-:Y:S01]  /*46a0*/  HMMA.16816.F32.BF16 R12, R136, R146, R12 ;  /* 0x00000092880c723c */ /* 0x000fe2000004180c */
[----:B------:R-:W1:Y:S07]  /*46b0*/  LDSM.16.M88.4 R144, [R205+0x11000] ;  /* 0x01100000cd90783b */ /* 0x000e6e0000000200 */
[----:B------:R-:W-:Y:S08]  /*46c0*/  HMMA.16816.F32.BF16 R28, R148, R180, R28 ;  /* 0x000000b4941c723c */ /* 0x000ff0000004181c */
[----:B------:R-:W-:Y:S08]  /*46d0*/  HMMA.16816.F32.BF16 R160, R168, R164, R160 ;  /* 0x000000a4a8a0723c */ /* 0x000ff000000418a0 */
[----:B------:R-:W-:Y:S01]  /*46e0*/  HMMA.16816.F32.BF16 R140, R148, R182, R140 ;  /* 0x000000b6948c723c */ /* 0x000fe2000004188c */
[----:B------:R-:W2:Y:S07]  /*46f0*/  LDSM.16.M88.4 R180, [R192+0x3800] ;  /* 0x00380000c0b4783b */ /* 0x000eae0000000200 */
[----:B------:R-:W-:Y:S01]  /*4700*/  HMMA.16816.F32.BF16 R164, R168, R166, R156 ;  /* 0x000000a6a8a4723c */ /* 0x000fe2000004189c */
[----:B------:R-:W-:Y:S07]  /*4710*/  LDSM.16.M88.4 R156, [R192+0x4800] ;  /* 0x00480000c09c783b */ /* 0x000fee0000000200 */
[C---:B------:R-:W-:Y:S08]  /*4720*/  HMMA.16816.F32.BF16 R152, R176.reuse, R232, R152 ;  /* 0x000000e8b098723c */ /* 0x040ff00000041898 */
[----:B------:R-:W-:Y:S01]  /*4730*/  HMMA.16816.F32.BF16 R176, R176, R234, R172 ;  /* 0x000000eab0b0723c */ /* 0x000fe200000418ac */
[----:B------:R-:W4:Y:S07]  /*4740*/  LDSM.16.M88.4 R172, [R199+0x10800] ;  /* 0x01080000c7ac783b */ /* 0x000f2e0000000200 */
[C---:B---3--:R-:W-:Y:S08]  /*4750*/  HMMA.16816.F32.BF16 R16, R24.reuse, R20, R16 ;  /* 0x000000141810723c */ /* 0x048ff00000041810 */
[----:B------:R-:W-:Y:S01]  /*4760*/  HMMA.16816.F32.BF16 R12, R24, R22, R12 ;  /* 0x00000016180c723c */ /* 0x000fe2000004180c */
[----:B------:R-:W3:Y:S07]  /*4770*/  LDSM.16.M88.4 R20, [R185] ;  /* 0x00000000b914783b */ /* 0x000eee0000000200 */
[----:B------:R-:W-:Y:S08]  /*4780*/  HMMA.16816.F32.BF16 R28, R136, R32, R28 ;  /* 0x00000020881c723c */ /* 0x000ff0000004181c */
[----:B-1----:R-:W-:Y:S08]  /*4790*/  HMMA.16816.F32.BF16 R160, R148, R144, R160 ;  /* 0x0000009094a0723c */ /* 0x002ff000000418a0 */
[----:B------:R-:W-:Y:S01]  /*47a0*/  HMMA.16816.F32.BF16 R140, R136, R34, R140 ;  /* 0x00000022888c723c */ /* 0x000fe2000004188c */
[----:B------:R-:W1:Y:S07]  /*47b0*/  LDSM.16.M88.4 R32, [R205+0x11800] ;  /* 0x01180000cd20783b */ /* 0x000e6e0000000200 */
[----:B------:R-:W-:Y:S08]  /*47c0*/  HMMA.16816.F32.BF16 R164, R148, R146, R164 ;  /* 0x0000009294a4723c */ /* 0x000ff000000418a4 */
[----:B--2---:R-:W-:Y:S08]  /*47d0*/  HMMA.16816.F32.BF16 R152, R168, R180, R152 ;  /* 0x000000b4a898723c */ /* 0x004ff00000041898 */
[----:B------:R-:W-:Y:S08]  /*47e0*/  HMMA.16816.F32.BF16 R12, R8, R6, R12 ;  /* 0x00000006080c723c */ /* 0x000ff0000004180c */
[----:B----4-:R-:W-:Y:S08]  /*47f0*/  HMMA.16816.F32.BF16 R28, R24, R172, R28 ;  /* 0x000000ac181c723c */ /* 0x010ff0000004181c */
[C---:B---3--:R-:W-:Y:S08]  /*4800*/  HMMA.16816.F32.BF16 R160, R136.reuse, R20, R160 ;  /* 0x0000001488a0723c */ /* 0x048ff000000418a0 */
[----:B------:R-:W-:Y:S01]  /*4810*/  HMMA.16816.F32.BF16 R164, R136, R22, R164 ;  /* 0x0000001688a4723c */ /* 0x000fe200000418a4 */
[----:B------:R-:W2:Y:S01]  /*4820*/  LDSM.16.M88.4 R20, [R184] ;  /* 0x00000000b814783b */ /* 0x000ea20000000200 */
[----:B------:R-:W-:-:S02]  /*4830*/  FMUL.FTZ R12, R12, c[0x0][0x2ec] ;  /* 0x0000bb000c0c7a20 */ /* 0x000fc40000410000 */
[----:B------:R-:W-:Y:S02]  /*4840*/  FMUL.FTZ R13, R13, c[0x0][0x2ec] ;  /* 0x0000bb000d0d7a20 */ /* 0x000fe40000410000 */
[----:B------:R-:W-:Y:S01]  /*4850*/  FMUL.FTZ R14, R14, c[0x0][0x2ec] ;  /* 0x0000bb000e0e7a20 */ /* 0x000fe20000410000 */
[----:B------:R-:W-:Y:S01]  /*4860*/  MUFU.TANH R145, R12 ;  /* 0x0000000c00917308 */ /* 0x000fe20000002400 */
[----:B------:R-:W-:Y:S01]  /*4870*/  HMMA.16816.F32.BF16 R16, R8, R4, R16 ;  /* 0x000000040810723c */ /* 0x000fe20000041810 */
[----:B------:R-:W3:Y:S06]  /*4880*/  LDSM.16.M88.4 R4, [R199+0x11000] ;  /* 0x01100000c704783b */ /* 0x000eec0000000200 */
[----:B------:R-:W-:Y:S01]  /*4890*/  MUFU.TANH R146, R13 ;  /* 0x0000000d00927308 */ /* 0x000fe20000002400 */
[----:B------:R-:W-:Y:S07]  /*48a0*/  HMMA.16816.F32.BF16 R176, R168, R182, R176 ;  /* 0x000000b6a8b0723c */ /* 0x000fee00000418b0 */
[----:B------:R4:W-:Y:S01]  /*48b0*/  MUFU.TANH R147, R14 ;  /* 0x0000000e00937308 */ /* 0x0009e20000002400 */
[----:B-1----:R-:W-:Y:S08]  /*48c0*/  HMMA.16816.F32.BF16 R152, R148, R32, R152 ;  /* 0x000000209498723c */ /* 0x002ff00000041898 */
[----:B------:R-:W-:Y:S01]  /*48d0*/  HMMA.16816.F32.BF16 R28, R8, R156, R28 ;  /* 0x0000009c081c723c */ /* 0x000fe2000004181c */
[----:B------:R-:W-:-:S02]  /*48e0*/  FMUL.FTZ R17, R17, c[0x0][0x2ec] ;  /* 0x0000bb0011117a20 */ /* 0x000fc40000410000 */
[----:B------:R-:W-:Y:S02]  /*48f0*/  FMUL.FTZ R0, R16, c[0x0][0x2ec] ;  /* 0x0000bb0010007a20 */ /* 0x000fe40000410000 */
[----:B------:R1:W5:Y:S01]  /*4900*/  MUFU.TANH R135, R17 ;  /* 0x0000001100877308 */ /* 0x0003620000002400 */
[----:B------:R-:W-:Y:S02]  /*4910*/  FMUL.FTZ R134, R18, c[0x0][0x2ec] ;  /* 0x0000bb0012867a20 */ /* 0x000fe40000410000 */
[----:B------:R-:W-:Y:S01]  /*4920*/  FMUL.FTZ R156, R15, c[0x0][0x2ec] ;  /* 0x0000bb000f9c7a20 */ /* 0x000fe20000410000 */
[----:B------:R-:W-:Y:S01]  /*4930*/  HMMA.16816.F32.BF16 R176, R148, R34, R176 ;  /* 0x0000002294b0723c */ /* 0x000fe200000418b0 */
[----:B----4-:R-:W4:Y:S01]  /*4940*/  LDSM.16.M88.4 R12, [R199+0x11800] ;  /* 0x01180000c70c783b */ /* 0x010f220000000200 */
[----:B------:R-:W-:Y:S02]  /*4950*/  FMUL.FTZ R144, R19, c[0x0][0x2ec] ;  /* 0x0000bb0013907a20 */ /* 0x000fe40000410000 */
[----:B------:R-:W-:Y:S04]  /*4960*/  MUFU.TANH R0, R0 ;  /* 0x0000000000007308 */ /* 0x000fe80000002400 */
[----:B--2---:R-:W-:Y:S01]  /*4970*/  HMMA.16816.F32.BF16 R152, R136, R20, R152 ;  /* 0x000000148898723c */ /* 0x004fe20000041898 */
[----:B-1----:R-:W1:Y:S03]  /*4980*/  LDSM.16.M88.4 R16, [R192+0x5000] ;  /* 0x00500000c010783b */ /* 0x002e660000000200 */
[----:B------:R-:W2:Y:S03]  /*4990*/  MUFU.TANH R144, R144 ;  /* 0x0000009000907308 */ /* 0x000ea60000002400 */
[----:B------:R-:W-:Y:S01]  /*49a0*/  FMUL.FTZ R28, R28, c[0x0][0x2ec] ;  /* 0x0000bb001c1c7a20 */ /* 0x000fe20000410000 */
[----:B---3--:R-:W-:Y:S01]  /*49b0*/  HMMA.16816.F32.BF16 R160, R24, R4, R160 ;  /* 0x0000000418a0723c */ /* 0x008fe200000418a0 */
[----:B------:R-:W-:-:S02]  /*49c0*/  FMUL.FTZ R29, R29, c[0x0][0x2ec] ;  /* 0x0000bb001d1d7a20 */ /* 0x000fc40000410000 */
[----:B------:R-:W-:Y:S02]  /*49d0*/  FMUL.FTZ R30, R30, c[0x0][0x2ec] ;  /* 0x0000bb001e1e7a20 */ /* 0x000fe40000410000 */
[----:B------:R-:W-:Y:S01]  /*49e0*/  FMUL.FTZ R31, R31, c[0x0][0x2ec] ;  /* 0x0000bb001f1f7a20 */ /* 0x000fe20000410000 */
[----:B------:R-:W3:Y:S02]  /*49f0*/  MUFU.TANH R28, R28 ;  /* 0x0000001c001c7308 */ /* 0x000ee40000002400 */
[----:B------:R-:W-:Y:S01]  /*4a00*/  HMMA.16816.F32.BF16 R164, R24, R6, R164 ;  /* 0x0000000618a4723c */ /* 0x000fe200000418a4 */
[----:B------:R-:W2:Y:S01]  /*4a10*/  LDSM.16.M88.4 R4, [R192+0x5800] ;  /* 0x00580000c004783b */ /* 0x000ea20000000200 */
[----:B------:R-:W-:-:S04]  /*4a20*/  DEPBAR.LE SB0, 0x0 ;  /* 0x000080000000791a */ /* 0x000fc80000000000 */
[----:B------:R-:W-:Y:S02]  /*4a30*/  MUFU.TANH R29, R29 ;  /* 0x0000001d001d7308 */ /* 0x000fe40000002400 */
[----:B------:R-:W-:Y:S06]  /*4a40*/  HMMA.16816.F32.BF16 R140, R24, R174, R140 ;  /* 0x000000ae188c723c */ /* 0x000fec000004188c */
[----:B------:R-:W1:Y:S02]  /*4a50*/  MUFU.TANH R30, R30 ;  /* 0x0000001e001e7308 */ /* 0x000e640000002400 */
[----:B------:R-:W-:Y:S06]  /*4a60*/  HMMA.16816.F32.BF16 R176, R136, R22, R176 ;  /* 0x0000001688b0723c */ /* 0x000fec00000418b0 */
[----:B------:R-:W1:Y:S02]  /*4a70*/  MUFU.TANH R31, R31 ;  /* 0x0000001f001f7308 */ /* 0x000e640000002400 */
[----:B----4-:R-:W-:Y:S06]  /*4a80*/  HMMA.16816.F32.BF16 R152, R24, R12, R152 ;  /* 0x0000000c1898723c */ /* 0x010fec0000041898 */
[----:B------:R-:W-:Y:S01]  /*4a90*/  MUFU.TANH R156, R156 ;  /* 0x0000009c009c7308 */ /* 0x000fe20000002400 */
[----:B------:R-:W-:Y:S01]  /*4aa0*/  IMAD R12, R133, 0x40, R228 ;  /* 0x00000040850c7824 */ /* 0x000fe200078e02e4 */
[----:B------:R-:W-:Y:S04]  /*4ab0*/  HMMA.16816.F32.BF16 R140, R8, R158, R140 ;  /* 0x0000009e088c723c */ /* 0x000fe8000004188c */
[----:B------:R-:W-:-:S02]  /*4ac0*/  IADD3 R13, R12, 0x1, RZ ;  /* 0x000000010c0d7810 */ /* 0x000fc40007ffe0ff */
[----:B------:R-:W-:Y:S02]  /*4ad0*/  MUFU.TANH R134, R134 ;  /* 0x0000008600867308 */ /* 0x000fe40000002400 */
[----:B-1----:R-:W-:Y:S01]  /*4ae0*/  HMMA.16816.F32.BF16 R160, R8, R16, R160 ;  /* 0x0000001008a0723c */ /* 0x002fe200000418a0 */
[C---:B------:R-:W-:Y:S02]  /*4af0*/  ISETP.GE.AND P5, PT, R13.reuse, R226, PT ;  /* 0x000000e20d00720c */ /* 0x040fe40003fa6270 */
[----:B------:R-:W-:Y:S02]  /*4b00*/  ISETP.GE.AND P2, PT, R13, R221, PT ;  /* 0x000000dd0d00720c */ /* 0x000fe40003f46270 */
[----:B-----5:R-:W-:-:S03]  /*4b10*/  FSEL R135, R135, -INF , !P5 ;  /* 0xff80000087877808 */ /* 0x020fc60006800000 */
[----:B------:R-:W-:Y:S07]  /*4b20*/  HMMA.16816.F32.BF16 R176, R24, R14, R176 ;  /* 0x0000000e18b0723c */ /* 0x000fee00000418b0 */
[----:B------:R-:W-:Y:S01]  /*4b30*/  IADD3 R15, R12, 0x18, RZ ;  /* 0x000000180c0f7810 */ /* 0x000fe20007ffe0ff */
[----:B------:R-:W-:Y:S01]  /*4b40*/  HMMA.16816.F32.BF16 R164, R8, R18, R164 ;  /* 0x0000001208a4723c */ /* 0x000fe200000418a4 */
[----:B------:R-:W-:Y:S02]  /*4b50*/  FMUL.FTZ R16, R140, c[0x0][0x2ec] ;  /* 0x0000bb008c107a20 */ /* 0x000fe40000410000 */
[----:B------:R-:W-:-:S02]  /*4b60*/  FMUL.FTZ R17, R142, c[0x0][0x2ec] ;  /* 0x0000bb008e117a20 */ /* 0x000fc40000410000 */
[----:B------:R-:W-:Y:S02]  /*4b70*/  FMUL.FTZ R20, R143, c[0x0][0x2ec] ;  /* 0x0000bb008f147a20 */ /* 0x000fe40000410000 */
[----:B------:R-:W1:Y:S01]  /*4b80*/  MUFU.TANH R16, R16 ;  /* 0x0000001000107308 */ /* 0x000e620000002400 */
[C---:B--2---:R-:W-:Y:S01]  /*4b90*/  HMMA.16816.F32.BF16 R152, R8.reuse, R4, R152 ;  /* 0x000000040898723c */ /* 0x044fe20000041898 */
[----:B------:R-:W-:Y:S01]  /*4ba0*/  FMUL.FTZ R160, R160, c[0x0][0x2ec] ;  /* 0x0000bb00a0a07a20 */ /* 0x000fe20000410000 */
[----:B------:R-:W-:Y:S01]  /*4bb0*/  IADD3 R18, R12, 0x8, RZ ;  /* 0x000000080c127810 */ /* 0x000fe20007ffe0ff */
[----:B------:R-:W-:Y:S02]  /*4bc0*/  FMUL.FTZ R141, R141, c[0x0][0x2ec] ;  /* 0x0000bb008d8d7a20 */ /* 0x000fe40000410000 */
[----:B------:R-:W-:Y:S01]  /*4bd0*/  FMUL.FTZ R163, R163, c[0x0][0x2ec] ;  /* 0x0000bb00a3a37a20 */ /* 0x000fe20000410000 */
[----:B------:R-:W-:Y:S01]  /*4be0*/  ISETP.GE.AND P4, PT, R18, R226, PT ;  /* 0x000000e21200720c */ /* 0x000fe20003f86270 */
[----:B------:R-:W2:Y:S01]  /*4bf0*/  MUFU.TANH R17, R17 ;  /* 0x0000001100117308 */ /* 0x000ea20000002400 */
[----:B------:R-:W-:Y:S01]  /*4c00*/  HMMA.16816.F32.BF16 R176, R8, R6, R176 ;  /* 0x0000000608b0723c */ /* 0x000fe200000418b0 */
[C---:B------:R-:W-:Y:S01]  /*4c10*/  IADD3 R5, R12.reuse, 0x9, RZ ;  /* 0x000000090c057810 */ /* 0x040fe20007ffe0ff */
[----:B------:R-:W-:Y:S01]  /*4c20*/  FMUL.FTZ R161, R161, c[0x0][0x2ec] ;  /* 0x0000bb00a1a17a20 */ /* 0x000fe20000410000 */
[----:B------:R-:W-:Y:S01]  /*4c30*/  IADD3 R4, R12, 0x10, RZ ;  /* 0x000000100c047810 */ /* 0x000fe20007ffe0ff */
[----:B------:R-:W-:Y:S01]  /*4c40*/  FMUL.FTZ R162, R162, c[0x0][0x2ec] ;  /* 0x0000bb00a2a27a20 */ /* 0x000fe20000410000 */
[----:B------:R-:W-:-:S02]  /*4c50*/  ISETP.GE.AND P1, PT, R18, R221, PT ;  /* 0x000000dd1200720c */ /* 0x000fc40003f26270 */
[----:B------:R-:W4:Y:S01]  /*4c60*/  MUFU.TANH R20, R20 ;  /* 0x0000001400147308 */ /* 0x000f220000002400 */
[----:B------:R-:W-:Y:S01]  /*4c70*/  FMUL.FTZ R164, R164, c[0x0][0x2ec] ;  /* 0x0000bb00a4a47a20 */ /* 0x000fe20000410000 */
[-C--:B------:R-:W-:Y:S01]  /*4c80*/  ISETP.GE.AND P0, PT, R5, R226.reuse, PT ;  /* 0x000000e20500720c */ /* 0x080fe20003f06270 */
[----:B------:R-:W-:Y:S01]  /*4c90*/  FMUL.FTZ R165, R165, c[0x0][0x2ec] ;  /* 0x0000bb00a5a57a20 */ /* 0x000fe20000410000 */
[-C--:B------:R-:W-:Y:S01]  /*4ca0*/  ISETP.GE.AND P6, PT, R5, R221.reuse, PT ;  /* 0x000000dd0500720c */ /* 0x080fe20003fc6270 */
[----:B------:R-:W-:Y:S01]  /*4cb0*/  FMUL.FTZ R166, R166, c[0x0][0x2ec] ;  /* 0x0000bb00a6a67a20 */ /* 0x000fe20000410000 */
[----:B------:R-:W-:Y:S02]  /*4cc0*/  IADD3 R5, R12, 0x11, RZ ;  /* 0x000000110c057810 */ /* 0x000fe40007ffe0ff */
[----:B------:R-:W5:Y:S01]  /*4cd0*/  MUFU.TANH R169, R160 ;  /* 0x000000a000a97308 */ /* 0x000f620000002400 */
[----:B------:R-:W-:Y:S01]  /*4ce0*/  FMUL.FTZ R140, R155, c[0x0][0x2ec] ;  /* 0x0000bb009b8c7a20 */ /* 0x000fe20000410000 */
[----:B------:R-:W-:Y:S01]  /*4cf0*/  ISETP.GE.AND P3, PT, R4, R226, PT ;  /* 0x000000e20400720c */ /* 0x000fe20003f66270 */
[----:B------:R-:W-:Y:S01]  /*4d00*/  FMUL.FTZ R152, R152, c[0x0][0x2ec] ;  /* 0x0000bb0098987a20 */ /* 0x000fe20000410000 */
[----:B------:R-:W-:Y:S01]  /*4d10*/  ISETP.GE.AND P5, PT, R4, R221, PT ;  /* 0x000000dd0400720c */ /* 0x000fe20003fa6270 */
[----:B------:R-:W-:Y:S01]  /*4d20*/  FMUL.FTZ R153, R153, c[0x0][0x2ec] ;  /* 0x0000bb0099997a20 */ /* 0x000fe20000410000 */
[----:B------:R-:W-:-:S02]  /*4d30*/  FSEL R4, R144, -INF , !P2 ;  /* 0xff80000090047808 */ /* 0x000fc40005000000 */
[----:B------:R1:W1:Y:S01]  /*4d40*/  MUFU.TANH R13, R164 ;  /* 0x000000a4000d7308 */ /* 0x0002620000002400 */
[----:B------:R-:W-:Y:S01]  /*4d50*/  FSEL R145, R145, -INF , !P4 ;  /* 0xff80000091917808 */ /* 0x000fe20006000000 */
[----:B------:R-:W-:Y:S01]  /*4d60*/  FMUL.FTZ R143, R176, c[0x0][0x2ec] ;  /* 0x0000bb00b08f7a20 */ /* 0x000fe20000410000 */
[----:B------:R-:W-:Y:S01]  /*4d70*/  FSEL R14, R147, -INF , !P1 ;  /* 0xff800000930e7808 */ /* 0x000fe20004800000 */
[----:B------:R-:W-:Y:S01]  /*4d80*/  FMUL.FTZ R142, R178, c[0x0][0x2ec] ;  /* 0x0000bb00b28e7a20 */ /* 0x000fe20000410000 */
[-C--:B------:R-:W-:Y:S01]  /*4d90*/  ISETP.GE.AND P2, PT, R5, R226.reuse, PT ;  /* 0x000000e20500720c */ /* 0x080fe20003f46270 */
[----:B------:R-:W-:Y:S01]  /*4da0*/  FMUL.FTZ R150, R179, c[0x0][0x2ec] ;  /* 0x0000bb00b3967a20 */ /* 0x000fe20000410000 */
[----:B------:R-:W-:Y:S01]  /*4db0*/  ISETP.GE.AND P4, PT, R5, R221, PT ;  /* 0x000000dd0500720c */ /* 0x000fe20003f86270 */
[----:B------:R-:W2:Y:S01]  /*4dc0*/  MUFU.TANH R140, R140 ;  /* 0x0000008c008c7308 */ /* 0x000ea20000002400 */
[----:B------:R-:W-:Y:S02]  /*4dd0*/  ISETP.GE.AND P1, PT, R15, R226, PT ;  /* 0x000000e20f00720c */ /* 0x000fe40003f26270 */
[----:B------:R-:W-:-:S02]  /*4de0*/  IADD3 R18, R12, 0x19, RZ ;  /* 0x000000190c127810 */ /* 0x000fc40007ffe0ff */
[C---:B------:R-:W-:Y:S02]  /*4df0*/  IADD3 R7, R12.reuse, 0x20, RZ ;  /* 0x000000200c077810 */ /* 0x040fe40007ffe0ff */
[----:B------:R-:W-:Y:S01]  /*4e00*/  IADD3 R6, R12, 0x21, RZ ;  /* 0x000000210c067810 */ /* 0x000fe20007ffe0ff */
[----:B------:R2:W2:Y:S01]  /*4e10*/  MUFU.TANH R21, R141 ;  /* 0x0000008d00157308 */ /* 0x0004a20000002400 */
[----:B------:R-:W-:Y:S01]  /*4e20*/  FSEL R5, R146, -INF , !P0 ;  /* 0xff80000092057808 */ /* 0x000fe20004000000 */
[----:B-1----:R-:W-:Y:S01]  /*4e30*/  FMUL.FTZ R164, R167, c[0x0][0x2ec] ;  /* 0x0000bb00a7a47a20 */ /* 0x002fe20000410000 */
[----:B---3--:R-:W-:Y:S02]  /*4e40*/  FSEL R25, R28, -INF , !P3 ;  /* 0xff8000001c197808 */ /* 0x008fe40005800000 */
[----:B------:R-:W-:Y:S02]  /*4e50*/  FSEL R26, R30, -INF , !P5 ;  /* 0xff8000001e1a7808 */ /* 0x000fe40006800000 */
[----:B------:R-:W-:Y:S01]  /*4e60*/  FSEL R27, R29, -INF , !P2 ;  /* 0xff8000001d1b7808 */ /* 0x000fe20005000000 */
[----:B------:R-:W1:Y:S01]  /*4e70*/  MUFU.TANH R168, R163 ;  /* 0x000000a300a87308 */ /* 0x000e620000002400 */
[----:B------:R-:W-:-:S02]  /*4e80*/  FSEL R24, R31, -INF , !P4 ;  /* 0xff8000001f187808 */ /* 0x000fc40006000000 */
[----:B------:R-:W-:Y:S02]  /*4e90*/  FSEL R23, R16, -INF , !P1 ;  /* 0xff80000010177808 */ /* 0x000fe40004800000 */
[-C--:B------:R-:W-:Y:S02]  /*4ea0*/  ISETP.GE.AND P0, PT, R15, R221.reuse, PT ;  /* 0x000000dd0f00720c */ /* 0x080fe40003f06270 */
[-C--:B------:R-:W-:Y:S01]  /*4eb0*/  ISETP.GE.AND P3, PT, R18, R221.reuse, PT ;  /* 0x000000dd1200720c */ /* 0x080fe20003f66270 */
[----:B------:R3:W-:Y:S01]  /*4ec0*/  MUFU.TANH R15, R152 ;  /* 0x00000098000f7308 */ /* 0x0007e20000002400 */
[-C--:B------:R-:W-:Y:S01]  /*4ed0*/  ISETP.GE.AND P5, PT, R7, R226.reuse, PT ;  /* 0x000000e20700720c */ /* 0x080fe20003fa6270 */
[----:B--2---:R-:W-:Y:S01]  /*4ee0*/  FMUL.FTZ R141, R177, c[0x0][0x2ec] ;  /* 0x0000bb00b18d7a20 */ /* 0x004fe20000410000 */
[----:B------:R-:W-:Y:S02]  /*4ef0*/  ISETP.GE.AND P2, PT, R7, R221, PT ;  /* 0x000000dd0700720c */ /* 0x000fe40003f46270 */
[----:B------:R-:W-:-:S02]  /*4f00*/  ISETP.GE.AND P4, PT, R6, R226, PT ;  /* 0x000000e20600720c */ /* 0x000fc40003f86270 */
[----:B------:R-:W-:Y:S01]  /*4f10*/  ISETP.GE.AND P1, PT, R6, R221, PT ;  /* 0x000000dd0600720c */ /* 0x000fe20003f26270 */
[----:B------:R-:W-:Y:S01]  /*4f20*/  MUFU.TANH R171, R161 ;  /* 0x000000a100ab7308 */ /* 0x000fe20000002400 */
[C---:B------:R-:W-:Y:S02]  /*4f30*/  IADD3 R7, R12.reuse, 0x28, RZ ;  /* 0x000000280c077810 */ /* 0x040fe40007ffe0ff */
[----:B------:R-:W-:Y:S02]  /*4f40*/  IADD3 R6, R12, 0x29, RZ ;  /* 0x000000290c067810 */ /* 0x000fe40007ffe0ff */
[----:B------:R-:W-:Y:S02]  /*4f50*/  FSEL R22, R17, -INF , !P0 ;  /* 0xff80000011167808 */ /* 0x000fe40004000000 */
[----:B----4-:R-:W-:Y:S01]  /*4f60*/  FSEL R20, R20, -INF , !P3 ;  /* 0xff80000014147808 */ /* 0x010fe20005800000 */
[----:B---3--:R-:W-:Y:S01]  /*4f70*/  FMUL.FTZ R152, R154, c[0x0][0x2ec] ;  /* 0x0000bb009a987a20 */ /* 0x008fe20000410000 */
[----:B------:R-:W2:Y:S01]  /*4f80*/  MUFU.TANH R170, R162 ;  /* 0x000000a200aa7308 */ /* 0x000ea20000002400 */
[----:B-----5:R-:W-:-:S02]  /*4f90*/  FSEL R169, R169, -INF , !P5 ;  /* 0xff800000a9a97808 */ /* 0x020fc40006800000 */
[-C--:B------:R-:W-:Y:S02]  /*4fa0*/  ISETP.GE.AND P0, PT, R7, R226.reuse, PT ;  /* 0x000000e20700720c */ /* 0x080fe40003f06270 */
[C---:B------:R-:W-:Y:S02]  /*4fb0*/  ISETP.GE.AND P3, PT, R6.reuse, R226, PT ;  /* 0x000000e20600720c */ /* 0x040fe40003f66270 */
[----:B------:R-:W-:Y:S01]  /*4fc0*/  ISETP.GE.AND P5, PT, R6, R221, PT ;  /* 0x000000dd0600720c */ /* 0x000fe20003fa6270 */
[----:B------:R-:W-:Y:S01]  /*4fd0*/  MUFU.TANH R165, R165 ;  /* 0x000000a500a57308 */ /* 0x000fe20000002400 */
[----:B------:R-:W-:Y:S02]  /*4fe0*/  IADD3 R6, R12, 0x31, RZ ;  /* 0x000000310c067810 */ /* 0x000fe40007ffe0ff */
[----:B------:R-:W-:Y:S02]  /*4ff0*/  FSEL R167, R13, -INF , !P0 ;  /* 0xff8000000da77808 */ /* 0x000fe40004000000 */
[----:B------:R-:W-:-:S02]  /*5000*/  FSEL R156, R156, -INF , !P6 ;  /* 0xff8000009c9c7808 */ /* 0x000fc40007000000 */
[-C--:B------:R-:W-:Y:S01]  /*5010*/  ISETP.GE.AND P0, PT, R6, R221.reuse, PT ;  /* 0x000000dd0600720c */ /* 0x080fe20003f06270 */
[----:B------:R-:W3:Y:S01]  /*5020*/  MUFU.TANH R166, R166 ;  /* 0x000000a600a67308 */ /* 0x000ee20000002400 */
[----:B------:R-:W-:Y:S02]  /*5030*/  ISETP.GE.AND P6, PT, R18, R226, PT ;  /* 0x000000e21200720c */ /* 0x000fe40003fc6270 */
[----:B------:R-:W-:Y:S02]  /*5040*/  FSEL R140, R140, -INF , !P0 ;  /* 0xff8000008c8c7808 */ /* 0x000fe40004000000 */
[----:B------:R-:W-:Y:S02]  /*5050*/  FSEL R21, R21, -INF , !P6 ;  /* 0xff80000015157808 */ /* 0x000fe40007000000 */
[----:B------:R-:W-:Y:S01]  /*5060*/  ISETP.NE.AND P0, PT, R2, 0x2, PT ;  /* 0x000000020200780c */ /* 0x000fe20003f05270 */
[----:B------:R-:W4:Y:S01]  /*5070*/  MUFU.TANH R164, R164 ;  /* 0x000000a400a47308 */ /* 0x000f220000002400 */
[----:B------:R-:W-:-:S02]  /*5080*/  ISETP.GE.AND P6, PT, R7, R221, PT ;  /* 0x000000dd0700720c */ /* 0x000fc40003fc6270 */
[----:B------:R-:W-:Y:S02]  /*5090*/  IADD3 R7, R12, 0x30, RZ ;  /* 0x000000300c077810 */ /* 0x000fe40007ffe0ff */
[----:B-1----:R-:W-:Y:S02]  /*50a0*/  FSEL R168, R168, -INF , !P1 ;  /* 0xff800000a8a87808 */ /* 0x002fe40004800000 */
[----:B--2---:R-:W-:Y:S01]  /*50b0*/  FSEL R170, R170, -INF , !P2 ;  /* 0xff800000aaaa7808 */ /* 0x004fe20005000000 */
[----:B------:R-:W-:Y:S01]  /*50c0*/  MUFU.TANH R153, R153 ;  /* 0x0000009900997308 */ /* 0x000fe20000002400 */
[----:B------:R-:W-:Y:S02]  /*50d0*/  FSEL R171, R171, -INF , !P4 ;  /* 0xff800000abab7808 */ /* 0x000fe40006000000 */
[----:B------:R-:W-:Y:S02]  /*50e0*/  ISETP.GE.AND P1, PT, R6, R226, PT ;  /* 0x000000e20600720c */ /* 0x000fe40003f26270 */
[----:B---3--:R-:W-:-:S02]  /*50f0*/  FSEL R166, R166, -INF , !P6 ;  /* 0xff800000a6a67808 */ /* 0x008fc40007000000 */
[----:B------:R-:W-:Y:S01]  /*5100*/  FSEL R165, R165, -INF , !P3 ;  /* 0xff800000a5a57808 */ /* 0x000fe20005800000 */
[----:B------:R-:W1:Y:S01]  /*5110*/  MUFU.TANH R152, R152 ;  /* 0x0000009800987308 */ /* 0x000e620000002400 */
[CC--:B------:R-:W-:Y:S02]  /*5120*/  ISETP.GE.AND P2, PT, R7.reuse, R226.reuse, PT ;  /* 0x000000e20700720c */ /* 0x0c0fe40003f46270 */
[-C--:B------:R-:W-:Y:S02]  /*5130*/  ISETP.GE.AND P4, PT, R7, R221.reuse, PT ;  /* 0x000000dd0700720c */ /* 0x080fe40003f86270 */
[C---:B------:R-:W-:Y:S02]  /*5140*/  ISETP.GE.AND P6, PT, R12.reuse, R226, PT ;  /* 0x000000e20c00720c */ /* 0x040fe40003fc6270 */
[C---:B------:R-:W-:Y:S01]  /*5150*/  ISETP.GE.AND P3, PT, R12.reuse, R221, PT ;  /* 0x000000dd0c00720c */ /* 0x040fe20003f66270 */
[----:B------:R-:W2:Y:S01]  /*5160*/  MUFU.TANH R143, R143 ;  /* 0x0000008f008f7308 */ /* 0x000ea20000002400 */
[----:B------:R-:W-:-:S02]  /*5170*/  IADD3 R6, R12, 0x38, RZ ;  /* 0x000000380c067810 */ /* 0x000fc40007ffe0ff */
[----:B------:R-:W-:Y:S02]  /*5180*/  IADD3 R12, R12, 0x39, RZ ;  /* 0x000000390c0c7810 */ /* 0x000fe40007ffe0ff */
[----:B----4-:R-:W-:Y:S02]  /*5190*/  FSEL R164, R164, -INF , !P5 ;  /* 0xff800000a4a47808 */ /* 0x010fe40006800000 */
[----:B------:R-:W-:Y:S01]  /*51a0*/  FSEL R155, R15, -INF , !P2 ;  /* 0xff8000000f9b7808 */ /* 0x000fe20005000000 */
[----:B------:R-:W3:Y:S01]  /*51b0*/  MUFU.TANH R141, R141 ;  /* 0x0000008d008d7308 */ /* 0x000ee20000002400 */
[----:B-1----:R-:W-:Y:S02]  /*51c0*/  FSEL R152, R152, -INF , !P4 ;  /* 0xff80000098987808 */ /* 0x002fe40006000000 */
[----:B------:R-:W-:Y:S02]  /*51d0*/  FSEL R153, R153, -INF , !P1 ;  /* 0xff80000099997808 */ /* 0x000fe40004800000 */
[----:B------:R-:W-:-:S02]  /*51e0*/  ISETP.GE.AND P5, PT, R6, R226, PT ;  /* 0x000000e20600720c */ /* 0x000fc40003fa6270 */
[-C--:B------:R-:W-:Y:S01]  /*51f0*/  ISETP.GE.AND P2, PT, R6, R221.reuse, PT ;  /* 0x000000dd0600720c */ /* 0x080fe20003f46270 */
[----:B------:R-:W1:Y:S01]  /*5200*/  MUFU.TANH R142, R142 ;  /* 0x0000008e008e7308 */ /* 0x000e620000002400 */
[----:B------:R-:W-:Y:S01]  /*5210*/  BAR.SYNC.DEFER_BLOCKING 0x0 ;  /* 0x0000000000007b1d */ /* 0x000fe20000010000 */
[C---:B------:R-:W-:Y:S02]  /*5220*/  ISETP.GE.AND P4, PT, R12.reuse, R226, PT ;  /* 0x000000e20c00720c */ /* 0x040fe40003f86270 */
[----:B------:R-:W-:Y:S02]  /*5230*/  ISETP.GE.AND P1, PT, R12, R221, PT ;  /* 0x000000dd0c00720c */ /* 0x000fe40003f26270 */
[----:B--2---:R-:W-:Y:S02]  /*5240*/  FSEL R143, R143, -INF , !P5 ;  /* 0xff8000008f8f7808 */ /* 0x004fe40006800000 */
[----:B------:R-:W2:Y:S01]  /*5250*/  MUFU.TANH R150, R150 ;  /* 0x0000009600967308 */ /* 0x000ea20000002400 */
[----:B------:R-:W-:-:S02]  /*5260*/  FSEL R7, R0, -INF , !P6 ;  /* 0xff80000000077808 */ /* 0x000fc40007000000 */
[----:B------:R-:W-:Y:S02]  /*5270*/  FSEL R134, R134, -INF , !P3 ;  /* 0xff80000086867808 */ /* 0x000fe40005800000 */
[----:B---3--:R-:W-:Y:S02]  /*5280*/  FSEL R141, R141, -INF , !P4 ;  /* 0xff8000008d8d7808 */ /* 0x008fe40006000000 */
[----:B-1----:R-:W-:Y:S02]  /*5290*/  FSEL R142, R142, -INF , !P2 ;  /* 0xff8000008e8e7808 */ /* 0x002fe40005000000 */
[----:B--2---:R-:W-:Y:S01]  /*52a0*/  FSEL R150, R150, -INF , !P1 ;  /* 0xff80000096967808 */ /* 0x004fe20004800000 */
[----:B------:R-:W-:Y:S05]  /*52b0*/  @!P0 BRA `(.L_x_38) ;  /* 0x0000016000008947 */ /* 0x000fea0003800000 */
[----:B------:R-:W-:-:S04]  /*52c0*/  IADD3 R9, R2, -0x3, RZ ;  /* 0xfffffffd02097810 */ /* 0x000fc80007ffe0ff */
[----:B------:R-:W-:Y:S01]  /*52d0*/  SHF.R.S32.HI R0, RZ, 0x1f, R9 ;  /* 0x0000001fff007819 */ /* 0x000fe20000011409 */
[----:B------:R-:W-:-:S04]  /*52e0*/  IMAD.WIDE.U32 R10, R9, c[0x0][0x198], RZ ;  /* 0x00006600090a7a25 */ /* 0x000fc800078e00ff */
[----:B------:R-:W-:Y:S01]  /*52f0*/  IMAD R0, R0, c[0x0][0x198], RZ ;  /* 0x0000660000007a24 */ /* 0x000fe200078e02ff */
[----:B------:R-:W-:-:S03]  /*5300*/  LEA R6, P0, R10, R214, 0x6 ;  /* 0x000000d60a067211 */ /* 0x000fc600078030ff */
[----:B------:R-:W-:Y:S01]  /*5310*/  IMAD R0, R9, c[0x0][0x19c], R0 ;  /* 0x0000670009007a24 */ /* 0x000fe200078e0200 */
[----:B------:R-:W-:-:S03]  /*5320*/  LEA R8, P1, R6, c[0x0][0x168], 0x1 ;  /* 0x00005a0006087a11 */ /* 0x000fc600078208ff */
[----:B------:R-:W-:-:S05]  /*5330*/  IMAD.IADD R9, R11, 0x1, R0 ;  /* 0x000000010b097824 */ /* 0x000fca00078e0200 */
        /* <DEDUP_REMOVED lines=14> */
.L_x_38:
[----:B-1----:R-:W-:Y:S01]  /*5420*/  FMNMX.FTZ R9, R3, R134, !PT ;  /* 0x0000008603097209 */ /* 0x002fe20007810000 */
[----:B------:R-:W-:Y:S01]  /*5430*/  LDSM.16.MT88.4 R16, [R200+0x12000] ;  /* 0x01200000c810783b */ /* 0x000fe20000004200 */
        /* <DEDUP_REMOVED lines=43> */
[----:B------:R-:W-:Y:S01]  /*56f0*/  FSETP.NEU.FTZ.AND P0, PT, R0, -INF , PT ;  /* 0xff8000000000780b */ /* 0x000fe20003f1d000 */
[----:B------:R-:W-:Y:S01]  /*5700*/  LDSM.16.MT88.4 R8, [R197+0x12000] ;  /* 0x01200000c508783b */ /* 0x000fe20000004200 */
[C---:B------:R-:W-:Y:S01]  /*5710*/  FSETP.NEU.FTZ.AND P1, PT, R236.reuse, -INF , PT ;  /* 0xff800000ec00780b */ /* 0x040fe20003f3d000 */
[----:B------:R-:W-:Y:S01]  /*5720*/  FMUL.FTZ R154, R236, c[0x0][0x23c] ;  /* 0x00008f00ec9a7a20 */ /* 0x000fe20000410000 */
[----:B------:R-:W-:Y:S02]  /*5730*/  FSEL R151, R151, RZ, P0 ;  /* 0x000000ff97977208 */ /* 0x000fe40000000000 */
[----:B------:R-:W-:Y:S02]  /*5740*/  FSEL R6, R0, RZ, P0 ;  /* 0x000000ff00067208 */ /* 0x000fe40000000000 */
[----:B------:R-:W-:Y:S01]  /*5750*/  FSEL R154, R154, RZ, P1 ;  /* 0x000000ff9a9a7208 */ /* 0x000fe20000800000 */
[--C-:B------:R-:W-:Y:S01]  /*5760*/  FFMA.FTZ R144, R134, c[0x0][0x23c], -R151.reuse ;  /* 0x00008f0086907a23 */ /* 0x100fe20000010897 */
[----:B------:R-:W-:Y:S01]  /*5770*/  ISETP.GE.AND P0, PT, R2, 0x3, PT ;  /* 0x000000030200780c */ /* 0x000fe20003f06270 */
[----:B------:R-:W-:-:S02]  /*5780*/  FFMA.FTZ R134, R14, c[0x0][0x23c], -R151 ;  /* 0x00008f000e867a23 */ /* 0x000fc40000010897 */
[--C-:B------:R-:W-:Y:S01]  /*5790*/  FFMA.FTZ R146, R145, c[0x0][0x23c], -R154.reuse ;  /* 0x00008f0091927a23 */ /* 0x100fe2000001089a */
[----:B------:R-:W1:Y:S01]  /*57a0*/  LDSM.16.MT88.4 R12, [R198+0x12000] ;  /* 0x01200000c60c783b */ /* 0x000e620000004200 */
[--C-:B------:R-:W-:Y:S01]  /*57b0*/  FFMA.FTZ R145, R5, c[0x0][0x23c], -R154.reuse ;  /* 0x00008f0005917a23 */ /* 0x100fe2000001089a */
[----:B------:R-:W-:Y:S01]  /*57c0*/  FSEL R5, R236, RZ, P1 ;  /* 0x000000ffec057208 */ /* 0x000fe20000800000 */
[----:B------:R-:W-:Y:S01]  /*57d0*/  FFMA.FTZ R147, R135, c[0x0][0x23c], -R154 ;  /* 0x00008f0087937a23 */ /* 0x000fe2000001089a */
[----:B------:R-:W-:Y:S01]  /*57e0*/  MUFU.EX2 R144, R144 ;  /* 0x0000009000907308 */ /* 0x000fe20000000800 */
[----:B------:R-:W-:Y:S02]  /*57f0*/  FFMA.FTZ R135, R4, c[0x0][0x23c], -R151 ;  /* 0x00008f0004877a23 */ /* 0x000fe40000010897 */
[----:B------:R-:W-:Y:S02]  /*5800*/  FADD.FTZ R4, R132, -R5 ;  /* 0x8000000584047221 */ /* 0x000fe40000010000 */
[----:B------:R-:W-:-:S02]  /*5810*/  FADD.FTZ R6, R3, -R6 ;  /* 0x8000000603067221 */ /* 0x000fc40000010000 */
[--C-:B------:R-:W-:Y:S01]  /*5820*/  FFMA.FTZ R148, R7, c[0x0][0x23c], -R154.reuse ;  /* 0x00008f0007947a23 */ /* 0x100fe2000001089a */
[----:B------:R-:W-:Y:S01]  /*5830*/  MUFU.EX2 R147, R147 ;  /* 0x0000009300937308 */ /* 0x000fe20000000800 */
[----:B------:R-:W-:Y:S02]  /*5840*/  FFMA.FTZ R149, R156, c[0x0][0x23c], -R151 ;  /* 0x00008f009c957a23 */ /* 0x000fe40000010897 */
[----:B------:R-:W-:Y:S02]  /*5850*/  FMUL.FTZ R132, R4, c[0x0][0x23c] ;  /* 0x00008f0004847a20 */ /* 0x000fe40000410000 */
[----:B------:R-:W-:Y:S02]  /*5860*/  FMUL.FTZ R3, R6, c[0x0][0x23c] ;  /* 0x00008f0006037a20 */ /* 0x000fe40000410000 */
[--C-:B------:R-:W-:Y:S01]  /*5870*/  FFMA.FTZ R156, R25, c[0x0][0x23c], -R154.reuse ;  /* 0x00008f00199c7a23 */ /* 0x100fe2000001089a */
[----:B------:R-:W2:Y:S01]  /*5880*/  MUFU.EX2 R148, R148 ;  /* 0x0000009400947308 */ /* 0x000ea20000000800 */
[----:B------:R-:W-:-:S02]  /*5890*/  FFMA.FTZ R157, R27, c[0x0][0x23c], -R154 ;  /* 0x00008f001b9d7a23 */ /* 0x000fc4000001089a */
[--C-:B------:R-:W-:Y:S02]  /*58a0*/  FFMA.FTZ R158, R23, c[0x0][0x23c], -R154.reuse ;  /* 0x00008f00179e7a23 */ /* 0x100fe4000001089a */
[----:B------:R-:W-:Y:S02]  /*58b0*/  FFMA.FTZ R159, R21, c[0x0][0x23c], -R154 ;  /* 0x00008f00159f7a23 */ /* 0x000fe4000001089a */
[--C-:B------:R-:W-:Y:S01]  /*58c0*/  FFMA.FTZ R160, R26, c[0x0][0x23c], -R151.reuse ;  /* 0x00008f001aa07a23 */ /* 0x100fe20000010897 */
[----:B------:R-:W-:Y:S01]  /*58d0*/  MUFU.EX2 R146, R146 ;  /* 0x0000009200927308 */ /* 0x000fe20000000800 */
[--C-:B------:R-:W-:Y:S02]  /*58e0*/  FFMA.FTZ R163, R24, c[0x0][0x23c], -R151.reuse ;  /* 0x00008f0018a37a23 */ /* 0x100fe40000010897 */
[--C-:B------:R-:W-:Y:S01]  /*58f0*/  FFMA.FTZ R161, R22, c[0x0][0x23c], -R151.reuse ;  /* 0x00008f0016a17a23 */ /* 0x100fe20000010897 */
[----:B------:R-:W-:Y:S01]  /*5900*/  LDSM.16.MT88.4 R24, [R200+0x14800] ;  /* 0x01480000c818783b */ /* 0x000fe20000004200 */
[----:B------:R-:W-:-:S02]  /*5910*/  FFMA.FTZ R162, R20, c[0x0][0x23c], -R151 ;  /* 0x00008f0014a27a23 */ /* 0x000fc40000010897 */
[--C-:B------:R-:W-:Y:S01]  /*5920*/  FFMA.FTZ R172, R171, c[0x0][0x23c], -R154.reuse ;  /* 0x00008f00abac7a23 */ /* 0x100fe2000001089a */
[----:B------:R-:W3:Y:S01]  /*5930*/  MUFU.EX2 R145, R145 ;  /* 0x0000009100917308 */ /* 0x000ee20000000800 */
[----:B--2---:R-:W-:Y:S01]  /*5940*/  F2FP.BF16.PACK_AB R4, R147, R148 ;  /* 0x000000949304723e */ /* 0x004fe200000010ff */
[----:B------:R-:W-:Y:S01]  /*5950*/  LDSM.16.MT88.4 R20, [R198+0x14800] ;  /* 0x01480000c614783b */ /* 0x000fe20000004200 */
[--C-:B------:R-:W-:Y:S02]  /*5960*/  FFMA.FTZ R174, R165, c[0x0][0x23c], -R154.reuse ;  /* 0x00008f00a5ae7a23 */ /* 0x100fe4000001089a */
[--C-:B------:R-:W-:Y:S02]  /*5970*/  FFMA.FTZ R169, R169, c[0x0][0x23c], -R154.reuse ;  /* 0x00008f00a9a97a23 */ /* 0x100fe4000001089a */
[----:B------:R-:W-:Y:S01]  /*5980*/  FFMA.FTZ R167, R167, c[0x0][0x23c], -R154 ;  /* 0x00008f00a7a77a23 */ /* 0x000fe2000001089a */
[----:B------:R-:W2:Y:S01]  /*5990*/  MUFU.EX2 R135, R135 ;  /* 0x0000008700877308 */ /* 0x000ea20000000800 */
[----:B------:R-:W-:-:S02]  /*59a0*/  FFMA.FTZ R165, R170, c[0x0][0x23c], -R151 ;  /* 0x00008f00aaa57a23 */ /* 0x000fc40000010897 */
[--C-:B------:R-:W-:Y:S02]  /*59b0*/  FFMA.FTZ R168, R168, c[0x0][0x23c], -R151.reuse ;  /* 0x00008f00a8a87a23 */ /* 0x100fe40000010897 */
[--C-:B------:R-:W-:Y:S02]  /*59c0*/  FFMA.FTZ R166, R166, c[0x0][0x23c], -R151.reuse ;  /* 0x00008f00a6a67a23 */ /* 0x100fe40000010897 */
[----:B------:R-:W-:Y:S01]  /*59d0*/  FFMA.FTZ R171, R164, c[0x0][0x23c], -R151 ;  /* 0x00008f00a4ab7a23 */ /* 0x000fe20000010897 */
[----:B------:R-:W-:Y:S01]  /*59e0*/  MUFU.EX2 R134, R134 ;  /* 0x0000008600867308 */ /* 0x000fe20000000800 */
[----:B---3--:R-:W-:Y:S01]  /*59f0*/  F2FP.BF16.PACK_AB R6, R145, R146 ;  /* 0x000000929106723e */ /* 0x008fe200000010ff */
[--C-:B------:R-:W-:Y:S02]  /*5a00*/  FFMA.FTZ R164, R153, c[0x0][0x23c], -R154.reuse ;  /* 0x00008f0099a47a23 */ /* 0x100fe4000001089a */
[--C-:B------:R-:W-:Y:S02]  /*5a10*/  FFMA.FTZ R155, R155, c[0x0][0x23c], -R154.reuse ;  /* 0x00008f009b9b7a23 */ /* 0x100fe4000001089a */
[----:B------:R-:W-:-:S02]  /*5a20*/  FFMA.FTZ R153, R143, c[0x0][0x23c], -R154 ;  /* 0x00008f008f997a23 */ /* 0x000fc4000001089a */
[----:B------:R-:W3:Y:S01]  /*5a30*/  MUFU.EX2 R149, R149 ;  /* 0x0000009500957308 */ /* 0x000ee20000000800 */
[----:B--2---:R-:W-:Y:S01]  /*5a40*/  F2FP.BF16.PACK_AB R5, R135, R144 ;  /* 0x000000908705723e */ /* 0x004fe200000010ff */
[--C-:B------:R-:W-:Y:S02]  /*5a50*/  FFMA.FTZ R152, R152, c[0x0][0x23c], -R151.reuse ;  /* 0x00008f0098987a23 */ /* 0x100fe40000010897 */
[--C-:B------:R-:W-:Y:S02]  /*5a60*/  FFMA.FTZ R173, R140, c[0x0][0x23c], -R151.reuse ;  /* 0x00008f008cad7a23 */ /* 0x100fe40000010897 */
[--C-:B------:R-:W-:Y:S02]  /*5a70*/  FFMA.FTZ R170, R142, c[0x0][0x23c], -R151.reuse ;  /* 0x00008f008eaa7a23 */ /* 0x100fe40000010897 */
        /* <DEDUP_REMOVED lines=17> */
[C---:B-1----:R-:W-:Y:S01]  /*5b90*/  HMMA.16816.F32.BF16 R120, R4.reuse, R12, R120 ;  /* 0x0000000c0478723c */ /* 0x042fe20000041878 */
[-C--:B------:R-:W-:Y:S01]  /*5ba0*/  FMUL.FTZ R129, R129, R132.reuse ;  /* 0x0000008481817220 */ /* 0x080fe20000410000 */
[----:B------:R-:W-:Y:S01]  /*5bb0*/  MUFU.EX2 R158, R158 ;  /* 0x0000009e009e7308 */ /* 0x000fe20000000800 */
[-C--:B------:R-:W-:Y:S02]  /*5bc0*/  FMUL.FTZ R130, R130, R3.reuse ;  /* 0x0000000382827220 */ /* 0x080fe40000410000 */
[-C--:B------:R-:W-:Y:S02]  /*5bd0*/  FMUL.FTZ R131, R131, R3.reuse ;  /* 0x0000000383837220 */ /* 0x080fe40000410000 */
[-C--:B------:R-:W-:Y:S01]  /*5be0*/  FMUL.FTZ R124, R124, R132.reuse ;  /* 0x000000847c7c7220 */ /* 0x080fe20000410000 */
[----:B------:R-:W-:Y:S01]  /*5bf0*/  HMMA.16816.F32.BF16 R116, R4, R14, R116 ;  /* 0x0000000e0474723c */ /* 0x000fe20000041874 */
[----:B------:R-:W1:Y:S01]  /*5c00*/  LDSM.16.MT88.4 R12, [R200+0x14000] ;  /* 0x01400000c80c783b */ /* 0x000e620000004200 */
        /* <DEDUP_REMOVED lines=13> */
[----:B------:R-:W3:Y:S01]  /*5ce0*/  LDSM.16.MT88.4 R16, [R196+0x12000] ;  /* 0x01200000c410783b */ /* 0x000ee20000004200 */
[-C--:B------:R-:W-:Y:S01]  /*5cf0*/  FMUL.FTZ R110, R110, R3.reuse ;  /* 0x000000036e6e7220 */ /* 0x080fe20000410000 */
[----:B------:R-:W4:Y:S01]  /*5d00*/  MUFU.EX2 R163, R163 ;  /* 0x000000a300a37308 */ /* 0x000f220000000800 */
[----:B------:R-:W-:-:S02]  /*5d10*/  FMUL.FTZ R111, R111, R3 ;  /* 0x000000036f6f7220 */ /* 0x000fc40000410000 */
[-C--:B------:R-:W-:Y:S01]  /*5d20*/  FMUL.FTZ R36, R36, R132.reuse ;  /* 0x0000008424247220 */ /* 0x080fe20000410000 */
[C---:B------:R-:W-:Y:S01]  /*5d30*/  HMMA.16816.F32.BF16 R112, R4.reuse, R8, R112 ;  /* 0x000000080470723c */ /* 0x040fe20000041870 */
[-C--:B------:R-:W-:Y:S02]  /*5d40*/  FMUL.FTZ R37, R37, R132.reuse ;  /* 0x0000008425257220 */ /* 0x080fe40000410000 */
[-C--:B------:R-:W-:Y:S01]  /*5d50*/  FMUL.FTZ R38, R38, R3.reuse ;  /* 0x0000000326267220 */ /* 0x080fe20000410000 */
[----:B------:R-:W-:Y:S01]  /*5d60*/  MUFU.EX2 R161, R161 ;  /* 0x000000a100a17308 */ /* 0x000fe20000000800 */
[----:B------:R-:W-:Y:S02]  /*5d70*/  FMUL.FTZ R39, R39, R3 ;  /* 0x0000000327277220 */ /* 0x000fe40000410000 */
[-C--:B------:R-:W-:Y:S01]  /*5d80*/  FMUL.FTZ R40, R40, R132.reuse ;  /* 0x0000008428287220 */ /* 0x080fe20000410000 */
[----:B------:R-:W-:Y:S01]  /*5d90*/  HMMA.16816.F32.BF16 R108, R4, R10, R108 ;  /* 0x0000000a046c723c */ /* 0x000fe2000004186c */
[----:B------:R-:W5:Y:S01]  /*5da0*/  LDSM.16.MT88.4 R8, [R198+0x14000] ;  /* 0x01400000c608783b */ /* 0x000f620000004200 */
[----:B------:R-:W-:-:S02]  /*5db0*/  FMUL.FTZ R41, R41, R132 ;  /* 0x0000008429297220 */ /* 0x000fc40000410000 */
[-C--:B------:R-:W-:Y:S01]  /*5dc0*/  FMUL.FTZ R42, R42, R3.reuse ;  /* 0x000000032a2a7220 */ /* 0x080fe20000410000 */
[----:B------:R-:W2:Y:S01]  /*5dd0*/  MUFU.EX2 R162, R162 ;  /* 0x000000a200a27308 */ /* 0x000ea20000000800 */
[-C--:B------:R-:W-:Y:S02]  /*5de0*/  FMUL.FTZ R43, R43, R3.reuse ;  /* 0x000000032b2b7220 */ /* 0x080fe40000410000 */
[C---:B-1----:R-:W-:Y:S01]  /*5df0*/  HMMA.16816.F32.BF16 R36, R4.reuse, R12, R36 ;  /* 0x0000000c0424723c */ /* 0x042fe20000041824 */
[-C--:B------:R-:W-:Y:S02]  /*5e00*/  FMUL.FTZ R104, R104, R132.reuse ;  /* 0x0000008468687220 */ /* 0x080fe40000410000 */
[-C--:B------:R-:W-:Y:S02]  /*5e10*/  FMUL.FTZ R105, R105, R132.reuse ;  /* 0x0000008469697220 */ /* 0x080fe40000410000 */
[-C--:B------:R-:W-:Y:S01]  /*5e20*/  FMUL.FTZ R106, R106, R3.reuse ;  /* 0x000000036a6a7220 */ /* 0x080fe20000410000 */
[----:B------:R-:W-:Y:S01]  /*5e30*/  MUFU.EX2 R169, R169 ;  /* 0x000000a900a97308 */ /* 0x000fe20000000800 */
[----:B------:R-:W-:Y:S01]  /*5e40*/  FMUL.FTZ R107, R107, R3 ;  /* 0x000000036b6b7220 */ /* 0x000fe20000410000 */
[----:B------:R-:W-:Y:S01]  /*5e50*/  HMMA.16816.F32.BF16 R40, R4, R14, R40 ;  /* 0x0000000e0428723c */ /* 0x000fe20000041828 */
[----:B------:R-:W1:Y:S01]  /*5e60*/  LDSM.16.MT88.4 R12, [R196+0x14000] ;  /* 0x01400000c40c783b */ /* 0x000e620000004200 */
[----:B------:R-:W-:-:S02]  /*5e70*/  FMUL.FTZ R100, R100, R132 ;  /* 0x0000008464647220 */ /* 0x000fc40000410000 */
[-C--:B------:R-:W-:Y:S02]  /*5e80*/  FMUL.FTZ R101, R101, R132.reuse ;  /* 0x0000008465657220 */ /* 0x080fe40000410000 */
[-C--:B------:R-:W-:Y:S01]  /*5e90*/  FMUL.FTZ R102, R102, R3.reuse ;  /* 0x0000000366667220 */ /* 0x080fe20000410000 */
[----:B------:R-:W1:Y:S01]  /*5ea0*/  MUFU.EX2 R172, R172 ;  /* 0x000000ac00ac7308 */ /* 0x000e620000000800 */
[-C--:B------:R-:W-:Y:S02]  /*5eb0*/  FMUL.FTZ R103, R103, R3.reuse ;  /* 0x0000000367677220 */ /* 0x080fe40000410000 */
[-C--:B------:R-:W-:Y:S01]  /*5ec0*/  FMUL.FTZ R44, R44, R132.reuse ;  /* 0x000000842c2c7220 */ /* 0x080fe20000410000 */
[----:B---3--:R-:W-:Y:S01]  /*5ed0*/  HMMA.16816.F32.BF16 R104, R4, R16, R104 ;  /* 0x000000100468723c */ /* 0x008fe20000041868 */
[----:B------:R-:W-:Y:S02]  /*5ee0*/  FMUL.FTZ R45, R45, R132 ;  /* 0x000000842d2d7220 */ /* 0x000fe40000410000 */
[-C--:B------:R-:W-:Y:S01]  /*5ef0*/  FMUL.FTZ R46, R46, R3.reuse ;  /* 0x000000032e2e7220 */ /* 0x080fe20000410000 */
[----:B------:R-:W-:Y:S01]  /*5f00*/  MUFU.EX2 R167, R167 ;  /* 0x000000a700a77308 */ /* 0x000fe20000000800 */
[----:B------:R-:W-:-:S02]  /*5f10*/  FMUL.FTZ R47, R47, R3 ;  /* 0x000000032f2f7220 */ /* 0x000fc40000410000 */
[-C--:B------:R-:W-:Y:S01]  /*5f20*/  FMUL.FTZ R48, R48, R132.reuse ;  /* 0x0000008430307220 */ /* 0x080fe20000410000 */
[C---:B------:R-:W-:Y:S01]  /*5f30*/  HMMA.16816.F32.BF16 R100, R4.reuse, R18, R100 ;  /* 0x000000120464723c */ /* 0x040fe20000041864 */
[-C--:B------:R-:W-:Y:S01]  /*5f40*/  FMUL.FTZ R49, R49, R132.reuse ;  /* 0x0000008431317220 */ /* 0x080fe20000410000 */
[----:B------:R-:W3:Y:S01]  /*5f50*/  LDSM.16.MT88.4 R16, [R197+0x14000] ;  /* 0x01400000c510783b */ /* 0x000ee20000004200 */
[-C--:B------:R-:W-:Y:S01]  /*5f60*/  FMUL.FTZ R50, R50, R3.reuse ;  /* 0x0000000332327220 */ /* 0x080fe20000410000 */
[----:B------:R-:W-:Y:S01]  /*5f70*/  MUFU.EX2 R174, R174 ;  /* 0x000000ae00ae7308 */ /* 0x000fe20000000800 */
[----:B------:R-:W-:Y:S02]  /*5f80*/  FMUL.FTZ R51, R51, R3 ;  /* 0x0000000333337220 */ /* 0x000fe40000410000 */
[-C--:B------:R-:W-:Y:S01]  /*5f90*/  FMUL.FTZ R60, R60, R132.reuse ;  /* 0x000000843c3c7220 */ /* 0x080fe20000410000 */
[----:B-----5:R-:W-:Y:S01]  /*5fa0*/  HMMA.16816.F32.BF16 R44, R4, R8, R44 ;  /* 0x00000008042c723c */ /* 0x020fe2000004182c */
[----:B------:R-:W-:-:S02]  /*5fb0*/  FMUL.FTZ R61, R61, R132 ;  /* 0x000000843d3d7220 */ /* 0x000fc40000410000 */
[-C--:B------:R-:W-:Y:S01]  /*5fc0*/  FMUL.FTZ R62, R62, R3.reuse ;  /* 0x000000033e3e7220 */ /* 0x080fe20000410000 */
[----:B------:R-:W-:Y:S01]  /*5fd0*/  MUFU.EX2 R165, R165 ;  /* 0x000000a500a57308 */ /* 0x000fe20000000800 */
[-C--:B------:R-:W-:Y:S02]  /*5fe0*/  FMUL.FTZ R63, R63, R3.reuse ;  /* 0x000000033f3f7220 */ /* 0x080fe40000410000 */
[-C--:B------:R-:W-:Y:S01]  /*5ff0*/  FMUL.FTZ R64, R64, R132.reuse ;  /* 0x0000008440407220 */ /* 0x080fe20000410000 */
[----:B------:R-:W-:Y:S01]  /*6000*/  HMMA.16816.F32.BF16 R48, R4, R10, R48 ;  /* 0x0000000a0430723c */ /* 0x000fe20000041830 */
[----:B------:R-:W5:Y:S01]  /*6010*/  LDSM.16.MT88.4 R8, [R200+0x16000] ;  /* 0x01600000c808783b */ /* 0x000f620000004200 */
[----:B------:R-:W-:Y:S02]  /*6020*/  FMUL.FTZ R65, R65, R132 ;  /* 0x0000008441417220 */ /* 0x000fe40000410000 */
[-C--:B------:R-:W-:Y:S01]  /*6030*/  FMUL.FTZ R66, R66, R3.reuse ;  /* 0x0000000342427220 */ /* 0x080fe20000410000 */
[----:B------:R-:W2:Y:S01]  /*6040*/  MUFU.EX2 R168, R168 ;  /* 0x000000a800a87308 */ /* 0x000ea20000000800 */
[----:B------:R-:W-:-:S02]  /*6050*/  FMUL.FTZ R67, R67, R3 ;  /* 0x0000000343437220 */ /* 0x000fc40000410000 */
        /* <DEDUP_REMOVED lines=24> */
[----:B------:R-:W1:Y:S01]  /*61e0*/  MUFU.EX2 R164, R164 ;  /* 0x000000a400a47308 */ /* 0x000e620000000800 */
        /* <DEDUP_REMOVED lines=12> */
[----:B------:R-:W-:Y:S01]  /*62b0*/  MUFU.EX2 R154, R154 ;  /* 0x0000009a009a7308 */ /* 0x000fe20000000800 */
        /* <DEDUP_REMOVED lines=26> */
[-C--:B------:R-:W-:Y:S02]  /*6460*/  FMUL.FTZ R99, R99, R3.reuse ;  /* 0x0000000363637220 */ /* 0x080fe40000410000 */
[----:B------:R-:W-:Y:S01]  /*6470*/  FFMA.FTZ R132, R229, R132, R148 ;  /* 0x00000084e5847223 */ /* 0x000fe20000010094 */
[----:B-----5:R-:W-:Y:S01]  /*6480*/  HMMA.16816.F32.BF16 R92, R4, R8, R92 ;  /* 0x00000008045c723c */ /* 0x020fe2000004185c */
[----:B------:R-:W-:-:S02]  /*6490*/  FFMA.FTZ R144, R227, R3, R144 ;  /* 0x00000003e3907223 */ /* 0x000fc40000010090 */
[----:B------:R-:W-:Y:S01]  /*64a0*/  FADD.FTZ R147, R147, R132 ;  /* 0x0000008493937221 */ /* 0x000fe20000010000 */
[----:B------:R-:W-:Y:S01]  /*64b0*/  MOV R132, R236 ;  /* 0x000000ec00847202 */ /* 0x000fe20000000f00 */
        /* <DEDUP_REMOVED lines=9> */
[----:B----4-:R-:W-:-:S02]  /*6550*/  F2FP.BF16.PACK_AB R5, R163, R160 ;  /* 0x000000a0a305723e */ /* 0x010fc400000010ff */
[----:B------:R-:W-:Y:S01]  /*6560*/  F2FP.BF16.PACK_AB R6, R159, R158 ;  /* 0x0000009e9f06723e */ /* 0x000fe200000010ff */
[----:B------:R-:W-:Y:S01]  /*6570*/  FADD.FTZ R157, R157, R156 ;  /* 0x0000009c9d9d7221 */ /* 0x000fe20000010000 */
[----:B------:R-:W-:-:S03]  /*6580*/  F2FP.BF16.PACK_AB R7, R162, R161 ;  /* 0x000000a1a207723e */ /* 0x000fc600000010ff */
[----:B------:R-:W-:-:S04]  /*6590*/  FADD.FTZ R158, R158, R157 ;  /* 0x0000009d9e9e7221 */ /* 0x000fc80000010000 */
[C---:B-1----:R-:W-:Y:S08]  /*65a0*/  HMMA.16816.F32.BF16 R128, R4.reuse, R12, R128 ;  /* 0x0000000c0480723c */ /* 0x042ff00000041880 */
[C---:B------:R-:W-:Y:S01]  /*65b0*/  HMMA.16816.F32.BF16 R124, R4.reuse, R14, R124 ;  /* 0x0000000e047c723c */ /* 0x040fe2000004187c */
[----:B------:R-:W1:Y:S07]  /*65c0*/  LDSM.16.MT88.4 R12, [R200+0x16800] ;  /* 0x01680000c80c783b */ /* 0x000e6e0000004200 */
[C---:B------:R-:W-:Y:S08]  /*65d0*/  HMMA.16816.F32.BF16 R36, R4.reuse, R24, R36 ;  /* 0x000000180424723c */ /* 0x040ff00000041824 */
[C---:B------:R-:W-:Y:S01]  /*65e0*/  HMMA.16816.F32.BF16 R40, R4.reuse, R26, R40 ;  /* 0x0000001a0428723c */ /* 0x040fe20000041828 */
[----:B------:R-:W2:Y:S07]  /*65f0*/  LDSM.16.MT88.4 R24, [R198+0x16800] ;  /* 0x01680000c618783b */ /* 0x000eae0000004200 */
[C---:B------:R-:W-:Y:S08]  /*6600*/  HMMA.16816.F32.BF16 R44, R4.reuse, R20, R44 ;  /* 0x00000014042c723c */ /* 0x040ff0000004182c */
[C---:B------:R-:W-:Y:S01]  /*6610*/  HMMA.16816.F32.BF16 R48, R4.reuse, R22, R48 ;  /* 0x000000160430723c */ /* 0x040fe20000041830 */
[----:B------:R-:W4:Y:S07]  /*6620*/  LDSM.16.MT88.4 R20, [R197+0x16800] ;  /* 0x01680000c514783b */ /* 0x000f2e0000004200 */
[C---:B---3--:R-:W-:Y:S08]  /*6630*/  HMMA.16816.F32.BF16 R52, R4.reuse, R16, R52 ;  /* 0x000000100434723c */ /* 0x048ff00000041834 */
[C---:B------:R-:W-:Y:S01]  /*6640*/  HMMA.16816.F32.BF16 R56, R4.reuse, R18, R56 ;  /* 0x000000120438723c */ /* 0x040fe20000041838 */
[----:B------:R-:W3:Y:S07]  /*6650*/  LDSM.16.MT88.4 R16, [R196+0x16800] ;  /* 0x01680000c410783b */ /* 0x000eee0000004200 */
        /* <DEDUP_REMOVED lines=18> */
[C---:B----4-:R-:W-:Y:S08]  /*6780*/  HMMA.16816.F32.BF16 R84, R4.reuse, R20, R84 ;  /* 0x000000140454723c */ /* 0x050ff00000041854 */
[C---:B------:R-:W-:Y:S01]  /*6790*/  HMMA.16816.F32.BF16 R88, R4.reuse, R22, R88 ;  /* 0x000000160458723c */ /* 0x040fe20000041858 */
[----:B------:R-:W-:Y:S07]  /*67a0*/  LDSM.16.MT88.4 R20, [R198+0x15000] ;  /* 0x01500000c614783b */ /* 0x000fee0000004200 */
[C---:B---3--:R-:W-:Y:S08]  /*67b0*/  HMMA.16816.F32.BF16 R92, R4.reuse, R16, R92 ;  /* 0x00000010045c723c */ /* 0x048ff0000004185c */
        /* <DEDUP_REMOVED lines=73> */
[----:B------:R-:W-:Y:S01]  /*6c50*/  MOV R3, R0 ;  /* 0x0000000000037202 */ /* 0x000fe20000000f00 */
        /* <DEDUP_REMOVED lines=51> */
[----:B------:R-:W2:Y:S04]  /*6f90*/  LDSM.16.M88.4 R136, [R205+0xc800] ;  /* 0x00c80000cd88783b */ /* 0x000ea80000000200 */
[----:B------:R-:W-:Y:S04]  /*6fa0*/  LDSM.16.M88.4 R140, [R204] ;  /* 0x00000000cc8c783b */ /* 0x000fe80000000200 */
[----:B------:R-:W4:Y:S04]  /*6fb0*/  LDSM.16.M88.4 R20, [R203] ;  /* 0x00000000cb14783b */ /* 0x000f280000000200 */
[----:B------:R-:W5:Y:S04]  /*6fc0*/  LDSM.16.M88.4 R152, [R205+0xd000] ;  /* 0x00d00000cd98783b */ /* 0x000f680000000200 */
[----:B------:R-:W4:Y:S04]  /*6fd0*/  LDSM.16.M88.4 R160, [R205+0xd800] ;  /* 0x00d80000cda0783b */ /* 0x000f280000000200 */
[----:B-1----:R-:W1:Y:S04]  /*6fe0*/  LDSM.16.M88.4 R8, [R195] ;  /* 0x00000000c308783b */ /* 0x002e680000000200 */
[----:B------:R-:W-:Y:S04]  /*6ff0*/  LDSM.16.M88.4 R144, [R202] ;  /* 0x00000000ca90783b */ /* 0x000fe80000000200 */
[----:B------:R-:W1:Y:S04]  /*7000*/  LDSM.16.M88.4 R32, [R199+0xc000] ;  /* 0x00c00000c720783b */ /* 0x000e680000000200 */
[----:B------:R-:W1:Y:S01]  /*7010*/  LDSM.16.M88.4 R24, [R194] ;  /* 0x00000000c218783b */ /* 0x000e620000000200 */
[C---:B---3--:R-:W-:Y:S03]  /*7020*/  HMMA.16816.F32.BF16 R16, R168.reuse, R12, RZ ;  /* 0x0000000ca810723c */ /* 0x048fe600000418ff */
[----:B------:R-:W3:Y:S04]  /*7030*/  LDSM.16.M88.4 R164, [R193] ;  /* 0x00000000c1a4783b */ /* 0x000ee80000000200 */
[----:B------:R-:W1:Y:S01]  /*7040*/  LDSM.16.M88.4 R4, [R199+0xc800] ;  /* 0x00c80000c704783b */ /* 0x000e620000000200 */
[C---:B------:R-:W-:Y:S03]  /*7050*/  HMMA.16816.F32.BF16 R12, R168.reuse, R14, RZ ;  /* 0x0000000ea80c723c */ /* 0x040fe600000418ff */
[----:B------:R-:W-:Y:S04]  /*7060*/  LDSM.16.M88.4 R132, [R199+0xd000] ;  /* 0x00d00000c784783b */ /* 0x000fe80000000200 */
[----:B------:R-:W-:Y:S01]  /*7070*/  LDSM.16.M88.4 R172, [R199+0xd800] ;  /* 0x00d80000c7ac783b */ /* 0x000fe20000000200 */
[C---:B--2---:R-:W-:Y:S03]  /*7080*/  HMMA.16816.F32.BF16 R28, R168.reuse, R136, RZ ;  /* 0x00000088a81c723c */ /* 0x044fe600000418ff */
[----:B------:R-:W-:Y:S04]  /*7090*/  LDSM.16.M88.4 R232, [R192+0x2800] ;  /* 0x00280000c0e8783b */ /* 0x000fe80000000200 */
[----:B------:R-:W-:Y:S01]  /*70a0*/  LDSM.16.M88.4 R176, [R205+0x10800] ;  /* 0x01080000cdb0783b */ /* 0x000fe20000000200 */
[----:B------:R-:W-:Y:S03]  /*70b0*/  HMMA.16816.F32.BF16 R136, R168, R138, RZ ;  /* 0x0000008aa888723c */ /* 0x000fe600000418ff */
[----:B------:R-:W-:Y:S04]  /*70c0*/  LDSM.16.M88.4 R180, [R199+0xf800] ;  /* 0x00f80000c7b4783b */ /* 0x000fe80000000200 */
[----:B------:R-:W0:Y:S01]  /*70d0*/  LDGDEPBAR ;  /* 0x00000000000079af */ /* 0x000e220000000000 */
[C---:B----4-:R-:W-:Y:S08]  /*70e0*/  HMMA.16816.F32.BF16 R16, R140.reuse, R20, R16 ;  /* 0x000000148c10723c */ /* 0x050ff00000041810 */
[----:B------:R-:W-:Y:S01]  /*70f0*/  HMMA.16816.F32.BF16 R12, R140, R22, R12 ;  /* 0x000000168c0c723c */ /* 0x000fe2000004180c */
[----:B------:R-:W-:Y:S07]  /*7100*/  LDSM.16.M88.4 R20, [R192] ;  /* 0x00000000c014783b */ /* 0x000fee0000000200 */
[C---:B-----5:R-:W-:Y:S08]  /*7110*/  HMMA.16816.F32.BF16 R156, R168.reuse, R152, RZ ;  /* 0x00000098a89c723c */ /* 0x060ff000000418ff */
[C---:B------:R-:W-:Y:S08]  /*7120*/  HMMA.16816.F32.BF16 R152, R168.reuse, R154, RZ ;  /* 0x0000009aa898723c */ /* 0x040ff000000418ff */
[C---:B------:R-:W-:Y:S08]  /*7130*/  HMMA.16816.F32.BF16 R148, R168.reuse, R160, RZ ;  /* 0x000000a0a894723c */ /* 0x040ff000000418ff */
[----:B------:R-:W-:Y:S01]  /*7140*/  HMMA.16816.F32.BF16 R168, R168, R162, RZ ;  /* 0x000000a2a8a8723c */ /* 0x000fe200000418ff */
[----:B------:R-:W2:Y:S07]  /*7150*/  LDSM.16.M88.4 R160, [R201] ;  /* 0x00000000c9a0783b */ /* 0x000eae0000000200 */
        /* <DEDUP_REMOVED lines=13> */
[C---:B------:R-:W-:Y:S08]  /*7230*/  HMMA.16816.F32.BF16 R28, R144.reuse, R4, R28 ;  /* 0x00000004901c723c */ /* 0x040ff0000004181c */
[----:B------:R-:W-:Y:S01]  /*7240*/  HMMA.16816.F32.BF16 R136, R144, R6, R136 ;  /* 0x000000069088723c */ /* 0x000fe20000041888 */
[----:B------:R-:W4:Y:S07]  /*7250*/  LDSM.16.M88.4 R4, [R205+0xe800] ;  /* 0x00e80000cd04783b */ /* 0x000f2e0000000200 */
[C---:B--2---:R-:W-:Y:S08]  /*7260*/  HMMA.16816.F32.BF16 R16, R160.reuse, R20, R16 ;  /* 0x00000014a010723c */ /* 0x044ff00000041810 */
        /* <DEDUP_REMOVED lines=10> */
[----:B------:R-:W2:Y:S04]  /*7310*/  LDSM.16.M88.4 R144, [R205+0xf800] ;  /* 0x00f80000cd90783b */ /* 0x000ea80000000200 */
[----:B------:R-:W-:Y:S03]  /*7320*/  LDSM.16.M88.4 R172, [R202+0x4000] ;  /* 0x00400000caac783b */ /* 0x000fe60000000200 */
[C---:B---3--:R-:W-:Y:S08]  /*7330*/  HMMA.16816.F32.BF16 R16, R140.reuse, R32, R16 ;  /* 0x000000208c10723c */ /* 0x048ff00000041810 */
[----:B------:R-:W-:Y:S01]  /*7340*/  HMMA.16816.F32.BF16 R12, R140, R34, R12 ;  /* 0x000000228c0c723c */ /* 0x000fe2000004180c */
[----:B------:R-:W-:Y:S07]  /*7350*/  LDSM.16.M88.4 R32, [R199+0xe000] ;  /* 0x00e00000c720783b */ /* 0x000fee0000000200 */
[C---:B------:R-:W-:Y:S08]  /*7360*/  HMMA.16816.F32.BF16 R156, R160.reuse, R24, R156 ;  /* 0x00000018a09c723c */ /* 0x040ff0000004189c */
[----:B------:R-:W-:Y:S01]  /*7370*/  HMMA.16816.F32.BF16 R152, R160, R26, R152 ;  /* 0x0000001aa098723c */ /* 0x000fe20000041898 */
[----:B------:R-:W3:Y:S07]  /*7380*/  LDSM.16.M88.4 R24, [R190] ;  /* 0x00000000be18783b */ /* 0x000eee0000000200 */
[C---:B----4-:R-:W-:Y:S08]  /*7390*/  HMMA.16816.F32.BF16 R28, R140.reuse, R4, R28 ;  /* 0x000000048c1c723c */ /* 0x050ff0000004181c */
[----:B------:R-:W-:Y:S01]  /*73a0*/  HMMA.16816.F32.BF16 R136, R140, R6, R136 ;  /* 0x000000068c88723c */ /* 0x000fe20000041888 */
[----:B------:R-:W4:Y:S07]  /*73b0*/  LDSM.16.M88.4 R4, [R189] ;  /* 0x00000000bd04783b */ /* 0x000f2e0000000200 */
        /* <DEDUP_REMOVED lines=10> */
[C---:B--2---:R-:W-:Y:S08]  /*7460*/  HMMA.16816.F32.BF16 R148, R140.reuse, R144, R148 ;  /* 0x000000908c94723c */ /* 0x044ff00000041894 */
[----:B------:R-:W-:Y:S01]  /*7470*/  HMMA.16816.F32.BF16 R168, R140, R146, R168 ;  /* 0x000000928ca8723c */ /* 0x000fe200000418a8 */
[----:B------:R-:W-:Y:S04]  /*7480*/  LDSM.16.M88.4 R144, [R206+0x8000] ;  /* 0x00800000ce90783b */ /* 0x000fe80000000200 */
[----:B------:R-:W-:Y:S03]  /*7490*/  LDSM.16.M88.4 R140, [R187] ;  /* 0x00000000bb8c783b */ /* 0x000fe60000000200 */
[C---:B---3--:R-:W-:Y:S08]  /*74a0*/  HMMA.16816.F32.BF16 R28, R8.reuse, R24, R28 ;  /* 0x00000018081c723c */ /* 0x048ff0000004181c */
[----:B------:R-:W-:Y:S01]  /*74b0*/  HMMA.16816.F32.BF16 R136, R8, R26, R136 ;  /* 0x0000001a0888723c */ /* 0x000fe20000041888 */
[----:B------:R-:W2:Y:S07]  /*74c0*/  LDSM.16.M88.4 R24, [R199+0xe800] ;  /* 0x00e80000c718783b */ /* 0x000eae0000000200 */
[C---:B------:R-:W-:Y:S08]  /*74d0*/  HMMA.16816.F32.BF16 R16, R172.reuse, R32, R16 ;  /* 0x00000020ac10723c */ /* 0x040ff00000041810 */
[----:B------:R-:W-:Y:S01]  /*74e0*/  HMMA.16816.F32.BF16 R12, R172, R34, R12 ;  /* 0x00000022ac0c723c */ /* 0x000fe2000004180c */
[----:B------:R-:W-:Y:S07]  /*74f0*/  LDSM.16.M88.4 R32, [R186] ;  /* 0x00000000ba20783b */ /* 0x000fee0000000200 */
[C---:B----4-:R-:W-:Y:S08]  /*7500*/  HMMA.16816.F32.BF16 R156, R8.reuse, R4, R156 ;  /* 0x00000004089c723c */ /* 0x050ff0000004189c */
[C---:B------:R-:W-:Y:S01]  /*7510*/  HMMA.16816.F32.BF16 R152, R8.reuse, R6, R152 ;  /* 0x000000060898723c */ /* 0x040fe20000041898 */
[----:B------:R-:W3:Y:S07]  /*7520*/  LDSM.16.M88.4 R4, [R205+0x10000] ;  /* 0x01000000cd04783b */ /* 0x000eee0000000200 */
[C---:B-1----:R-:W-:Y:S08]  /*7530*/  HMMA.16816.F32.BF16 R148, R8.reuse, R132, R148 ;  /* 0x000000840894723c */ /* 0x042ff00000041894 */
[----:B------:R-:W-:Y:S01]  /*7540*/  HMMA.16816.F32.BF16 R168, R8, R134, R168 ;  /* 0x0000008608a8723c */ /* 0x000fe200000418a8 */
[----:B------:R-:W1:Y:S04]  /*7550*/  LDSM.16.M88.4 R8, [R199+0xf000] ;  /* 0x00f00000c708783b */ /* 0x000e680000000200 */
[----:B------:R-:W4:Y:S03]  /*7560*/  LDSM.16.M88.4 R132, [R204+0x8000] ;  /* 0x00800000cc84783b */ /* 0x000f260000000200 */
[C---:B------:R-:W-:Y:S08]  /*7570*/  HMMA.16816.F32.BF16 R16, R164.reuse, R20, R16 ;  /* 0x00000014a410723c */ /* 0x040ff00000041810 */
[----:B------:R-:W-:Y:S01]  /*7580*/  HMMA.16816.F32.BF16 R12, R164, R22, R12 ;  /* 0x00000016a40c723c */ /* 0x000fe2000004180c */
[----:B------:R-:W-:Y:S07]  /*7590*/  LDSM.16.M88.4 R20, [R199+0x10000] ;  /* 0x01000000c714783b */ /* 0x000fee0000000200 */
[C---:B--2---:R-:W-:Y:S08]  /*75a0*/  HMMA.16816.F32.BF16 R28, R172.reuse, R24, R28 ;  /* 0x00000018ac1c723c */ /* 0x044ff0000004181c */
[----:B------:R-:W-:Y:S01]  /*75b0*/  HMMA.16816.F32.BF16 R136, R172, R26, R136 ;  /* 0x0000001aac88723c */ /* 0x000fe20000041888 */
[----:B------:R-:W2:Y:S07]  /*75c0*/  LDSM.16.M88.4 R24, [R202+0x8000] ;  /* 0x00800000ca18783b */ /* 0x000eae0000000200 */
[C---:B---3--:R-:W-:Y:S08]  /*75d0*/  HMMA.16816.F32.BF16 R16, R144.reuse, R4, R16 ;  /* 0x000000049010723c */ /* 0x048ff00000041810 */
        /* <DEDUP_REMOVED lines=13> */
[----:B------:R-:W3:Y:S07]  /*76b0*/  LDSM.16.M88.4 R176, [R192+0x3800] ;  /* 0x00380000c0b0783b */ /* 0x000eee0000000200 */
[----:B------:R-:W-:Y:S01]  /*76c0*/  HMMA.16816.F32.BF16 R160, R164, R162, R152 ;  /* 0x000000a2a4a0723c */ /* 0x000fe20000041898 */
[----:B------:R-:W-:Y:S07]  /*76d0*/  LDSM.16.M88.4 R152, [R192+0x4800] ;  /* 0x00480000c098783b */ /* 0x000fee0000000200 */
[C---:B------:R-:W-:Y:S08]  /*76e0*/  HMMA.16816.F32.BF16 R148, R172.reuse, R180, R148 ;  /* 0x000000b4ac94723c */ /* 0x040ff00000041894 */
[----:B------:R-:W-:Y:S01]  /*76f0*/  HMMA.16816.F32.BF16 R172, R172, R182, R168 ;  /* 0x000000b6acac723c */ /* 0x000fe200000418a8 */
[----:B------:R-:W4:Y:S07]  /*7700*/  LDSM.16.M88.4 R168, [R199+0x10800] ;  /* 0x01080000c7a8783b */ /* 0x000f2e0000000200 */
[C---:B--2---:R-:W-:Y:S08]  /*7710*/  HMMA.16816.F32.BF16 R16, R24.reuse, R20, R16 ;  /* 0x000000141810723c */ /* 0x044ff00000041810 */
[----:B------:R-:W-:Y:S01]  /*7720*/  HMMA.16816.F32.BF16 R12, R24, R22, R12 ;  /* 0x00000016180c723c */ /* 0x000fe2000004180c */
[----:B------:R-:W2:Y:S07]  /*7730*/  LDSM.16.M88.4 R20, [R185] ;  /* 0x00000000b914783b */ /* 0x000eae0000000200 */
[----:B------:R-:W-:Y:S08]  /*7740*/  HMMA.16816.F32.BF16 R28, R132, R32, R28 ;  /* 0x00000020841c723c */ /* 0x000ff0000004181c */
[----:B-1----:R-:W-:Y:S08]  /*7750*/  HMMA.16816.F32.BF16 R156, R144, R140, R156 ;  /* 0x0000008c909c723c */ /* 0x002ff0000004189c */
[----:B------:R-:W-:Y:S01]  /*7760*/  HMMA.16816.F32.BF16 R136, R132, R34, R136 ;  /* 0x000000228488723c */ /* 0x000fe20000041888 */
[----:B------:R-:W1:Y:S07]  /*7770*/  LDSM.16.M88.4 R32, [R205+0x11800] ;  /* 0x01180000cd20783b */ /* 0x000e6e0000000200 */
[----:B------:R-:W-:Y:S08]  /*7780*/  HMMA.16816.F32.BF16 R160, R144, R142, R160 ;  /* 0x0000008e90a0723c */ /* 0x000ff000000418a0 */
[----:B---3--:R-:W-:Y:S08]  /*7790*/  HMMA.16816.F32.BF16 R148, R164, R176, R148 ;  /* 0x000000b0a494723c */ /* 0x008ff00000041894 */
[----:B------:R-:W-:Y:S08]  /*77a0*/  HMMA.16816.F32.BF16 R12, R8, R6, R12 ;  /* 0x00000006080c723c */ /* 0x000ff0000004180c */
[----:B----4-:R-:W-:Y:S08]  /*77b0*/  HMMA.16816.F32.BF16 R28, R24, R168, R28 ;  /* 0x000000a8181c723c */ /* 0x010ff0000004181c */
[C---:B--2---:R-:W-:Y:S08]  /*77c0*/  HMMA.16816.F32.BF16 R156, R132.reuse, R20, R156 ;  /* 0x00000014849c723c */ /* 0x044ff0000004189c */
[----:B------:R-:W-:Y:S01]  /*77d0*/  HMMA.16816.F32.BF16 R160, R132, R22, R160 ;  /* 0x0000001684a0723c */ /* 0x000fe200000418a0 */
[----:B------:R-:W2:Y:S01]  /*77e0*/  LDSM.16.M88.4 R20, [R184] ;  /* 0x00000000b814783b */ /* 0x000ea20000000200 */
[----:B------:R-:W-:-:S02]  /*77f0*/  FMUL.FTZ R12, R12, c[0x0][0x2ec] ;  /* 0x0000bb000c0c7a20 */ /* 0x000fc40000410000 */
[----:B------:R-:W-:Y:S02]  /*7800*/  FMUL.FTZ R13, R13, c[0x0][0x2ec] ;  /* 0x0000bb000d0d7a20 */ /* 0x000fe40000410000 */
[----:B------:R-:W-:Y:S02]  /*7810*/  FMUL.FTZ R14, R14, c[0x0][0x2ec] ;  /* 0x0000bb000e0e7a20 */ /* 0x000fe40000410000 */
[----:B------:R-:W-:Y:S01]  /*7820*/  HMMA.16816.F32.BF16 R16, R8, R4, R16 ;  /* 0x000000040810723c */ /* 0x000fe20000041810 */
[----:B------:R-:W3:Y:S01]  /*7830*/  LDSM.16.M88.4 R4, [R199+0x11000] ;  /* 0x01100000c704783b */ /* 0x000ee20000000200 */
[----:B------:R-:W-:Y:S01]  /*7840*/  MUFU.TANH R168, R14 ;  /* 0x0000000e00a87308 */ /* 0x000fe20000002400 */
[----:B------:R-:W-:-:S05]  /*7850*/  FMUL.FTZ R169, R15, c[0x0][0x2ec] ;  /* 0x0000bb000fa97a20 */ /* 0x000fca0000410000 */
[----:B------:R-:W-:Y:S02]  /*7860*/  HMMA.16816.F32.BF16 R172, R164, R178, R172 ;  /* 0x000000b2a4ac723c */ /* 0x000fe400000418ac */
[----:B------:R-:W-:Y:S06]  /*7870*/  MUFU.TANH R169, R169 ;  /* 0x000000a900a97308 */ /* 0x000fec0000002400 */
[----:B-1----:R-:W-:Y:S08]  /*7880*/  HMMA.16816.F32.BF16 R148, R144, R32, R148 ;  /* 0x000000209094723c */ /* 0x002ff00000041894 */
[----:B------:R-:W-:Y:S01]  /*7890*/  HMMA.16816.F32.BF16 R28, R8, R152, R28 ;  /* 0x00000098081c723c */ /* 0x000fe2000004181c */
[----:B------:R-:W-:Y:S01]  /*78a0*/  MUFU.TANH R152, R12 ;  /* 0x0000000c00987308 */ /* 0x000fe20000002400 */
[----:B------:R-:W-:-:S02]  /*78b0*/  FMUL.FTZ R16, R16, c[0x0][0x2ec] ;  /* 0x0000bb0010107a20 */ /* 0x000fc40000410000 */
[----:B------:R-:W-:Y:S02]  /*78c0*/  FMUL.FTZ R17, R17, c[0x0][0x2ec] ;  /* 0x0000bb0011117a20 */ /* 0x000fe40000410000 */
[----:B------:R-:W-:Y:S02]  /*78d0*/  FMUL.FTZ R143, R18, c[0x0][0x2ec] ;  /* 0x0000bb00128f7a20 */ /* 0x000fe40000410000 */
[----:B------:R-:W-:Y:S01]  /*78e0*/  HMMA.16816.F32.BF16 R172, R144, R34, R172 ;  /* 0x0000002290ac723c */ /* 0x000fe200000418ac */
[----:B------:R1:W-:Y:S01]  /*78f0*/  MUFU.TANH R153, R13 ;  /* 0x0000000d00997308 */ /* 0x0003e20000002400 */
[----:B------:R-:W-:-:S06]  /*7900*/  FMUL.FTZ R142, R19, c[0x0][0x2ec] ;  /* 0x0000bb00138e7a20 */ /* 0x000fcc0000410000 */
[----:B--2---:R-:W-:Y:S01]  /*7910*/  HMMA.16816.F32.BF16 R148, R132, R20, R148 ;  /* 0x000000148494723c */ /* 0x004fe20000041894 */
[----:B------:R-:W-:Y:S07]  /*7920*/  MUFU.TANH R140, R16 ;  /* 0x00000010008c7308 */ /* 0x000fee0000002400 */
[----:B---3--:R-:W-:Y:S01]  /*7930*/  HMMA.16816.F32.BF16 R156, R24, R4, R156 ;  /* 0x00000004189c723c */ /* 0x008fe2000004189c */
[----:B-1----:R-:W1:Y:S01]  /*7940*/  LDSM.16.M88.4 R12, [R199+0x11800] ;  /* 0x01180000c70c783b */ /* 0x002e620000000200 */
[----:B------:R2:W-:Y:S01]  /*7950*/  MUFU.TANH R141, R17 ;  /* 0x00000011008d7308 */ /* 0x0005e20000002400 */
[----:B------:R-:W-:-:S02]  /*7960*/  FMUL.FTZ R29, R29, c[0x0][0x2ec] ;  /* 0x0000bb001d1d7a20 */ /* 0x000fc40000410000 */
[----:B------:R-:W-:Y:S02]  /*7970*/  FMUL.FTZ R30, R30, c[0x0][0x2ec] ;  /* 0x0000bb001e1e7a20 */ /* 0x000fe40000410000 */
[----:B------:R-:W-:Y:S01]  /*7980*/  FMUL.FTZ R28, R28, c[0x0][0x2ec] ;  /* 0x0000bb001c1c7a20 */ /* 0x000fe20000410000 */
[----:B------:R-:W-:Y:S01]  /*7990*/  HMMA.16816.F32.BF16 R160, R24, R6, R160 ;  /* 0x0000000618a0723c */ /* 0x000fe200000418a0 */
[----:B------:R-:W-:Y:S01]  /*79a0*/  LDSM.16.M88.4 R4, [R192+0x5800] ;  /* 0x00580000c004783b */ /* 0x000fe20000000200 */
[----:B------:R-:W3:Y:S01]  /*79b0*/  MUFU.TANH R142, R142 ;  /* 0x0000008e008e7308 */ /* 0x000ee20000002400 */
[----:B------:R-:W-:-:S05]  /*79c0*/  FMUL.FTZ R31, R31, c[0x0][0x2ec] ;  /* 0x0000bb001f1f7a20 */ /* 0x000fca0000410000 */
[----:B------:R-:W-:Y:S01]  /*79d0*/  HMMA.16816.F32.BF16 R136, R24, R170, R136 ;  /* 0x000000aa1888723c */ /* 0x000fe20000041888 */
[----:B--2---:R-:W2:Y:S01]  /*79e0*/  LDSM.16.M88.4 R16, [R192+0x5000] ;  /* 0x00500000c010783b */ /* 0x004ea20000000200 */
[----:B------:R-:W-:Y:S01]  /*79f0*/  MUFU.TANH R29, R29 ;  /* 0x0000001d001d7308 */ /* 0x000fe20000002400 */
[----:B------:R-:W-:-:S05]  /*7a00*/  DEPBAR.LE SB0, 0x0 ;  /* 0x000080000000791a */ /* 0x000fca0000000000 */
[----:B------:R-:W-:Y:S02]  /*7a10*/  HMMA.16816.F32.BF16 R172, R132, R22, R172 ;  /* 0x0000001684ac723c */ /* 0x000fe400000418ac */
[----:B------:R-:W4:Y:S05]  /*7a20*/  MUFU.TANH R30, R30 ;  /* 0x0000001e001e7308 */ /* 0x000f2a0000002400 */
[C---:B------:R-:W-:Y:S01]  /*7a30*/  IADD3 R22, R228.reuse, 0x19, RZ ;  /* 0x00000019e4167810 */ /* 0x040fe20007ffe0ff */
[----:B------:R-:W-:Y:S02]  /*7a40*/  IMAD.MOV.U32 R133, RZ, RZ, R3 ;  /* 0x000000ffff857224 */ /* 0x000fe400078e0003 */
[----:B------:R-:W5:Y:S06]  /*7a50*/  MUFU.TANH R28, R28 ;  /* 0x0000001c001c7308 */ /* 0x000f6c0000002400 */
[----:B------:R-:W-:Y:S02]  /*7a60*/  HMMA.16816.F32.BF16 R136, R8, R154, R136 ;  /* 0x0000009a0888723c */ /* 0x000fe40000041888 */
[----:B------:R-:W2:Y:S06]  /*7a70*/  MUFU.TANH R31, R31 ;  /* 0x0000001f001f7308 */ /* 0x000eac0000002400 */
[C---:B-1----:R-:W-:Y:S02]  /*7a80*/  HMMA.16816.F32.BF16 R148, R24.reuse, R12, R148 ;  /* 0x0000000c1894723c */ /* 0x042fe40000041894 */
[----:B------:R-:W-:Y:S05]  /*7a90*/  MUFU.TANH R143, R143 ;  /* 0x0000008f008f7308 */ /* 0x000fea0000002400 */
[----:B------:R-:W-:Y:S01]  /*7aa0*/  IADD3 R13, R228, 0x1, RZ ;  /* 0x00000001e40d7810 */ /* 0x000fe20007ffe0ff */
[----:B------:R-:W-:Y:S03]  /*7ab0*/  HMMA.16816.F32.BF16 R172, R24, R14, R172 ;  /* 0x0000000e18ac723c */ /* 0x000fe600000418ac */
[C---:B------:R-:W-:Y:S01]  /*7ac0*/  ISETP.GE.AND P5, PT, R13.reuse, R226, PT ;  /* 0x000000e20d00720c */ /* 0x040fe20003fa6270 */
[----:B------:R-:W-:Y:S01]  /*7ad0*/  BAR.SYNC.DEFER_BLOCKING 0x0 ;  /* 0x0000000000007b1d */ /* 0x000fe20000010000 */
[----:B------:R-:W-:-:S02]  /*7ae0*/  ISETP.GE.AND P2, PT, R13, R221, PT ;  /* 0x000000dd0d00720c */ /* 0x000fc40003f46270 */
[----:B------:R-:W-:Y:S01]  /*7af0*/  IADD3 R13, R228, 0x8, RZ ;  /* 0x00000008e40d7810 */ /* 0x000fe20007ffe0ff */
[C---:B--2---:R-:W-:Y:S01]  /*7b00*/  HMMA.16816.F32.BF16 R156, R8.reuse, R16, R156 ;  /* 0x00000010089c723c */ /* 0x044fe2000004189c */
[----:B------:R-:W-:Y:S02]  /*7b10*/  FMUL.FTZ R137, R137, c[0x0][0x2ec] ;  /* 0x0000bb0089897a20 */ /* 0x000fe40000410000 */
[----:B------:R-:W-:Y:S01]  /*7b20*/  FMUL.FTZ R21, R139, c[0x0][0x2ec] ;  /* 0x0000bb008b157a20 */ /* 0x000fe20000410000 */
[C---:B------:R-:W-:Y:S01]  /*7b30*/  ISETP.GE.AND P4, PT, R13.reuse, R226, PT ;  /* 0x000000e20d00720c */ /* 0x040fe20003f86270 */
[----:B------:R-:W-:Y:S01]  /*7b40*/  MUFU.TANH R20, R137 ;  /* 0x0000008900147308 */ /* 0x000fe20000002400 */
[----:B------:R-:W-:Y:S01]  /*7b50*/  ISETP.GE.AND P1, PT, R13, R221, PT ;  /* 0x000000dd0d00720c */ /* 0x000fe20003f26270 */
[----:B------:R-:W-:Y:S01]  /*7b60*/  FMUL.FTZ R16, R136, c[0x0][0x2ec] ;  /* 0x0000bb0088107a20 */ /* 0x000fe20000410000 */
[----:B------:R-:W-:Y:S01]  /*7b70*/  HMMA.16816.F32.BF16 R160, R8, R18, R160 ;  /* 0x0000001208a0723c */ /* 0x000fe200000418a0 */
[----:B------:R-:W-:Y:S01]  /*7b80*/  FMUL.FTZ R17, R138, c[0x0][0x2ec] ;  /* 0x0000bb008a117a20 */ /* 0x000fe20000410000 */
[----:B---3--:R-:W-:-:S02]  /*7b90*/  FSEL R13, R142, -INF , !P2 ;  /* 0xff8000008e0d7808 */ /* 0x008fc40005000000 */
[----:B------:R-:W-:Y:S01]  /*7ba0*/  FSEL R152, R152, -INF , !P4 ;  /* 0xff80000098987808 */ /* 0x000fe20006000000 */
[----:B------:R-:W1:Y:S01]  /*7bb0*/  MUFU.TANH R16, R16 ;  /* 0x0000001000107308 */ /* 0x000e620000002400 */
[----:B------:R-:W-:Y:S02]  /*7bc0*/  FSEL R15, R168, -INF , !P1 ;  /* 0xff800000a80f7808 */ /* 0x000fe40004800000 */
[C---:B------:R-:W-:Y:S05]  /*7bd0*/  HMMA.16816.F32.BF16 R148, R8.reuse, R4, R148 ;  /* 0x000000040894723c */ /* 0x040fea0000041894 */
[----:B------:R-:W2:Y:S02]  /*7be0*/  MUFU.TANH R17, R17 ;  /* 0x0000001100117308 */ /* 0x000ea40000002400 */
[C---:B------:R-:W-:Y:S01]  /*7bf0*/  IADD3 R4, R228.reuse, 0x9, RZ ;  /* 0x00000009e4047810 */ /* 0x040fe20007ffe0ff */
[----:B------:R-:W-:Y:S01]  /*7c00*/  FMUL.FTZ R19, R159, c[0x0][0x2ec] ;  /* 0x0000bb009f137a20 */ /* 0x000fe20000410000 */
[----:B------:R-:W-:Y:S01]  /*7c10*/  IADD3 R5, R228, 0x10, RZ ;  /* 0x00000010e4057810 */ /* 0x000fe20007ffe0ff */
[----:B------:R-:W-:Y:S01]  /*7c20*/  HMMA.16816.F32.BF16 R172, R8, R6, R172 ;  /* 0x0000000608ac723c */ /* 0x000fe200000418ac */
[-C--:B------:R-:W-:Y:S01]  /*7c30*/  ISETP.GE.AND P0, PT, R4, R226.reuse, PT ;  /* 0x000000e20400720c */ /* 0x080fe20003f06270 */
[----:B------:R-:W-:Y:S01]  /*7c40*/  FMUL.FTZ R156, R156, c[0x0][0x2ec] ;  /* 0x0000bb009c9c7a20 */ /* 0x000fe20000410000 */
[-C--:B------:R-:W-:Y:S01]  /*7c50*/  ISETP.GE.AND P6, PT, R4, R221.reuse, PT ;  /* 0x000000dd0400720c */ /* 0x080fe20003fc6270 */
[----:B------:R-:W3:Y:S01]  /*7c60*/  MUFU.TANH R21, R21 ;  /* 0x0000001500157308 */ /* 0x000ee20000002400 */
[----:B------:R-:W-:Y:S01]  /*7c70*/  FSEL R4, R141, -INF , !P5 ;  /* 0xff8000008d047808 */ /* 0x000fe20006800000 */
[----:B------:R-:W-:Y:S01]  /*7c80*/  FMUL.FTZ R18, R160, c[0x0][0x2ec] ;  /* 0x0000bb00a0127a20 */ /* 0x000fe20000410000 */
[-C--:B------:R-:W-:Y:S01]  /*7c90*/  ISETP.GE.AND P3, PT, R5, R226.reuse, PT ;  /* 0x000000e20500720c */ /* 0x080fe20003f66270 */
[----:B------:R-:W-:Y:S01]  /*7ca0*/  FMUL.FTZ R157, R157, c[0x0][0x2ec] ;  /* 0x0000bb009d9d7a20 */ /* 0x000fe20000410000 */
[-C--:B------:R-:W-:Y:S01]  /*7cb0*/  ISETP.GE.AND P5, PT, R5, R221.reuse, PT ;  /* 0x000000dd0500720c */ /* 0x080fe20003fa6270 */
[----:B------:R-:W-:Y:S01]  /*7cc0*/  FMUL.FTZ R158, R158, c[0x0][0x2ec] ;  /* 0x0000bb009e9e7a20 */ /* 0x000fe20000410000 */
[C---:B------:R-:W-:Y:S01]  /*7cd0*/  IADD3 R5, R228.reuse, 0x11, RZ ;  /* 0x00000011e4057810 */ /* 0x040fe20007ffe0ff */
[----:B------:R-:W1:Y:S01]  /*7ce0*/  MUFU.TANH R170, R156 ;  /* 0x0000009c00aa7308 */ /* 0x000e620000002400 */
[----:B------:R-:W-:Y:S01]  /*7cf0*/  IADD3 R7, R228, 0x20, RZ ;  /* 0x00000020e4077810 */ /* 0x000fe20007ffe0ff */
[----:B------:R-:W-:Y:S01]  /*7d00*/  FMUL.FTZ R141, R151, c[0x0][0x2ec] ;  /* 0x0000bb00978d7a20 */ /* 0x000fe20000410000 */
[-C--:B------:R-:W-:Y:S01]  /*7d10*/  ISETP.GE.AND P2, PT, R5, R226.reuse, PT ;  /* 0x000000e20500720c */ /* 0x080fe20003f46270 */
[----:B------:R-:W-:Y:S01]  /*7d20*/  FMUL.FTZ R161, R161, c[0x0][0x2ec] ;  /* 0x0000bb00a1a17a20 */ /* 0x000fe20000410000 */
[-C--:B------:R-:W-:Y:S01]  /*7d30*/  ISETP.GE.AND P4, PT, R5, R221.reuse, PT ;  /* 0x000000dd0500720c */ /* 0x080fe20003f86270 */
[----:B------:R-:W-:Y:S01]  /*7d40*/  FMUL.FTZ R162, R162, c[0x0][0x2ec] ;  /* 0x0000bb00a2a27a20 */ /* 0x000fe20000410000 */
[----:B------:R-:W-:Y:S01]  /*7d50*/  IADD3 R5, R228, 0x18, RZ ;  /* 0x00000018e4057810 */ /* 0x000fe20007ffe0ff */
[----:B------:R-:W1:Y:S01]  /*7d60*/  MUFU.TANH R19, R19 ;  /* 0x0000001300137308 */ /* 0x000e620000002400 */
[----:B------:R-:W-:Y:S01]  /*7d70*/  FSEL R14, R153, -INF , !P0 ;  /* 0xff800000990e7808 */ /* 0x000fe20004000000 */
[----:B------:R-:W-:Y:S01]  /*7d80*/  FMUL.FTZ R163, R163, c[0x0][0x2ec] ;  /* 0x0000bb00a3a37a20 */ /* 0x000fe20000410000 */
[CC--:B------:R-:W-:Y:S01]  /*7d90*/  ISETP.GE.AND P1, PT, R5.reuse, R226.reuse, PT ;  /* 0x000000e20500720c */ /* 0x0c0fe20003f26270 */
[----:B------:R-:W-:Y:S01]  /*7da0*/  FMUL.FTZ R148, R148, c[0x0][0x2ec] ;  /* 0x0000bb0094947a20 */ /* 0x000fe20000410000 */
[-C--:B------:R-:W-:Y:S01]  /*7db0*/  ISETP.GE.AND P0, PT, R5, R221.reuse, PT ;  /* 0x000000dd0500720c */ /* 0x080fe20003f06270 */
[----:B------:R-:W-:Y:S01]  /*7dc0*/  FMUL.FTZ R149, R149, c[0x0][0x2ec] ;  /* 0x0000bb0095957a20 */ /* 0x000fe20000410000 */
[----:B------:R-:W-:Y:S01]  /*7dd0*/  FSEL R5, R169, -INF , !P6 ;  /* 0xff800000a9057808 */ /* 0x000fe20007000000 */
[----:B------:R-:W1:Y:S01]  /*7de0*/  MUFU.TANH R18, R18 ;  /* 0x0000001200127308 */ /* 0x000e620000002400 */
[----:B----4-:R-:W-:Y:S01]  /*7df0*/  FSEL R27, R30, -INF , !P5 ;  /* 0xff8000001e1b7808 */ /* 0x010fe20006800000 */
[----:B------:R-:W-:Y:S01]  /*7e00*/  FMUL.FTZ R150, R150, c[0x0][0x2ec] ;  /* 0x0000bb0096967a20 */ /* 0x000fe20000410000 */
[----:B------:R-:W-:Y:S01]  /*7e10*/  FSEL R26, R29, -INF , !P2 ;  /* 0xff8000001d1a7808 */ /* 0x000fe20005000000 */
[----:B------:R-:W-:Y:S01]  /*7e20*/  FMUL.FTZ R142, R172, c[0x0][0x2ec] ;  /* 0x0000bb00ac8e7a20 */ /* 0x000fe20000410000 */
[-C--:B------:R-:W-:Y:S01]  /*7e30*/  ISETP.GE.AND P6, PT, R22, R226.reuse, PT ;  /* 0x000000e21600720c */ /* 0x080fe20003fc6270 */
[----:B------:R-:W-:Y:S01]  /*7e40*/  FMUL.FTZ R151, R175, c[0x0][0x2ec] ;  /* 0x0000bb00af977a20 */ /* 0x000fe20000410000 */
[C---:B------:R-:W-:Y:S01]  /*7e50*/  ISETP.GE.AND P5, PT, R7.reuse, R226, PT ;  /* 0x000000e20700720c */ /* 0x040fe20003fa6270 */
[----:B------:R-:W-:Y:S01]  /*7e60*/  MUFU.TANH R12, R157 ;  /* 0x0000009d000c7308 */ /* 0x000fe20000002400 */
[----:B------:R-:W-:Y:S01]  /*7e70*/  ISETP.GE.AND P2, PT, R7, R221, PT ;  /* 0x000000dd0700720c */ /* 0x000fe20003f46270 */
[----:B------:R-:W-:Y:S01]  /*7e80*/  FMUL.FTZ R173, R173, c[0x0][0x2ec] ;  /* 0x0000bb00adad7a20 */ /* 0x000fe20000410000 */
[----:B------:R-:W-:-:S02]  /*7e90*/  IADD3 R6, R228, 0x21, RZ ;  /* 0x00000021e4067810 */ /* 0x000fc40007ffe0ff */
[----:B------:R-:W-:Y:S02]  /*7ea0*/  IADD3 R7, R228, 0x28, RZ ;  /* 0x00000028e4077810 */ /* 0x000fe40007ffe0ff */
[----:B-----5:R-:W-:Y:S01]  /*7eb0*/  FSEL R24, R28, -INF , !P3 ;  /* 0xff8000001c187808 */ /* 0x020fe20005800000 */
[----:B------:R-:W4:Y:S01]  /*7ec0*/  MUFU.TANH R171, R158 ;  /* 0x0000009e00ab7308 */ /* 0x000f220000002400 */
[----:B------:R-:W-:Y:S02]  /*7ed0*/  ISETP.GE.AND P3, PT, R22, R221, PT ;  /* 0x000000dd1600720c */ /* 0x000fe40003f66270 */
[----:B------:R-:W-:Y:S02]  /*7ee0*/  FSEL R25, R31, -INF , !P4 ;  /* 0xff8000001f197808 */ /* 0x000fe40006000000 */
[----:B-1----:R-:W-:Y:S02]  /*7ef0*/  FSEL R22, R16, -INF , !P1 ;  /* 0xff80000010167808 */ /* 0x002fe40004800000 */
[----:B--2---:R-:W-:Y:S01]  /*7f00*/  FSEL R23, R17, -INF , !P0 ;  /* 0xff80000011177808 */ /* 0x004fe20004000000 */
[----:B------:R-:W1:Y:S01]  /*7f10*/  MUFU.TANH R141, R141 ;  /* 0x0000008d008d7308 */ /* 0x000e620000002400 */
[----:B------:R-:W-:-:S02]  /*7f20*/  FSEL R20, R20, -INF , !P6 ;  /* 0xff80000014147808 */ /* 0x000fc40007000000 */
[CC--:B------:R-:W-:Y:S02]  /*7f30*/  ISETP.GE.AND P4, PT, R6.reuse, R226.reuse, PT ;  /* 0x000000e20600720c */ /* 0x0c0fe40003f86270 */
[-C--:B------:R-:W-:Y:S02]  /*7f40*/  ISETP.GE.AND P1, PT, R6, R221.reuse, PT ;  /* 0x000000dd0600720c */ /* 0x080fe40003f26270 */
[C---:B------:R-:W-:Y:S01]  /*7f50*/  ISETP.GE.AND P0, PT, R7.reuse, R226, PT ;  /* 0x000000e20700720c */ /* 0x040fe20003f06270 */
[----:B------:R-:W-:Y:S01]  /*7f60*/  MUFU.TANH R166, R161 ;  /* 0x000000a100a67308 */ /* 0x000fe20000002400 */
[----:B------:R-:W-:Y:S02]  /*7f70*/  ISETP.GE.AND P6, PT, R7, R221, PT ;  /* 0x000000dd0700720c */ /* 0x000fe40003fc6270 */
[C---:B------:R-:W-:Y:S02]  /*7f80*/  IADD3 R6, R228.reuse, 0x29, RZ ;  /* 0x00000029e4067810 */ /* 0x040fe40007ffe0ff */
[----:B------:R-:W-:-:S02]  /*7f90*/  IADD3 R7, R228, 0x31, RZ ;  /* 0x00000031e4077810 */ /* 0x000fc40007ffe0ff */
[----:B---3--:R-:W-:Y:S01]  /*7fa0*/  FSEL R21, R21, -INF , !P3 ;  /* 0xff80000015157808 */ /* 0x008fe20005800000 */
[----:B------:R-:W2:Y:S01]  /*7fb0*/  MUFU.TANH R167, R162 ;  /* 0x000000a200a77308 */ /* 0x000ea20000002400 */
[----:B------:R-:W-:Y:S02]  /*7fc0*/  FSEL R170, R170, -INF , !P5 ;  /* 0xff800000aaaa7808 */ /* 0x000fe40006800000 */
[----:B------:R-:W-:Y:S02]  /*7fd0*/  FSEL R169, R19, -INF , !P1 ;  /* 0xff80000013a97808 */ /* 0x000fe40004800000 */
[----:B------:R-:W-:Y:S02]  /*7fe0*/  FSEL R168, R18, -INF , !P0 ;  /* 0xff80000012a87808 */ /* 0x000fe40004000000 */
[C---:B------:R-:W-:Y:S01]  /*7ff0*/  ISETP.GE.AND P3, PT, R6.reuse, R226, PT ;  /* 0x000000e20600720c */ /* 0x040fe20003f66270 */
[----:B------:R-:W3:Y:S01]  /*8000*/  MUFU.TANH R165, R163 ;  /* 0x000000a300a57308 */ /* 0x000ee20000002400 */
[----:B------:R-:W-:-:S02]  /*8010*/  ISETP.GE.AND P5, PT, R6, R221, PT ;  /* 0x000000dd0600720c */ /* 0x000fc40003fa6270 */
[CC--:B------:R-:W-:Y:S02]  /*8020*/  ISETP.GE.AND P1, PT, R7.reuse, R226.reuse, PT ;  /* 0x000000e20700720c */ /* 0x0c0fe40003f26270 */
[----:B------:R-:W-:Y:S01]  /*8030*/  ISETP.GE.AND P0, PT, R7, R221, PT ;  /* 0x000000dd0700720c */ /* 0x000fe20003f06270 */
[----:B------:R-:W-:Y:S01]  /*8040*/  FMUL.FTZ R7, R174, c[0x0][0x2ec] ;  /* 0x0000bb00ae077a20 */ /* 0x000fe20000410000 */
[----:B------:R-:W-:Y:S01]  /*8050*/  IADD3 R6, R228, 0x30, RZ ;  /* 0x00000030e4067810 */ /* 0x000fe20007ffe0ff */
[----:B------:R-:W5:Y:S01]  /*8060*/  MUFU.TANH R156, R148 ;  /* 0x00000094009c7308 */ /* 0x000f620000002400 */
[----:B----4-:R-:W-:Y:S02]  /*8070*/  FSEL R171, R171, -INF , !P2 ;  /* 0xff800000abab7808 */ /* 0x010fe40005000000 */
[----:B------:R-:W-:Y:S02]  /*8080*/  FSEL R172, R12, -INF , !P4 ;  /* 0xff8000000cac7808 */ /* 0x000fe40006000000 */
[----:B------:R-:W-:-:S02]  /*8090*/  ISETP.GE.AND P2, PT, R6, R226, PT ;  /* 0x000000e20600720c */ /* 0x000fc40003f46270 */
[----:B------:R-:W-:Y:S01]  /*80a0*/  ISETP.GE.AND P4, PT, R6, R221, PT ;  /* 0x000000dd0600720c */ /* 0x000fe20003f86270 */
[----:B------:R-:W4:Y:S01]  /*80b0*/  MUFU.TANH R154, R149 ;  /* 0x00000095009a7308 */ /* 0x000f220000002400 */
[----:B-1----:R-:W-:Y:S02]  /*80c0*/  FSEL R141, R141, -INF , !P0 ;  /* 0xff8000008d8d7808 */ /* 0x002fe40004000000 */
[----:B------:R-:W-:Y:S02]  /*80d0*/  ISETP.NE.AND P0, PT, R2, 0x3, PT ;  /* 0x000000030200780c */ /* 0x000fe40003f05270 */
[----:B--2---:R-:W-:Y:S02]  /*80e0*/  FSEL R167, R167, -INF , !P6 ;  /* 0xff800000a7a77808 */ /* 0x004fe40007000000 */
[----:B------:R-:W-:Y:S01]  /*80f0*/  FSEL R166, R166, -INF , !P3 ;  /* 0xff800000a6a67808 */ /* 0x000fe20005800000 */
[----:B------:R-:W1:Y:S01]  /*8100*/  MUFU.TANH R153, R150 ;  /* 0x0000009600997308 */ /* 0x000e620000002400 */
[----:B------:R-:W-:-:S02]  /*8110*/  ISETP.GE.AND P6, PT, R228, R226, PT ;  /* 0x000000e2e400720c */ /* 0x000fc40003fc6270 */
[C---:B------:R-:W-:Y:S02]  /*8120*/  ISETP.GE.AND P3, PT, R228.reuse, R221, PT ;  /* 0x000000dde400720c */ /* 0x040fe40003f66270 */
[C---:B------:R-:W-:Y:S02]  /*8130*/  IADD3 R8, R228.reuse, 0x38, RZ ;  /* 0x00000038e4087810 */ /* 0x040fe40007ffe0ff */
[----:B------:R-:W-:Y:S01]  /*8140*/  IADD3 R228, R228, 0x39, RZ ;  /* 0x00000039e4e47810 */ /* 0x000fe20007ffe0ff */
[----:B------:R-:W2:Y:S01]  /*8150*/  MUFU.TANH R142, R142 ;  /* 0x0000008e008e7308 */ /* 0x000ea20000002400 */
[----:B---3--:R-:W-:Y:S02]  /*8160*/  FSEL R165, R165, -INF , !P5 ;  /* 0xff800000a5a57808 */ /* 0x008fe40006800000 */
[----:B-----5:R-:W-:Y:S02]  /*8170*/  FSEL R156, R156, -INF , !P2 ;  /* 0xff8000009c9c7808 */ /* 0x020fe40005000000 */
[----:B----4-:R-:W-:-:S02]  /*8180*/  FSEL R154, R154, -INF , !P1 ;  /* 0xff8000009a9a7808 */ /* 0x010fc40004800000 */
[CC--:B------:R-:W-:Y:S01]  /*8190*/  ISETP.GE.AND P5, PT, R8.reuse, R226.reuse, PT ;  /* 0x000000e20800720c */ /* 0x0c0fe20003fa6270 */
[----:B------:R-:W3:Y:S01]  /*81a0*/  MUFU.TANH R6, R173 ;  /* 0x000000ad00067308 */ /* 0x000ee20000002400 */
[----:B-1----:R-:W-:Y:S02]  /*81b0*/  FSEL R153, R153, -INF , !P4 ;  /* 0xff80000099997808 */ /* 0x002fe40006000000 */
[-C--:B------:R-:W-:Y:S02]  /*81c0*/  ISETP.GE.AND P2, PT, R8, R221.reuse, PT ;  /* 0x000000dd0800720c */ /* 0x080fe40003f46270 */
[C---:B------:R-:W-:Y:S02]  /*81d0*/  ISETP.GE.AND P4, PT, R228.reuse, R226, PT ;  /* 0x000000e2e400720c */ /* 0x040fe40003f86270 */
[----:B------:R-:W-:Y:S01]  /*81e0*/  ISETP.GE.AND P1, PT, R228, R221, PT ;  /* 0x000000dde400720c */ /* 0x000fe20003f26270 */
[----:B------:R-:W1:Y:S01]  /*81f0*/  MUFU.TANH R7, R7 ;  /* 0x0000000700077308 */ /* 0x000e620000002400 */
[----:B------:R-:W-:-:S02]  /*8200*/  FSEL R3, R140, -INF , !P6 ;  /* 0xff8000008c037808 */ /* 0x000fc40007000000 */
[----:B------:R-:W-:Y:S02]  /*8210*/  FSEL R9, R143, -INF , !P3 ;  /* 0xff8000008f097808 */ /* 0x000fe40005800000 */
[----:B--2---:R-:W-:-:S03]  /*8220*/  FSEL R142, R142, -INF , !P5 ;  /* 0xff8000008e8e7808 */ /* 0x004fc60006800000 */
[----:B------:R-:W2:Y:S01]  /*8230*/  MUFU.TANH R151, R151 ;  /* 0x0000009700977308 */ /* 0x000ea20000002400 */
[----:B---3--:R-:W-:Y:S02]  /*8240*/  FSEL R140, R6, -INF , !P4 ;  /* 0xff800000068c7808 */ /* 0x008fe40006000000 */
[----:B-1----:R-:W-:Y:S02]  /*8250*/  FSEL R143, R7, -INF , !P2 ;  /* 0xff800000078f7808 */ /* 0x002fe40005000000 */
[----:B--2---:R-:W-:Y:S01]  /*8260*/  FSEL R151, R151, -INF , !P1 ;  /* 0xff80000097977808 */ /* 0x004fe20004800000 */
        /* <DEDUP_REMOVED lines=23> */
.L_x_39:
        /* <DEDUP_REMOVED lines=42> */
[----:B-1----:R-:W-:-:S04]  /*8680*/  FMNMX.FTZ R132, R11, R132, !PT ;  /* 0x000000840b847209 */ /* 0x002fc80007810000 */
[C---:B------:R-:W-:Y:S01]  /*8690*/  FSETP.NEU.FTZ.AND P1, PT, R132.reuse, -INF , PT ;  /* 0xff8000008400780b */ /* 0x040fe20003f3d000 */
[----:B------:R-:W-:-:S05]  /*86a0*/  FMUL.FTZ R155, R132, c[0x0][0x23c] ;  /* 0x00008f00849b7a20 */ /* 0x000fca0000410000 */
[----:B------:R-:W-:-:S05]  /*86b0*/  FSEL R155, R155, RZ, P1 ;  /* 0x000000ff9b9b7208 */ /* 0x000fca0000800000 */
[--C-:B------:R-:W-:Y:S01]  /*86c0*/  FFMA.FTZ R148, R3, c[0x0][0x23c], -R155.reuse ;  /* 0x00008f0003947a23 */ /* 0x100fe2000001089b */
[----:B--2---:R-:W-:Y:S01]  /*86d0*/  FMNMX.FTZ R3, R7, R6, !PT ;  /* 0x0000000607037209 */ /* 0x004fe20007810000 */
[--C-:B------:R-:W-:Y:S01]  /*86e0*/  FFMA.FTZ R147, R4, c[0x0][0x23c], -R155.reuse ;  /* 0x00008f0004937a23 */ /* 0x100fe2000001089b */
[----:B------:R-:W-:Y:S01]  /*86f0*/  FSEL R7, R132, RZ, P1 ;  /* 0x000000ff84077208 */ /* 0x000fe20000800000 */
[--C-:B------:R-:W-:Y:S01]  /*8700*/  FFMA.FTZ R146, R152, c[0x0][0x23c], -R155.reuse ;  /* 0x00008f0098927a23 */ /* 0x100fe2000001089b */
[C---:B------:R-:W-:Y:S01]  /*8710*/  FSETP.NEU.FTZ.AND P0, PT, R3.reuse, -INF , PT ;  /* 0xff8000000300780b */ /* 0x040fe20003f1d000 */
[----:B------:R-:W-:Y:S01]  /*8720*/  FMUL.FTZ R4, R3, c[0x0][0x23c] ;  /* 0x00008f0003047a20 */ /* 0x000fe20000410000 */
[----:B------:R-:W-:Y:S01]  /*8730*/  MUFU.EX2 R148, R148 ;  /* 0x0000009400947308 */ /* 0x000fe20000000800 */
[--C-:B------:R-:W-:Y:S02]  /*8740*/  FFMA.FTZ R145, R14, c[0x0][0x23c], -R155.reuse ;  /* 0x00008f000e917a23 */ /* 0x100fe4000001089b */
[----:B------:R-:W-:Y:S01]  /*8750*/  FFMA.FTZ R157, R24, c[0x0][0x23c], -R155 ;  /* 0x00008f00189d7a23 */ /* 0x000fe2000001089b */
[----:B------:R-:W-:Y:S01]  /*8760*/  FSEL R152, R4, RZ, P0 ;  /* 0x000000ff04987208 */ /* 0x000fe20000000000 */
[----:B------:R-:W-:-:S02]  /*8770*/  FADD.FTZ R4, R236, -R7 ;  /* 0x80000007ec047221 */ /* 0x000fc40000010000 */
[----:B------:R-:W-:Y:S01]  /*8780*/  FFMA.FTZ R158, R26, c[0x0][0x23c], -R155 ;  /* 0x00008f001a9e7a23 */ /* 0x000fe2000001089b */
[----:B------:R-:W1:Y:S01]  /*8790*/  MUFU.EX2 R147, R147 ;  /* 0x0000009300937308 */ /* 0x000e620000000800 */
[--C-:B------:R-:W-:Y:S02]  /*87a0*/  FFMA.FTZ R135, R13, c[0x0][0x23c], -R152.reuse ;  /* 0x00008f000d877a23 */ /* 0x100fe40000010898 */
[--C-:B------:R-:W-:Y:S02]  /*87b0*/  FFMA.FTZ R134, R15, c[0x0][0x23c], -R152.reuse ;  /* 0x00008f000f867a23 */ /* 0x100fe40000010898 */
[----:B------:R-:W2:Y:S01]  /*87c0*/  LDSM.16.MT88.4 R12, [R198+0x12000] ;  /* 0x01200000c60c783b */ /* 0x000ea20000004200 */
[--C-:B------:R-:W-:Y:S01]  /*87d0*/  FFMA.FTZ R149, R5, c[0x0][0x23c], -R152.reuse ;  /* 0x00008f0005957a23 */ /* 0x100fe20000010898 */
[----:B------:R-:W-:Y:S01]  /*87e0*/  FSEL R5, R3, RZ, P0 ;  /* 0x000000ff03057208 */ /* 0x000fe20000000000 */
[----:B------:R-:W-:Y:S01]  /*87f0*/  FFMA.FTZ R144, R9, c[0x0][0x23c], -R152 ;  /* 0x00008f0009907a23 */ /* 0x000fe20000010898 */
[----:B------:R-:W-:Y:S01]  /*8800*/  MUFU.EX2 R146, R146 ;  /* 0x0000009200927308 */ /* 0x000fe20000000800 */
[----:B------:R-:W-:Y:S01]  /*8810*/  FMUL.FTZ R150, R4, c[0x0][0x23c] ;  /* 0x00008f0004967a20 */ /* 0x000fe20000410000 */
[----:B------:R-:W3:Y:S01]  /*8820*/  LDSM.16.MT88.4 R8, [R197+0x12000] ;  /* 0x01200000c508783b */ /* 0x000ee20000004200 */
[----:B------:R-:W-:Y:S01]  /*8830*/  FADD.FTZ R5, R0, -R5 ;  /* 0x8000000500057221 */ /* 0x000fe20000010000 */
[----:B------:R-:W-:Y:S01]  /*8840*/  ISETP.GE.AND P0, PT, R2, 0x4, PT ;  /* 0x000000040200780c */ /* 0x000fe20003f06270 */
[----:B------:R-:W-:-:S02]  /*8850*/  FFMA.FTZ R159, R22, c[0x0][0x23c], -R155 ;  /* 0x00008f00169f7a23 */ /* 0x000fc4000001089b */
[----:B------:R-:W-:Y:S01]  /*8860*/  FMUL.FTZ R0, R5, c[0x0][0x23c] ;  /* 0x00008f0005007a20 */ /* 0x000fe20000410000 */
[----:B------:R-:W4:Y:S01]  /*8870*/  MUFU.EX2 R145, R145 ;  /* 0x0000009100917308 */ /* 0x000f220000000800 */
[----:B-1----:R-:W-:Y:S01]  /*8880*/  F2FP.BF16.PACK_AB R4, R147, R148 ;  /* 0x000000949304723e */ /* 0x002fe200000010ff */
[--C-:B------:R-:W-:Y:S02]  /*8890*/  FFMA.FTZ R160, R20, c[0x0][0x23c], -R155.reuse ;  /* 0x00008f0014a07a23 */ /* 0x100fe4000001089b */
[--C-:B------:R-:W-:Y:S02]  /*88a0*/  FFMA.FTZ R161, R27, c[0x0][0x23c], -R152.reuse ;  /* 0x00008f001ba17a23 */ /* 0x100fe40000010898 */
[--C-:B------:R-:W-:Y:S02]  /*88b0*/  FFMA.FTZ R164, R25, c[0x0][0x23c], -R152.reuse ;  /* 0x00008f0019a47a23 */ /* 0x100fe40000010898 */
[----:B------:R-:W-:Y:S01]  /*88c0*/  MUFU.EX2 R144, R144 ;  /* 0x0000009000907308 */ /* 0x000fe20000000800 */
[--C-:B------:R-:W-:Y:S01]  /*88d0*/  FFMA.FTZ R162, R23, c[0x0][0x23c], -R152.reuse ;  /* 0x00008f0017a27a23 */ /* 0x100fe20000010898 */
[----:B------:R-:W-:Y:S01]  /*88e0*/  LDSM.16.MT88.4 R24, [R200+0x14800] ;  /* 0x01480000c818783b */ /* 0x000fe20000004200 */
[----:B------:R-:W-:Y:S01]  /*88f0*/  FFMA.FTZ R163, R21, c[0x0][0x23c], -R152 ;  /* 0x00008f0015a37a23 */ /* 0x000fe20000010898 */
[----:B------:R-:W-:Y:S01]  /*8900*/  @P0 IADD3 R221, R2, -0x4, RZ ;  /* 0xfffffffc02dd0810 */ /* 0x000fe20007ffe0ff */
[--C-:B------:R-:W-:Y:S01]  /*8910*/  FFMA.FTZ R173, R172, c[0x0][0x23c], -R155.reuse ;  /* 0x00008f00acad7a23 */ /* 0x100fe2000001089b */
[----:B------:R-:W-:Y:S01]  /*8920*/  LDSM.16.MT88.4 R20, [R198+0x14800] ;  /* 0x01480000c614783b */ /* 0x000fe20000004200 */
[--C-:B------:R-:W-:Y:S01]  /*8930*/  FFMA.FTZ R175, R166, c[0x0][0x23c], -R155.reuse ;  /* 0x00008f00a6af7a23 */ /* 0x100fe2000001089b */
[----:B------:R-:W1:Y:S01]  /*8940*/  MUFU.EX2 R135, R135 ;  /* 0x0000008700877308 */ /* 0x000e620000000800 */
[----:B----4-:R-:W-:Y:S01]  /*8950*/  F2FP.BF16.PACK_AB R6, R145, R146 ;  /* 0x000000929106723e */ /* 0x010fe200000010ff */
[----:B------:R-:W-:-:S02]  /*8960*/  FFMA.FTZ R170, R170, c[0x0][0x23c], -R155 ;  /* 0x00008f00aaaa7a23 */ /* 0x000fc4000001089b */
[--C-:B------:R-:W-:Y:S02]  /*8970*/  FFMA.FTZ R168, R168, c[0x0][0x23c], -R155.reuse ;  /* 0x00008f00a8a87a23 */ /* 0x100fe4000001089b */
[--C-:B------:R-:W-:Y:S02]  /*8980*/  FFMA.FTZ R166, R171, c[0x0][0x23c], -R152.reuse ;  /* 0x00008f00aba67a23 */ /* 0x100fe40000010898 */
[----:B------:R-:W-:Y:S01]  /*8990*/  MUFU.EX2 R134, R134 ;  /* 0x0000008600867308 */ /* 0x000fe20000000800 */
[--C-:B------:R-:W-:Y:S02]  /*89a0*/  FFMA.FTZ R169, R169, c[0x0][0x23c], -R152.reuse ;  /* 0x00008f00a9a97a23 */ /* 0x100fe40000010898 */
[--C-:B------:R-:W-:Y:S02]  /*89b0*/  FFMA.FTZ R167, R167, c[0x0][0x23c], -R152.reuse ;  /* 0x00008f00a7a77a23 */ /* 0x100fe40000010898 */
[----:B------:R-:W-:Y:S02]  /*89c0*/  FFMA.FTZ R172, R165, c[0x0][0x23c], -R152 ;  /* 0x00008f00a5ac7a23 */ /* 0x000fe40000010898 */
[--C-:B------:R-:W-:Y:S01]  /*89d0*/  FFMA.FTZ R165, R154, c[0x0][0x23c], -R155.reuse ;  /* 0x00008f009aa57a23 */ /* 0x100fe2000001089b */
[----:B------:R-:W4:Y:S01]  /*89e0*/  MUFU.EX2 R149, R149 ;  /* 0x0000009500957308 */ /* 0x000f220000000800 */
[----:B-1----:R-:W-:Y:S01]  /*89f0*/  F2FP.BF16.PACK_AB R5, R135, R144 ;  /* 0x000000908705723e */ /* 0x002fe200000010ff */
[----:B------:R-:W-:-:S02]  /*8a00*/  FFMA.FTZ R156, R156, c[0x0][0x23c], -R155 ;  /* 0x00008f009c9c7a23 */ /* 0x000fc4000001089b */
[--C-:B------:R-:W-:Y:S02]  /*8a10*/  FFMA.FTZ R154, R142, c[0x0][0x23c], -R155.reuse ;  /* 0x00008f008e9a7a23 */ /* 0x100fe4000001089b */
[--C-:B------:R-:W-:Y:S02]  /*8a20*/  FFMA.FTZ R153, R153, c[0x0][0x23c], -R152.reuse ;  /* 0x00008f0099997a23 */ /* 0x100fe40000010898 */
[----:B------:R-:W1:Y:S01]  /*8a30*/  MUFU.EX2 R150, R150 ;  /* 0x0000009600967308 */ /* 0x000e620000000800 */
[--C-:B------:R-:W-:Y:S02]  /*8a40*/  FFMA.FTZ R174, R141, c[0x0][0x23c], -R152.reuse ;  /* 0x00008f008dae7a23 */ /* 0x100fe40000010898 */
[--C-:B------:R-:W-:Y:S02]  /*8a50*/  FFMA.FTZ R171, R143, c[0x0][0x23c], -R152.reuse ;  /* 0x00008f008fab7a23 */ /* 0x100fe40000010898 */
[----:B------:R-:W-:Y:S02]  /*8a60*/  FFMA.FTZ R155, R140, c[0x0][0x23c], -R155 ;  /* 0x00008f008c9b7a23 */ /* 0x000fe4000001089b */
[----:B------:R-:W-:Y:S01]  /*8a70*/  FFMA.FTZ R152, R151, c[0x0][0x23c], -R152 ;  /* 0x00008f0097987a23 */ /* 0x000fe20000010898 */
[----:B------:R-:W5:Y:S01]  /*8a80*/  MUFU.EX2 R0, R0 ;  /* 0x0000000000007308 */ /* 0x000f620000000800 */
[----:B----4-:R-:W-:Y:S01]  /*8a90*/  F2FP.BF16.PACK_AB R7, R149, R134 ;  /* 0x000000869507723e */ /* 0x010fe200000010ff */
[----:B------:R-:W-:Y:S01]  /*8aa0*/  LDSM.16.MT88.4 R140, [R198+0x13800] ;  /* 0x01380000c68c783b */ /* 0x000fe20000004200 */
[----:B-1----:R-:W-:-:S05]  /*8ab0*/  FMUL.FTZ R120, R120, R150 ;  /* 0x0000009678787220 */ /* 0x002fca0000410000 */
[----:B------:R-:W-:Y:S01]  /*8ac0*/  MUFU.EX2 R157, R157 ;  /* 0x0000009d009d7308 */ /* 0x000fe20000000800 */
[-C--:B------:R-:W-:Y:S02]  /*8ad0*/  FMUL.FTZ R121, R121, R150.reuse ;  /* 0x0000009679797220 */ /* 0x080fe40000410000 */
[-C--:B------:R-:W-:Y:S02]  /*8ae0*/  FMUL.FTZ R116, R116, R150.reuse ;  /* 0x0000009674747220 */ /* 0x080fe40000410000 */
[----:B------:R-:W-:Y:S02]  /*8af0*/  FMUL.FTZ R117, R117, R150 ;  /* 0x0000009675757220 */ /* 0x000fe40000410000 */
[-C--:B-----5:R-:W-:Y:S01]  /*8b00*/  FMUL.FTZ R122, R122, R0.reuse ;  /* 0x000000007a7a7220 */ /* 0x0a0fe20000410000 */
[----:B------:R-:W1:Y:S01]  /*8b10*/  MUFU.EX2 R158, R158 ;  /* 0x0000009e009e7308 */ /* 0x000e620000000800 */
[-C--:B------:R-:W-:Y:S02]  /*8b20*/  FMUL.FTZ R123, R123, R0.reuse ;  /* 0x000000007b7b7220 */ /* 0x080fe40000410000 */
[----:B------:R-:W-:-:S02]  /*8b30*/  FMUL.FTZ R118, R118, R0 ;  /* 0x0000000076767220 */ /* 0x000fc40000410000 */
[----:B------:R-:W-:Y:S02]  /*8b40*/  FMUL.FTZ R119, R119, R0 ;  /* 0x0000000077777220 */ /* 0x000fe40000410000 */
[-C--:B------:R-:W-:Y:S01]  /*8b50*/  FMUL.FTZ R128, R128, R150.reuse ;  /* 0x0000009680807220 */ /* 0x080fe20000410000 */
[C---:B--2---:R-:W-:Y:S01]  /*8b60*/  HMMA.16816.F32.BF16 R120, R4.reuse, R12, R120 ;  /* 0x0000000c0478723c */ /* 0x044fe20000041878 */
[----:B------:R-:W-:Y:S01]  /*8b70*/  FMUL.FTZ R129, R129, R150 ;  /* 0x0000009681817220 */ /* 0x000fe20000410000 */
[----:B------:R-:W-:Y:S01]  /*8b80*/  MUFU.EX2 R159, R159 ;  /* 0x0000009f009f7308 */ /* 0x000fe20000000800 */
[-C--:B------:R-:W-:Y:S02]  /*8b90*/  FMUL.FTZ R130, R130, R0.reuse ;  /* 0x0000000082827220 */ /* 0x080fe40000410000 */
[----:B------:R-:W-:Y:S02]  /*8ba0*/  FMUL.FTZ R131, R131, R0 ;  /* 0x0000000083837220 */ /* 0x000fe40000410000 */
[-C--:B------:R-:W-:Y:S01]  /*8bb0*/  FMUL.FTZ R124, R124, R150.reuse ;  /* 0x000000967c7c7220 */ /* 0x080fe20000410000 */
[----:B------:R-:W-:Y:S01]  /*8bc0*/  HMMA.16816.F32.BF16 R116, R4, R14, R116 ;  /* 0x0000000e0474723c */ /* 0x000fe20000041874 */
[----:B------:R-:W2:Y:S01]  /*8bd0*/  LDSM.16.MT88.4 R12, [R200+0x14000] ;  /* 0x01400000c80c783b */ /* 0x000ea20000004200 */
        /* <DEDUP_REMOVED lines=18> */
[C---:B---3--:R-:W-:Y:S01]  /*8d00*/  HMMA.16816.F32.BF16 R112, R4.reuse, R8, R112 ;  /* 0x000000080470723c */ /* 0x048fe20000041870 */
[----:B------:R-:W-:Y:S02]  /*8d10*/  FMUL.FTZ R37, R37, R150 ;  /* 0x0000009625257220 */ /* 0x000fe40000410000 */
[-C--:B------:R-:W-:Y:S01]  /*8d20*/  FMUL.FTZ R38, R38, R0.reuse ;  /* 0x0000000026267220 */ /* 0x080fe20000410000 */
[----:B------:R-:W-:Y:S01]  /*8d30*/  MUFU.EX2 R162, R162 ;  /* 0x000000a200a27308 */ /* 0x000fe20000000800 */
[----:B------:R-:W-:Y:S02]  /*8d40*/  FMUL.FTZ R39, R39, R0 ;  /* 0x0000000027277220 */ /* 0x000fe40000410000 */
[-C--:B------:R-:W-:Y:S01]  /*8d50*/  FMUL.FTZ R40, R40, R150.reuse ;  /* 0x0000009628287220 */ /* 0x080fe20000410000 */
[----:B------:R-:W-:Y:S01]  /*8d60*/  HMMA.16816.F32.BF16 R108, R4, R10, R108 ;  /* 0x0000000a046c723c */ /* 0x000fe2000004186c */
[----:B------:R-:W3:Y:S01]  /*8d70*/  LDSM.16.MT88.4 R8, [R198+0x14000] ;  /* 0x01400000c608783b */ /* 0x000ee20000004200 */
[----:B------:R-:W-:-:S02]  /*8d80*/  FMUL.FTZ R41, R41, R150 ;  /* 0x0000009629297220 */ /* 0x000fc40000410000 */
[-C--:B------:R-:W-:Y:S01]  /*8d90*/  FMUL.FTZ R42, R42, R0.reuse ;  /* 0x000000002a2a7220 */ /* 0x080fe20000410000 */
[----:B------:R-:W1:Y:S01]  /*8da0*/  MUFU.EX2 R163, R163 ;  /* 0x000000a300a37308 */ /* 0x000e620000000800 */
[----:B------:R-:W-:Y:S02]  /*8db0*/  FMUL.FTZ R43, R43, R0 ;  /* 0x000000002b2b7220 */ /* 0x000fe40000410000 */
[C---:B--2---:R-:W-:Y:S01]  /*8dc0*/  HMMA.16816.F32.BF16 R36, R4.reuse, R12, R36 ;  /* 0x0000000c0424723c */ /* 0x044fe20000041824 */
[-C--:B------:R-:W-:Y:S02]  /*8dd0*/  FMUL.FTZ R104, R104, R150.reuse ;  /* 0x0000009668687220 */ /* 0x080fe40000410000 */
[----:B------:R-:W-:Y:S02]  /*8de0*/  FMUL.FTZ R105, R105, R150 ;  /* 0x0000009669697220 */ /* 0x000fe40000410000 */
[-C--:B------:R-:W-:Y:S01]  /*8df0*/  FMUL.FTZ R106, R106, R0.reuse ;  /* 0x000000006a6a7220 */ /* 0x080fe20000410000 */
[----:B------:R-:W-:Y:S01]  /*8e00*/  MUFU.EX2 R170, R170 ;  /* 0x000000aa00aa7308 */ /* 0x000fe20000000800 */
[----:B------:R-:W-:Y:S01]  /*8e10*/  FMUL.FTZ R107, R107, R0 ;  /* 0x000000006b6b7220 */ /* 0x000fe20000410000 */
[----:B------:R-:W-:Y:S01]  /*8e20*/  HMMA.16816.F32.BF16 R40, R4, R14, R40 ;  /* 0x0000000e0428723c */ /* 0x000fe20000041828 */
[----:B------:R-:W2:Y:S01]  /*8e30*/  LDSM.16.MT88.4 R12, [R196+0x14000] ;  /* 0x01400000c40c783b */ /* 0x000ea20000004200 */
        /* <DEDUP_REMOVED lines=19> */
[----:B---3--:R-:W-:Y:S01]  /*8f70*/  HMMA.16816.F32.BF16 R44, R4, R8, R44 ;  /* 0x00000008042c723c */ /* 0x008fe2000004182c */
[----:B------:R-:W-:-:S02]  /*8f80*/  FMUL.FTZ R61, R61, R150 ;  /* 0x000000963d3d7220 */ /* 0x000fc40000410000 */
[-C--:B------:R-:W-:Y:S01]  /*8f90*/  FMUL.FTZ R62, R62, R0.reuse ;  /* 0x000000003e3e7220 */ /* 0x080fe20000410000 */
[----:B------:R-:W-:Y:S01]  /*8fa0*/  MUFU.EX2 R166, R166 ;  /* 0x000000a600a67308 */ /* 0x000fe20000000800 */
[----:B------:R-:W-:Y:S02]  /*8fb0*/  FMUL.FTZ R63, R63, R0 ;  /* 0x000000003f3f7220 */ /* 0x000fe40000410000 */
[-C--:B------:R-:W-:Y:S01]  /*8fc0*/  FMUL.FTZ R64, R64, R150.reuse ;  /* 0x0000009640407220 */ /* 0x080fe20000410000 */
[----:B------:R-:W-:Y:S01]  /*8fd0*/  HMMA.16816.F32.BF16 R48, R4, R10, R48 ;  /* 0x0000000a0430723c */ /* 0x000fe20000041830 */
[----:B------:R-:W3:Y:S01]  /*8fe0*/  LDSM.16.MT88.4 R8, [R200+0x16000] ;  /* 0x01600000c808783b */ /* 0x000ee20000004200 */
[----:B------:R-:W-:Y:S02]  /*8ff0*/  FMUL.FTZ R65, R65, R150 ;  /* 0x0000009641417220 */ /* 0x000fe40000410000 */
[-C--:B------:R-:W-:Y:S01]  /*9000*/  FMUL.FTZ R66, R66, R0.reuse ;  /* 0x0000000042427220 */ /* 0x080fe20000410000 */
[----:B------:R-:W1:Y:S01]  /*9010*/  MUFU.EX2 R169, R169 ;  /* 0x000000a900a97308 */ /* 0x000e620000000800 */
[----:B------:R-:W-:-:S02]  /*9020*/  FMUL.FTZ R67, R67, R0 ;  /* 0x0000000043437220 */ /* 0x000fc40000410000 */
        /* <DEDUP_REMOVED lines=37> */
[----:B------:R-:W-:Y:S01]  /*9280*/  MUFU.EX2 R155, R155 ;  /* 0x0000009b009b7308 */ /* 0x000fe20000000800 */
        /* <DEDUP_REMOVED lines=28> */
[----:B---3--:R-:W-:Y:S01]  /*9450*/  HMMA.16816.F32.BF16 R92, R4, R8, R92 ;  /* 0x00000008045c723c */ /* 0x008fe2000004185c */
[----:B------:R-:W-:-:S02]  /*9460*/  FFMA.FTZ R0, R227, R0, R144 ;  /* 0x00000000e3007223 */ /* 0x000fc40000010090 */
[----:B------:R-:W-:Y:S02]  /*9470*/  FADD.FTZ R147, R147, R148 ;  /* 0x0000009493937221 */ /* 0x000fe40000010000 */
[----:B------:R-:W-:Y:S02]  /*9480*/  FADD.FTZ R135, R135, R0 ;  /* 0x0000000087877221 */ /* 0x000fe40000010000 */
[----:B------:R-:W-:Y:S01]  /*9490*/  FADD.FTZ R0, R146, R147 ;  /* 0x0000009392007221 */ /* 0x000fe20000010000 */
[----:B------:R-:W-:Y:S01]  /*94a0*/  HMMA.16816.F32.BF16 R96, R4, R10, R96 ;  /* 0x0000000a0460723c */ /* 0x000fe20000041860 */
[----:B------:R-:W-:Y:S02]  /*94b0*/  LDSM.16.MT88.4 R8, [R196+0x14800] ;  /* 0x01480000c408783b */ /* 0x000fe40000004200 */
[----:B------:R-:W-:-:S04]  /*94c0*/  FADD.FTZ R0, R145, R0 ;  /* 0x0000000091007221 */ /* 0x000fc80000010000 */
[----:B-1----:R-:W-:Y:S01]  /*94d0*/  F2FP.BF16.PACK_AB R4, R158, R157 ;  /* 0x0000009d9e04723e */ /* 0x002fe200000010ff */
[----:B------:R-:W-:Y:S01]  /*94e0*/  FADD.FTZ R157, R157, R0 ;  /* 0x000000009d9d7221 */ /* 0x000fe20000010000 */
[----:B-----5:R-:W-:Y:S02]  /*94f0*/  F2FP.BF16.PACK_AB R5, R164, R161 ;  /* 0x000000a1a405723e */ /* 0x020fe400000010ff */
[----:B------:R-:W-:Y:S01]  /*9500*/  F2FP.BF16.PACK_AB R6, R160, R159 ;  /* 0x0000009fa006723e */ /* 0x000fe200000010ff */
[----:B------:R-:W-:Y:S01]  /*9510*/  FADD.FTZ R158, R158, R157 ;  /* 0x0000009d9e9e7221 */ /* 0x000fe20000010000 */
[----:B------:R-:W-:-:S03]  /*9520*/  F2FP.BF16.PACK_AB R7, R163, R162 ;  /* 0x000000a2a307723e */ /* 0x000fc600000010ff */
[----:B------:R-:W-:-:S04]  /*9530*/  FADD.FTZ R159, R159, R158 ;  /* 0x0000009e9f9f7221 */ /* 0x000fc80000010000 */
[C---:B--2---:R-:W-:Y:S08]  /*9540*/  HMMA.16816.F32.BF16 R128, R4.reuse, R12, R128 ;  /* 0x0000000c0480723c */ /* 0x044ff00000041880 */
        /* <DEDUP_REMOVED lines=108> */
[----:B------:R-:W-:Y:S02]  /*9c10*/  FADD.FTZ R175, R175, R168 ;  /* 0x000000a8afaf7221 */ /* 0x000fe40000010000 */
        /* <DEDUP_REMOVED lines=22> */
.L_x_37:
[----:B------:R-:W-:-:S07]  /*9d80*/  IADD3 R221, R133, -0x1, RZ ;  /* 0xffffffff85dd7810 */ /* 0x000fce0007ffe0ff */
.L_x_40:
        /* <DEDUP_REMOVED lines=13> */
.L_x_44:
        /* <DEDUP_REMOVED lines=23> */
.L_x_42:
[----:B------:R-:W-:Y:S04]  /*9fd0*/  DEPBAR.LE SB0, 0x0 ;  /* 0x000080000000791a */ /* 0x000fe80000000000 */
[----:B------:R-:W-:Y:S01]  /*9fe0*/  BAR.SYNC.DEFER_BLOCKING 0x0 ;  /* 0x0000000000007b1d */ /* 0x000fe20000010000 */
[----:B------:R-:W-:Y:S01]  /*9ff0*/  SHF.R.S32.HI R3, RZ, 0x1f, R221 ;  /* 0x0000001fff037819 */ /* 0x000fe200000114dd */
[C---:B------:R-:W-:Y:S02]  /*a000*/  IMAD R2, R221.reuse, UR5, RZ ;  /* 0x00000005dd027c24 */ /* 0x040fe4000f8e02ff */
[----:B------:R-:W-:Y:S04]  /*a010*/  IMAD.WIDE.U32 R132, R221, UR4, R216 ;  /* 0x00000004dd847c25 */ /* 0x000fe8000f8e00d8 */
[----:B------:R-:W-:Y:S01]  /*a020*/  IMAD R2, R3, UR4, R2 ;  /* 0x0000000403027c24 */ /* 0x000fe2000f8e0202 */
[----:B------:R-:W-:Y:S04]  /*a030*/  LEA R230, P1, R132, c[0x0][0x170], 0x1 ;  /* 0x00005c0084e67a11 */ /* 0x000fe800078208ff */
[----:B------:R-:W-:Y:S02]  /*a040*/  IADD3 R2, R133, R2, RZ ;  /* 0x0000000285027210 */ /* 0x000fe40007ffe0ff */
[----:B------:R-:W-:Y:S02]  /*a050*/  IADD3 R232, P0, R230, UR7, RZ ;  /* 0x00000007e6e87c10 */ /* 0x000fe4000ff1e0ff */
[----:B------:R-:W-:Y:S04]  /*a060*/  LEA.HI.X R231, R132, c[0x0][0x174], R2, 0x1, P1 ;  /* 0x00005d0084e77a11 */ /* 0x000fe800008f0c02 */
[----:B------:R-:W-:Y:S02]  /*a070*/  IADD3.X R233, R231, UR6, RZ, P0, !PT ;  /* 0x00000006e7e97c10 */ /* 0x000fe400087fe4ff */
[----:B------:R-:W-:Y:S01]  /*a080*/  ISETP.GT.AND P0, PT, R221, RZ, PT ;  /* 0x000000ffdd00720c */ /* 0x000fe20003f04270 */
[----:B------:R-:W-:Y:S01]  /*a090*/  @!PT LDS RZ, [RZ] ;  /* 0x00000000fffff984 */ /* 0x000fe20000000800 */
[----:B------:R-:W-:Y:S01]  /*a0a0*/  @!PT LDS RZ, [RZ] ;  /* 0x00000000fffff984 */ /* 0x000fe20000000800 */
[----:B------:R-:W-:Y:S01]  /*a0b0*/  @!PT LDS RZ, [RZ] ;  /* 0x00000000fffff984 */ /* 0x000fe20000000800 */
[----:B------:R1:W-:Y:S07]  /*a0c0*/  LDGSTS.E.BYPASS.LTC128B.128 [R211+0x12000], [R230.64] ;  /* 0x12000000e6d37fae */ /* 0x0003ee000b901d48 */
[----:B------:R1:W-:Y:S07]  /*a0d0*/  LDGSTS.E.BYPASS.LTC128B.128 [R211+0x14000], [R230.64+0x80] ;  /* 0x14000080e6d37fae */ /* 0x0003ee000b901d48 */
[----:B------:R1:W-:Y:S07]  /*a0e0*/  LDGSTS.E.BYPASS.LTC128B.128 [R211+0x16000], [R230.64+0x100] ;  /* 0x16000100e6d37fae */ /* 0x0003ee000b901d48 */
[----:B------:R2:W-:Y:S07]  /*a0f0*/  LDGSTS.E.BYPASS.LTC128B.128 [R211+0x13000], [R232.64] ;  /* 0x13000000e8d37fae */ /* 0x0005ee000b901d48 */
[----:B------:R2:W-:Y:S07]  /*a100*/  LDGSTS.E.BYPASS.LTC128B.128 [R211+0x15000], [R232.64+0x80] ;  /* 0x15000080e8d37fae */ /* 0x0005ee000b901d48 */
[----:B------:R2:W-:Y:S07]  /*a110*/  LDGSTS.E.BYPASS.LTC128B.128 [R211+0x17000], [R232.64+0x100] ;  /* 0x17000100e8d37fae */ /* 0x0005ee000b901d48 */
[----:B------:R-:W-:Y:S07]  /*a120*/  LDSM.16.M88.4 R136, [R206] ;  /* 0x00000000ce88783b */ /* 0x000fee0000000200 */
[----:B------:R-:W3:Y:S07]  /*a130*/  LDSM.16.M88.4 R140, [R205+0xc000] ;  /* 0x00c00000cd8c783b */ /* 0x000eee0000000200 */
[----:B------:R-:W4:Y:S07]  /*a140*/  LDSM.16.M88.4 R144, [R205+0xc800] ;  /* 0x00c80000cd90783b */ /* 0x000f2e0000000200 */
[----:B------:R-:W5:Y:S07]  /*a150*/  LDSM.16.M88.4 R148, [R205+0xd000] ;  /* 0x00d00000cd94783b */ /* 0x000f6e0000000200 */
[----:B------:R-:W0:Y:S07]  /*a160*/  LDGDEPBAR ;  /* 0x00000000000079af */ /* 0x000e2e0000000000 */
[----:B------:R-:W1:Y:S07]  /*a170*/  LDSM.16.M88.4 R152, [R205+0xd800] ;  /* 0x00d80000cd98783b */ /* 0x000e6e0000000200 */
[----:B------:R-:W-:Y:S01]  /*a180*/  LDSM.16.M88.4 R156, [R204] ;  /* 0x00000000cc9c783b */ /* 0x000fe20000000200 */
[C---:B---3--:R-:W-:Y:S06]  /*a190*/  HMMA.16816.F32.BF16 R4, R136.reuse, R140, RZ ;  /* 0x0000008c8804723c */ /* 0x048fec00000418ff */
[----:B------:R-:W3:Y:S02]  /*a1a0*/  LDSM.16.M88.4 R160, [R203] ;  /* 0x00000000cba0783b */ /* 0x000ee40000000200 */
[C---:B------:R-:W-:Y:S05]  /*a1b0*/  HMMA.16816.F32.BF16 R8, R136.reuse, R142, RZ ;  /* 0x0000008e8808723c */ /* 0x040fea00000418ff */
[----:B------:R-:W2:Y:S03]  /*a1c0*/  LDSM.16.M88.4 R164, [R195] ;  /* 0x00000000c3a4783b */ /* 0x000ea60000000200 */
[C---:B----4-:R-:W-:Y:S04]  /*a1d0*/  HMMA.16816.F32.BF16 R12, R136.reuse, R144, RZ ;  /* 0x00000090880c723c */ /* 0x050fe800000418ff */
[----:B------:R-:W4:Y:S04]  /*a1e0*/  LDSM.16.M88.4 R168, [R194] ;  /* 0x00000000c2a8783b */ /* 0x000f280000000200 */
[C---:B------:R-:W-:Y:S03]  /*a1f0*/  HMMA.16816.F32.BF16 R16, R136.reuse, R146, RZ ;  /* 0x000000928810723c */ /* 0x040fe600000418ff */
[----:B------:R-:W2:Y:S05]  /*a200*/  LDSM.16.M88.4 R172, [R193] ;  /* 0x00000000c1ac783b */ /* 0x000eaa0000000200 */
[C---:B-----5:R-:W-:Y:S02]  /*a210*/  HMMA.16816.F32.BF16 R20, R136.reuse, R148, RZ ;  /* 0x000000948814723c */ /* 0x060fe400000418ff */
[----:B------:R-:W-:Y:S06]  /*a220*/  LDSM.16.M88.4 R176, [R202] ;  /* 0x00000000cab0783b */ /* 0x000fec0000000200 */
[C---:B------:R-:W-:Y:S01]  /*a230*/  HMMA.16816.F32.BF16 R24, R136.reuse, R150, RZ ;  /* 0x000000968818723c */ /* 0x040fe200000418ff */
[----:B------:R-:W5:Y:S07]  /*a240*/  LDSM.16.M88.4 R180, [R199+0xc000] ;  /* 0x00c00000c7b4783b */ /* 0x000f6e0000000200 */
[C---:B-1----:R-:W-:Y:S01]  /*a250*/  HMMA.16816.F32.BF16 R28, R136.reuse, R152, RZ ;  /* 0x00000098881c723c */ /* 0x042fe200000418ff */
[----:B------:R-:W-:Y:S07]  /*a260*/  LDSM.16.M88.4 R140, [R199+0xd000] ;  /* 0x00d00000c78c783b */ /* 0x000fee0000000200 */
[----:B------:R-:W-:Y:S01]  /*a270*/  HMMA.16816.F32.BF16 R32, R136, R154, RZ ;  /* 0x0000009a8820723c */ /* 0x000fe200000418ff */
[----:B------:R-:W1:Y:S07]  /*a280*/  LDSM.16.M88.4 R136, [R199+0xc800] ;  /* 0x00c80000c788783b */ /* 0x000e6e0000000200 */
[C---:B---3--:R-:W-:Y:S01]  /*a290*/  HMMA.16816.F32.BF16 R4, R156.reuse, R160, R4 ;  /* 0x000000a09c04723c */ /* 0x048fe20000041804 */
[----:B------:R-:W3:Y:S07]  /*a2a0*/  LDSM.16.M88.4 R144, [R199+0xd800] ;  /* 0x00d80000c790783b */ /* 0x000eee0000000200 */
[C---:B------:R-:W-:Y:S01]  /*a2b0*/  HMMA.16816.F32.BF16 R8, R156.reuse, R162, R8 ;  /* 0x000000a29c08723c */ /* 0x040fe20000041808 */
[----:B------:R-:W-:Y:S07]  /*a2c0*/  LDSM.16.M88.4 R148, [R201] ;  /* 0x00000000c994783b */ /* 0x000fee0000000200 */
[C---:B--2---:R-:W-:Y:S01]  /*a2d0*/  HMMA.16816.F32.BF16 R12, R156.reuse, R164, R12 ;  /* 0x000000a49c0c723c */ /* 0x044fe2000004180c */
[----:B------:R-:W2:Y:S07]  /*a2e0*/  LDSM.16.M88.4 R152, [R192] ;  /* 0x00000000c098783b */ /* 0x000eae0000000200 */
[C---:B------:R-:W-:Y:S01]  /*a2f0*/  HMMA.16816.F32.BF16 R16, R156.reuse, R166, R16 ;  /* 0x000000a69c10723c */ /* 0x040fe20000041810 */
[----:B------:R-:W-:Y:S07]  /*a300*/  LDSM.16.M88.4 R160, [R192+0x1000] ;  /* 0x00100000c0a0783b */ /* 0x000fee0000000200 */
[C---:B----4-:R-:W-:Y:S01]  /*a310*/  HMMA.16816.F32.BF16 R20, R156.reuse, R168, R20 ;  /* 0x000000a89c14723c */ /* 0x050fe20000041814 */
[----:B------:R-:W-:Y:S07]  /*a320*/  LDSM.16.M88.4 R164, [R192+0x1800] ;  /* 0x00180000c0a4783b */ /* 0x000fee0000000200 */
[C---:B------:R-:W-:Y:S01]  /*a330*/  HMMA.16816.F32.BF16 R24, R156.reuse, R170, R24 ;  /* 0x000000aa9c18723c */ /* 0x040fe20000041818 */
[----:B------:R-:W-:Y:S07]  /*a340*/  LDSM.16.M88.4 R168, [R206+0x4000] ;  /* 0x00400000cea8783b */ /* 0x000fee0000000200 */
[C---:B------:R-:W-:Y:S08]  /*a350*/  HMMA.16816.F32.BF16 R28, R156.reuse, R172, R28 ;  /* 0x000000ac9c1c723c */ /* 0x040ff0000004181c */
[----:B------:R-:W-:Y:S01]  /*a360*/  HMMA.16816.F32.BF16 R32, R156, R174, R32 ;  /* 0x000000ae9c20723c */ /* 0x000fe20000041820 */
[----:B------:R-:W4:Y:S07]  /*a370*/  LDSM.16.M88.4 R156, [R192+0x800] ;  /* 0x00080000c09c783b */ /* 0x000f2e0000000200 */
[C---:B-----5:R-:W-:Y:S01]  /*a380*/  HMMA.16816.F32.BF16 R4, R176.reuse, R180, R4 ;  /* 0x000000b4b004723c */ /* 0x060fe20000041804 */
[----:B------:R-:W5:Y:S07]  /*a390*/  LDSM.16.M88.4 R172, [R205+0xe000] ;  /* 0x00e00000cdac783b */ /* 0x000f6e0000000200 */
[C---:B------:R-:W-:Y:S01]  /*a3a0*/  HMMA.16816.F32.BF16 R8, R176.reuse, R182, R8 ;  /* 0x000000b6b008723c */ /* 0x040fe20000041808 */
[----:B------:R-:W-:Y:S07]  /*a3b0*/  LDSM.16.M88.4 R180, [R191] ;  /* 0x00000000bfb4783b */ /* 0x000fee0000000200 */
[C---:B-1----:R-:W-:Y:S08]  /*a3c0*/  HMMA.16816.F32.BF16 R12, R176.reuse, R136, R12 ;  /* 0x00000088b00c723c */ /* 0x042ff0000004180c */
[C---:B------:R-:W-:Y:S01]  /*a3d0*/  HMMA.16816.F32.BF16 R16, R176.reuse, R138, R16 ;  /* 0x0000008ab010723c */ /* 0x040fe20000041810 */
[----:B------:R-:W1:Y:S07]  /*a3e0*/  LDSM.16.M88.4 R136, [R205+0xe800] ;  /* 0x00e80000cd88783b */ /* 0x000e6e0000000200 */
[C---:B------:R-:W-:Y:S08]  /*a3f0*/  HMMA.16816.F32.BF16 R20, R176.reuse, R140, R20 ;  /* 0x0000008cb014723c */ /* 0x040ff00000041814 */
[C---:B------:R-:W-:Y:S01]  /*a400*/  HMMA.16816.F32.BF16 R24, R176.reuse, R142, R24 ;  /* 0x0000008eb018723c */ /* 0x040fe20000041818 */
[----:B------:R-:W1:Y:S07]  /*a410*/  LDSM.16.M88.4 R140, [R205+0xf000] ;  /* 0x00f00000cd8c783b */ /* 0x000e6e0000000200 */
[C---:B---3--:R-:W-:Y:S08]  /*a420*/  HMMA.16816.F32.BF16 R28, R176.reuse, R144, R28 ;  /* 0x00000090b01c723c */ /* 0x048ff0000004181c */
[----:B------:R-:W-:Y:S01]  /*a430*/  HMMA.16816.F32.BF16 R32, R176, R146, R32 ;  /* 0x00000092b020723c */ /* 0x000fe20000041820 */
[----:B------:R-:W3:Y:S07]  /*a440*/  LDSM.16.M88.4 R144, [R205+0xf800] ;  /* 0x00f80000cd90783b */ /* 0x000eee0000000200 */
[C---:B--2---:R-:W-:Y:S01]  /*a450*/  HMMA.16816.F32.BF16 R4, R148.reuse, R152, R4 ;  /* 0x000000989404723c */ /* 0x044fe20000041804 */
[----:B------:R-:W2:Y:S07]  /*a460*/  LDSM.16.M88.4 R176, [R204+0x4000] ;  /* 0x00400000ccb0783b */ /* 0x000eae0000000200 */
[C---:B------:R-:W-:Y:S01]  /*a470*/  HMMA.16816.F32.BF16 R8, R148.reuse, R154, R8 ;  /* 0x0000009a9408723c */ /* 0x040fe20000041808 */
[----:B------:R-:W-:Y:S07]  /*a480*/  LDSM.16.M88.4 R152, [R189] ;  /* 0x00000000bd98783b */ /* 0x000fee0000000200 */
[C---:B----4-:R-:W-:Y:S08]  /*a490*/  HMMA.16816.F32.BF16 R12, R148.reuse, R156, R12 ;  /* 0x0000009c940c723c */ /* 0x050ff0000004180c */
[C---:B------:R-:W-:Y:S01]  /*a4a0*/  HMMA.16816.F32.BF16 R16, R148.reuse, R158, R16 ;  /* 0x0000009e9410723c */ /* 0x040fe20000041810 */
[----:B------:R-:W-:Y:S07]  /*a4b0*/  LDSM.16.M88.4 R156, [R188] ;  /* 0x00000000bc9c783b */ /* 0x000fee0000000200 */
[C---:B------:R-:W-:Y:S08]  /*a4c0*/  HMMA.16816.F32.BF16 R20, R148.reuse, R160, R20 ;  /* 0x000000a09414723c */ /* 0x040ff00000041814 */
[C---:B------:R-:W-:Y:S01]  /*a4d0*/  HMMA.16816.F32.BF16 R24, R148.reuse, R162, R24 ;  /* 0x000000a29418723c */ /* 0x040fe20000041818 */
[----:B------:R-:W-:Y:S07]  /*a4e0*/  LDSM.16.M88.4 R160, [R202+0x4000] ;  /* 0x00400000caa0783b */ /* 0x000fee0000000200 */
[C---:B------:R-:W-:Y:S08]  /*a4f0*/  HMMA.16816.F32.BF16 R28, R148.reuse, R164, R28 ;  /* 0x000000a4941c723c */ /* 0x040ff0000004181c */
[----:B------:R-:W-:Y:S01]  /*a500*/  HMMA.16816.F32.BF16 R32, R148, R166, R32 ;  /* 0x000000a69420723c */ /* 0x000fe20000041820 */
[----:B------:R-:W4:Y:S07]  /*a510*/  LDSM.16.M88.4 R148, [R190] ;  /* 0x00000000be94783b */ /* 0x000f2e0000000200 */
[C---:B-----5:R-:W-:Y:S01]  /*a520*/  HMMA.16816.F32.BF16 R4, R168.reuse, R172, R4 ;  /* 0x000000aca804723c */ /* 0x060fe20000041804 */
[----:B------:R-:W5:Y:S07]  /*a530*/  LDSM.16.M88.4 R164, [R199+0xe000] ;  /* 0x00e00000c7a4783b */ /* 0x000f6e0000000200 */
[C---:B------:R-:W-:Y:S01]  /*a540*/  HMMA.16816.F32.BF16 R8, R168.reuse, R174, R8 ;  /* 0x000000aea808723c */ /* 0x040fe20000041808 */
[----:B------:R-:W-:Y:S07]  /*a550*/  LDSM.16.M88.4 R172, [R192+0x2000] ;  /* 0x00200000c0ac783b */ /* 0x000fee0000000200 */
        /* <DEDUP_REMOVED lines=12> */
[----:B------:R-:W-:Y:S07]  /*a620*/  LDSM.16.M88.4 R180, [R205+0x10000] ;  /* 0x01000000cdb4783b */ /* 0x000fee0000000200 */
[C---:B----4-:R-:W-:Y:S08]  /*a630*/  HMMA.16816.F32.BF16 R12, R176.reuse, R148, R12 ;  /* 0x00000094b00c723c */ /* 0x050ff0000004180c */
[C---:B------:R-:W-:Y:S01]  /*a640*/  HMMA.16816.F32.BF16 R16, R176.reuse, R150, R16 ;  /* 0x00000096b010723c */ /* 0x040fe20000041810 */
[----:B------:R-:W4:Y:S07]  /*a650*/  LDSM.16.M88.4 R148, [R192+0x2800] ;  /* 0x00280000c094783b */ /* 0x000f2e0000000200 */
[C---:B------:R-:W-:Y:S08]  /*a660*/  HMMA.16816.F32.BF16 R20, R176.reuse, R152, R20 ;  /* 0x00000098b014723c */ /* 0x040ff00000041814 */
[C---:B------:R-:W-:Y:S01]  /*a670*/  HMMA.16816.F32.BF16 R24, R176.reuse, R154, R24 ;  /* 0x0000009ab018723c */ /* 0x040fe20000041818 */
[----:B------:R-:W2:Y:S07]  /*a680*/  LDSM.16.M88.4 R152, [R192+0x3000] ;  /* 0x00300000c098783b */ /* 0x000eae0000000200 */
[C---:B------:R-:W-:Y:S08]  /*a690*/  HMMA.16816.F32.BF16 R28, R176.reuse, R156, R28 ;  /* 0x0000009cb01c723c */ /* 0x040ff0000004181c */
[----:B------:R-:W-:Y:S01]  /*a6a0*/  HMMA.16816.F32.BF16 R32, R176, R158, R32 ;  /* 0x0000009eb020723c */ /* 0x000fe20000041820 */
[----:B------:R-:W2:Y:S07]  /*a6b0*/  LDSM.16.M88.4 R156, [R192+0x3800] ;  /* 0x00380000c09c783b */ /* 0x000eae0000000200 */
        /* <DEDUP_REMOVED lines=19> */
[----:B------:R-:W4:Y:S07]  /*a7f0*/  LDSM.16.M88.4 R148, [R186] ;  /* 0x00000000ba94783b */ /* 0x000f2e0000000200 */
[C---:B------:R-:W-:Y:S08]  /*a800*/  HMMA.16816.F32.BF16 R20, R168.reuse, R152, R20 ;  /* 0x00000098a814723c */ /* 0x040ff00000041814 */
[C---:B------:R-:W-:Y:S01]  /*a810*/  HMMA.16816.F32.BF16 R24, R168.reuse, R154, R24 ;  /* 0x0000009aa818723c */ /* 0x040fe20000041818 */
[----:B------:R-:W1:Y:S07]  /*a820*/  LDSM.16.M88.4 R152, [R185] ;  /* 0x00000000b998783b */ /* 0x000e6e0000000200 */
[C---:B------:R-:W-:Y:S08]  /*a830*/  HMMA.16816.F32.BF16 R28, R168.reuse, R156, R28 ;  /* 0x0000009ca81c723c */ /* 0x040ff0000004181c */
[----:B------:R-:W-:Y:S01]  /*a840*/  HMMA.16816.F32.BF16 R32, R168, R158, R32 ;  /* 0x0000009ea820723c */ /* 0x000fe20000041820 */
[----:B------:R-:W2:Y:S07]  /*a850*/  LDSM.16.M88.4 R156, [R184] ;  /* 0x00000000b89c783b */ /* 0x000eae0000000200 */
[----:B------:R-:W2:Y:S01]  /*a860*/  LDSM.16.M88.4 R168, [R202+0x8000] ;  /* 0x00800000caa8783b */ /* 0x000ea20000000200 */
[C---:B-----5:R-:W-:Y:S08]  /*a870*/  HMMA.16816.F32.BF16 R4, R176.reuse, R180, R4 ;  /* 0x000000b4b004723c */ /* 0x060ff00000041804 */
[C---:B------:R-:W-:Y:S01]  /*a880*/  HMMA.16816.F32.BF16 R8, R176.reuse, R182, R8 ;  /* 0x000000b6b008723c */ /* 0x040fe20000041808 */
[----:B------:R-:W-:Y:S07]  /*a890*/  LDSM.16.M88.4 R180, [R192+0x4000] ;  /* 0x00400000c0b4783b */ /* 0x000fee0000000200 */
[C---:B-1----:R-:W-:Y:S08]  /*a8a0*/  HMMA.16816.F32.BF16 R12, R176.reuse, R136, R12 ;  /* 0x00000088b00c723c */ /* 0x042ff0000004180c */
[C---:B------:R-:W-:Y:S01]  /*a8b0*/  HMMA.16816.F32.BF16 R16, R176.reuse, R138, R16 ;  /* 0x0000008ab010723c */ /* 0x040fe20000041810 */
[----:B------:R-:W1:Y:S07]  /*a8c0*/  LDSM.16.M88.4 R136, [R199+0x10800] ;  /* 0x01080000c788783b */ /* 0x000e6e0000000200 */
[C---:B------:R-:W-:Y:S08]  /*a8d0*/  HMMA.16816.F32.BF16 R20, R176.reuse, R140, R20 ;  /* 0x0000008cb014723c */ /* 0x040ff00000041814 */
[C---:B------:R-:W-:Y:S01]  /*a8e0*/  HMMA.16816.F32.BF16 R24, R176.reuse, R142, R24 ;  /* 0x0000008eb018723c */ /* 0x040fe20000041818 */
[----:B------:R-:W5:Y:S07]  /*a8f0*/  LDSM.16.M88.4 R140, [R199+0x11000] ;  /* 0x01100000c78c783b */ /* 0x000f6e0000000200 */
[C---:B---3--:R-:W-:Y:S08]  /*a900*/  HMMA.16816.F32.BF16 R28, R176.reuse, R144, R28 ;  /* 0x00000090b01c723c */ /* 0x048ff0000004181c */
[----:B------:R-:W-:Y:S01]  /*a910*/  HMMA.16816.F32.BF16 R32, R176, R146, R32 ;  /* 0x00000092b020723c */ /* 0x000fe20000041820 */
[----:B------:R-:W3:Y:S07]  /*a920*/  LDSM.16.M88.4 R144, [R199+0x11800] ;  /* 0x01180000c790783b */ /* 0x000eee0000000200 */
[----:B------:R-:W1:Y:S01]  /*a930*/  LDSM.16.M88.4 R176, [R201+0x8000] ;  /* 0x00800000c9b0783b */ /* 0x000e620000000200 */
[C---:B--2---:R-:W-:Y:S08]  /*a940*/  HMMA.16816.F32.BF16 R4, R160.reuse, R164, R4 ;  /* 0x000000a4a004723c */ /* 0x044ff00000041804 */
[C---:B------:R-:W-:Y:S08]  /*a950*/  HMMA.16816.F32.BF16 R8, R160.reuse, R166, R8 ;  /* 0x000000a6a008723c */ /* 0x040ff00000041808 */
[C---:B----4-:R-:W-:Y:S08]  /*a960*/  HMMA.16816.F32.BF16 R12, R160.reuse, R148, R12 ;  /* 0x00000094a00c723c */ /* 0x050ff0000004180c */
[C---:B------:R-:W-:Y:S08]  /*a970*/  HMMA.16816.F32.BF16 R16, R160.reuse, R150, R16 ;  /* 0x00000096a010723c */ /* 0x040ff00000041810 */
[C---:B------:R-:W-:Y:S08]  /*a980*/  HMMA.16816.F32.BF16 R20, R160.reuse, R152, R20 ;  /* 0x00000098a014723c */ /* 0x040ff00000041814 */
[C---:B------:R-:W-:Y:S08]  /*a990*/  HMMA.16816.F32.BF16 R24, R160.reuse, R154, R24 ;  /* 0x0000009aa018723c */ /* 0x040ff00000041818 */
[C---:B------:R-:W-:Y:S08]  /*a9a0*/  HMMA.16816.F32.BF16 R28, R160.reuse, R156, R28 ;  /* 0x0000009ca01c723c */ /* 0x040ff0000004181c */
[----:B------:R-:W-:Y:S08]  /*a9b0*/  HMMA.16816.F32.BF16 R32, R160, R158, R32 ;  /* 0x0000009ea020723c */ /* 0x000ff00000041820 */
[C---:B------:R-:W-:Y:S08]  /*a9c0*/  HMMA.16816.F32.BF16 R4, R168.reuse, R172, R4 ;  /* 0x000000aca804723c */ /* 0x040ff00000041804 */
[C---:B------:R-:W-:Y:S08]  /*a9d0*/  HMMA.16816.F32.BF16 R8, R168.reuse, R174, R8 ;  /* 0x000000aea808723c */ /* 0x040ff00000041808 */
[C---:B-1----:R-:W-:Y:S08]  /*a9e0*/  HMMA.16816.F32.BF16 R12, R168.reuse, R136, R12 ;  /* 0x00000088a80c723c */ /* 0x042ff0000004180c */
[C---:B------:R-:W-:Y:S01]  /*a9f0*/  HMMA.16816.F32.BF16 R16, R168.reuse, R138, R16 ;  /* 0x0000008aa810723c */ /* 0x040fe20000041810 */
[----:B------:R-:W1:Y:S07]  /*aa00*/  LDSM.16.M88.4 R136, [R192+0x4800] ;  /* 0x00480000c088783b */ /* 0x000e6e0000000200 */
[C---:B-----5:R-:W-:Y:S08]  /*aa10*/  HMMA.16816.F32.BF16 R20, R168.reuse, R140, R20 ;  /* 0x0000008ca814723c */ /* 0x060ff00000041814 */
[C---:B------:R-:W-:Y:S01]  /*aa20*/  HMMA.16816.F32.BF16 R24, R168.reuse, R142, R24 ;  /* 0x0000008ea818723c */ /* 0x040fe20000041818 */
[----:B------:R-:W2:Y:S07]  /*aa30*/  LDSM.16.M88.4 R140, [R192+0x5000] ;  /* 0x00500000c08c783b */ /* 0x000eae0000000200 */
[C---:B---3--:R-:W-:Y:S08]  /*aa40*/  HMMA.16816.F32.BF16 R28, R168.reuse, R144, R28 ;  /* 0x00000090a81c723c */ /* 0x048ff0000004181c */
[----:B------:R-:W-:Y:S08]  /*aa50*/  HMMA.16816.F32.BF16 R32, R168, R146, R32 ;  /* 0x00000092a820723c */ /* 0x000ff00000041820 */
[C---:B------:R-:W-:Y:S08]  /*aa60*/  HMMA.16816.F32.BF16 R4, R176.reuse, R180, R4 ;  /* 0x000000b4b004723c */ /* 0x040ff00000041804 */
[C---:B------:R-:W-:Y:S08]  /*aa70*/  HMMA.16816.F32.BF16 R8, R176.reuse, R182, R8 ;  /* 0x000000b6b008723c */ /* 0x040ff00000041808 */
[C---:B-1----:R-:W-:Y:S08]  /*aa80*/  HMMA.16816.F32.BF16 R12, R176.reuse, R136, R12 ;  /* 0x00000088b00c723c */ /* 0x042ff0000004180c */
[C---:B------:R-:W-:Y:S01]  /*aa90*/  HMMA.16816.F32.BF16 R16, R176.reuse, R138, R16 ;  /* 0x0000008ab010723c */ /* 0x040fe20000041810 */
[----:B------:R-:W1:Y:S01]  /*aaa0*/  LDSM.16.M88.4 R136, [R192+0x5800] ;  /* 0x00580000c088783b */ /* 0x000e620000000200 */
[----:B------:R-:W-:Y:S04]  /*aab0*/  DEPBAR.LE SB0, 0x0 ;  /* 0x000080000000791a */ /* 0x000fe80000000000 */
[----:B------:R-:W-:Y:S02]  /*aac0*/  FMUL.FTZ R3, R4, c[0x0][0x2ec] ;  /* 0x0000bb0004037a20 */ /* 0x000fe40000410000 */
[C---:B--2---:R-:W-:Y:S02]  /*aad0*/  HMMA.16816.F32.BF16 R20, R176.reuse, R140, R20 ;  /* 0x0000008cb014723c */ /* 0x044fe40000041814 */
[----:B------:R2:W3:Y:S01]  /*aae0*/  MUFU.TANH R170, R3 ;  /* 0x0000000300aa7308 */ /* 0x0004e20000002400 */
[----:B------:R-:W-:Y:S02]  /*aaf0*/  BAR.SYNC.DEFER_BLOCKING 0x0 ;  /* 0x0000000000007b1d */ /* 0x000fe40000010000 */
[----:B------:R-:W-:Y:S02]  /*ab00*/  FMUL.FTZ R2, R6, c[0x0][0x2ec] ;  /* 0x0000bb0006027a20 */ /* 0x000fe40000410000 */
[----:B------:R-:W-:Y:S01]  /*ab10*/  FMUL.FTZ R252, R5, c[0x0][0x2ec] ;  /* 0x0000bb0005fc7a20 */ /* 0x000fe20000410000 */
[C---:B------:R-:W-:Y:S04]  /*ab20*/  HMMA.16816.F32.BF16 R24, R176.reuse, R142, R24 ;  /* 0x0000008eb018723c */ /* 0x040fe80000041818 */
[----:B------:R4:W2:Y:S01]  /*ab30*/  MUFU.TANH R171, R2 ;  /* 0x0000000200ab7308 */ /* 0x0008a20000002400 */
[----:B------:R-:W-:Y:S02]  /*ab40*/  FMUL.FTZ R251, R7, c[0x0][0x2ec] ;  /* 0x0000bb0007fb7a20 */ /* 0x000fe40000410000 */
[----:B------:R-:W-:Y:S02]  /*ab50*/  FMUL.FTZ R250, R8, c[0x0][0x2ec] ;  /* 0x0000bb0008fa7a20 */ /* 0x000fe40000410000 */
[----:B------:R-:W-:Y:S03]  /*ab60*/  FMUL.FTZ R248, R12, c[0x0][0x2ec] ;  /* 0x0000bb000cf87a20 */ /* 0x000fe60000410000 */
[----:B------:R-:W-:Y:S02]  /*ab70*/  FMUL.FTZ R246, R13, c[0x0][0x2ec] ;  /* 0x0000bb000df67a20 */ /* 0x000fe40000410000 */
[----:B------:R-:W2:Y:S01]  /*ab80*/  MUFU.TANH R252, R252 ;  /* 0x000000fc00fc7308 */ /* 0x000ea20000002400 */
[----:B------:R-:W-:Y:S02]  /*ab90*/  FMUL.FTZ R249, R14, c[0x0][0x2ec] ;  /* 0x0000bb000ef97a20 */ /* 0x000fe40000410000 */
[----:B------:R-:W-:Y:S02]  /*aba0*/  FMUL.FTZ R247, R15, c[0x0][0x2ec] ;  /* 0x0000bb000ff77a20 */ /* 0x000fe40000410000 */
[----:B------:R-:W-:Y:S02]  /*abb0*/  FMUL.FTZ R244, R16, c[0x0][0x2ec] ;  /* 0x0000bb0010f47a20 */ /* 0x000fe40000410000 */
[----:B------:R-:W-:Y:S02]  /*abc0*/  FMUL.FTZ R242, R17, c[0x0][0x2ec] ;  /* 0x0000bb0011f27a20 */ /* 0x000fe40000410000 */
[----:B------:R-:W-:Y:S01]  /*abd0*/  FMUL.FTZ R245, R18, c[0x0][0x2ec] ;  /* 0x0000bb0012f57a20 */ /* 0x000fe20000410000 */
[----:B------:R-:W2:Y:S01]  /*abe0*/  MUFU.TANH R251, R251 ;  /* 0x000000fb00fb7308 */ /* 0x000ea20000002400 */
[C---:B-1----:R-:W-:Y:S03]  /*abf0*/  HMMA.16816.F32.BF16 R28, R176.reuse, R136, R28 ;  /* 0x00000088b01c723c */ /* 0x042fe6000004181c */
[----:B------:R-:W-:Y:S02]  /*ac00*/  FMUL.FTZ R243, R19, c[0x0][0x2ec] ;  /* 0x0000bb0013f37a20 */ /* 0x000fe40000410000 */
[----:B------:R-:W-:Y:S02]  /*ac10*/  FMUL.FTZ R240, R20, c[0x0][0x2ec] ;  /* 0x0000bb0014f07a20 */ /* 0x000fe40000410000 */
[----:B------:R-:W-:Y:S01]  /*ac20*/  FMUL.FTZ R238, R21, c[0x0][0x2ec] ;  /* 0x0000bb0015ee7a20 */ /* 0x000fe20000410000 */
[----:B------:R-:W-:Y:S01]  /*ac30*/  HMMA.16816.F32.BF16 R32, R176, R138, R32 ;  /* 0x0000008ab020723c */ /* 0x000fe20000041820 */
[----:B------:R-:W1:Y:S03]  /*ac40*/  MUFU.TANH R250, R250 ;  /* 0x000000fa00fa7308 */ /* 0x000e660000002400 */
[----:B------:R-:W-:Y:S02]  /*ac50*/  FMUL.FTZ R241, R22, c[0x0][0x2ec] ;  /* 0x0000bb0016f17a20 */ /* 0x000fe40000410000 */
[----:B------:R-:W-:Y:S02]  /*ac60*/  FMUL.FTZ R239, R23, c[0x0][0x2ec] ;  /* 0x0000bb0017ef7a20 */ /* 0x000fe40000410000 */
[----:B------:R-:W-:Y:S03]  /*ac70*/  FMUL.FTZ R236, R24, c[0x0][0x2ec] ;  /* 0x0000bb0018ec7a20 */ /* 0x000fe60000410000 */
[----:B------:R-:W1:Y:S01]  /*ac80*/  MUFU.TANH R248, R248 ;  /* 0x000000f800f87308 */ /* 0x000e620000002400 */
[----:B------:R-:W-:Y:S02]  /*ac90*/  FMUL.FTZ R234, R25, c[0x0][0x2ec] ;  /* 0x0000bb0019ea7a20 */ /* 0x000fe40000410000 */
[----:B------:R-:W-:Y:S02]  /*aca0*/  FMUL.FTZ R237, R26, c[0x0][0x2ec] ;  /* 0x0000bb001aed7a20 */ /* 0x000fe40000410000 */
[----:B------:R-:W-:Y:S02]  /*acb0*/  FMUL.FTZ R235, R27, c[0x0][0x2ec] ;  /* 0x0000bb001beb7a20 */ /* 0x000fe40000410000 */
[----:B------:R-:W-:Y:S02]  /*acc0*/  FMUL.FTZ R230, R28, c[0x0][0x2ec] ;  /* 0x0000bb001ce67a20 */ /* 0x000fe40000410000 */
[----:B------:R-:W-:Y:S01]  /*acd0*/  FMUL.FTZ R232, R29, c[0x0][0x2ec] ;  /* 0x0000bb001de87a20 */ /* 0x000fe20000410000 */
        /* <DEDUP_REMOVED lines=8> */
[----:B--2---:R-:W-:Y:S02]  /*ad60*/  FMUL.FTZ R3, R10, c[0x0][0x2ec] ;  /* 0x0000bb000a037a20 */ /* 0x004fe40000410000 */
[----:B----4-:R-:W-:Y:S02]  /*ad70*/  FMUL.FTZ R2, R11, c[0x0][0x2ec] ;  /* 0x0000bb000b027a20 */ /* 0x010fe40000410000 */
[----:B------:R-:W-:Y:S03]  /*ad80*/  FMUL.FTZ R35, R35, c[0x0][0x2ec] ;  /* 0x0000bb0023237a20 */ /* 0x000fe60000410000 */
[----:B------:R2:W4:Y:S10]  /*ad90*/  MUFU.TANH R182, R132 ;  /* 0x0000008400b67308 */ /* 0x0005340000002400 */
[----:B------:R2:W1:Y:S10]  /*ada0*/  MUFU.TANH R183, R3 ;  /* 0x0000000300b77308 */ /* 0x0004740000002400 */
[----:B------:R2:W1:Y:S10]  /*adb0*/  MUFU.TANH R181, R2 ;  /* 0x0000000200b57308 */ /* 0x0004740000002400 */
[----:B------:R-:W1:Y:S10]  /*adc0*/  MUFU.TANH R247, R247 ;  /* 0x000000f700f77308 */ /* 0x000e740000002400 */
        /* <DEDUP_REMOVED lines=19> */
[----:B------:R2:W1:Y:S02]  /*af00*/  MUFU.TANH R133, R35 ;  /* 0x0000002300857308 */ /* 0x0004640000002400 */
[----:B-1234-:R-:W-:-:S05]  /*af10*/  @P0 BRA `(.L_x_44) ;  /* 0xffffef4000000947 */ /* 0x01efca000383ffff */
.L_x_43:
        /* <DEDUP_REMOVED lines=39> */
[----:B-1----:R-:W-:Y:S02]  /*b190*/  FMNMX.FTZ R7, R133, R2, !PT ;  /* 0x0000000285077209 */ /* 0x002fe40007810000 */
[----:B------:R-:W-:Y:S01]  /*b1a0*/  IADD3 R221, R221, -0x1, RZ ;  /* 0xffffffffdddd7810 */ /* 0x000fe20007ffe0ff */
[----:B------:R-:W1:Y:S08]  /*b1b0*/  SHFL.BFLY PT, R6, R5, 0x2, 0x1f ;  /* 0x0c401f0005067f89 */ /* 0x000e7000000e0000 */
[----:B------:R-:W2:Y:S08]  /*b1c0*/  SHFL.BFLY PT, R2, R7, 0x2, 0x1f ;  /* 0x0c401f0007027f89 */ /* 0x000eb000000e0000 */
[----:B------:R-:W-:Y:S08]  /*b1d0*/  LDSM.16.MT88.4 R160, [R196+0x15800] ;  /* 0x01580000c4a0783b */ /* 0x000ff00000004200 */
[----:B------:R-:W-:Y:S01]  /*b1e0*/  LDSM.16.MT88.4 R164, [R200+0x17800] ;  /* 0x01780000c8a4783b */ /* 0x000fe20000004200 */
[----:B-1----:R-:W-:Y:S02]  /*b1f0*/  FMNMX.FTZ R9, R5, R6, !PT ;  /* 0x0000000605097209 */ /* 0x002fe40007810000 */
[----:B--2---:R-:W-:Y:S05]  /*b200*/  FMNMX.FTZ R4, R7, R2, !PT ;  /* 0x0000000207047209 */ /* 0x004fea0007810000 */
[----:B------:R-:W1:Y:S08]  /*b210*/  SHFL.BFLY PT, R132, R9, 0x1, 0x1f ;  /* 0x0c201f0009847f89 */ /* 0x000e7000000e0000 */
[----:B------:R-:W2:Y:S01]  /*b220*/  SHFL.BFLY PT, R3, R4, 0x1, 0x1f ;  /* 0x0c201f0004037f89 */ /* 0x000ea200000e0000 */
[----:B-1----:R-:W-:Y:S04]  /*b230*/  FMNMX.FTZ R132, R9, R132, !PT ;  /* 0x0000008409847209 */ /* 0x002fe80007810000 */
[C---:B------:R-:W-:Y:S01]  /*b240*/  FSETP.NEU.FTZ.AND P1, PT, R132.reuse, -INF , PT ;  /* 0xff8000008400780b */ /* 0x040fe20003f3d000 */
[C---:B------:R-:W-:Y:S02]  /*b250*/  FMUL.FTZ R145, R132.reuse, c[0x0][0x23c] ;  /* 0x00008f0084917a20 */ /* 0x040fe40000410000 */
[----:B------:R-:W-:Y:S01]  /*b260*/  FADD.FTZ R2, -R132, R135 ;  /* 0x0000008784027221 */ /* 0x000fe20000010100 */
[----:B--2---:R-:W-:Y:S02]  /*b270*/  FMNMX.FTZ R3, R4, R3, !PT ;  /* 0x0000000304037209 */ /* 0x004fe40007810000 */
[----:B------:R-:W-:Y:S01]  /*b280*/  FSEL R145, R145, RZ, P1 ;  /* 0x000000ff91917208 */ /* 0x000fe20000800000 */
[----:B------:R-:W-:Y:S01]  /*b290*/  FMUL.FTZ R6, R2, c[0x0][0x23c] ;  /* 0x00008f0002067a20 */ /* 0x000fe20000410000 */
[C---:B------:R-:W-:Y:S01]  /*b2a0*/  FSETP.NEU.FTZ.AND P1, PT, R3.reuse, -INF , PT ;  /* 0xff8000000300780b */ /* 0x040fe20003f3d000 */
[C---:B------:R-:W-:Y:S01]  /*b2b0*/  FMUL.FTZ R144, R3.reuse, c[0x0][0x23c] ;  /* 0x00008f0003907a20 */ /* 0x040fe20000410000 */
[----:B------:R-:W-:Y:S01]  /*b2c0*/  MOV R135, R132 ;  /* 0x0000008400877202 */ /* 0x000fe20000000f00 */
[----:B------:R-:W-:Y:S01]  /*b2d0*/  FADD.FTZ R5, -R3, R0 ;  /* 0x0000000003057221 */ /* 0x000fe20000010100 */
[----:B------:R-:W1:Y:S01]  /*b2e0*/  MUFU.EX2 R2, R6 ;  /* 0x0000000600027308 */ /* 0x000e620000000800 */
[--C-:B------:R-:W-:Y:S01]  /*b2f0*/  FFMA.FTZ R175, R170, c[0x0][0x23c], -R145.reuse ;  /* 0x00008f00aaaf7a23 */ /* 0x100fe20000010891 */
[----:B------:R-:W-:Y:S01]  /*b300*/  FSEL R144, R144, RZ, P1 ;  /* 0x000000ff90907208 */ /* 0x000fe20000800000 */
[--C-:B------:R-:W-:Y:S02]  /*b310*/  FFMA.FTZ R174, R252, c[0x0][0x23c], -R145.reuse ;  /* 0x00008f00fcae7a23 */ /* 0x100fe40000010891 */
[--C-:B------:R-:W-:Y:S02]  /*b320*/  FFMA.FTZ R173, R250, c[0x0][0x23c], -R145.reuse ;  /* 0x00008f00faad7a23 */ /* 0x100fe40000010891 */
[--C-:B------:R-:W-:Y:S02]  /*b330*/  FFMA.FTZ R171, R171, c[0x0][0x23c], -R144.reuse ;  /* 0x00008f00abab7a23 */ /* 0x100fe40000010890 */
[--C-:B------:R-:W-:Y:S01]  /*b340*/  FFMA.FTZ R170, R251, c[0x0][0x23c], -R144.reuse ;  /* 0x00008f00fbaa7a23 */ /* 0x100fe20000010890 */
[----:B------:R-:W-:Y:S01]  /*b350*/  MUFU.EX2 R175, R175 ;  /* 0x000000af00af7308 */ /* 0x000fe20000000800 */
[--C-:B------:R-:W-:Y:S02]  /*b360*/  FFMA.FTZ R172, R182, c[0x0][0x23c], -R145.reuse ;  /* 0x00008f00b6ac7a23 */ /* 0x100fe40000010891 */
[--C-:B------:R-:W-:Y:S02]  /*b370*/  FFMA.FTZ R169, R183, c[0x0][0x23c], -R144.reuse ;  /* 0x00008f00b7a97a23 */ /* 0x100fe40000010890 */
[--C-:B------:R-:W-:Y:S02]  /*b380*/  FFMA.FTZ R168, R181, c[0x0][0x23c], -R144.reuse ;  /* 0x00008f00b5a87a23 */ /* 0x100fe40000010890 */
[----:B------:R-:W-:Y:S02]  /*b390*/  FMUL.FTZ R0, R5, c[0x0][0x23c] ;  /* 0x00008f0005007a20 */ /* 0x000fe40000410000 */
[--C-:B------:R-:W-:Y:S01]  /*b3a0*/  FFMA.FTZ R176, R248, c[0x0][0x23c], -R145.reuse ;  /* 0x00008f00f8b07a23 */ /* 0x100fe20000010891 */
[----:B------:R-:W2:Y:S01]  /*b3b0*/  MUFU.EX2 R174, R174 ;  /* 0x000000ae00ae7308 */ /* 0x000ea20000000800 */
[--C-:B------:R-:W-:Y:S02]  /*b3c0*/  FFMA.FTZ R177, R246, c[0x0][0x23c], -R145.reuse ;  /* 0x00008f00f6b17a23 */ /* 0x100fe40000010891 */
[--C-:B------:R-:W-:Y:S02]  /*b3d0*/  FFMA.FTZ R178, R249, c[0x0][0x23c], -R144.reuse ;  /* 0x00008f00f9b27a23 */ /* 0x100fe40000010890 */
[C---:B-1----:R-:W-:Y:S02]  /*b3e0*/  FMUL.FTZ R4, R2.reuse, R128 ;  /* 0x0000008002047220 */ /* 0x042fe40000410000 */
[C---:B------:R-:W-:Y:S02]  /*b3f0*/  FMUL.FTZ R5, R2.reuse, R129 ;  /* 0x0000008102057220 */ /* 0x040fe40000410000 */
[C---:B------:R-:W-:Y:S01]  /*b400*/  FMUL.FTZ R8, R2.reuse, R124 ;  /* 0x0000007c02087220 */ /* 0x040fe20000410000 */
[----:B------:R-:W1:Y:S01]  /*b410*/  MUFU.EX2 R0, R0 ;  /* 0x0000000000007308 */ /* 0x000e620000000800 */
[C---:B------:R-:W-:Y:S02]  /*b420*/  FMUL.FTZ R9, R2.reuse, R125 ;  /* 0x0000007d02097220 */ /* 0x040fe40000410000 */
[C---:B------:R-:W-:Y:S02]  /*b430*/  FMUL.FTZ R16, R2.reuse, R116 ;  /* 0x0000007402107220 */ /* 0x040fe40000410000 */
[C---:B------:R-:W-:Y:S02]  /*b440*/  FMUL.FTZ R17, R2.reuse, R117 ;  /* 0x0000007502117220 */ /* 0x040fe40000410000 */
[C---:B------:R-:W-:Y:S02]  /*b450*/  FMUL.FTZ R24, R2.reuse, R108 ;  /* 0x0000006c02187220 */ /* 0x040fe40000410000 */
[C---:B------:R-:W-:Y:S01]  /*b460*/  FMUL.FTZ R25, R2.reuse, R109 ;  /* 0x0000006d02197220 */ /* 0x040fe20000410000 */
[----:B------:R-:W-:Y:S01]  /*b470*/  MUFU.EX2 R171, R171 ;  /* 0x000000ab00ab7308 */ /* 0x000fe20000000800 */
[C---:B------:R-:W-:Y:S02]  /*b480*/  FMUL.FTZ R32, R2.reuse, R100 ;  /* 0x0000006402207220 */ /* 0x040fe40000410000 */
[----:B------:R-:W-:Y:S01]  /*b490*/  FMUL.FTZ R33, R2, R101 ;  /* 0x0000006502217220 */ /* 0x000fe20000410000 */
[----:B--2---:R-:W-:Y:S01]  /*b4a0*/  F2FP.BF16.PACK_AB R128, R174, R175 ;  /* 0x000000afae80723e */ /* 0x004fe200000010ff */
[C---:B------:R-:W-:Y:S02]  /*b4b0*/  FMUL.FTZ R36, R2.reuse, R36 ;  /* 0x0000002402247220 */ /* 0x040fe40000410000 */
[C---:B------:R-:W-:Y:S02]  /*b4c0*/  FMUL.FTZ R37, R2.reuse, R37 ;  /* 0x0000002502257220 */ /* 0x040fe40000410000 */
[C---:B------:R-:W-:Y:S01]  /*b4d0*/  FMUL.FTZ R40, R2.reuse, R40 ;  /* 0x0000002802287220 */ /* 0x040fe20000410000 */
[----:B------:R-:W2:Y:S01]  /*b4e0*/  MUFU.EX2 R170, R170 ;  /* 0x000000aa00aa7308 */ /* 0x000ea20000000800 */
[C---:B------:R-:W-:Y:S02]  /*b4f0*/  FMUL.FTZ R41, R2.reuse, R41 ;  /* 0x0000002902297220 */ /* 0x040fe40000410000 */
[----:B------:R-:W-:Y:S02]  /*b500*/  FMUL.FTZ R44, R2, R44 ;  /* 0x0000002c022c7220 */ /* 0x000fe40000410000 */
[C---:B-1----:R-:W-:Y:S02]  /*b510*/  FMUL.FTZ R6, R0.reuse, R130 ;  /* 0x0000008200067220 */ /* 0x042fe40000410000 */
[C---:B------:R-:W-:Y:S02]  /*b520*/  FMUL.FTZ R7, R0.reuse, R131 ;  /* 0x0000008300077220 */ /* 0x040fe40000410000 */
[C---:B------:R-:W-:Y:S01]  /*b530*/  FMUL.FTZ R10, R0.reuse, R126 ;  /* 0x0000007e000a7220 */ /* 0x040fe20000410000 */
[----:B------:R-:W-:Y:S01]  /*b540*/  MUFU.EX2 R173, R173 ;  /* 0x000000ad00ad7308 */ /* 0x000fe20000000800 */
[C---:B------:R-:W-:Y:S02]  /*b550*/  FMUL.FTZ R11, R0.reuse, R127 ;  /* 0x0000007f000b7220 */ /* 0x040fe40000410000 */
[C---:B------:R-:W-:Y:S01]  /*b560*/  FMUL.FTZ R18, R0.reuse, R118 ;  /* 0x0000007600127220 */ /* 0x040fe20000410000 */
[----:B------:R-:W-:Y:S01]  /*b570*/  LDSM.16.MT88.4 R124, [R200+0x14800] ;  /* 0x01480000c87c783b */ /* 0x000fe20000004200 */
[C---:B------:R-:W-:Y:S02]  /*b580*/  FMUL.FTZ R19, R0.reuse, R119 ;  /* 0x0000007700137220 */ /* 0x040fe40000410000 */
[C---:B------:R-:W-:Y:S02]  /*b590*/  FMUL.FTZ R26, R0.reuse, R110 ;  /* 0x0000006e001a7220 */ /* 0x040fe40000410000 */
[C---:B------:R-:W-:Y:S01]  /*b5a0*/  FMUL.FTZ R27, R0.reuse, R111 ;  /* 0x0000006f001b7220 */ /* 0x040fe20000410000 */
[----:B------:R-:W1:Y:S01]  /*b5b0*/  MUFU.EX2 R172, R172 ;  /* 0x000000ac00ac7308 */ /* 0x000e620000000800 */
[C---:B------:R-:W-:Y:S01]  /*b5c0*/  FMUL.FTZ R34, R0.reuse, R102 ;  /* 0x0000006600227220 */ /* 0x040fe20000410000 */
[----:B------:R-:W-:Y:S01]  /*b5d0*/  LDSM.16.MT88.4 R108, [R196+0x14000] ;  /* 0x01400000c46c783b */ /* 0x000fe20000004200 */
[----:B------:R-:W-:Y:S01]  /*b5e0*/  FMUL.FTZ R35, R0, R103 ;  /* 0x0000006700237220 */ /* 0x000fe20000410000 */
[----:B--2---:R-:W-:Y:S01]  /*b5f0*/  F2FP.BF16.PACK_AB R129, R170, R171 ;  /* 0x000000abaa81723e */ /* 0x004fe200000010ff */
[C---:B------:R-:W-:Y:S02]  /*b600*/  FMUL.FTZ R38, R0.reuse, R38 ;  /* 0x0000002600267220 */ /* 0x040fe40000410000 */
[C---:B------:R-:W-:Y:S02]  /*b610*/  FMUL.FTZ R39, R0.reuse, R39 ;  /* 0x0000002700277220 */ /* 0x040fe40000410000 */
[C---:B------:R-:W-:Y:S01]  /*b620*/  FMUL.FTZ R42, R0.reuse, R42 ;  /* 0x0000002a002a7220 */ /* 0x040fe20000410000 */
[----:B------:R-:W-:Y:S01]  /*b630*/  MUFU.EX2 R169, R169 ;  /* 0x000000a900a97308 */ /* 0x000fe20000000800 */
[----:B------:R-:W-:Y:S01]  /*b640*/  LDSM.16.MT88.4 R100, [R197+0x14000] ;  /* 0x01400000c564783b */ /* 0x000fe20000004200 */
[----:B------:R-:W-:Y:S02]  /*b650*/  FMUL.FTZ R43, R0, R43 ;  /* 0x0000002b002b7220 */ /* 0x000fe40000410000 */
[----:B------:R-:W-:Y:S02]  /*b660*/  FMUL.FTZ R45, R2, R45 ;  /* 0x0000002d022d7220 */ /* 0x000fe40000410000 */
[C---:B------:R-:W-:Y:S02]  /*b670*/  FMUL.FTZ R46, R0.reuse, R46 ;  /* 0x0000002e002e7220 */ /* 0x040fe40000410000 */
[----:B------:R-:W-:Y:S01]  /*b680*/  FMUL.FTZ R47, R0, R47 ;  /* 0x0000002f002f7220 */ /* 0x000fe20000410000 */
[----:B------:R-:W-:Y:S01]  /*b690*/  LDSM.16.MT88.4 R116, [R198+0x12800] ;  /* 0x01280000c674783b */ /* 0x000fe20000004200 */
[----:B------:R-:W2:Y:S01]  /*b6a0*/  MUFU.EX2 R168, R168 ;  /* 0x000000a800a87308 */ /* 0x000ea20000000800 */
[C---:B------:R-:W-:Y:S02]  /*b6b0*/  FMUL.FTZ R48, R2.reuse, R48 ;  /* 0x0000003002307220 */ /* 0x040fe40000410000 */
[----:B------:R-:W-:Y:S01]  /*b6c0*/  FMUL.FTZ R49, R2, R49 ;  /* 0x0000003102317220 */ /* 0x000fe20000410000 */
[----:B-1----:R-:W-:Y:S01]  /*b6d0*/  F2FP.BF16.PACK_AB R130, R172, R173 ;  /* 0x000000adac82723e */ /* 0x002fe200000010ff */
        /* <DEDUP_REMOVED lines=9> */
[----:B------:R-:W1:Y:S01]  /*b770*/  MUFU.EX2 R177, R177 ;  /* 0x000000b100b17308 */ /* 0x000e620000000800 */
[C---:B------:R-:W-:Y:S02]  /*b780*/  FMUL.FTZ R58, R0.reuse, R58 ;  /* 0x0000003a003a7220 */ /* 0x040fe40000410000 */
[----:B------:R-:W-:Y:S01]  /*b790*/  FMUL.FTZ R59, R0, R59 ;  /* 0x0000003b003b7220 */ /* 0x000fe20000410000 */
[----:B--2---:R-:W-:Y:S01]  /*b7a0*/  F2FP.BF16.PACK_AB R131, R168, R169 ;  /* 0x000000a9a883723e */ /* 0x004fe200000010ff */
[C---:B------:R-:W-:Y:S02]  /*b7b0*/  FMUL.FTZ R60, R2.reuse, R60 ;  /* 0x0000003c023c7220 */ /* 0x040fe40000410000 */
[----:B------:R-:W-:Y:S02]  /*b7c0*/  FMUL.FTZ R61, R2, R61 ;  /* 0x0000003d023d7220 */ /* 0x000fe40000410000 */
[C---:B------:R-:W-:Y:S01]  /*b7d0*/  FMUL.FTZ R62, R0.reuse, R62 ;  /* 0x0000003e003e7220 */ /* 0x040fe20000410000 */
[----:B------:R-:W-:Y:S01]  /*b7e0*/  MUFU.EX2 R178, R178 ;  /* 0x000000b200b27308 */ /* 0x000fe20000000800 */
[C---:B------:R-:W-:Y:S05]  /*b7f0*/  HMMA.16816.F32.BF16 R4, R128.reuse, R12, R4 ;  /* 0x0000000c8004723c */ /* 0x040fea0000041804 */
[----:B------:R-:W-:Y:S02]  /*b800*/  FMUL.FTZ R63, R0, R63 ;  /* 0x0000003f003f7220 */ /* 0x000fe40000410000 */
[C---:B------:R-:W-:Y:S01]  /*b810*/  FMUL.FTZ R12, R2.reuse, R120 ;  /* 0x00000078020c7220 */ /* 0x040fe20000410000 */
[C---:B------:R-:W-:Y:S04]  /*b820*/  HMMA.16816.F32.BF16 R8, R128.reuse, R14, R8 ;  /* 0x0000000e8008723c */ /* 0x040fe80000041808 */
[C---:B------:R-:W-:Y:S02]  /*b830*/  FMUL.FTZ R13, R2.reuse, R121 ;  /* 0x00000079020d7220 */ /* 0x040fe40000410000 */
[----:B------:R-:W-:Y:S02]  /*b840*/  FMUL.FTZ R64, R2, R64 ;  /* 0x0000004002407220 */ /* 0x000fe40000410000 */
[C---:B------:R-:W-:Y:S04]  /*b850*/  FMUL.FTZ R14, R0.reuse, R122 ;  /* 0x0000007a000e7220 */ /* 0x040fe80000410000 */
[----:B------:R-:W-:Y:S02]  /*b860*/  FMUL.FTZ R15, R0, R123 ;  /* 0x0000007b000f7220 */ /* 0x000fe40000410000 */
[----:B------:R-:W2:Y:S01]  /*b870*/  LDSM.16.MT88.4 R120, [R196+0x12000] ;  /* 0x01200000c478783b */ /* 0x000ea20000004200 */
[----:B------:R-:W-:Y:S02]  /*b880*/  FMUL.FTZ R65, R2, R65 ;  /* 0x0000004102417220 */ /* 0x000fe40000410000 */
[C---:B------:R-:W-:Y:S02]  /*b890*/  FMUL.FTZ R66, R0.reuse, R66 ;  /* 0x0000004200427220 */ /* 0x040fe40000410000 */
[C---:B------:R-:W-:Y:S03]  /*b8a0*/  HMMA.16816.F32.BF16 R12, R128.reuse, R20, R12 ;  /* 0x00000014800c723c */ /* 0x040fe6000004180c */
[----:B------:R-:W-:Y:S02]  /*b8b0*/  FMUL.FTZ R67, R0, R67 ;  /* 0x0000004300437220 */ /* 0x000fe40000410000 */
[C---:B------:R-:W-:Y:S02]  /*b8c0*/  FMUL.FTZ R68, R2.reuse, R68 ;  /* 0x0000004402447220 */ /* 0x040fe40000410000 */
[C---:B------:R-:W-:Y:S01]  /*b8d0*/  FMUL.FTZ R20, R2.reuse, R112 ;  /* 0x0000007002147220 */ /* 0x040fe20000410000 */
[C---:B------:R-:W-:Y:S04]  /*b8e0*/  HMMA.16816.F32.BF16 R16, R128.reuse, R22, R16 ;  /* 0x000000168010723c */ /* 0x040fe80000041810 */
[C---:B------:R-:W-:Y:S02]  /*b8f0*/  FMUL.FTZ R21, R2.reuse, R113 ;  /* 0x0000007102157220 */ /* 0x040fe40000410000 */
[----:B------:R-:W-:Y:S02]  /*b900*/  FMUL.FTZ R69, R2, R69 ;  /* 0x0000004502457220 */ /* 0x000fe40000410000 */
[C---:B------:R-:W-:Y:S04]  /*b910*/  FMUL.FTZ R22, R0.reuse, R114 ;  /* 0x0000007200167220 */ /* 0x040fe80000410000 */
[C---:B------:R-:W-:Y:S02]  /*b920*/  FMUL.FTZ R23, R0.reuse, R115 ;  /* 0x0000007300177220 */ /* 0x040fe40000410000 */
[----:B------:R-:W3:Y:S01]  /*b930*/  LDSM.16.MT88.4 R112, [R200+0x14000] ;  /* 0x01400000c870783b */ /* 0x000ee20000004200 */
[C---:B------:R-:W-:Y:S02]  /*b940*/  FMUL.FTZ R70, R0.reuse, R70 ;  /* 0x0000004600467220 */ /* 0x040fe40000410000 */
[----:B------:R-:W-:Y:S02]  /*b950*/  FMUL.FTZ R71, R0, R71 ;  /* 0x0000004700477220 */ /* 0x000fe40000410000 */
[C---:B------:R-:W-:Y:S03]  /*b960*/  HMMA.16816.F32.BF16 R20, R128.reuse, R28, R20 ;  /* 0x0000001c8014723c */ /* 0x040fe60000041814 */
[C---:B------:R-:W-:Y:S02]  /*b970*/  FMUL.FTZ R72, R2.reuse, R72 ;  /* 0x0000004802487220 */ /* 0x040fe40000410000 */
[C---:B------:R-:W-:Y:S02]  /*b980*/  FMUL.FTZ R73, R2.reuse, R73 ;  /* 0x0000004902497220 */ /* 0x040fe40000410000 */
[C---:B------:R-:W-:Y:S01]  /*b990*/  FMUL.FTZ R28, R2.reuse, R104 ;  /* 0x00000068021c7220 */ /* 0x040fe20000410000 */
[C---:B------:R-:W-:Y:S04]  /*b9a0*/  HMMA.16816.F32.BF16 R24, R128.reuse, R30, R24 ;  /* 0x0000001e8018723c */ /* 0x040fe80000041818 */
[----:B------:R-:W-:Y:S02]  /*b9b0*/  FMUL.FTZ R29, R2, R105 ;  /* 0x00000069021d7220 */ /* 0x000fe40000410000 */
[C---:B------:R-:W-:Y:S02]  /*b9c0*/  FMUL.FTZ R74, R0.reuse, R74 ;  /* 0x0000004a004a7220 */ /* 0x040fe40000410000 */
[C---:B------:R-:W-:Y:S04]  /*b9d0*/  FMUL.FTZ R30, R0.reuse, R106 ;  /* 0x0000006a001e7220 */ /* 0x040fe80000410000 */
[C---:B------:R-:W-:Y:S02]  /*b9e0*/  FMUL.FTZ R31, R0.reuse, R107 ;  /* 0x0000006b001f7220 */ /* 0x040fe40000410000 */
[----:B------:R-:W4:Y:S01]  /*b9f0*/  LDSM.16.MT88.4 R104, [R198+0x14000] ;  /* 0x01400000c668783b */ /* 0x000f220000004200 */
[----:B------:R-:W-:Y:S02]  /*ba00*/  FMUL.FTZ R75, R0, R75 ;  /* 0x0000004b004b7220 */ /* 0x000fe40000410000 */
[C---:B------:R-:W-:Y:S02]  /*ba10*/  FMUL.FTZ R76, R2.reuse, R76 ;  /* 0x0000004c024c7220 */ /* 0x040fe40000410000 */
[C---:B--2---:R-:W-:Y:S03]  /*ba20*/  HMMA.16816.F32.BF16 R28, R128.reuse, R120, R28 ;  /* 0x00000078801c723c */ /* 0x044fe6000004181c */
[----:B------:R-:W-:Y:S02]  /*ba30*/  FMUL.FTZ R77, R2, R77 ;  /* 0x0000004d024d7220 */ /* 0x000fe40000410000 */
[C---:B------:R-:W-:Y:S02]  /*ba40*/  FMUL.FTZ R78, R0.reuse, R78 ;  /* 0x0000004e004e7220 */ /* 0x040fe40000410000 */
[----:B------:R-:W-:Y:S01]  /*ba50*/  FMUL.FTZ R79, R0, R79 ;  /* 0x0000004f004f7220 */ /* 0x000fe20000410000 */
[C---:B------:R-:W-:Y:S01]  /*ba60*/  HMMA.16816.F32.BF16 R32, R128.reuse, R122, R32 ;  /* 0x0000007a8020723c */ /* 0x040fe20000041820 */
[----:B------:R-:W-:Y:S03]  /*ba70*/  LDSM.16.MT88.4 R120, [R196+0x12800] ;  /* 0x01280000c478783b */ /* 0x000fe60000004200 */
[C---:B------:R-:W-:Y:S02]  /*ba80*/  FMUL.FTZ R80, R2.reuse, R80 ;  /* 0x0000005002507220 */ /* 0x040fe40000410000 */
[----:B------:R-:W-:Y:S02]  /*ba90*/  FMUL.FTZ R81, R2, R81 ;  /* 0x0000005102517220 */ /* 0x000fe40000410000 */
[C---:B---3--:R-:W-:Y:S04]  /*baa0*/  HMMA.16816.F32.BF16 R36, R128.reuse, R112, R36 ;  /* 0x000000708024723c */ /* 0x048fe80000041824 */
[C---:B------:R-:W-:Y:S02]  /*bab0*/  FMUL.FTZ R82, R0.reuse, R82 ;  /* 0x0000005200527220 */ /* 0x040fe40000410000 */
[----:B------:R-:W-:Y:S02]  /*bac0*/  FMUL.FTZ R83, R0, R83 ;  /* 0x0000005300537220 */ /* 0x000fe40000410000 */
[C---:B------:R-:W-:Y:S01]  /*bad0*/  HMMA.16816.F32.BF16 R40, R128.reuse, R114, R40 ;  /* 0x000000728028723c */ /* 0x040fe20000041828 */
[----:B------:R-:W-:Y:S03]  /*bae0*/  LDSM.16.MT88.4 R112, [R200+0x12800] ;  /* 0x01280000c870783b */ /* 0x000fe60000004200 */
[C---:B------:R-:W-:Y:S02]  /*baf0*/  FMUL.FTZ R84, R2.reuse, R84 ;  /* 0x0000005402547220 */ /* 0x040fe40000410000 */
[----:B------:R-:W-:Y:S02]  /*bb00*/  FMUL.FTZ R85, R2, R85 ;  /* 0x0000005502557220 */ /* 0x000fe40000410000 */
[C---:B------:R-:W-:Y:S01]  /*bb10*/  FMUL.FTZ R86, R0.reuse, R86 ;  /* 0x0000005600567220 */ /* 0x040fe20000410000 */
[C---:B----4-:R-:W-:Y:S03]  /*bb20*/  HMMA.16816.F32.BF16 R44, R128.reuse, R104, R44 ;  /* 0x00000068802c723c */ /* 0x050fe6000004182c */
[----:B------:R-:W-:Y:S02]  /*bb30*/  FMUL.FTZ R87, R0, R87 ;  /* 0x0000005700577220 */ /* 0x000fe40000410000 */
[--C-:B------:R-:W-:Y:S02]  /*bb40*/  FFMA.FTZ R179, R247, c[0x0][0x23c], -R144.reuse ;  /* 0x00008f00f7b37a23 */ /* 0x100fe40000010890 */
[--C-:B------:R-:W-:Y:S01]  /*bb50*/  FFMA.FTZ R181, R244, c[0x0][0x23c], -R145.reuse ;  /* 0x00008f00f4b57a23 */ /* 0x100fe20000010891 */
[C---:B------:R-:W-:Y:S01]  /*bb60*/  HMMA.16816.F32.BF16 R48, R128.reuse, R106, R48 ;  /* 0x0000006a8030723c */ /* 0x040fe20000041830 */
[----:B------:R-:W2:Y:S02]  /*bb70*/  LDSM.16.MT88.4 R104, [R200+0x16000] ;  /* 0x01600000c868783b */ /* 0x000ea40000004200 */
[----:B------:R-:W3:Y:S01]  /*bb80*/  MUFU.EX2 R179, R179 ;  /* 0x000000b300b37308 */ /* 0x000ee20000000800 */
[--C-:B------:R-:W-:Y:S02]  /*bb90*/  FFMA.FTZ R180, R242, c[0x0][0x23c], -R145.reuse ;  /* 0x00008f00f2b47a23 */ /* 0x100fe40000010891 */
[--C-:B------:R-:W-:Y:S02]  /*bba0*/  FFMA.FTZ R182, R245, c[0x0][0x23c], -R144.reuse ;  /* 0x00008f00f5b67a23 */ /* 0x100fe40000010890 */
[C---:B------:R-:W-:Y:S04]  /*bbb0*/  HMMA.16816.F32.BF16 R52, R128.reuse, R100, R52 ;  /* 0x000000648034723c */ /* 0x040fe80000041834 */
[--C-:B------:R-:W-:Y:S01]  /*bbc0*/  FFMA.FTZ R183, R243, c[0x0][0x23c], -R144.reuse ;  /* 0x00008f00f3b77a23 */ /* 0x100fe20000010890 */
[----:B------:R-:W-:Y:S01]  /*bbd0*/  MUFU.EX2 R181, R181 ;  /* 0x000000b500b57308 */ /* 0x000fe20000000800 */
[C---:B------:R-:W-:Y:S02]  /*bbe0*/  FMUL.FTZ R88, R2.reuse, R88 ;  /* 0x0000005802587220 */ /* 0x040fe40000410000 */
[C---:B------:R-:W-:Y:S01]  /*bbf0*/  HMMA.16816.F32.BF16 R56, R128.reuse, R102, R56 ;  /* 0x000000668038723c */ /* 0x040fe20000041838 */
[----:B------:R-:W4:Y:S03]  /*bc00*/  LDSM.16.MT88.4 R100, [R198+0x16000] ;  /* 0x01600000c664783b */ /* 0x000f260000004200 */
[----:B------:R-:W-:Y:S02]  /*bc10*/  FMUL.FTZ R89, R2, R89 ;  /* 0x0000005902597220 */ /* 0x000fe40000410000 */
[C---:B------:R-:W-:Y:S01]  /*bc20*/  FMUL.FTZ R90, R0.reuse, R90 ;  /* 0x0000005a005a7220 */ /* 0x040fe20000410000 */
[----:B------:R-:W5:Y:S01]  /*bc30*/  MUFU.EX2 R180, R180 ;  /* 0x000000b400b47308 */ /* 0x000f620000000800 */
[C---:B------:R-:W-:Y:S04]  /*bc40*/  HMMA.16816.F32.BF16 R60, R128.reuse, R108, R60 ;  /* 0x0000006c803c723c */ /* 0x040fe8000004183c */
[----:B------:R-:W-:Y:S02]  /*bc50*/  FMUL.FTZ R91, R0, R91 ;  /* 0x0000005b005b7220 */ /* 0x000fe40000410000 */
[C---:B------:R-:W-:Y:S02]  /*bc60*/  FMUL.FTZ R92, R2.reuse, R92 ;  /* 0x0000005c025c7220 */ /* 0x040fe40000410000 */
[C---:B------:R-:W-:Y:S01]  /*bc70*/  HMMA.16816.F32.BF16 R64, R128.reuse, R110, R64 ;  /* 0x0000006e8040723c */ /* 0x040fe20000041840 */
[----:B------:R-:W5:Y:S01]  /*bc80*/  LDSM.16.MT88.4 R108, [R197+0x16000] ;  /* 0x01600000c56c783b */ /* 0x000f620000004200 */
[----:B------:R-:W-:Y:S02]  /*bc90*/  MUFU.EX2 R182, R182 ;  /* 0x000000b600b67308 */ /* 0x000fe40000000800 */
[----:B------:R-:W-:Y:S02]  /*bca0*/  FMUL.FTZ R93, R2, R93 ;  /* 0x0000005d025d7220 */ /* 0x000fe40000410000 */
[C---:B------:R-:W-:Y:S02]  /*bcb0*/  FMUL.FTZ R94, R0.reuse, R94 ;  /* 0x0000005e005e7220 */ /* 0x040fe40000410000 */
[----:B------:R-:W-:Y:S01]  /*bcc0*/  FMUL.FTZ R95, R0, R95 ;  /* 0x0000005f005f7220 */ /* 0x000fe20000410000 */
[C---:B--2---:R-:W-:Y:S03]  /*bcd0*/  HMMA.16816.F32.BF16 R68, R128.reuse, R104, R68 ;  /* 0x000000688044723c */ /* 0x044fe60000041844 */
[C---:B------:R-:W-:Y:S01]  /*bce0*/  FMUL.FTZ R96, R2.reuse, R96 ;  /* 0x0000006002607220 */ /* 0x040fe20000410000 */
[----:B------:R-:W2:Y:S01]  /*bcf0*/  MUFU.EX2 R183, R183 ;  /* 0x000000b700b77308 */ /* 0x000ea20000000800 */
[----:B------:R-:W-:Y:S02]  /*bd00*/  FMUL.FTZ R97, R2, R97 ;  /* 0x0000006102617220 */ /* 0x000fe40000410000 */
[C---:B------:R-:W-:Y:S01]  /*bd10*/  FMUL.FTZ R98, R0.reuse, R98 ;  /* 0x0000006200627220 */ /* 0x040fe20000410000 */
[C---:B------:R-:W-:Y:S01]  /*bd20*/  HMMA.16816.F32.BF16 R72, R128.reuse, R106, R72 ;  /* 0x0000006a8048723c */ /* 0x040fe20000041848 */
[----:B------:R-:W2:Y:S03]  /*bd30*/  LDSM.16.MT88.4 R104, [R196+0x16000] ;  /* 0x01600000c468783b */ /* 0x000ea60000004200 */
[----:B------:R-:W-:Y:S02]  /*bd40*/  FMUL.FTZ R99, R0, R99 ;  /* 0x0000006300637220 */ /* 0x000fe40000410000 */
[--C-:B------:R-:W-:Y:S02]  /*bd50*/  FFMA.FTZ R240, R240, c[0x0][0x23c], -R145.reuse ;  /* 0x00008f00f0f07a23 */ /* 0x100fe40000010891 */
[C---:B----4-:R-:W-:Y:S04]  /*bd60*/  HMMA.16816.F32.BF16 R76, R128.reuse, R100, R76 ;  /* 0x00000064804c723c */ /* 0x050fe8000004184c */
[--C-:B------:R-:W-:Y:S01]  /*bd70*/  FFMA.FTZ R243, R238, c[0x0][0x23c], -R145.reuse ;  /* 0x00008f00eef37a23 */ /* 0x100fe20000010891 */
[----:B------:R-:W-:Y:S01]  /*bd80*/  MUFU.EX2 R240, R240 ;  /* 0x000000f000f07308 */ /* 0x000fe20000000800 */
[--C-:B------:R-:W-:Y:S01]  /*bd90*/  FFMA.FTZ R238, R241, c[0x0][0x23c], -R144.reuse ;  /* 0x00008f00f1ee7a23 */ /* 0x100fe20000010890 */
[----:B-1----:R-:W-:Y:S01]  /*bda0*/  F2FP.BF16.PACK_AB R100, R177, R176 ;  /* 0x000000b0b164723e */ /* 0x002fe200000010ff */
[C---:B------:R-:W-:Y:S04]  /*bdb0*/  HMMA.16816.F32.BF16 R80, R128.reuse, R102, R80 ;  /* 0x000000668050723c */ /* 0x040fe80000041850 */
[----:B---3--:R-:W-:Y:S01]  /*bdc0*/  F2FP.BF16.PACK_AB R101, R179, R178 ;  /* 0x000000b2b365723e */ /* 0x008fe200000010ff */
[--C-:B------:R-:W-:Y:S02]  /*bdd0*/  FFMA.FTZ R239, R239, c[0x0][0x23c], -R144.reuse ;  /* 0x00008f00efef7a23 */ /* 0x100fe40000010890 */
[----:B-----5:R-:W-:Y:S01]  /*bde0*/  F2FP.BF16.PACK_AB R102, R180, R181 ;  /* 0x000000b5b466723e */ /* 0x020fe200000010ff */
[C---:B------:R-:W-:Y:S01]  /*bdf0*/  HMMA.16816.F32.BF16 R84, R128.reuse, R108, R84 ;  /* 0x0000006c8054723c */ /* 0x040fe20000041854 */
[----:B------:R-:W1:Y:S03]  /*be00*/  MUFU.EX2 R243, R243 ;  /* 0x000000f300f37308 */ /* 0x000e660000000800 */
[----:B--2---:R-:W-:Y:S01]  /*be10*/  F2FP.BF16.PACK_AB R103, R183, R182 ;  /* 0x000000b6b767723e */ /* 0x004fe200000010ff */
[--C-:B------:R-:W-:Y:S02]  /*be20*/  FFMA.FTZ R236, R236, c[0x0][0x23c], -R145.reuse ;  /* 0x00008f00ecec7a23 */ /* 0x100fe40000010891 */
[--C-:B------:R-:W-:Y:S01]  /*be30*/  FFMA.FTZ R241, R234, c[0x0][0x23c], -R145.reuse ;  /* 0x00008f00eaf17a23 */ /* 0x100fe20000010891 */
[C---:B------:R-:W-:Y:S01]  /*be40*/  HMMA.16816.F32.BF16 R88, R128.reuse, R110, R88 ;  /* 0x0000006e8058723c */ /* 0x040fe20000041858 */
[----:B------:R-:W2:Y:S02]  /*be50*/  LDSM.16.MT88.4 R108, [R197+0x12800] ;  /* 0x01280000c56c783b */ /* 0x000ea40000004200 */
[----:B------:R-:W-:Y:S01]  /*be60*/  MUFU.EX2 R238, R238 ;  /* 0x000000ee00ee7308 */ /* 0x000fe20000000800 */
[--C-:B------:R-:W-:Y:S02]  /*be70*/  FFMA.FTZ R234, R237, c[0x0][0x23c], -R144.reuse ;  /* 0x00008f00edea7a23 */ /* 0x100fe40000010890 */
[--C-:B------:R-:W-:Y:S02]  /*be80*/  FFMA.FTZ R235, R235, c[0x0][0x23c], -R144.reuse ;  /* 0x00008f00ebeb7a23 */ /* 0x100fe40000010890 */
[--C-:B------:R-:W-:Y:S01]  /*be90*/  FFMA.FTZ R230, R230, c[0x0][0x23c], -R145.reuse ;  /* 0x00008f00e6e67a23 */ /* 0x100fe20000010891 */
[C---:B------:R-:W-:Y:S03]  /*bea0*/  HMMA.16816.F32.BF16 R92, R128.reuse, R104, R92 ;  /* 0x00000068805c723c */ /* 0x040fe6000004185c */
[--C-:B------:R-:W-:Y:S01]  /*beb0*/  FFMA.FTZ R237, R232, c[0x0][0x23c], -R145.reuse ;  /* 0x00008f00e8ed7a23 */ /* 0x100fe20000010891 */
[----:B------:R-:W3:Y:S01]  /*bec0*/  MUFU.EX2 R239, R239 ;  /* 0x000000ef00ef7308 */ /* 0x000ee20000000800 */
[--C-:B------:R-:W-:Y:S02]  /*bed0*/  FFMA.FTZ R232, R233, c[0x0][0x23c], -R144.reuse ;  /* 0x00008f00e9e87a23 */ /* 0x100fe40000010890 */
[--C-:B------:R-:W-:Y:S01]  /*bee0*/  FFMA.FTZ R231, R231, c[0x0][0x23c], -R144.reuse ;  /* 0x00008f00e7e77a23 */ /* 0x100fe20000010890 */
[----:B------:R-:W-:Y:S01]  /*bef0*/  HMMA.16816.F32.BF16 R96, R128, R106, R96 ;  /* 0x0000006a8060723c */ /* 0x000fe20000041860 */
[----:B------:R-:W4:Y:S03]  /*bf00*/  LDSM.16.MT88.4 R104, [R196+0x14800] ;  /* 0x01480000c468783b */ /* 0x000f260000004200 */
[--C-:B------:R-:W-:Y:S02]  /*bf10*/  FFMA.FTZ R228, R228, c[0x0][0x23c], -R145.reuse ;  /* 0x00008f00e4e47a23 */ /* 0x100fe40000010891 */
[----:B------:R-:W-:Y:S01]  /*bf20*/  FFMA.FTZ R145, R226, c[0x0][0x23c], -R145 ;  /* 0x00008f00e2917a23 */ /* 0x000fe20000010891 */
[----:B------:R-:W-:Y:S01]  /*bf30*/  MUFU.EX2 R236, R236 ;  /* 0x000000ec00ec7308 */ /* 0x000fe20000000800 */
[C---:B------:R-:W-:Y:S01]  /*bf40*/  HMMA.16816.F32.BF16 R4, R100.reuse, R112, R4 ;  /* 0x000000706404723c */ /* 0x040fe20000041804 */
[----:B------:R-:W-:Y:S04]  /*bf50*/  LDSM.16.MT88.4 R128, [R198+0x15000] ;  /* 0x01500000c680783b */ /* 0x000fe80000004200 */
[--C-:B------:R-:W-:Y:S02]  /*bf60*/  FFMA.FTZ R134, R134, c[0x0][0x23c], -R144.reuse ;  /* 0x00008f0086867a23 */ /* 0x100fe40000010890 */
[----:B------:R-:W-:Y:S01]  /*bf70*/  FFMA.FTZ R144, R133, c[0x0][0x23c], -R144 ;  /* 0x00008f0085907a23 */ /* 0x000fe20000010890 */
[C---:B------:R-:W-:Y:S01]  /*bf80*/  HMMA.16816.F32.BF16 R8, R100.reuse, R114, R8 ;  /* 0x000000726408723c */ /* 0x040fe20000041808 */
[----:B------:R-:W-:Y:S01]  /*bf90*/  LDSM.16.MT88.4 R112, [R198+0x16800] ;  /* 0x01680000c670783b */ /* 0x000fe20000004200 */
[----:B------:R-:W-:Y:S02]  /*bfa0*/  MUFU.EX2 R233, R145 ;  /* 0x0000009100e97308 */ /* 0x000fe40000000800 */
[----:B------:R-:W-:Y:S02]  /*bfb0*/  FFMA.FTZ R175, R2, R229, R175 ;  /* 0x000000e502af7223 */ /* 0x000fe400000100af */
[----:B------:R-:W-:Y:S01]  /*bfc0*/  FFMA.FTZ R171, R0, R227, R171 ;  /* 0x000000e300ab7223 */ /* 0x000fe200000100ab */
[----:B------:R-:W-:Y:S01]  /*bfd0*/  MOV R0, R3 ;  /* 0x0000000300007202 */ /* 0x000fe20000000f00 */
[C---:B------:R-:W-:Y:S04]  /*bfe0*/  HMMA.16816.F32.BF16 R12, R100.reuse, R116, R12 ;  /* 0x00000074640c723c */ /* 0x040fe8000004180c */
[----:B------:R5:W-:Y:S01]  /*bff0*/  MUFU.EX2 R133, R144 ;  /* 0x0000009000857308 */ /* 0x000be20000000800 */
[----:B------:R-:W-:Y:S02]  /*c000*/  FADD.FTZ R174, R174, R175 ;  /* 0x000000afaeae7221 */ /* 0x000fe40000010000 */
[----:B------:R-:W-:Y:S01]  /*c010*/  FADD.FTZ R170, R170, R171 ;  /* 0x000000abaaaa7221 */ /* 0x000fe20000010000 */
[C---:B------:R-:W-:Y:S01]  /*c020*/  HMMA.16816.F32.BF16 R16, R100.reuse, R118, R16 ;  /* 0x000000766410723c */ /* 0x040fe20000041810 */
[----:B------:R-:W-:Y:S03]  /*c030*/  LDSM.16.MT88.4 R116, [R197+0x16800] ;  /* 0x01680000c574783b */ /* 0x000fe60000004200 */
[----:B------:R-:W-:Y:S02]  /*c040*/  FADD.FTZ R173, R173, R174 ;  /* 0x000000aeadad7221 */ /* 0x000fe40000010000 */
[----:B------:R-:W1:Y:S02]  /*c050*/  MUFU.EX2 R241, R241 ;  /* 0x000000f100f17308 */ /* 0x000e640000000800 */
[C---:B--2---:R-:W-:Y:S04]  /*c060*/  HMMA.16816.F32.BF16 R20, R100.reuse, R108, R20 ;  /* 0x0000006c6414723c */ /* 0x044fe80000041814 */
[----:B------:R-:W-:Y:S04]  /*c070*/  FADD.FTZ R173, R172, R173 ;  /* 0x000000adacad7221 */ /* 0x000fe80000010000 */
[C---:B------:R-:W-:Y:S01]  /*c080*/  HMMA.16816.F32.BF16 R24, R100.reuse, R110, R24 ;  /* 0x0000006e6418723c */ /* 0x040fe20000041818 */
[----:B------:R-:W2:Y:S01]  /*c090*/  LDSM.16.MT88.4 R108, [R200+0x16800] ;  /* 0x01680000c86c783b */ /* 0x000ea20000004200 */
[----:B------:R-:W-:Y:S02]  /*c0a0*/  MUFU.EX2 R234, R234 ;  /* 0x000000ea00ea7308 */ /* 0x000fe40000000800 */
[----:B------:R-:W-:Y:S04]  /*c0b0*/  FADD.FTZ R176, R176, R173 ;  /* 0x000000adb0b07221 */ /* 0x000fe80000010000 */
[C---:B------:R-:W-:Y:S01]  /*c0c0*/  HMMA.16816.F32.BF16 R28, R100.reuse, R120, R28 ;  /* 0x00000078641c723c */ /* 0x040fe2000004181c */
[----:B-----5:R-:W-:Y:S03]  /*c0d0*/  LDSM.16.MT88.4 R144, [R196+0x13800] ;  /* 0x01380000c490783b */ /* 0x020fe60000004200 */
[----:B------:R-:W5:Y:S01]  /*c0e0*/  MUFU.EX2 R235, R235 ;  /* 0x000000eb00eb7308 */ /* 0x000f620000000800 */
[----:B------:R-:W-:Y:S03]  /*c0f0*/  FADD.FTZ R176, R177, R176 ;  /* 0x000000b0b1b07221 */ /* 0x000fe60000010000 */
[C---:B------:R-:W-:Y:S01]  /*c100*/  HMMA.16816.F32.BF16 R32, R100.reuse, R122, R32 ;  /* 0x0000007a6420723c */ /* 0x040fe20000041820 */
[----:B------:R-:W-:Y:S03]  /*c110*/  LDSM.16.MT88.4 R120, [R198+0x13000] ;  /* 0x01300000c678783b */ /* 0x000fe60000004200 */
[----:B------:R-:W-:Y:S02]  /*c120*/  FADD.FTZ R181, R181, R176 ;  /* 0x000000b0b5b57221 */ /* 0x000fe40000010000 */
[----:B------:R-:W-:Y:S02]  /*c130*/  MUFU.EX2 R230, R230 ;  /* 0x000000e600e67308 */ /* 0x000fe40000000800 */
[C---:B------:R-:W-:Y:S04]  /*c140*/  HMMA.16816.F32.BF16 R36, R100.reuse, R124, R36 ;  /* 0x0000007c6424723c */ /* 0x040fe80000041824 */
[----:B------:R-:W-:Y:S04]  /*c150*/  FADD.FTZ R181, R180, R181 ;  /* 0x000000b5b4b57221 */ /* 0x000fe80000010000 */
[C---:B------:R-:W-:Y:S01]  /*c160*/  HMMA.16816.F32.BF16 R40, R100.reuse, R126, R40 ;  /* 0x0000007e6428723c */ /* 0x040fe20000041828 */
[----:B------:R-:W-:Y:S01]  /*c170*/  LDSM.16.MT88.4 R124, [R196+0x13000] ;  /* 0x01300000c47c783b */ /* 0x000fe20000004200 */
[----:B------:R-:W1:Y:S06]  /*c180*/  MUFU.EX2 R237, R237 ;  /* 0x000000ed00ed7308 */ /* 0x000e6c0000000800 */
[C---:B------:R-:W-:Y:S04]  /*c190*/  HMMA.16816.F32.BF16 R44, R100.reuse, R136, R44 ;  /* 0x00000088642c723c */ /* 0x040fe8000004182c */
[----:B------:R-:W-:Y:S04]  /*c1a0*/  MUFU.EX2 R232, R232 ;  /* 0x000000e800e87308 */ /* 0x000fe80000000800 */
[C---:B------:R-:W-:Y:S01]  /*c1b0*/  HMMA.16816.F32.BF16 R48, R100.reuse, R138, R48 ;  /* 0x0000008a6430723c */ /* 0x040fe20000041830 */
[----:B------:R-:W-:Y:S05]  /*c1c0*/  LDSM.16.MT88.4 R136, [R197+0x15000] ;  /* 0x01500000c588783b */ /* 0x000fea0000004200 */
[----:B------:R-:W1:Y:S02]  /*c1d0*/  MUFU.EX2 R231, R231 ;  /* 0x000000e700e77308 */ /* 0x000e640000000800 */
[C---:B------:R-:W-:Y:S08]  /*c1e0*/  HMMA.16816.F32.BF16 R52, R100.reuse, R140, R52 ;  /* 0x0000008c6434723c */ /* 0x040ff00000041834 */
[C---:B------:R-:W-:Y:S01]  /*c1f0*/  HMMA.16816.F32.BF16 R56, R100.reuse, R142, R56 ;  /* 0x0000008e6438723c */ /* 0x040fe20000041838 */
[----:B------:R-:W-:Y:S01]  /*c200*/  LDSM.16.MT88.4 R140, [R197+0x13800] ;  /* 0x01380000c58c783b */ /* 0x000fe20000004200 */
[----:B------:R-:W1:Y:S06]  /*c210*/  MUFU.EX2 R228, R228 ;  /* 0x000000e400e47308 */ /* 0x000e6c0000000800 */
[C---:B----4-:R-:W-:Y:S04]  /*c220*/  HMMA.16816.F32.BF16 R60, R100.reuse, R104, R60 ;  /* 0x00000068643c723c */ /* 0x050fe8000004183c */
[----:B------:R-:W4:Y:S04]  /*c230*/  MUFU.EX2 R134, R134 ;  /* 0x0000008600867308 */ /* 0x000f280000000800 */
[C---:B------:R-:W-:Y:S01]  /*c240*/  HMMA.16816.F32.BF16 R64, R100.reuse, R106, R64 ;  /* 0x0000006a6440723c */ /* 0x040fe20000041840 */
[----:B------:R-:W1:Y:S07]  /*c250*/  LDSM.16.MT88.4 R104, [R196+0x16800] ;  /* 0x01680000c468783b */ /* 0x000e6e0000004200 */
[C---:B--2---:R-:W-:Y:S08]  /*c260*/  HMMA.16816.F32.BF16 R68, R100.reuse, R108, R68 ;  /* 0x0000006c6444723c */ /* 0x044ff00000041844 */
[C---:B------:R-:W-:Y:S01]  /*c270*/  HMMA.16816.F32.BF16 R72, R100.reuse, R110, R72 ;  /* 0x0000006e6448723c */ /* 0x040fe20000041848 */
[----:B------:R-:W2:Y:S07]  /*c280*/  LDSM.16.MT88.4 R108, [R200+0x13000] ;  /* 0x01300000c86c783b */ /* 0x000eae0000004200 */
[C---:B------:R-:W-:Y:S08]  /*c290*/  HMMA.16816.F32.BF16 R76, R100.reuse, R112, R76 ;  /* 0x00000070644c723c */ /* 0x040ff0000004184c */
[C---:B------:R-:W-:Y:S01]  /*c2a0*/  HMMA.16816.F32.BF16 R80, R100.reuse, R114, R80 ;  /* 0x000000726450723c */ /* 0x040fe20000041850 */
[----:B------:R-:W2:Y:S07]  /*c2b0*/  LDSM.16.MT88.4 R112, [R197+0x13000] ;  /* 0x01300000c570783b */ /* 0x000eae0000004200 */
[C---:B------:R-:W-:Y:S08]  /*c2c0*/  HMMA.16816.F32.BF16 R84, R100.reuse, R116, R84 ;  /* 0x000000746454723c */ /* 0x040ff00000041854 */
[C---:B------:R-:W-:Y:S01]  /*c2d0*/  HMMA.16816.F32.BF16 R88, R100.reuse, R118, R88 ;  /* 0x000000766458723c */ /* 0x040fe20000041858 */
[----:B------:R-:W4:Y:S07]  /*c2e0*/  LDSM.16.MT88.4 R116, [R200+0x15000] ;  /* 0x01500000c874783b */ /* 0x000f2e0000004200 */
[C---:B-1----:R-:W-:Y:S08]  /*c2f0*/  HMMA.16816.F32.BF16 R92, R100.reuse, R104, R92 ;  /* 0x00000068645c723c */ /* 0x042ff0000004185c */
[----:B------:R-:W-:Y:S01]  /*c300*/  HMMA.16816.F32.BF16 R96, R100, R106, R96 ;  /* 0x0000006a6460723c */ /* 0x000fe20000041860 */
[----:B------:R-:W1:Y:S06]  /*c310*/  LDSM.16.MT88.4 R104, [R196+0x15000] ;  /* 0x01500000c468783b */ /* 0x000e6c0000004200 */
[----:B------:R-:W-:Y:S01]  /*c320*/  F2FP.BF16.PACK_AB R100, R243, R240 ;  /* 0x000000f0f364723e */ /* 0x000fe200000010ff */
[----:B------:R-:W-:Y:S01]  /*c330*/  FADD.FTZ R240, R240, R181 ;  /* 0x000000b5f0f07221 */ /* 0x000fe20000010000 */
[----:B---3--:R-:W-:Y:S03]  /*c340*/  F2FP.BF16.PACK_AB R101, R239, R238 ;  /* 0x000000eeef65723e */ /* 0x008fe600000010ff */
[----:B------:R-:W-:Y:S01]  /*c350*/  F2FP.BF16.PACK_AB R102, R241, R236 ;  /* 0x000000ecf166723e */ /* 0x000fe200000010ff */
[----:B------:R-:W-:Y:S01]  /*c360*/  FADD.FTZ R243, R243, R240 ;  /* 0x000000f0f3f37221 */ /* 0x000fe20000010000 */
[----:B-----5:R-:W-:Y:S03]  /*c370*/  F2FP.BF16.PACK_AB R103, R235, R234 ;  /* 0x000000eaeb67723e */ /* 0x020fe600000010ff */
[----:B------:R-:W-:Y:S04]  /*c380*/  FADD.FTZ R236, R236, R243 ;  /* 0x000000f3ecec7221 */ /* 0x000fe80000010000 */
[C---:B--2---:R-:W-:Y:S03]  /*c390*/  HMMA.16816.F32.BF16 R4, R100.reuse, R108, R4 ;  /* 0x0000006c6404723c */ /* 0x044fe60000041804 */
[----:B------:R-:W-:Y:S05]  /*c3a0*/  FADD.FTZ R241, R241, R236 ;  /* 0x000000ecf1f17221 */ /* 0x000fea0000010000 */
[C---:B------:R-:W-:Y:S01]  /*c3b0*/  HMMA.16816.F32.BF16 R8, R100.reuse, R110, R8 ;  /* 0x0000006e6408723c */ /* 0x040fe20000041808 */
[----:B------:R-:W2:Y:S07]  /*c3c0*/  LDSM.16.MT88.4 R108, [R200+0x17000] ;  /* 0x01700000c86c783b */ /* 0x000eae0000004200 */
[C---:B------:R-:W-:Y:S08]  /*c3d0*/  HMMA.16816.F32.BF16 R12, R100.reuse, R120, R12 ;  /* 0x00000078640c723c */ /* 0x040ff0000004180c */
[C---:B------:R-:W-:Y:S08]  /*c3e0*/  HMMA.16816.F32.BF16 R16, R100.reuse, R122, R16 ;  /* 0x0000007a6410723c */ /* 0x040ff00000041810 */
[C---:B------:R-:W-:Y:S08]  /*c3f0*/  HMMA.16816.F32.BF16 R20, R100.reuse, R112, R20 ;  /* 0x000000706414723c */ /* 0x040ff00000041814 */
[C---:B------:R-:W-:Y:S01]  /*c400*/  HMMA.16816.F32.BF16 R24, R100.reuse, R114, R24 ;  /* 0x000000726418723c */ /* 0x040fe20000041818 */
[----:B------:R-:W3:Y:S07]  /*c410*/  LDSM.16.MT88.4 R112, [R198+0x17000] ;  /* 0x01700000c670783b */ /* 0x000eee0000004200 */
[C---:B------:R-:W-:Y:S08]  /*c420*/  HMMA.16816.F32.BF16 R28, R100.reuse, R124, R28 ;  /* 0x0000007c641c723c */ /* 0x040ff0000004181c */
[C---:B------:R-:W-:Y:S01]  /*c430*/  HMMA.16816.F32.BF16 R32, R100.reuse, R126, R32 ;  /* 0x0000007e6420723c */ /* 0x040fe20000041820 */
[----:B------:R-:W-:Y:S07]  /*c440*/  LDSM.16.MT88.4 R124, [R200+0x13800] ;  /* 0x01380000c87c783b */ /* 0x000fee0000004200 */
[C---:B----4-:R-:W-:Y:S08]  /*c450*/  HMMA.16816.F32.BF16 R36, R100.reuse, R116, R36 ;  /* 0x000000746424723c */ /* 0x050ff00000041824 */
[C---:B------:R-:W-:Y:S01]  /*c460*/  HMMA.16816.F32.BF16 R40, R100.reuse, R118, R40 ;  /* 0x000000766428723c */ /* 0x040fe20000041828 */
[----:B------:R-:W4:Y:S07]  /*c470*/  LDSM.16.MT88.4 R116, [R197+0x17000] ;  /* 0x01700000c574783b */ /* 0x000f2e0000004200 */
[C---:B------:R-:W-:Y:S08]  /*c480*/  HMMA.16816.F32.BF16 R44, R100.reuse, R128, R44 ;  /* 0x00000080642c723c */ /* 0x040ff0000004182c */
[C---:B------:R-:W-:Y:S08]  /*c490*/  HMMA.16816.F32.BF16 R48, R100.reuse, R130, R48 ;  /* 0x000000826430723c */ /* 0x040ff00000041830 */
[C---:B------:R-:W-:Y:S07]  /*c4a0*/  HMMA.16816.F32.BF16 R52, R100.reuse, R136, R52 ;  /* 0x000000886434723c */ /* 0x040fee0000041834 */
[----:B------:R-:W-:Y:S01]  /*c4b0*/  F2FP.BF16.PACK_AB R136, R237, R230 ;  /* 0x000000e6ed88723e */ /* 0x000fe200000010ff */
[C---:B------:R-:W-:Y:S04]  /*c4c0*/  HMMA.16816.F32.BF16 R56, R100.reuse, R138, R56 ;  /* 0x0000008a6438723c */ /* 0x040fe80000041838 */
[----:B------:R-:W-:Y:S01]  /*c4d0*/  F2FP.BF16.PACK_AB R137, R231, R232 ;  /* 0x000000e8e789723e */ /* 0x000fe200000010ff */
[----:B------:R-:W-:Y:S02]  /*c4e0*/  FADD.FTZ R230, R230, R241 ;  /* 0x000000f1e6e67221 */ /* 0x000fe40000010000 */
[----:B------:R-:W-:Y:S01]  /*c4f0*/  F2FP.BF16.PACK_AB R138, R233, R228 ;  /* 0x000000e4e98a723e */ /* 0x000fe200000010ff */
[C---:B-1----:R-:W-:Y:S04]  /*c500*/  HMMA.16816.F32.BF16 R60, R100.reuse, R104, R60 ;  /* 0x00000068643c723c */ /* 0x042fe8000004183c */
[----:B------:R-:W-:Y:S01]  /*c510*/  F2FP.BF16.PACK_AB R139, R133, R134 ;  /* 0x00000086858b723e */ /* 0x000fe200000010ff */
[----:B------:R-:W-:Y:S03]  /*c520*/  FADD.FTZ R237, R237, R230 ;  /* 0x000000e6eded7221 */ /* 0x000fe60000010000 */
[C---:B------:R-:W-:Y:S01]  /*c530*/  HMMA.16816.F32.BF16 R64, R100.reuse, R106, R64 ;  /* 0x0000006a6440723c */ /* 0x040fe20000041840 */
[----:B------:R-:W1:Y:S03]  /*c540*/  LDSM.16.MT88.4 R104, [R196+0x17000] ;  /* 0x01700000c468783b */ /* 0x000e660000004200 */
[----:B------:R-:W-:Y:S04]  /*c550*/  FADD.FTZ R228, R228, R237 ;  /* 0x000000ede4e47221 */ /* 0x000fe80000010000 */
[C---:B--2---:R-:W-:Y:S04]  /*c560*/  HMMA.16816.F32.BF16 R68, R100.reuse, R108, R68 ;  /* 0x0000006c6444723c */ /* 0x044fe80000041844 */
[----:B------:R-:W-:Y:S04]  /*c570*/  FADD.FTZ R229, R233, R228 ;  /* 0x000000e4e9e57221 */ /* 0x000fe80000010000 */
[C---:B------:R-:W-:Y:S01]  /*c580*/  HMMA.16816.F32.BF16 R72, R100.reuse, R110, R72 ;  /* 0x0000006e6448723c */ /* 0x040fe20000041848 */
[----:B------:R-:W2:Y:S07]  /*c590*/  LDSM.16.MT88.4 R108, [R198+0x13800] ;  /* 0x01380000c66c783b */ /* 0x000eae0000004200 */
[C---:B---3--:R-:W-:Y:S08]  /*c5a0*/  HMMA.16816.F32.BF16 R76, R100.reuse, R112, R76 ;  /* 0x00000070644c723c */ /* 0x048ff0000004184c */
[C---:B------:R-:W-:Y:S08]  /*c5b0*/  HMMA.16816.F32.BF16 R80, R100.reuse, R114, R80 ;  /* 0x000000726450723c */ /* 0x040ff00000041850 */
[C---:B----4-:R-:W-:Y:S08]  /*c5c0*/  HMMA.16816.F32.BF16 R84, R100.reuse, R116, R84 ;  /* 0x000000746454723c */ /* 0x050ff00000041854 */
[C---:B------:R-:W-:Y:S08]  /*c5d0*/  HMMA.16816.F32.BF16 R88, R100.reuse, R118, R88 ;  /* 0x000000766458723c */ /* 0x040ff00000041858 */
[C---:B-1----:R-:W-:Y:S08]  /*c5e0*/  HMMA.16816.F32.BF16 R92, R100.reuse, R104, R92 ;  /* 0x00000068645c723c */ /* 0x042ff0000004185c */
[----:B------:R-:W-:Y:S08]  /*c5f0*/  HMMA.16816.F32.BF16 R96, R100, R106, R96 ;  /* 0x0000006a6460723c */ /* 0x000ff00000041860 */
[C---:B------:R-:W-:Y:S01]  /*c600*/  HMMA.16816.F32.BF16 R128, R136.reuse, R124, R4 ;  /* 0x0000007c8880723c */ /* 0x040fe20000041804 */
[----:B------:R-:W1:Y:S07]  /*c610*/  LDSM.16.MT88.4 R4, [R198+0x17800] ;  /* 0x01780000c604783b */ /* 0x000e6e0000004200 */
[C---:B------:R-:W-:Y:S01]  /*c620*/  HMMA.16816.F32.BF16 R124, R136.reuse, R126, R8 ;  /* 0x0000007e887c723c */ /* 0x040fe20000041808 */
[----:B------:R-:W3:Y:S07]  /*c630*/  LDSM.16.MT88.4 R8, [R197+0x17800] ;  /* 0x01780000c508783b */ /* 0x000eee0000004200 */
[C---:B--2---:R-:W-:Y:S01]  /*c640*/  HMMA.16816.F32.BF16 R120, R136.reuse, R108, R12 ;  /* 0x0000006c8878723c */ /* 0x044fe2000004180c */
[----:B------:R-:W2:Y:S07]  /*c650*/  LDSM.16.MT88.4 R12, [R196+0x17800] ;  /* 0x01780000c40c783b */ /* 0x000eae0000004200 */
[C---:B------:R-:W-:Y:S08]  /*c660*/  HMMA.16816.F32.BF16 R116, R136.reuse, R110, R16 ;  /* 0x0000006e8874723c */ /* 0x040ff00000041810 */
        /* <DEDUP_REMOVED lines=14> */
[C---:B-1----:R-:W-:Y:S07]  /*c750*/  HMMA.16816.F32.BF16 R76, R136.reuse, R4, R76 ;  /* 0x00000004884c723c */ /* 0x042fee000004184c */
[----:B------:R-:W-:Y:S01]  /*c760*/  FADD.FTZ R5, R169, R170 ;  /* 0x000000aaa9057221 */ /* 0x000fe20000010000 */
[C---:B------:R-:W-:Y:S04]  /*c770*/  HMMA.16816.F32.BF16 R80, R136.reuse, R6, R80 ;  /* 0x000000068850723c */ /* 0x040fe80000041850 */
[----:B------:R-:W-:Y:S04]  /*c780*/  FADD.FTZ R5, R168, R5 ;  /* 0x00000005a8057221 */ /* 0x000fe80000010000 */
[C---:B---3--:R-:W-:Y:S04]  /*c790*/  HMMA.16816.F32.BF16 R84, R136.reuse, R8, R84 ;  /* 0x000000088854723c */ /* 0x048fe80000041854 */
[----:B------:R-:W-:Y:S04]  /*c7a0*/  FADD.FTZ R178, R178, R5 ;  /* 0x00000005b2b27221 */ /* 0x000fe80000010000 */
[C---:B------:R-:W-:Y:S04]  /*c7b0*/  HMMA.16816.F32.BF16 R88, R136.reuse, R10, R88 ;  /* 0x0000000a8858723c */ /* 0x040fe80000041858 */
[----:B------:R-:W-:Y:S04]  /*c7c0*/  FADD.FTZ R179, R179, R178 ;  /* 0x000000b2b3b37221 */ /* 0x000fe80000010000 */
[----:B------:R-:W-:Y:S01]  /*c7d0*/  FADD.FTZ R182, R182, R179 ;  /* 0x000000b3b6b67221 */ /* 0x000fe20000010000 */
[C---:B--2---:R-:W-:Y:S03]  /*c7e0*/  HMMA.16816.F32.BF16 R92, R136.reuse, R12, R92 ;  /* 0x0000000c885c723c */ /* 0x044fe6000004185c */
[----:B------:R-:W-:Y:S04]  /*c7f0*/  FADD.FTZ R183, R183, R182 ;  /* 0x000000b6b7b77221 */ /* 0x000fe80000010000 */
[----:B------:R-:W-:Y:S01]  /*c800*/  FADD.FTZ R238, R238, R183 ;  /* 0x000000b7eeee7221 */ /* 0x000fe20000010000 */
[----:B------:R-:W-:Y:S04]  /*c810*/  HMMA.16816.F32.BF16 R96, R136, R14, R96 ;  /* 0x0000000e8860723c */ /* 0x000fe80000041860 */
[----:B------:R-:W-:Y:S04]  /*c820*/  FADD.FTZ R239, R239, R238 ;  /* 0x000000eeefef7221 */ /* 0x000fe80000010000 */
[----:B------:R-:W-:Y:S04]  /*c830*/  FADD.FTZ R234, R234, R239 ;  /* 0x000000efeaea7221 */ /* 0x000fe80000010000 */
[----:B------:R-:W-:Y:S04]  /*c840*/  FADD.FTZ R235, R235, R234 ;  /* 0x000000eaebeb7221 */ /* 0x000fe80000010000 */
[----:B------:R-:W-:Y:S04]  /*c850*/  FADD.FTZ R232, R232, R235 ;  /* 0x000000ebe8e87221 */ /* 0x000fe80000010000 */
[----:B------:R-:W-:Y:S04]  /*c860*/  FADD.FTZ R231, R231, R232 ;  /* 0x000000e8e7e77221 */ /* 0x000fe80000010000 */
[----:B------:R-:W-:Y:S04]  /*c870*/  FADD.FTZ R134, R134, R231 ;  /* 0x000000e786867221 */ /* 0x000fe80000010000 */
[----:B------:R-:W-:Y:S01]  /*c880*/  FADD.FTZ R227, R133, R134 ;  /* 0x0000008685e37221 */ /* 0x000fe20000010000 */
[----:B------:R-:W-:-:S05]  /*c890*/  @P0 BRA `(.L_x_42) ;  /* 0xffffd73000000947 */ /* 0x000fca000383ffff */
.L_x_41:
        /* <DEDUP_REMOVED lines=218> */
[----:B------:R-:W-:Y:S04]  /*d640*/  STS [R25], R100 ;  /* 0x0000006419007388 */ /* 0x000fe80000000800 */
[----:B------:R-:W-:Y:S04]  /*d650*/  STS [R25+0x400], R102 ;  /* 0x0004006619007388 */ /* 0x000fe80000000800 */
        /* <DEDUP_REMOVED lines=12> */
[----:B------:R-:W2:Y:S04]  /*d720*/  S2R R7, SR_CTAID.Y ;  /* 0x0000000000077919 */ /* 0x000ea80000002600 */
[----:B------:R4:W-:Y:S04]  /*d730*/  STS [R23+0x4000], R60 ;  /* 0x0040003c17007388 */ /* 0x0009e80000000800 */
[----:B------:R5:W-:Y:S04]  /*d740*/  STS [R23+0x4400], R62 ;  /* 0x0044003e17007388 */ /* 0x000be80000000800 */
[----:B------:R1:W-:Y:S04]  /*d750*/  STS [R25+0x4000], R64 ;  /* 0x0040004019007388 */ /* 0x0003e80000000800 */
[----:B------:R-:W-:Y:S04]  /*d760*/  STS [R25+0x4400], R66 ;  /* 0x0044004219007388 */ /* 0x000fe80000000800 */
[----:B------:R-:W-:Y:S04]  /*d770*/  STS [R11+0x8000], R68 ;  /* 0x008000440b007388 */ /* 0x000fe80000000800 */
[----:B------:R3:W-:Y:S01]  /*d780*/  STS [R11+0x8400], R70 ;  /* 0x008400460b007388 */ /* 0x0007e20000000800 */
[----:B--2---:R-:W-:Y:S01]  /*d790*/  @!P0 SHF.R.S32.HI R12, RZ, 0x1f, R7 ;  /* 0x0000001fff0c8819 */ /* 0x004fe20000011407 */
[----:B------:R-:W-:-:S02]  /*d7a0*/  @!P3 IMAD R63, R7, c[0x0][0x214], RZ ;  /* 0x00008500073fba24 */ /* 0x000fc400078e02ff */
[----:B------:R2:W-:Y:S01]  /*d7b0*/  STS [R13+0x8000], R72 ;  /* 0x008000480d007388 */ /* 0x0005e20000000800 */
[----:B----4-:R-:W-:Y:S01]  /*d7c0*/  @P1 MOV R60, c[0x0][0x210] ;  /* 0x00008400003c1a02 */ /* 0x010fe20000000f00 */
[----:B------:R-:W-:Y:S01]  /*d7d0*/  @!P0 IMAD R12, R12, c[0x0][0x1e0], RZ ;  /* 0x000078000c0c8a24 */ /* 0x000fe200078e02ff */
[----:B------:R-:W-:Y:S01]  /*d7e0*/  @!P3 SEL R63, R63, R210, !P0 ;  /* 0x000000d23f3fb207 */ /* 0x000fe20004000000 */
[----:B------:R2:W-:Y:S01]  /*d7f0*/  STS [R13+0x8400], R74 ;  /* 0x0084004a0d007388 */ /* 0x0005e20000000800 */
[----:B-----5:R-:W-:Y:S01]  /*d800*/  @P1 MOV R62, 0x1 ;  /* 0x00000001003e1802 */ /* 0x020fe20000000f00 */
[C---:B------:R-:W-:Y:S02]  /*d810*/  @!P0 IMAD R61, R7.reuse, c[0x0][0x1e4], R12 ;  /* 0x00007900073d8a24 */ /* 0x040fe400078e020c */
[----:B------:R2:W-:Y:S01]  /*d820*/  STS [R15+0x8000], R76 ;  /* 0x0080004c0f007388 */ /* 0x0005e20000000800 */
[----:B------:R-:W-:Y:S02]  /*d830*/  @P1 IMAD R60, R60, c[0x0][0x214], RZ ;  /* 0x000085003c3c1a24 */ /* 0x000fe400078e02ff */
[----:B-1----:R-:W-:Y:S01]  /*d840*/  @!P0 IMAD.WIDE.U32 R64, R7, c[0x0][0x1e0], RZ ;  /* 0x0000780007408a25 */ /* 0x002fe200078e00ff */
[----:B------:R2:W-:Y:S04]  /*d850*/  STS [R15+0x8400], R78 ;  /* 0x0084004e0f007388 */ /* 0x0005e80000000800 */
[----:B------:R2:W-:Y:S01]  /*d860*/  STS [R17+0x8000], R80 ;  /* 0x0080005011007388 */ /* 0x0005e20000000800 */
[----:B------:R-:W-:-:S02]  /*d870*/  @!P0 IADD3 R5, R65, R61, RZ ;  /* 0x0000003d41058210 */ /* 0x000fc40007ffe0ff */
[----:B------:R-:W-:Y:S01]  /*d880*/  @!P0 MOV R4, R64 ;  /* 0x0000004000048202 */ /* 0x000fe20000000f00 */
[----:B------:R2:W-:Y:S01]  /*d890*/  STS [R17+0x8400], R82 ;  /* 0x0084005211007388 */ /* 0x0005e20000000800 */
[----:B---3--:R-:W-:Y:S01]  /*d8a0*/  @!P1 MOV R11, c[0x0][0x214] ;  /* 0x00008500000b9a02 */ /* 0x008fe20000000f00 */
[----:B------:R-:W-:Y:S01]  /*d8b0*/  CS2R R64, SRZ ;  /* 0x0000000000407805 */ /* 0x000fe2000001ff00 */
[----:B------:R-:W-:Y:S01]  /*d8c0*/  SHF.R.S32.HI R61, RZ, 0x1f, R8 ;  /* 0x0000001fff3d7819 */ /* 0x000fe20000011408 */
[----:B------:R2:W-:Y:S01]  /*d8d0*/  STS [R19+0x8000], R84 ;  /* 0x0080005413007388 */ /* 0x0005e20000000800 */
[----:B------:R-:W-:Y:S02]  /*d8e0*/  @!P1 SEL R60, R11, c[0x0][0x234], !P2 ;  /* 0x00008d000b3c9a07 */ /* 0x000fe40005000000 */
[----:B------:R-:W-:Y:S01]  /*d8f0*/  LOP3.LUT P0, RZ, R9, 0x3, RZ, 0xc0, !PT ;  /* 0x0000000309ff7812 */ /* 0x000fe2000780c0ff */
[----:B------:R2:W-:Y:S01]  /*d900*/  STS [R19+0x8400], R86 ;  /* 0x0084005613007388 */ /* 0x0005e20000000800 */
[----:B------:R-:W-:Y:S01]  /*d910*/  LEA.HI R61, R61, R8, RZ, 0x3 ;  /* 0x000000083d3d7211 */ /* 0x000fe200078f18ff */
[----:B------:R-:W-:Y:S01]  /*d920*/  @!P1 IMAD R62, R60, c[0x0][0x1c0], RZ ;  /* 0x000070003c3e9a24 */ /* 0x000fe200078e02ff */
[----:B------:R-:W-:Y:S01]  /*d930*/  @!P3 MOV R64, R63 ;  /* 0x0000003f0040b202 */ /* 0x000fe20000000f00 */
[----:B------:R2:W-:Y:S01]  /*d940*/  STS [R21+0x8000], R88 ;  /* 0x0080005815007388 */ /* 0x0005e20000000800 */
[----:B------:R-:W-:Y:S01]  /*d950*/  @!P3 SHF.R.S32.HI R65, RZ, 0x1f, R63 ;  /* 0x0000001fff41b819 */ /* 0x000fe2000001143f */
[----:B------:R-:W-:Y:S01]  /*d960*/  IMAD R62, R7, R62, RZ ;  /* 0x0000003e073e7224 */ /* 0x000fe200078e02ff */
[----:B------:R-:W-:Y:S01]  /*d970*/  @P1 MOV R7, c[0x0][0x210] ;  /* 0x0000840000071a02 */ /* 0x000fe20000000f00 */
[----:B------:R2:W-:Y:S01]  /*d980*/  STS [R21+0x8400], R90 ;  /* 0x0084005a15007388 */ /* 0x0005e20000000800 */
[----:B------:R-:W-:Y:S01]  /*d990*/  @!P1 MOV R7, 0x1 ;  /* 0x0000000100079802 */ /* 0x000fe20000000f00 */
[----:B------:R-:W-:Y:S01]  /*d9a0*/  @P5 FMUL.FTZ R63, R2, 0.69314718246459960938 ;  /* 0x3f317218023f5820 */ /* 0x000fe20000410000 */
[----:B------:R-:W-:Y:S01]  /*d9b0*/  SEL R62, R62, RZ, P3 ;  /* 0x000000ff3e3e7207 */ /* 0x000fe20001800000 */
[----:B------:R2:W-:Y:S01]  /*d9c0*/  STS [R23+0x8000], R92 ;  /* 0x0080005c17007388 */ /* 0x0005e20000000800 */
[----:B------:R-:W-:Y:S01]  /*d9d0*/  LOP3.LUT R61, R61, 0xffffff8, RZ, 0xc0, !PT ;  /* 0x0ffffff83d3d7812 */ /* 0x000fe200078ec0ff */
[----:B------:R-:W-:-:S02]  /*d9e0*/  @P4 FMUL.FTZ R2, R0, 0.69314718246459960938 ;  /* 0x3f31721800024820 */ /* 0x000fc40000410000 */
[----:B------:R2:W-:Y:S01]  /*d9f0*/  STS [R23+0x8400], R94 ;  /* 0x0084005e17007388 */ /* 0x0005e20000000800 */
[----:B------:R-:W-:Y:S02]  /*da00*/  IADD3 R61, R8, -R61, RZ ;  /* 0x8000003d083d7210 */ /* 0x000fe40007ffe0ff */
[----:B------:R-:W-:Y:S01]  /*da10*/  MOV R8, 0x7f800000 ;  /* 0x7f80000000087802 */ /* 0x000fe20000000f00 */
[----:B------:R2:W-:Y:S01]  /*da20*/  STS [R25+0x8000], R96 ;  /* 0x0080006019007388 */ /* 0x0005e20000000800 */
[----:B------:R-:W-:Y:S01]  /*da30*/  @P5 FFMA.FTZ R8, R132, c[0x0][0x238], R63 ;  /* 0x00008e0084085a23 */ /* 0x000fe2000001003f */
[----:B------:R-:W-:Y:S02]  /*da40*/  LEA R220, R61, R220, 0x4 ;  /* 0x000000dc3ddc7211 */ /* 0x000fe400078e20ff */
        /* <DEDUP_REMOVED lines=42> */
.L_x_46:
[----:B--2-4-:R-:W-:Y:S05]  /*dcf0*/  BSYNC B0 ;  /* 0x0000000000007941 */ /* 0x014fea0003800000 */
.L_x_45:
        /* <DEDUP_REMOVED lines=24> */
.L_x_48:
[----:B------:R-:W-:Y:S05]  /*de80*/  BSYNC B0 ;  /* 0x0000000000007941 */ /* 0x000fea0003800000 */
.L_x_47:
        /* <DEDUP_REMOVED lines=17> */
.L_x_50:
[----:B------:R-:W-:Y:S05]  /*dfa0*/  BSYNC B0 ;  /* 0x0000000000007941 */ /* 0x000fea0003800000 */
.L_x_49:
        /* <DEDUP_REMOVED lines=17> */
.L_x_52:
[----:B------:R-:W-:Y:S05]  /*e0c0*/  BSYNC B0 ;  /* 0x0000000000007941 */ /* 0x000fea0003800000 */
.L_x_51:
        /* <DEDUP_REMOVED lines=15> */
.L_x_33:
        /* <DEDUP_REMOVED lines=64> */
.L_x_54:
[----:B------:R-:W-:Y:S05]  /*e5c0*/  BSYNC B0 ;  /* 0x0000000000007941 */ /* 0x000fea0003800000 */
.L_x_53:
        /* <DEDUP_REMOVED lines=17> */
.L_x_56:
[----:B------:R-:W-:Y:S05]  /*e6e0*/  BSYNC B0 ;  /* 0x0000000000007941 */ /* 0x000fea0003800000 */
.L_x_55:
        /* <DEDUP_REMOVED lines=17> */
.L_x_58:
[----:B------:R-:W-:Y:S05]  /*e800*/  BSYNC B0 ;  /* 0x0000000000007941 */ /* 0x000fea0003800000 */
.L_x_57:
        /* <DEDUP_REMOVED lines=17> */
.L_x_60:
[----:B------:R-:W-:Y:S05]  /*e920*/  BSYNC B0 ;  /* 0x0000000000007941 */ /* 0x000fea0003800000 */
.L_x_59:
        /* <DEDUP_REMOVED lines=35> */
.L_x_61:
        /* <DEDUP_REMOVED lines=10> */
.L_x_683:


//--------------------- .text._ZN5flash16flash_fwd_kernelI23Flash_fwd_kernel_traitsILi192ELi128ELi64ELi8ELb0ELb0EN7cutlass10bfloat16_tE19Flash_kernel_traitsILi192ELi128ELi64ELi8ES3_EELb0ELb1ELb0ELb0ELb0ELb0ELb0ELb0EEEvNS_16Flash_fwd_paramsE --------------------------
	.section	.text._ZN5flash16flash_fwd_kernelI23Flash_fwd_kernel_traitsILi192ELi128ELi64ELi8ELb0ELb0EN7cutlass10bfloat16_tE19Flash_kernel_traitsILi192ELi128ELi64ELi8ES3_EELb0ELb1ELb0ELb0ELb0ELb0ELb0ELb0EEEvNS_16Flash_fwd_paramsE,"ax",@progbits
	.sectioninfo	@"SHI_REGISTERS=237"
	.align	128
        .global         _ZN5flash16flash_fwd_kernelI23Flash_fwd_kernel_traitsILi192ELi128ELi64ELi8ELb0ELb0EN7cutlass10bfloat16_tE19Flash_kernel_traitsILi192ELi128ELi64ELi8ES3_EELb0ELb1ELb0ELb0ELb0ELb0ELb0ELb0EEEvNS_16Flash_fwd_paramsE
        .type           _ZN5flash16flash_fwd_kernelI23Flash_fwd_kernel_traitsILi192ELi128ELi64ELi8ELb0ELb0EN7cutlass10bfloat16_tE19Flash_kernel_traitsILi192ELi128ELi64ELi8ES3_EELb0ELb1ELb0ELb0ELb0ELb0ELb0ELb0EEEvNS_16Flash_fwd_paramsE,@function
        .size           _ZN5flash16flash_fwd_kernelI23Flash_fwd_kernel_traitsILi192ELi128ELi64ELi8ELb0ELb0EN7cutlass10bfloat16_tE19Flash_kernel_traitsILi192ELi128ELi64ELi8ES3_EELb0ELb1ELb0ELb0ELb0ELb0ELb0ELb0EEEvNS_16Flash_fwd_paramsE,(.L_x_684 - _ZN5flash16flash_fwd_kernelI23Flash_fwd_kernel_traitsILi192ELi128ELi64ELi8ELb0ELb0EN7cutlass10bfloat16_tE19Flash_kernel_traitsILi192ELi128ELi64ELi8ES3_EELb0ELb1ELb0ELb0ELb0ELb0ELb0ELb0EEEvNS_16Flash_fwd_paramsE)
        .other          _ZN5flash16flash_fwd_kernelI23Flash_fwd_kernel_traitsILi192ELi128ELi64ELi8ELb0ELb0EN7cutlass10bfloat16_tE19Flash_kernel_traitsILi192ELi128ELi64ELi8ES3_EELb0ELb1ELb0ELb0ELb0ELb0ELb0ELb0EEEvNS_16Flash_fwd_paramsE,@"STO_CUDA_ENTRY STV_DEFAULT"
_ZN5flash16flash_fwd_kernelI23Flash_fwd_kernel_traitsILi192ELi128ELi64ELi8ELb0ELb0EN7cutlass10bfloat16_tE19Flash_kernel_traitsILi192ELi128ELi64ELi8ES3_EELb0ELb1ELb0ELb0ELb0ELb0ELb0ELb0EEEvNS_16Flash_fwd_paramsE:
.text._ZN5flash16flash_fwd_kernelI23Flash_fwd_kernel_traitsILi192ELi128ELi64ELi8ELb0ELb0EN7cutlass10bfloat16_tE19Flash_kernel_traitsILi192ELi128ELi64ELi8ES3_EELb0ELb1ELb0ELb0ELb0ELb0ELb0ELb0EEEvNS_16Flash_fwd_paramsE:
        /* <DEDUP_REMOVED lines=24> */
[----:B------:R-:W4:Y:S01]  /*0180*/  S2R R14, SR_CTAID.Z ;  /* 0x00000000000e7919 */ /* 0x000f220000002700 */
[----:B------:R-:W-:Y:S01]  /*0190*/  ISETP.NE.AND.EX P0, PT, RZ, c[0x0][0x24c], PT, P0 ;  /* 0x00009300ff007a0c */ /* 0x000fe20003f05300 */
[----:B--2---:R-:W-:Y:S02]  /*01a0*/  @P2 IMAD.IADD R205, R205, 0x1, -R200 ;  /* 0x00000001cdcd2824 */ /* 0x004fe400078e0ac8 */
[----:B------:R-:W-:-:S10]  /*01b0*/  @!P2 IMAD.MOV.U32 R205, RZ, RZ, c[0x0][0x214] ;  /* 0x00008500ffcda624 */ /* 0x000fd400078e00ff */
[----:B------:R-:W-:Y:S05]  /*01c0*/  @!P0 BRA `(.L_x_62) ;  /* 0x0000004000008947 */ /* 0x000fea0003800000 */
[----:B-1-34-:R-:W2:Y:S02]  /*01d0*/  @P3 LDG.E R4, [R6.64+0x4] ;  /* 0x0000040c06043981 */ /* 0x01aea4000c1e1900 */
[----:B--2--5:R-:W-:-:S06]  /*01e0*/  @P3 IADD3 R5, R4, -R9, RZ ;  /* 0x8000000904053210 */ /* 0x024fcc0007ffe0ff */
[----:B------:R1:W5:Y:S01]  /*01f0*/  @!P3 LDG.E R5, [R6.64] ;  /* 0x0000000c0605b981 */ /* 0x000362000c1e1900 */
[----:B------:R-:W-:Y:S05]  /*0200*/  BRA `(.L_x_63) ;  /* 0x0000001000007947 */ /* 0x000fea0003800000 */
.L_x_62:
[----:B-1-34-:R-:W-:Y:S02]  /*0210*/  MOV R5, c[0x0][0x218] ;  /* 0x0000860000057a02 */ /* 0x01afe40000000f00 */
.L_x_63:
[----:B------:R-:W-:-:S04]  /*0220*/  ISETP.NE.U32.AND P2, PT, RZ, c[0x0][0x258], PT ;  /* 0x00009600ff007a0c */ /* 0x000fc80003f45070 */
[----:B------:R-:W-:-:S13]  /*0230*/  ISETP.NE.AND.EX P2, PT, RZ, c[0x0][0x25c], PT, P2 ;  /* 0x00009700ff007a0c */ /* 0x000fda0003f45320 */
[----:B------:R-:W-:-:S05]  /*0240*/  @P2 IMAD.WIDE R10, R0, R3, c[0x0][0x258] ;  /* 0x00009600000a2625 */ /* 0x000fca00078e0203 */
[----:B-1----:R-:W2:Y:S01]  /*0250*/  @P2 LDG.E R7, [R10.64] ;  /* 0x0000000c0a072981 */ /* 0x002ea2000c1e1900 */
        /* <DEDUP_REMOVED lines=15> */
[----:B------:R-:W-:Y:S01]  /*0350*/  SHF.R.S32.HI R5, RZ, 0x6, R5 ;  /* 0x00000006ff057819 */ /* 0x000fe20000011405 */
[----:B------:R-:W1:Y:S01]  /*0360*/  S2R R3, SR_TID.X ;  /* 0x0000000000037919 */ /* 0x000e620000002100 */
        /* <DEDUP_REMOVED lines=10> */
[----:B------:R-:W-:-:S04]  /*0410*/  @!P1 IMAD.WIDE.U32 R12, R0, c[0x0][0x178], RZ ;  /* 0x00005e00000c9a25 */ /* 0x000fc800078e00ff */
[----:B------:R-:W-:Y:S01]  /*0420*/  @!P1 IMAD R5, R0, c[0x0][0x17c], R5 ;  /* 0x00005f0000059a24 */ /* 0x000fe200078e0205 */
[----:B------:R-:W-:Y:S01]  /*0430*/  @!P1 MOV R20, R12 ;  /* 0x0000000c00149202 */ /* 0x000fe20000000f00 */
[----:B------:R-:W-:-:S04]  /*0440*/  @P0 IMAD.WIDE.U32 R206, R16, c[0x0][0x198], RZ ;  /* 0x0000660010ce0a25 */ /* 0x000fc800078e00ff */
[----:B------:R-:W-:Y:S01]  /*0450*/  @P1 IMAD R11, R200, c[0x0][0x194], R21 ;  /* 0x00006500c80b1a24 */ /* 0x000fe200078e0215 */
[----:B------:R-:W-:Y:S01]  /*0460*/  @!P1 IADD3 R11, R13, R5, RZ ;  /* 0x000000050d0b9210 */ /* 0x000fe20007ffe0ff */
[----:B------:R-:W-:Y:S01]  /*0470*/  @P0 IMAD R16, R16, c[0x0][0x19c], R207 ;  /* 0x0000670010100a24 */ /* 0x000fe200078e02cf */
        /* <DEDUP_REMOVED lines=11> */
.L_x_65:
[----:B------:R-:W-:Y:S01]  /*0530*/  IABS R8, c[0x0][0x1c8] ;  /* 0x0000720000087a13 */ /* 0x000fe20000000000 */
[----:B------:R-:W-:Y:S01]  /*0540*/  IMAD.MOV.U32 R12, RZ, RZ, RZ ;  /* 0x000000ffff0c7224 */ /* 0x000fe200078e00ff */
[----:B------:R-:W-:Y:S01]  /*0550*/  SHF.R.S32.HI R17, RZ, 0x1f, R14 ;  /* 0x0000001fff117819 */ /* 0x000fe2000001140e */
[----:B------:R-:W-:Y:S01]  /*0560*/  @P0 IMAD.IADD R9, R2, 0x1, R9 ;  /* 0x0000000102090824 */ /* 0x000fe200078e0209 */
[----:B------:R-:W2:Y:S08]  /*0570*/  I2F.RP R10, R8 ;  /* 0x00000008000a7306 */ /* 0x000eb00000209400 */
[----:B--2---:R-:W2:Y:S02]  /*0580*/  MUFU.RCP R13, R10 ;  /* 0x0000000a000d7308 */ /* 0x004ea40000001000 */
[----:B--2---:R-:W-:-:S06]  /*0590*/  IADD3 R13, R13, 0xffffffe, RZ ;  /* 0x0ffffffe0d0d7810 */ /* 0x004fcc0007ffe0ff */
[----:B------:R-:W2:Y:S02]  /*05a0*/  F2I.FTZ.U32.TRUNC.NTZ R13, R13 ;  /* 0x0000000d000d7305 */ /* 0x000ea4000021f000 */
[----:B--2---:R-:W-:-:S04]  /*05b0*/  IMAD.MOV R5, RZ, RZ, -R13 ;  /* 0x000000ffff057224 */ /* 0x004fc800078e0a0d */
[----:B------:R-:W-:Y:S01]  /*05c0*/  IMAD R7, R5, R8, RZ ;  /* 0x0000000805077224 */ /* 0x000fe200078e02ff */
[----:B------:R-:W-:-:S03]  /*05d0*/  IABS R5, R14 ;  /* 0x0000000e00057213 */ /* 0x000fc60000000000 */
[----:B------:R-:W-:-:S04]  /*05e0*/  IMAD.HI.U32 R12, R13, R7, R12 ;  /* 0x000000070d0c7227 */ /* 0x000fc800078e000c */
[----:B------:R-:W-:-:S04]  /*05f0*/  IMAD.MOV.U32 R7, RZ, RZ, R5 ;  /* 0x000000ffff077224 */ /* 0x000fc800078e0005 */
[----:B------:R-:W-:-:S04]  /*0600*/  IMAD.HI.U32 R214, R12, R7, RZ ;  /* 0x000000070cd67227 */ /* 0x000fc800078e00ff */
[----:B------:R-:W-:Y:S02]  /*0610*/  IMAD.MOV R5, RZ, RZ, -R214 ;  /* 0x000000ffff057224 */ /* 0x000fe400078e0ad6 */
[----:B------:R-:W-:-:S04]  /*0620*/  @P0 IMAD.WIDE.U32 R12, R9, c[0x0][0x1a0], RZ ;  /* 0x00006800090c0a25 */ /* 0x000fc800078e00ff */
[----:B------:R-:W-:Y:S02]  /*0630*/  IMAD R5, R8, R5, R7 ;  /* 0x0000000508057224 */ /* 0x000fe400078e0207 */
[----:B------:R-:W-:-:S03]  /*0640*/  @P0 IMAD R9, R9, c[0x0][0x1a4], R13 ;  /* 0x0000690009090a24 */ /* 0x000fc600078e020d */
[----:B------:R-:W-:-:S13]  /*0650*/  ISETP.GT.U32.AND P2, PT, R8, R5, PT ;  /* 0x000000050800720c */ /* 0x000fda0003f44070 */
[-C--:B------:R-:W-:Y:S02]  /*0660*/  @!P2 IADD3 R5, R5, -R8.reuse, RZ ;  /* 0x800000080505a210 */ /* 0x080fe40007ffe0ff */
[----:B------:R-:W-:Y:S02]  /*0670*/  @!P2 IADD3 R214, R214, 0x1, RZ ;  /* 0x00000001d6d6a810 */ /* 0x000fe40007ffe0ff */
[----:B------:R-:W-:Y:S02]  /*0680*/  ISETP.GE.U32.AND P3, PT, R5, R8, PT ;  /* 0x000000080500720c */ /* 0x000fe40003f66070 */
[----:B------:R-:W-:Y:S02]  /*0690*/  LOP3.LUT R5, R14, c[0x0][0x1c8], RZ, 0x3c, !PT ;  /* 0x000072000e057a12 */ /* 0x000fe400078e3cff */
[----:B------:R-:W-:Y:S02]  /*06a0*/  ISETP.NE.AND P2, PT, RZ, c[0x0][0x1c8], PT ;  /* 0x00007200ff007a0c */ /* 0x000fe40003f45270 */
[----:B------:R-:W-:-:S02]  /*06b0*/  ISETP.GE.AND P1, PT, R5, RZ, PT ;  /* 0x000000ff0500720c */ /* 0x000fc40003f26270 */
[----:B------:R-:W-:-:S05]  /*06c0*/  @P0 MOV R8, R12 ;  /* 0x0000000c00080202 */ /* 0x000fca0000000f00 */
[----:B------:R-:W-:-:S06]  /*06d0*/  @P3 IADD3 R214, R214, 0x1, RZ ;  /* 0x00000001d6d63810 */ /* 0x000fcc0007ffe0ff */
        /* <DEDUP_REMOVED lines=13> */
.L_x_66:
[----:B-1----:R-:W-:Y:S01]  /*07b0*/  SHF.R.S32.HI R10, RZ, 0x1f, R3 ;  /* 0x0000001fff0a7819 */ /* 0x002fe20000011403 */
[----:B------:R-:W-:Y:S01]  /*07c0*/  IMAD R17, R17, c[0x0][0x1a8], RZ ;  /* 0x00006a0011117a24 */ /* 0x000fe200078e02ff */
[----:B------:R-:W-:Y:S01]  /*07d0*/  BSSY B0, `(.L_x_67) ;  /* 0x000006a000007945 */ /* 0x000fe20003800000 */
[----:B------:R-:W-:Y:S01]  /*07e0*/  IMAD.IADD R199, R205, 0x1, -R6 ;  /* 0x00000001cdc77824 */ /* 0x000fe200078e0a06 */
[-C--:B------:R-:W-:Y:S01]  /*07f0*/  LEA.HI R2, R10, R3.reuse, RZ, 0x3 ;  /* 0x000000030a027211 */ /* 0x080fe200078f18ff */
[----:B------:R-:W-:Y:S01]  /*0800*/  IMAD R17, R14, c[0x0][0x1ac], R17 ;  /* 0x00006b000e117a24 */ /* 0x000fe200078e0211 */
[----:B------:R-:W-:Y:S02]  /*0810*/  LEA.HI R197, R10, R3, RZ, 0x4 ;  /* 0x000000030ac57211 */ /* 0x000fe400078f20ff */
[----:B------:R-:W-:Y:S02]  /*0820*/  SHF.R.S32.HI R12, RZ, 0x3, R2 ;  /* 0x00000003ff0c7819 */ /* 0x000fe40000011402 */
[----:B------:R-:W-:-:S02]  /*0830*/  LOP3.LUT R2, R2, 0xfffffff8, RZ, 0xc0, !PT ;  /* 0xfffffff802027812 */ /* 0x000fc400078ec0ff */
[----:B------:R-:W-:Y:S01]  /*0840*/  LOP3.LUT R0, R197, 0xfffffff0, RZ, 0xc0, !PT ;  /* 0xfffffff0c5007812 */ /* 0x000fe200078ec0ff */
[----:B------:R-:W-:Y:S01]  /*0850*/  IMAD.SHL.U32 R5, R12, 0x40, RZ ;  /* 0x000000400c057824 */ /* 0x000fe200078e00ff */
[----:B------:R-:W-:Y:S01]  /*0860*/  SHF.R.S32.HI R18, RZ, 0x4, R197 ;  /* 0x00000004ff127819 */ /* 0x000fe200000114c5 */
[C---:B------:R-:W-:Y:S01]  /*0870*/  IMAD.IADD R2, R3.reuse, 0x1, -R2 ;  /* 0x0000000103027824 */ /* 0x040fe200078e0a02 */
[----:B------:R-:W-:Y:S01]  /*0880*/  SHF.R.S32.HI R13, RZ, 0x1f, R12 ;  /* 0x0000001fff0d7819 */ /* 0x000fe2000001140c */
[----:B------:R-:W-:Y:S01]  /*0890*/  IMAD.IADD R0, R3, 0x1, -R0 ;  /* 0x0000000103007824 */ /* 0x000fe200078e0a00 */
[----:B------:R-:W-:Y:S01]  /*08a0*/  LOP3.LUT R5, R5, 0x1c0, RZ, 0xc0, !PT ;  /* 0x000001c005057812 */ /* 0x000fe200078ec0ff */
[----:B------:R-:W-:Y:S01]  /*08b0*/  IMAD.SHL.U32 R210, R2, 0x8, RZ ;  /* 0x0000000802d27824 */ /* 0x000fe200078e00ff */
[----:B------:R-:W-:Y:S02]  /*08c0*/  LEA.HI R197, R197, R18, RZ, 0x1 ;  /* 0x00000012c5c57211 */ /* 0x000fe400078f08ff */
[----:B------:R-:W-:-:S02]  /*08d0*/  SHF.R.U32.HI R202, RZ, 0x3, R5 ;  /* 0x00000003ffca7819 */ /* 0x000fc40000011605 */
[----:B------:R-:W-:Y:S02]  /*08e0*/  LOP3.LUT R7, R5, 0x38, R210, 0xf8, !PT ;  /* 0x0000003805077812 */ /* 0x000fe400078ef8d2 */
[----:B------:R-:W-:Y:S02]  /*08f0*/  SHF.R.S32.HI R5, RZ, 0x1f, R0 ;  /* 0x0000001fff057819 */ /* 0x000fe40000011400 */
[----:B------:R-:W-:Y:S02]  /*0900*/  IADD3 R20, P0, R210, R20, RZ ;  /* 0x00000014d2147210 */ /* 0x000fe40007f1e0ff */
[----:B------:R-:W-:Y:S02]  /*0910*/  LEA.HI R5, R5, R0, RZ, 0x3 ;  /* 0x0000000005057211 */ /* 0x000fe400078f18ff */
[----:B------:R-:W-:Y:S02]  /*0920*/  SHF.R.S32.HI R211, RZ, 0x1f, R210 ;  /* 0x0000001fffd37819 */ /* 0x000fe400000114d2 */
[C---:B------:R-:W-:Y:S01]  /*0930*/  LOP3.LUT R19, R5.reuse, 0xfffffff8, RZ, 0xc0, !PT ;  /* 0xfffffff805137812 */ /* 0x040fe200078ec0ff */
[----:B------:R-:W-:Y:S01]  /*0940*/  IMAD.SHL.U32 R5, R5, 0x40, RZ ;  /* 0x0000004005057824 */ /* 0x000fe200078e00ff */
[----:B------:R-:W-:Y:S01]  /*0950*/  LOP3.LUT R202, R7, R202, RZ, 0x3c, !PT ;  /* 0x000000ca07ca7212 */ /* 0x000fe200078e3cff */
[----:B------:R-:W-:Y:S01]  /*0960*/  IMAD.X R21, R211, 0x1, R11, P0 ;  /* 0x00000001d3157824 */ /* 0x000fe200000e060b */
[----:B------:R-:W-:Y:S01]  /*0970*/  LEA.HI R7, R10, R3, RZ, 0x6 ;  /* 0x000000030a077211 */ /* 0x000fe200078f30ff */
[----:B------:R-:W-:Y:S01]  /*0980*/  IMAD.IADD R19, R0, 0x1, -R19 ;  /* 0x0000000100137824 */ /* 0x000fe200078e0a13 */
[----:B------:R-:W-:Y:S01]  /*0990*/  LOP3.LUT R197, R197, 0xfffffffe, RZ, 0xc0, !PT ;  /* 0xfffffffec5c57812 */ /* 0x000fe200078ec0ff */
[----:B------:R-:W-:Y:S01]  /*09a0*/  IMAD.WIDE.U32 R14, R14, c[0x0][0x1a8], R20 ;  /* 0x00006a000e0e7a25 */ /* 0x000fe200078e0014 */
[----:B------:R-:W-:-:S02]  /*09b0*/  SHF.R.S32.HI R11, RZ, 0x1f, R214 ;  /* 0x0000001fff0b7819 */ /* 0x000fc400000114d6 */
[----:B------:R-:W-:Y:S01]  /*09c0*/  LOP3.LUT P3, RZ, R19, 0x4, RZ, 0xc0, !PT ;  /* 0x0000000413ff7812 */ /* 0x000fe2000786c0ff */
[----:B------:R-:W-:Y:S01]  /*09d0*/  IMAD.SHL.U32 R7, R7, 0x8, RZ ;  /* 0x0000000807077824 */ /* 0x000fe200078e00ff */
[----:B------:R-:W-:Y:S01]  /*09e0*/  LOP3.LUT P2, RZ, R19, 0x2, RZ, 0xc0, !PT ;  /* 0x0000000213ff7812 */ /* 0x000fe2000784c0ff */
[----:B------:R-:W-:Y:S01]  /*09f0*/  IMAD R21, R13, c[0x0][0x1a0], RZ ;  /* 0x000068000d157a24 */ /* 0x000fe200078e02ff */
[----:B------:R-:W-:Y:S01]  /*0a00*/  LEA.HI R85, R10, R3, RZ, 0x5 ;  /* 0x000000030a557211 */ /* 0x000fe200078f28ff */
[----:B------:R-:W-:Y:S01]  /*0a10*/  IMAD.WIDE.U32 R22, R12, c[0x0][0x1a0], R210 ;  /* 0x000068000c167a25 */ /* 0x000fe200078e00d2 */
[----:B------:R-:W-:Y:S02]  /*0a20*/  LOP3.LUT R202, R202, 0xfffffe00, R7, 0xf8, !PT ;  /* 0xfffffe00caca7812 */ /* 0x000fe400078ef807 */
[----:B------:R-:W-:Y:S01]  /*0a30*/  IADD3 R204, R210, 0x40, RZ ;  /* 0x00000040d2cc7810 */ /* 0x000fe20007ffe0ff */
[----:B------:R-:W-:Y:S01]  /*0a40*/  IMAD.IADD R197, R18, 0x1, -R197 ;  /* 0x0000000112c57824 */ /* 0x000fe200078e0ac5 */
[----:B------:R-:W-:Y:S01]  /*0a50*/  IADD3 R8, P0, R8, R22, RZ ;  /* 0x0000001608087210 */ /* 0x000fe20007f1e0ff */
[----:B------:R-:W-:Y:S01]  /*0a60*/  IMAD.SHL.U32 R19, R19, 0x40, RZ ;  /* 0x0000004013137824 */ /* 0x000fe200078e00ff */
[----:B------:R-:W-:Y:S01]  /*0a70*/  IADD3 R203, R210, 0x80, RZ ;  /* 0x00000080d2cb7810 */ /* 0x000fe20007ffe0ff */
[----:B------:R-:W-:-:S02]  /*0a80*/  IMAD R7, R13, c[0x0][0x198], RZ ;  /* 0x000066000d077a24 */ /* 0x000fc400078e02ff */
[----:B------:R-:W-:Y:S01]  /*0a90*/  IMAD.WIDE.U32 R24, R12, c[0x0][0x198], R210 ;  /* 0x000066000c187a25 */ /* 0x000fe200078e00d2 */
[----:B------:R-:W-:-:S03]  /*0aa0*/  LOP3.LUT R19, R19, 0x1c0, RZ, 0xc0, !PT ;  /* 0x000001c013137812 */ /* 0x000fc600078ec0ff */
[----:B------:R-:W-:Y:S01]  /*0ab0*/  IMAD R0, R12, c[0x0][0x1a4], R21 ;  /* 0x000069000c007a24 */ /* 0x000fe200078e0215 */
[----:B------:R-:W-:Y:S01]  /*0ac0*/  IADD3 R206, P1, R206, R24, RZ ;  /* 0x00000018cece7210 */ /* 0x000fe20007f3e0ff */
[----:B------:R-:W-:Y:S02]  /*0ad0*/  IMAD.SHL.U32 R18, R197, 0x8, RZ ;  /* 0x00000008c5127824 */ /* 0x000fe400078e00ff */
[C---:B------:R-:W-:Y:S01]  /*0ae0*/  IMAD R7, R12.reuse, c[0x0][0x19c], R7 ;  /* 0x000067000c077a24 */ /* 0x040fe200078e0207 */
[----:B------:R-:W-:Y:S01]  /*0af0*/  IADD3.X R9, R9, R23, R0, P0, !PT ;  /* 0x0000001709097210 */ /* 0x000fe200007fe400 */
[----:B------:R-:W-:Y:S01]  /*0b00*/  IMAD R209, R11, c[0x0][0x1b0], RZ ;  /* 0x00006c000bd17a24 */ /* 0x000fe200078e02ff */
[----:B------:R-:W-:Y:S01]  /*0b10*/  LOP3.LUT R18, R19, 0x8, R18, 0xf8, !PT ;  /* 0x0000000813127812 */ /* 0x000fe200078ef812 */
[----:B------:R-:W-:Y:S01]  /*0b20*/  IMAD R219, R11, c[0x0][0x1b8], RZ ;  /* 0x00006e000bdb7a24 */ /* 0x000fe200078e02ff */
[----:B------:R-:W-:Y:S01]  /*0b30*/  ISETP.GE.AND P0, PT, R12, R199, PT ;  /* 0x000000c70c00720c */ /* 0x000fe20003f06270 */
[C---:B------:R-:W-:Y:S01]  /*0b40*/  IMAD R209, R214.reuse, c[0x0][0x1b4], R209 ;  /* 0x00006d00d6d17a24 */ /* 0x040fe200078e02d1 */
[----:B------:R-:W-:Y:S01]  /*0b50*/  SHF.R.U32.HI R19, RZ, 0x3, R19 ;  /* 0x00000003ff137819 */ /* 0x000fe20000011613 */
[----:B------:R-:W-:Y:S01]  /*0b60*/  IMAD R219, R214, c[0x0][0x1bc], R219 ;  /* 0x00006f00d6db7a24 */ /* 0x000fe200078e02db */
[----:B------:R-:W-:Y:S01]  /*0b70*/  IADD3.X R207, R16, R25, R7, P1, !PT ;  /* 0x0000001910cf7210 */ /* 0x000fe20000ffe407 */
[----:B------:R-:W-:Y:S01]  /*0b80*/  IMAD.MOV.U32 R7, RZ, RZ, 0x10 ;  /* 0x00000010ff077424 */ /* 0x000fe200078e00ff */
[----:B------:R-:W-:Y:S01]  /*0b90*/  LOP3.LUT R0, R18, R19, RZ, 0x3c, !PT ;  /* 0x0000001312007212 */ /* 0x000fe200078e3cff */
[----:B------:R-:W-:-:S03]  /*0ba0*/  IMAD.WIDE R18, R201, 0x80, R12 ;  /* 0x00000080c9127825 */ /* 0x000fc600078e020c */
[----:B------:R-:W-:Y:S01]  /*0bb0*/  LOP3.LUT R0, R0, 0xfffffe00, R5, 0xf8, !PT ;  /* 0xfffffe0000007812 */ /* 0x000fe200078ef805 */
[----:B------:R-:W-:Y:S01]  /*0bc0*/  IMAD.WIDE.U32 R206, R214, c[0x0][0x1b0], R206 ;  /* 0x00006c00d6ce7a25 */ /* 0x000fe200078e00ce */
[----:B------:R-:W-:-:S03]  /*0bd0*/  SEL R7, R7, 0xfffffff0, !P2 ;  /* 0xfffffff007077807 */ /* 0x000fc60005000000 */
[----:B------:R-:W-:Y:S01]  /*0be0*/  IMAD.WIDE.U32 R214, R214, c[0x0][0x1b8], R8 ;  /* 0x00006e00d6d67a25 */ /* 0x000fe200078e0008 */
[----:B------:R-:W-:Y:S02]  /*0bf0*/  LOP3.LUT R8, R85, 0xffffffe0, RZ, 0xc0, !PT ;  /* 0xffffffe055087812 */ /* 0x000fe400078ec0ff */
[----:B------:R-:W-:Y:S01]  /*0c00*/  SHF.R.S32.HI R85, RZ, 0x5, R85 ;  /* 0x00000005ff557819 */ /* 0x000fe20000011455 */
[----:B------:R-:W-:Y:S02]  /*0c10*/  IMAD.MOV.U32 R5, RZ, RZ, 0x20 ;  /* 0x00000020ff057424 */ /* 0x000fe400078e00ff */
[----:B------:R-:W-:Y:S02]  /*0c20*/  IMAD.IADD R9, R3, 0x1, -R8 ;  /* 0x0000000103097824 */ /* 0x000fe400078e0a08 */
[----:B------:R-:W-:Y:S01]  /*0c30*/  IMAD.SHL.U32 R202, R202, 0x2, RZ ;  /* 0x00000002caca7824 */ /* 0x000fe200078e00ff */
[----:B------:R-:W-:Y:S01]  /*0c40*/  SEL R5, R5, 0xffffffe0, !P3 ;  /* 0xffffffe005057807 */ /* 0x000fe20005800000 */
[----:B------:R-:W-:-:S02]  /*0c50*/  IMAD.IADD R17, R15, 0x1, R17 ;  /* 0x000000010f117824 */ /* 0x000fc400078e0211 */
[----:B------:R-:W-:Y:S02]  /*0c60*/  IMAD.IADD R209, R207, 0x1, R209 ;  /* 0x00000001cfd17824 */ /* 0x000fe400078e02d1 */
[----:B------:R-:W-:Y:S01]  /*0c70*/  IMAD.IADD R219, R215, 0x1, R219 ;  /* 0x00000001d7db7824 */ /* 0x000fe200078e02db */
[----:B------:R-:W-:Y:S05]  /*0c80*/  @P0 BRA `(.L_x_68) ;  /* 0x000001e000000947 */ /* 0x000fea0003800000 */
[----:B------:R-:W-:Y:S01]  /*0c90*/  ISETP.GE.AND P4, PT, R210, c[0x0][0x220], PT ;  /* 0x00008800d2007a0c */ /* 0x000fe20003f86270 */
[----:B------:R-:W-:Y:S01]  /*0ca0*/  IMAD R11, R19, c[0x0][0x190], RZ ;  /* 0x00006400130b7a24 */ /* 0x000fe200078e02ff */
[----:B------:R-:W-:Y:S01]  /*0cb0*/  ISETP.GE.AND P3, PT, R204, c[0x0][0x220], PT ;  /* 0x00008800cc007a0c */ /* 0x000fe20003f66270 */
[----:B------:R-:W-:Y:S01]  /*0cc0*/  IMAD.MOV.U32 R16, RZ, RZ, R14 ;  /* 0x000000ffff107224 */ /* 0x000fe200078e000e */
[----:B------:R-:W-:Y:S01]  /*0cd0*/  ISETP.GE.AND P2, PT, R203, c[0x0][0x220], PT ;  /* 0x00008800cb007a0c */ /* 0x000fe20003f46270 */
[C---:B------:R-:W-:Y:S02]  /*0ce0*/  IMAD R8, R18.reuse, c[0x0][0x194], R11 ;  /* 0x0000650012087a24 */ /* 0x040fe400078e020b */
[----:B------:R-:W-:-:S04]  /*0cf0*/  IMAD.WIDE.U32 R20, R18, c[0x0][0x190], R16 ;  /* 0x0000640012147a25 */ /* 0x000fc800078e0010 */
[----:B------:R-:W-:Y:S02]  /*0d00*/  IMAD.IADD R8, R21, 0x1, R8 ;  /* 0x0000000115087824 */ /* 0x000fe400078e0208 */
[C---:B------:R-:W-:Y:S01]  /*0d10*/  @!P4 LEA R22, P1, R20.reuse, c[0x0][0x160], 0x1 ;  /* 0x000058001416ca11 */ /* 0x040fe200078208ff */
[----:B------:R1:W-:Y:S01]  /*0d20*/  @P4 STS.128 [R202], RZ ;  /* 0x000000ffca004388 */ /* 0x0003e20000000c00 */
[C---:B------:R-:W-:Y:S02]  /*0d30*/  @!P3 LEA R10, P0, R20.reuse, c[0x0][0x160], 0x1 ;  /* 0x00005800140aba11 */ /* 0x040fe400078008ff */
[C-C-:B------:R-:W-:Y:S02]  /*0d40*/  @!P4 LEA.HI.X R23, R20.reuse, c[0x0][0x164], R8.reuse, 0x1, P1 ;  /* 0x000059001417ca11 */ /* 0x140fe400008f0c08 */
[----:B------:R-:W-:-:S03]  /*0d50*/  @!P3 LEA.HI.X R11, R20, c[0x0][0x164], R8, 0x1, P0 ;  /* 0x00005900140bba11 */ /* 0x000fc600000f0c08 */
[----:B------:R-:W-:Y:S01]  /*0d60*/  @!PT LDS RZ, [RZ] ;  /* 0x00000000fffff984 */ /* 0x000fe20000000800 */
[----:B------:R-:W-:Y:S01]  /*0d70*/  @!PT LDS RZ, [RZ] ;  /* 0x00000000fffff984 */ /* 0x000fe20000000800 */
[----:B------:R-:W-:Y:S01]  /*0d80*/  @!PT LDS RZ, [RZ] ;  /* 0x00000000fffff984 */ /* 0x000fe20000000800 */
[----:B------:R1:W-:Y:S04]  /*0d90*/  @!P4 LDGSTS.E.BYPASS.LTC128B.128 [R202], [R22.64] ;  /* 0x0000000016cacfae */ /* 0x0003e8000b901d4c */
[----:B------:R1:W-:Y:S04]  /*0da0*/  @P3 STS.128 [R202+0x4000], RZ ;  /* 0x004000ffca003388 */ /* 0x0003e80000000c00 */
[----:B------:R-:W-:Y:S01]  /*0db0*/  @!PT LDS RZ, [RZ] ;  /* 0x00000000fffff984 */ /* 0x000fe20000000800 */
[----:B------:R-:W-:Y:S01]  /*0dc0*/  @!PT LDS RZ, [RZ] ;  /* 0x00000000fffff984 */ /* 0x000fe20000000800 */
[----:B------:R-:W-:Y:S01]  /*0dd0*/  @!PT LDS RZ, [RZ] ;  /* 0x00000000fffff984 */ /* 0x000fe20000000800 */
[----:B------:R1:W-:Y:S04]  /*0de0*/  @!P3 LDGSTS.E.BYPASS.LTC128B.128 [R202+0x4000], [R10.64+0x80] ;  /* 0x040000800acabfae */ /* 0x0003e8000b901d4c */
[----:B------:R1:W-:Y:S01]  /*0df0*/  @P2 STS.128 [R202+0x8000], RZ ;  /* 0x008000ffca002388 */ /* 0x0003e20000000c00 */
[----:B------:R-:W-:Y:S05]  /*0e00*/  @P2 BRA `(.L_x_68) ;  /* 0x0000006000002947 */ /* 0x000fea0003800000 */
[----:B-1----:R-:W-:-:S04]  /*0e10*/  LEA R10, P0, R20, c[0x0][0x160], 0x1 ;  /* 0x00005800140a7a11 */ /* 0x002fc800078008ff */
[----:B------:R-:W-:-:S05]  /*0e20*/  LEA.HI.X R11, R20, c[0x0][0x164], R8, 0x1, P0 ;  /* 0x00005900140b7a11 */ /* 0x000fca00000f0c08 */
[----:B------:R-:W-:Y:S01]  /*0e30*/  @!PT LDS RZ, [RZ] ;  /* 0x00000000fffff984 */ /* 0x000fe20000000800 */
[----:B------:R-:W-:Y:S01]  /*0e40*/  @!PT LDS RZ, [RZ] ;  /* 0x00000000fffff984 */ /* 0x000fe20000000800 */
[----:B------:R-:W-:Y:S01]  /*0e50*/  @!PT LDS RZ, [RZ] ;  /* 0x00000000fffff984 */ /* 0x000fe20000000800 */
[----:B------:R1:W-:Y:S04]  /*0e60*/  LDGSTS.E.BYPASS.LTC128B.128 [R202+0x8000], [R10.64+0x100] ;  /* 0x080001000aca7fae */ /* 0x0003e8000b901d4c */
.L_x_68:
[----:B------:R-:W-:Y:S05]  /*0e70*/  BSYNC B0 ;  /* 0x0000000000007941 */ /* 0x000fea0003800000 */
.L_x_67:
[----:B------:R-:W-:Y:S01]  /*0e80*/  IADD3 R8, R12, 0x20, RZ ;  /* 0x000000200c087810 */ /* 0x000fe20007ffe0ff */
[----:B------:R-:W-:Y:S03]  /*0e90*/  BSSY B0, `(.L_x_69) ;  /* 0x0000024000007945 */ /* 0x000fe60003800000 */
[----:B------:R-:W-:-:S13]  /*0ea0*/  ISETP.GE.AND P0, PT, R8, R199, PT ;  /* 0x000000c70800720c */ /* 0x000fda0003f06270 */
[----:B------:R-:W-:Y:S05]  /*0eb0*/  @P0 BRA `(.L_x_70) ;  /* 0x0000021000000947 */ /* 0x000fea0003800000 */
[----:B-1----:R-:W-:Y:S01]  /*0ec0*/  IADD3 R11, P0, R18, 0x20, RZ ;  /* 0x00000020120b7810 */ /* 0x002fe20007f1e0ff */
[----:B------:R-:W-:Y:S01]  /*0ed0*/  IMAD.MOV.U32 R20, RZ, RZ, R14 ;  /* 0x000000ffff147224 */ /* 0x000fe200078e000e */
[----:B------:R-:W-:Y:S01]  /*0ee0*/  ISETP.GE.AND P3, PT, R210, c[0x0][0x220], PT ;  /* 0x00008800d2007a0c */ /* 0x000fe20003f66270 */
[----:B------:R-:W-:Y:S01]  /*0ef0*/  IMAD.MOV.U32 R21, RZ, RZ, R17 ;  /* 0x000000ffff157224 */ /* 0x000fe200078e0011 */
[----:B------:R-:W-:Y:S01]  /*0f00*/  ISETP.GE.AND P2, PT, R204, c[0x0][0x220], PT ;  /* 0x00008800cc007a0c */ /* 0x000fe20003f46270 */
[----:B------:R-:W-:Y:S01]  /*0f10*/  IMAD.X R10, RZ, RZ, R19, P0 ;  /* 0x000000ffff0a7224 */ /* 0x000fe200000e0613 */
[----:B------:R-:W-:Y:S01]  /*0f20*/  ISETP.GE.AND P0, PT, R203, c[0x0][0x220], PT ;  /* 0x00008800cb007a0c */ /* 0x000fe20003f06270 */
[----:B------:R-:W-:-:S04]  /*0f30*/  IMAD.WIDE.U32 R20, R11, c[0x0][0x190], R20 ;  /* 0x000064000b147a25 */ /* 0x000fc800078e0014 */
[----:B------:R-:W-:-:S04]  /*0f40*/  IMAD R10, R10, c[0x0][0x190], RZ ;  /* 0x000064000a0a7a24 */ /* 0x000fc800078e02ff */
[----:B------:R-:W-:Y:S01]  /*0f50*/  IMAD R10, R11, c[0x0][0x194], R10 ;  /* 0x000065000b0a7a24 */ /* 0x000fe200078e020a */
[C---:B------:R-:W-:Y:S01]  /*0f60*/  @!P3 LEA R22, P4, R20.reuse, c[0x0][0x160], 0x1 ;  /* 0x000058001416ba11 */ /* 0x040fe200078808ff */
[----:B------:R1:W-:Y:S01]  /*0f70*/  @P3 STS.128 [R202+0x1000], RZ ;  /* 0x001000ffca003388 */ /* 0x0003e20000000c00 */
[----:B------:R-:W-:Y:S01]  /*0f80*/  @!P2 LEA R24, P1, R20, c[0x0][0x160], 0x1 ;  /* 0x000058001418aa11 */ /* 0x000fe200078208ff */
[----:B------:R-:W-:-:S05]  /*0f90*/  IMAD.IADD R10, R21, 0x1, R10 ;  /* 0x00000001150a7824 */ /* 0x000fca00078e020a */
[C-C-:B------:R-:W-:Y:S02]  /*0fa0*/  @!P3 LEA.HI.X R23, R20.reuse, c[0x0][0x164], R10.reuse, 0x1, P4 ;  /* 0x000059001417ba11 */ /* 0x140fe400020f0c0a */
[----:B------:R-:W-:-:S03]  /*0fb0*/  @!P2 LEA.HI.X R25, R20, c[0x0][0x164], R10, 0x1, P1 ;  /* 0x000059001419aa11 */ /* 0x000fc600008f0c0a */
[----:B------:R-:W-:Y:S01]  /*0fc0*/  @!PT LDS RZ, [RZ] ;  /* 0x00000000fffff984 */ /* 0x000fe20000000800 */
[----:B------:R-:W-:Y:S01]  /*0fd0*/  @!PT LDS RZ, [RZ] ;  /* 0x00000000fffff984 */ /* 0x000fe20000000800 */
[----:B------:R-:W-:Y:S01]  /*0fe0*/  @!PT LDS RZ, [RZ] ;  /* 0x00000000fffff984 */ /* 0x000fe20000000800 */
[----:B------:R1:W-:Y:S04]  /*0ff0*/  @!P3 LDGSTS.E.BYPASS.LTC128B.128 [R202+0x1000], [R22.64] ;  /* 0x0100000016cabfae */ /* 0x0003e8000b901d4c */
        /* <DEDUP_REMOVED lines=13> */
.L_x_70:
[----:B------:R-:W-:Y:S05]  /*10d0*/  BSYNC B0 ;  /* 0x0000000000007941 */ /* 0x000fea0003800000 */
.L_x_69:
[----:B-1----:R-:W-:Y:S01]  /*10e0*/  IADD3 R10, R12, 0x40, RZ ;  /* 0x000000400c0a7810 */ /* 0x002fe20007ffe0ff */
[----:B------:R-:W-:Y:S03]  /*10f0*/  BSSY B0, `(.L_x_71) ;  /* 0x0000024000007945 */ /* 0x000fe60003800000 */
[----:B------:R-:W-:-:S13]  /*1100*/  ISETP.GE.AND P0, PT, R10, R199, PT ;  /* 0x000000c70a00720c */ /* 0x000fda0003f06270 */
[----:B------:R-:W-:Y:S05]  /*1110*/  @P0 BRA `(.L_x_72) ;  /* 0x0000021000000947 */ /* 0x000fea0003800000 */
[----:B------:R-:W-:Y:S01]  /*1120*/  IADD3 R11, P0, R18, 0x40, RZ ;  /* 0x00000040120b7810 */ /* 0x000fe20007f1e0ff */
        /* <DEDUP_REMOVED lines=32> */
.L_x_72:
[----:B------:R-:W-:Y:S05]  /*1330*/  BSYNC B0 ;  /* 0x0000000000007941 */ /* 0x000fea0003800000 */
.L_x_71:
[----:B------:R-:W-:Y:S01]  /*1340*/  IADD3 R10, R12, 0x60, RZ ;  /* 0x000000600c0a7810 */ /* 0x000fe20007ffe0ff */
[----:B------:R-:W-:Y:S01]  /*1350*/  UMOV UR8, 0x6 ;  /* 0x0000000600087882 */ /* 0x000fe20000000000 */
[----:B------:R-:W-:Y:S01]  /*1360*/  BSSY B0, `(.L_x_73) ;  /* 0x0000026000007945 */ /* 0x000fe20003800000 */
[----:B------:R-:W-:Y:S01]  /*1370*/  ULDC.64 UR6, c[0x0][0x198] ;  /* 0x0000660000067ab9 */ /* 0x000fe20000000a00 */
[----:B------:R-:W-:Y:S01]  /*1380*/  ISETP.GE.AND P0, PT, R10, R199, PT ;  /* 0x000000c70a00720c */ /* 0x000fe20003f06270 */
[----:B------:R-:W-:Y:S02]  /*1390*/  USHF.L.U64.HI UR9, UR6, UR8, UR7 ;  /* 0x0000000806097299 */ /* 0x000fe40008010207 */
[----:B------:R-:W-:-:S10]  /*13a0*/  USHF.L.U32 UR10, UR6, 0x6, URZ ;  /* 0x00000006060a7899 */ /* 0x000fd4000800063f */
[----:B------:R-:W-:Y:S05]  /*13b0*/  @P0 BRA `(.L_x_74) ;  /* 0x0000020000000947 */ /* 0x000fea0003800000 */
[----:B------:R-:W-:Y:S01]  /*13c0*/  IADD3 R10, P0, R18, 0x60, RZ ;  /* 0x00000060120a7810 */ /* 0x000fe20007f1e0ff */
[----:B------:R-:W-:Y:S01]  /*13d0*/  IMAD.MOV.U32 R15, RZ, RZ, R17 ;  /* 0x000000ffff0f7224 */ /* 0x000fe200078e0011 */
[----:B------:R-:W-:Y:S02]  /*13e0*/  ISETP.GE.AND P3, PT, R210, c[0x0][0x220], PT ;  /* 0x00008800d2007a0c */ /* 0x000fe40003f66270 */
        /* <DEDUP_REMOVED lines=23> */
[----:B--2---:R-:W-:-:S04]  /*1560*/  LEA R16, P0, R14, c[0x0][0x160], 0x1 ;  /* 0x000058000e107a11 */ /* 0x004fc800078008ff */
[----:B------:R-:W-:-:S05]  /*1570*/  LEA.HI.X R17, R14, c[0x0][0x164], R10, 0x1, P0 ;  /* 0x000059000e117a11 */ /* 0x000fca00000f0c0a */
[----:B------:R-:W-:Y:S01]  /*1580*/  @!PT LDS RZ, [RZ] ;  /* 0x00000000fffff984 */ /* 0x000fe20000000800 */
[----:B------:R-:W-:Y:S01]  /*1590*/  @!PT LDS RZ, [RZ] ;  /* 0x00000000fffff984 */ /* 0x000fe20000000800 */
[----:B------:R-:W-:Y:S01]  /*15a0*/  @!PT LDS RZ, [RZ] ;  /* 0x00000000fffff984 */ /* 0x000fe20000000800 */
[----:B------:R2:W-:Y:S04]  /*15b0*/  LDGSTS.E.BYPASS.LTC128B.128 [R202+0xb000], [R16.64+0x100] ;  /* 0x0b00010010ca7fae */ /* 0x0005e8000b901d4c */
.L_x_74:
[----:B------:R-:W-:Y:S05]  /*15c0*/  BSYNC B0 ;  /* 0x0000000000007941 */ /* 0x000fea0003800000 */
.L_x_73:
[----:B------:R-:W-:Y:S01]  /*15d0*/  IADD3 R133, R212, -0x1, RZ ;  /* 0xffffffffd4857810 */ /* 0x000fe20007ffe0ff */
[----:B------:R-:W-:Y:S01]  /*15e0*/  BSSY B0, `(.L_x_75) ;  /* 0x0000023000007945 */ /* 0x000fe20003800000 */
[----:B------:R-:W-:Y:S02]  /*15f0*/  MOV R208, R206 ;  /* 0x000000ce00d07202 */ /* 0x000fe40000000f00 */
[----:B------:R-:W-:Y:S01]  /*1600*/  SHF.R.S32.HI R14, RZ, 0x1f, R133 ;  /* 0x0000001fff0e7819 */ /* 0x000fe20000011485 */
[C---:B------:R-:W-:Y:S02]  /*1610*/  IMAD R11, R133.reuse, -0x40, R4 ;  /* 0xffffffc0850b7824 */ /* 0x040fe400078e0204 */
[C---:B------:R-:W-:Y:S02]  /*1620*/  IMAD R15, R133.reuse, UR9, RZ ;  /* 0x00000009850f7c24 */ /* 0x040fe4000f8e02ff */
[----:B--2---:R-:W-:Y:S01]  /*1630*/  IMAD.WIDE.U32 R16, R133, UR10, R208 ;  /* 0x0000000a85107c25 */ /* 0x004fe2000f8e00d0 */
[----:B------:R-:W-:-:S03]  /*1640*/  ISETP.GE.AND P0, PT, R12, R11, PT ;  /* 0x0000000b0c00720c */ /* 0x000fc60003f06270 */
[----:B------:R-:W-:-:S05]  /*1650*/  IMAD R10, R14, UR10, R15 ;  /* 0x0000000a0e0a7c24 */ /* 0x000fca000f8e020f */
[----:B------:R-:W-:-:S05]  /*1660*/  IADD3 R10, R17, R10, RZ ;  /* 0x0000000a110a7210 */ /* 0x000fca0007ffe0ff */
[----:B------:R-:W-:Y:S05]  /*1670*/  @P0 BRA `(.L_x_76) ;  /* 0x0000019000000947 */ /* 0x000fea0003800000 */
[----:B------:R-:W-:Y:S02]  /*1680*/  ISETP.GE.AND P3, PT, R210, c[0x0][0x220], PT ;  /* 0x00008800d2007a0c */ /* 0x000fe40003f66270 */
[----:B------:R-:W-:Y:S02]  /*1690*/  ISETP.GE.AND P2, PT, R204, c[0x0][0x220], PT ;  /* 0x00008800cc007a0c */ /* 0x000fe40003f46270 */
[----:B------:R-:W-:-:S09]  /*16a0*/  ISETP.GE.AND P0, PT, R203, c[0x0][0x220], PT ;  /* 0x00008800cb007a0c */ /* 0x000fd20003f06270 */
[C---:B------:R-:W-:Y:S01]  /*16b0*/  @!P3 LEA R20, P4, R16.reuse, c[0x0][0x168], 0x1 ;  /* 0x00005a001014ba11 */ /* 0x040fe200078808ff */
[----:B------:R2:W-:Y:S01]  /*16c0*/  @P3 STS.128 [R202+0xc000], RZ ;  /* 0x00c000ffca003388 */ /* 0x0005e20000000c00 */
[C---:B------:R-:W-:Y:S02]  /*16d0*/  @!P2 LEA R18, P1, R16.reuse, c[0x0][0x168], 0x1 ;  /* 0x00005a001012aa11 */ /* 0x040fe400078208ff */
        /* <DEDUP_REMOVED lines=19> */
.L_x_76:
[----:B------:R-:W-:Y:S05]  /*1810*/  BSYNC B0 ;  /* 0x0000000000007941 */ /* 0x000fea0003800000 */
.L_x_75:
[----:B------:R-:W-:Y:S01]  /*1820*/  ISETP.GE.AND P0, PT, R8, R11, PT ;  /* 0x0000000b0800720c */ /* 0x000fe20003f06270 */
[----:B------:R-:W-:Y:S01]  /*1830*/  UMOV UR7, 0x5 ;  /* 0x0000000500077882 */ /* 0x000fe20000000000 */
[----:B------:R-:W-:Y:S01]  /*1840*/  BSSY B0, `(.L_x_77) ;  /* 0x0000023000007945 */ /* 0x000fe20003800000 */
[----:B------:R-:W-:Y:S02]  /*1850*/  ULDC UR14, c[0x0][0x19c] ;  /* 0x00006700000e7ab9 */ /* 0x000fe40000000800 */
[----:B------:R-:W-:Y:S02]  /*1860*/  USHF.L.U32 UR11, UR6, 0x5, URZ ;  /* 0x00000005060b7899 */ /* 0x000fe4000800063f */
[----:B------:R-:W-:Y:S02]  /*1870*/  ULDC.64 UR4, c[0x0][0x1a0] ;  /* 0x0000680000047ab9 */ /* 0x000fe40000000a00 */
[----:B------:R-:W-:Y:S02]  /*1880*/  USHF.L.U64.HI UR6, UR6, UR7, UR14 ;  /* 0x0000000706067299 */ /* 0x000fe4000801020e */
[----:B------:R-:W-:-:S02]  /*1890*/  USHF.L.U64.HI UR8, UR4, UR8, UR5 ;  /* 0x0000000804087299 */ /* 0x000fc40008010205 */
[----:B------:R-:W-:Y:S01]  /*18a0*/  USHF.L.U32 UR14, UR4, 0x6, URZ ;  /* 0x00000006040e7899 */ /* 0x000fe2000800063f */
[----:B------:R-:W-:Y:S06]  /*18b0*/  @P0 BRA `(.L_x_78) ;  /* 0x000001b000000947 */ /* 0x000fec0003800000 */
[----:B------:R-:W-:Y:S02]  /*18c0*/  ISETP.GE.AND P3, PT, R210, c[0x0][0x220], PT ;  /* 0x00008800d2007a0c */ /* 0x000fe40003f66270 */
[----:B------:R-:W-:Y:S02]  /*18d0*/  ISETP.GE.AND P2, PT, R204, c[0x0][0x220], PT ;  /* 0x00008800cc007a0c */ /* 0x000fe40003f46270 */
[----:B------:R-:W-:Y:S02]  /*18e0*/  IADD3 R15, P1, R16, UR11, RZ ;  /* 0x0000000b100f7c10 */ /* 0x000fe4000ff3e0ff */
[----:B------:R-:W-:Y:S02]  /*18f0*/  ISETP.GE.AND P0, PT, R203, c[0x0][0x220], PT ;  /* 0x00008800cb007a0c */ /* 0x000fe40003f06270 */
[----:B------:R-:W-:-:S05]  /*1900*/  IADD3.X R10, R10, UR6, RZ, P1, !PT ;  /* 0x000000060a0a7c10 */ /* 0x000fca0008ffe4ff */
[C---:B--2---:R-:W-:Y:S01]  /*1910*/  @!P3 LEA R18, P4, R15.reuse, c[0x0][0x168], 0x1 ;  /* 0x00005a000f12ba11 */ /* 0x044fe200078808ff */
        /* <DEDUP_REMOVED lines=21> */
.L_x_78:
[----:B------:R-:W-:Y:S05]  /*1a70*/  BSYNC B0 ;  /* 0x0000000000007941 */ /* 0x000fea0003800000 */
.L_x_77:
[----:B------:R-:W0:Y:S01]  /*1a80*/  LDGDEPBAR ;  /* 0x00000000000079af */ /* 0x000e220000000000 */
[----:B------:R-:W-:Y:S01]  /*1a90*/  ISETP.GE.AND P0, PT, R12, R11, PT ;  /* 0x0000000b0c00720c */ /* 0x000fe20003f06270 */
[----:B------:R-:W-:Y:S01]  /*1aa0*/  IMAD R15, R133, UR8, RZ ;  /* 0x00000008850f7c24 */ /* 0x000fe2000f8e02ff */
[----:B------:R-:W-:Y:S01]  /*1ab0*/  MOV R218, R214 ;  /* 0x000000d600da7202 */ /* 0x000fe20000000f00 */
[----:B------:R-:W-:Y:S01]  /*1ac0*/  IMAD.SHL.U32 R216, R3, 0x2, RZ ;  /* 0x0000000203d87824 */ /* 0x000fe200078e00ff */
[----:B------:R-:W-:Y:S01]  /*1ad0*/  SHF.R.S32.HI R10, RZ, 0x1f, R9 ;  /* 0x0000001fff0a7819 */ /* 0x000fe20000011409 */
[----:B------:R-:W-:Y:S01]  /*1ae0*/  IMAD R14, R14, UR14, R15 ;  /* 0x0000000e0e0e7c24 */ /* 0x000fe2000f8e020f */
[----:B------:R-:W-:Y:S01]  /*1af0*/  BSSY B0, `(.L_x_79) ;  /* 0x0000025000007945 */ /* 0x000fe20003800000 */
[----:B--2---:R-:W-:Y:S01]  /*1b00*/  IMAD.WIDE.U32 R16, R133, UR14, R218 ;  /* 0x0000000e85107c25 */ /* 0x004fe2000f8e00da */
[----:B------:R-:W-:Y:S02]  /*1b10*/  LEA.HI R9, R10, R9, RZ, 0x2 ;  /* 0x000000090a097211 */ /* 0x000fe400078f10ff */
[----:B------:R-:W-:Y:S01]  /*1b20*/  LOP3.LUT R216, R216, 0x6, RZ, 0xc0, !PT ;  /* 0x00000006d8d87812 */ /* 0x000fe200078ec0ff */
[----:B------:R-:W-:Y:S01]  /*1b30*/  IMAD.IADD R14, R17, 0x1, R14 ;  /* 0x00000001110e7824 */ /* 0x000fe200078e020e */
[----:B------:R-:W-:Y:S01]  /*1b40*/  SHF.R.S32.HI R3, RZ, 0x2, R9 ;  /* 0x00000002ff037819 */ /* 0x000fe20000011409 */
[----:B------:R-:W-:-:S04]  /*1b50*/  DEPBAR.LE SB0, 0x0 ;  /* 0x000080000000791a */ /* 0x000fc80000000000 */
[----:B------:R-:W-:Y:S06]  /*1b60*/  BAR.SYNC.DEFER_BLOCKING 0x0 ;  /* 0x0000000000007b1d */ /* 0x000fec0000010000 */
[----:B------:R2:W-:Y:S04]  /*1b70*/  @P0 STS.128 [R202+0x12000], RZ ;  /* 0x012000ffca000388 */ /* 0x0005e80000000c00 */
[----:B------:R2:W-:Y:S04]  /*1b80*/  @P0 STS.128 [R202+0x14000], RZ ;  /* 0x014000ffca000388 */ /* 0x0005e80000000c00 */
[----:B------:R2:W-:Y:S01]  /*1b90*/  @P0 STS.128 [R202+0x16000], RZ ;  /* 0x016000ffca000388 */ /* 0x0005e20000000c00 */
[----:B------:R-:W-:Y:S05]  /*1ba0*/  @P0 BRA `(.L_x_80) ;  /* 0x0000019000000947 */ /* 0x000fea0003800000 */
[----:B------:R-:W-:Y:S02]  /*1bb0*/  ISETP.GE.AND P3, PT, R210, c[0x0][0x220], PT ;  /* 0x00008800d2007a0c */ /* 0x000fe40003f66270 */
[----:B------:R-:W-:-:S02]  /*1bc0*/  ISETP.GE.AND P2, PT, R204, c[0x0][0x220], PT ;  /* 0x00008800cc007a0c */ /* 0x000fc40003f46270 */
        /* <DEDUP_REMOVED lines=17> */
[----:B---3--:R-:W-:-:S04]  /*1ce0*/  LEA R18, P0, R16, c[0x0][0x170], 0x1 ;  /* 0x00005c0010127a11 */ /* 0x008fc800078008ff */
[----:B------:R-:W-:-:S05]  /*1cf0*/  LEA.HI.X R19, R16, c[0x0][0x174], R14, 0x1, P0 ;  /* 0x00005d0010137a11 */ /* 0x000fca00000f0c0e */
[----:B------:R-:W-:Y:S01]  /*1d00*/  @!PT LDS RZ, [RZ] ;  /* 0x00000000fffff984 */ /* 0x000fe20000000800 */
[----:B------:R-:W-:Y:S01]  /*1d10*/  @!PT LDS RZ, [RZ] ;  /* 0x00000000fffff984 */ /* 0x000fe20000000800 */
[----:B------:R-:W-:Y:S01]  /*1d20*/  @!PT LDS RZ, [RZ] ;  /* 0x00000000fffff984 */ /* 0x000fe20000000800 */
[----:B------:R3:W-:Y:S04]  /*1d30*/  LDGSTS.E.BYPASS.LTC128B.128 [R202+0x16000], [R18.64+0x100] ;  /* 0x1600010012ca7fae */ /* 0x0007e8000b901d4c */
.L_x_80:
[----:B------:R-:W-:Y:S05]  /*1d40*/  BSYNC B0 ;  /* 0x0000000000007941 */ /* 0x000fea0003800000 */
.L_x_79:
[----:B------:R-:W-:Y:S01]  /*1d50*/  ISETP.GE.AND P0, PT, R8, R11, PT ;  /* 0x0000000b0800720c */ /* 0x000fe20003f06270 */
[----:B------:R-:W-:Y:S01]  /*1d60*/  ULDC UR5, c[0x0][0x1a4] ;  /* 0x0000690000057ab9 */ /* 0x000fe20000000800 */
[----:B------:R-:W-:Y:S01]  /*1d70*/  BSSY B0, `(.L_x_81) ;  /* 0x0000022000007945 */ /* 0x000fe20003800000 */
[----:B------:R-:W-:Y:S02]  /*1d80*/  USHF.L.U32 UR15, UR4, 0x5, URZ ;  /* 0x00000005040f7899 */ /* 0x000fe4000800063f */
[----:B------:R-:W-:-:S08]  /*1d90*/  USHF.L.U64.HI UR5, UR4, UR7, UR5 ;  /* 0x0000000704057299 */ /* 0x000fd00008010205 */
[----:B------:R4:W-:Y:S04]  /*1da0*/  @P0 STS.128 [R202+0x13000], RZ ;  /* 0x013000ffca000388 */ /* 0x0009e80000000c00 */
[----:B------:R4:W-:Y:S04]  /*1db0*/  @P0 STS.128 [R202+0x15000], RZ ;  /* 0x015000ffca000388 */ /* 0x0009e80000000c00 */
[----:B------:R4:W-:Y:S01]  /*1dc0*/  @P0 STS.128 [R202+0x17000], RZ ;  /* 0x017000ffca000388 */ /* 0x0009e20000000c00 */
[----:B------:R-:W-:Y:S05]  /*1dd0*/  @P0 BRA `(.L_x_82) ;  /* 0x000001b000000947 */ /* 0x000fea0003800000 */
[----:B------:R-:W-:Y:S02]  /*1de0*/  ISETP.GE.AND P3, PT, R210, c[0x0][0x220], PT ;  /* 0x00008800d2007a0c */ /* 0x000fe40003f66270 */
[----:B------:R-:W-:-:S02]  /*1df0*/  ISETP.GE.AND P2, PT, R204, c[0x0][0x220], PT ;  /* 0x00008800cc007a0c */ /* 0x000fc40003f46270 */
[----:B------:R-:W-:Y:S02]  /*1e00*/  IADD3 R8, P1, R16, UR15, RZ ;  /* 0x0000000f10087c10 */ /* 0x000fe4000ff3e0ff */
[----:B------:R-:W-:Y:S02]  /*1e10*/  ISETP.GE.AND P0, PT, R203, c[0x0][0x220], PT ;  /* 0x00008800cb007a0c */ /* 0x000fe40003f06270 */
[----:B------:R-:W-:-:S05]  /*1e20*/  IADD3.X R9, R14, UR5, RZ, P1, !PT ;  /* 0x000000050e097c10 */ /* 0x000fca0008ffe4ff */
        /* <DEDUP_REMOVED lines=22> */
.L_x_82:
[----:B------:R-:W-:Y:S05]  /*1f90*/  BSYNC B0 ;  /* 0x0000000000007941 */ /* 0x000fea0003800000 */
.L_x_81:
[C---:B------:R-:W-:Y:S01]  /*1fa0*/  IMAD.SHL.U32 R8, R2.reuse, 0x40, RZ ;  /* 0x0000004002087824 */ /* 0x040fe200078e00ff */
[----:B------:R-:W-:Y:S01]  /*1fb0*/  R2P PR, R2, 0x6 ;  /* 0x0000000602007804 */ /* 0x000fe20000000000 */
[----:B------:R-:W-:Y:S01]  /*1fc0*/  IMAD.SHL.U32 R12, R12, 0x8, RZ ;  /* 0x000000080c0c7824 */ /* 0x000fe200078e00ff */
[----:B------:R-:W0:Y:S01]  /*1fd0*/  LDGDEPBAR ;  /* 0x00000000000079af */ /* 0x000e220000000000 */
[C---:B------:R-:W-:Y:S01]  /*1fe0*/  IMAD R198, R85.reuse, 0x400, R0 ;  /* 0x0000040055c67824 */ /* 0x040fe200078e0200 */
[----:B------:R-:W-:Y:S01]  /*1ff0*/  LOP3.LUT R9, R8, 0x1c0, RZ, 0xc0, !PT ;  /* 0x000001c008097812 */ /* 0x000fe200078ec0ff */
[----:B------:R-:W-:Y:S02]  /*2000*/  IMAD R6, R85, 0x10, R6 ;  /* 0x0000001055067824 */ /* 0x000fe400078e0206 */
[----:B------:R-:W-:Y:S01]  /*2010*/  IMAD.SHL.U32 R198, R198, 0x2, RZ ;  /* 0x00000002c6c67824 */ /* 0x000fe200078e00ff */
[----:B------:R-:W-:Y:S02]  /*2020*/  LOP3.LUT R8, R9, 0x8, R12, 0xf8, !PT ;  /* 0x0000000809087812 */ /* 0x000fe400078ef80c */
[----:B------:R-:W-:Y:S01]  /*2030*/  SHF.R.U32.HI R9, RZ, 0x3, R9 ;  /* 0x00000003ff097819 */ /* 0x000fe20000011609 */
[--C-:B------:R-:W-:Y:S01]  /*2040*/  IMAD R196, R7, 0x2, R198.reuse ;  /* 0x0000000207c47824 */ /* 0x100fe200078e02c6 */
[----:B-1----:R-:W-:Y:S01]  /*2050*/  LDSM.16.M88.4 R24, [R198] ;  /* 0x00000000c618783b */ /* 0x002fe20000000200 */
[C---:B------:R-:W-:Y:S01]  /*2060*/  IMAD R194, R5.reuse, 0x2, R198 ;  /* 0x0000000205c27824 */ /* 0x040fe200078e02c6 */
[----:B------:R-:W-:Y:S01]  /*2070*/  LOP3.LUT R8, R8, R9, RZ, 0x3c, !PT ;  /* 0x0000000908087212 */ /* 0x000fe200078e3cff */
[----:B------:R-:W-:Y:S01]  /*2080*/  IMAD R193, R5, 0x2, R196 ;  /* 0x0000000205c17824 */ /* 0x000fe200078e02c4 */
[----:B------:R-:W-:Y:S01]  /*2090*/  LDSM.16.M88.4 R40, [R196] ;  /* 0x00000000c428783b */ /* 0x000fe20000000200 */
[----:B------:R-:W-:-:S02]  /*20a0*/  IADD3 R3, R6, 0x1, R3 ;  /* 0x0000000106037810 */ /* 0x000fc40007ffe003 */
[----:B------:R-:W-:Y:S01]  /*20b0*/  IMAD R197, R197, 0x200, R8 ;  /* 0x00000200c5c57824 */ /* 0x000fe200078e0208 */
[----:B------:R-:W-:Y:S01]  /*20c0*/  LDSM.16.M88.4 R44, [R194] ;  /* 0x00000000c22c783b */ /* 0x000fe20000000200 */
[----:B------:R-:W-:Y:S02]  /*20d0*/  IADD3 R3, R4, R3, -R205 ;  /* 0x0000000304037210 */ /* 0x000fe40007ffe8cd */
[----:B------:R-:W-:Y:S01]  /*20e0*/  IMAD.SHL.U32 R197, R197, 0x2, RZ ;  /* 0x00000002c5c57824 */ /* 0x000fe200078e00ff */
[----:B------:R-:W-:Y:S04]  /*20f0*/  LDSM.16.M88.4 R68, [R193] ;  /* 0x00000000c144783b */ /* 0x000fe80000000200 */
[----:B------:R-:W1:Y:S01]  /*2100*/  LDSM.16.M88.4 R60, [R197+0xc800] ;  /* 0x00c80000c53c783b */ /* 0x000e620000000200 */
[----:B------:R-:W-:-:S02]  /*2110*/  IADD3 R2, R197, 0xc000, RZ ;  /* 0x0000c000c5027810 */ /* 0x000fc40007ffe0ff */
[----:B------:R-:W-:Y:S01]  /*2120*/  IADD3 R195, R197, 0xc020, RZ ;  /* 0x0000c020c5c37810 */ /* 0x000fe20007ffe0ff */
[----:B---3--:R-:W3:Y:S01]  /*2130*/  LDSM.16.M88.4 R16, [R197+0xc000] ;  /* 0x00c00000c510783b */ /* 0x008ee20000000200 */
[----:B------:R-:W-:Y:S01]  /*2140*/  @P1 IADD3 R195, R2, -0x20, RZ ;  /* 0xffffffe002c31810 */ /* 0x000fe20007ffe0ff */
[----:B------:R-:W-:Y:S02]  /*2150*/  IMAD.MOV.U32 R2, RZ, RZ, 0x40 ;  /* 0x00000040ff027424 */ /* 0x000fe400078e00ff */
[----:B------:R-:W5:Y:S01]  /*2160*/  LDSM.16.M88.4 R52, [R197+0xd000] ;  /* 0x00d00000c534783b */ /* 0x000f620000000200 */
[C---:B------:R-:W-:Y:S02]  /*2170*/  IADD3 R187, R195.reuse, 0x800, RZ ;  /* 0x00000800c3bb7810 */ /* 0x040fe40007ffe0ff */
[----:B------:R-:W-:Y:S01]  /*2180*/  SEL R2, R2, 0xffffffc0, !P2 ;  /* 0xffffffc002027807 */ /* 0x000fe20005000000 */
[----:B------:R-:W2:Y:S01]  /*2190*/  LDSM.16.M88.4 R8, [R195+0x800] ;  /* 0x00080000c308783b */ /* 0x000ea20000000200 */
[----:B------:R-:W-:-:S02]  /*21a0*/  IADD3 R186, R195, 0x1000, RZ ;  /* 0x00001000c3ba7810 */ /* 0x000fc40007ffe0ff */
[----:B------:R-:W-:Y:S01]  /*21b0*/  IADD3 R185, R195, 0x1800, RZ ;  /* 0x00001800c3b97810 */ /* 0x000fe20007ffe0ff */
[----:B------:R-:W4:Y:S01]  /*21c0*/  LDSM.16.M88.4 R32, [R197+0xd800] ;  /* 0x00d80000c520783b */ /* 0x000f220000000200 */
[----:B------:R-:W-:Y:S01]  /*21d0*/  IMAD.IADD R191, R197, 0x1, R2 ;  /* 0x00000001c5bf7824 */ /* 0x000fe200078e0202 */
[C---:B------:R-:W-:Y:S01]  /*21e0*/  IADD3 R183, R195.reuse, 0x2000, RZ ;  /* 0x00002000c3b77810 */ /* 0x040fe20007ffe0ff */
[----:B------:R-:W-:Y:S01]  /*21f0*/  IMAD.IADD R184, R2, 0x1, R195 ;  /* 0x0000000102b87824 */ /* 0x000fe200078e02c3 */
[----:B------:R-:W2:Y:S01]  /*2200*/  LDSM.16.M88.4 R28, [R195] ;  /* 0x00000000c31c783b */ /* 0x000ea20000000200 */
[C---:B------:R-:W-:Y:S02]  /*2210*/  IADD3 R182, R195.reuse, 0x2800, RZ ;  /* 0x00002800c3b67810 */ /* 0x040fe40007ffe0ff */
[C---:B------:R-:W-:Y:S01]  /*2220*/  IADD3 R181, R195.reuse, 0x3000, RZ ;  /* 0x00003000c3b57810 */ /* 0x040fe20007ffe0ff */
[----:B------:R-:W2:Y:S01]  /*2230*/  LDSM.16.M88.4 R12, [R195+0x1000] ;  /* 0x00100000c30c783b */ /* 0x000ea20000000200 */
[----:B------:R-:W-:-:S02]  /*2240*/  IADD3 R180, R195, 0x3800, RZ ;  /* 0x00003800c3b47810 */ /* 0x000fc40007ffe0ff */
[C---:B------:R-:W-:Y:S01]  /*2250*/  IADD3 R179, R195.reuse, 0x4000, RZ ;  /* 0x00004000c3b37810 */ /* 0x040fe20007ffe0ff */
[----:B------:R-:W2:Y:S01]  /*2260*/  LDSM.16.M88.4 R72, [R195+0x1800] ;  /* 0x00180000c348783b */ /* 0x000ea20000000200 */
[C---:B------:R-:W-:Y:S02]  /*2270*/  IADD3 R178, R195.reuse, 0x4800, RZ ;  /* 0x00004800c3b27810 */ /* 0x040fe40007ffe0ff */
[C---:B------:R-:W-:Y:S01]  /*2280*/  IADD3 R177, R195.reuse, 0x5000, RZ ;  /* 0x00005000c3b17810 */ /* 0x040fe20007ffe0ff */
[----:B------:R-:W2:Y:S01]  /*2290*/  LDSM.16.M88.4 R36, [R191+0xc000] ;  /* 0x00c00000bf24783b */ /* 0x000ea20000000200 */
[----:B------:R-:W-:-:S03]  /*22a0*/  IADD3 R176, R195, 0x5800, RZ ;  /* 0x00005800c3b07810 */ /* 0x000fc60007ffe0ff */
[----:B------:R-:W-:Y:S01]  /*22b0*/  LDSM.16.M88.4 R76, [R195+0x2800] ;  /* 0x00280000c34c783b */ /* 0x000fe20000000200 */
[C---:B-1----:R-:W-:Y:S03]  /*22c0*/  HMMA.16816.F32.BF16 R64, R24.reuse, R60, RZ ;  /* 0x0000003c1840723c */ /* 0x042fe600000418ff */
[----:B------:R-:W-:Y:S05]  /*22d0*/  LDSM.16.M88.4 R80, [R193+0x4000] ;  /* 0x00400000c150783b */ /* 0x000fea0000000200 */
[C---:B------:R-:W-:Y:S08]  /*22e0*/  HMMA.16816.F32.BF16 R60, R24.reuse, R62, RZ ;  /* 0x0000003e183c723c */ /* 0x040ff000000418ff */
[C---:B---3--:R-:W-:Y:S08]  /*22f0*/  HMMA.16816.F32.BF16 R20, R24.reuse, R16, RZ ;  /* 0x000000101814723c */ /* 0x048ff000000418ff */
[C---:B------:R-:W-:Y:S08]  /*2300*/  HMMA.16816.F32.BF16 R16, R24.reuse, R18, RZ ;  /* 0x000000121810723c */ /* 0x040ff000000418ff */
[C---:B-----5:R-:W-:Y:S08]  /*2310*/  HMMA.16816.F32.BF16 R56, R24.reuse, R52, RZ ;  /* 0x000000341838723c */ /* 0x060ff000000418ff */
[----:B------:R-:W-:Y:S08]  /*2320*/  HMMA.16816.F32.BF16 R52, R24, R54, RZ ;  /* 0x000000361834723c */ /* 0x000ff000000418ff */
[C---:B--2---:R-:W-:Y:S08]  /*2330*/  HMMA.16816.F32.BF16 R64, R40.reuse, R8, R64 ;  /* 0x000000082840723c */ /* 0x044ff00000041840 */
[----:B------:R-:W-:Y:S01]  /*2340*/  HMMA.16816.F32.BF16 R60, R40, R10, R60 ;  /* 0x0000000a283c723c */ /* 0x000fe2000004183c */
[----:B------:R-:W1:Y:S07]  /*2350*/  LDSM.16.M88.4 R8, [R191+0xd000] ;  /* 0x00d00000bf08783b */ /* 0x000e6e0000000200 */
[C---:B----4-:R-:W-:Y:S08]  /*2360*/  HMMA.16816.F32.BF16 R48, R24.reuse, R32, RZ ;  /* 0x000000201830723c */ /* 0x050ff000000418ff */
[----:B------:R-:W-:Y:S01]  /*2370*/  HMMA.16816.F32.BF16 R24, R24, R34, RZ ;  /* 0x000000221818723c */ /* 0x000fe200000418ff */
[----:B------:R-:W2:Y:S07]  /*2380*/  LDSM.16.M88.4 R32, [R191+0xc800] ;  /* 0x00c80000bf20783b */ /* 0x000eae0000000200 */
[C---:B------:R-:W-:Y:S08]  /*2390*/  HMMA.16816.F32.BF16 R20, R40.reuse, R28, R20 ;  /* 0x0000001c2814723c */ /* 0x040ff00000041814 */
[C---:B------:R-:W-:Y:S01]  /*23a0*/  HMMA.16816.F32.BF16 R16, R40.reuse, R30, R16 ;  /* 0x0000001e2810723c */ /* 0x040fe20000041810 */
[----:B------:R-:W3:Y:S07]  /*23b0*/  LDSM.16.M88.4 R28, [R191+0xd800] ;  /* 0x00d80000bf1c783b */ /* 0x000eee0000000200 */
[C---:B------:R-:W-:Y:S08]  /*23c0*/  HMMA.16816.F32.BF16 R56, R40.reuse, R12, R56 ;  /* 0x0000000c2838723c */ /* 0x040ff00000041838 */
[C---:B------:R-:W-:Y:S01]  /*23d0*/  HMMA.16816.F32.BF16 R52, R40.reuse, R14, R52 ;  /* 0x0000000e2834723c */ /* 0x040fe20000041834 */
[----:B------:R-:W4:Y:S07]  /*23e0*/  LDSM.16.M88.4 R12, [R184] ;  /* 0x00000000b80c783b */ /* 0x000f2e0000000200 */
[C---:B------:R-:W-:Y:S08]  /*23f0*/  HMMA.16816.F32.BF16 R48, R40.reuse, R72, R48 ;  /* 0x000000482830723c */ /* 0x040ff00000041830 */
[----:B------:R-:W-:Y:S01]  /*2400*/  HMMA.16816.F32.BF16 R24, R40, R74, R24 ;  /* 0x0000004a2818723c */ /* 0x000fe20000041818 */
[----:B------:R-:W5:Y:S04]  /*2410*/  LDSM.16.M88.4 R72, [R184+0x1800] ;  /* 0x00180000b848783b */ /* 0x000f680000000200 */
[----:B------:R-:W3:Y:S03]  /*2420*/  LDSM.16.M88.4 R40, [R184+0x800] ;  /* 0x00080000b828783b */ /* 0x000ee60000000200 */
[C---:B------:R-:W-:Y:S08]  /*2430*/  HMMA.16816.F32.BF16 R20, R44.reuse, R36, R20 ;  /* 0x000000242c14723c */ /* 0x040ff00000041814 */
[C---:B------:R-:W-:Y:S01]  /*2440*/  HMMA.16816.F32.BF16 R16, R44.reuse, R38, R16 ;  /* 0x000000262c10723c */ /* 0x040fe20000041810 */
[----:B------:R-:W-:Y:S07]  /*2450*/  LDSM.16.M88.4 R36, [R197+0xe000] ;  /* 0x00e00000c524783b */ /* 0x000fee0000000200 */
[C---:B-1----:R-:W-:Y:S08]  /*2460*/  HMMA.16816.F32.BF16 R56, R44.reuse, R8, R56 ;  /* 0x000000082c38723c */ /* 0x042ff00000041838 */
[C---:B------:R-:W-:Y:S01]  /*2470*/  HMMA.16816.F32.BF16 R52, R44.reuse, R10, R52 ;  /* 0x0000000a2c34723c */ /* 0x040fe20000041834 */
[----:B------:R-:W1:Y:S07]  /*2480*/  LDSM.16.M88.4 R8, [R184+0x1000] ;  /* 0x00100000b808783b */ /* 0x000e6e0000000200 */
[C---:B--2---:R-:W-:Y:S08]  /*2490*/  HMMA.16816.F32.BF16 R64, R44.reuse, R32, R64 ;  /* 0x000000202c40723c */ /* 0x044ff00000041840 */
[C---:B------:R-:W-:Y:S01]  /*24a0*/  HMMA.16816.F32.BF16 R60, R44.reuse, R34, R60 ;  /* 0x000000222c3c723c */ /* 0x040fe2000004183c */
[----:B------:R-:W-:Y:S07]  /*24b0*/  LDSM.16.M88.4 R32, [R197+0xe800] ;  /* 0x00e80000c520783b */ /* 0x000fee0000000200 */
[C---:B---3--:R-:W-:Y:S08]  /*24c0*/  HMMA.16816.F32.BF16 R48, R44.reuse, R28, R48 ;  /* 0x0000001c2c30723c */ /* 0x048ff00000041830 */
[----:B------:R-:W-:Y:S01]  /*24d0*/  HMMA.16816.F32.BF16 R44, R44, R30, R24 ;  /* 0x0000001e2c2c723c */ /* 0x000fe20000041818 */
[----:B------:R-:W2:Y:S04]  /*24e0*/  LDSM.16.M88.4 R24, [R198+0x4000] ;  /* 0x00400000c618783b */ /* 0x000ea80000000200 */
[----:B------:R-:W3:Y:S03]  /*24f0*/  LDSM.16.M88.4 R28, [R197+0xf800] ;  /* 0x00f80000c51c783b */ /* 0x000ee60000000200 */
[C---:B----4-:R-:W-:Y:S08]  /*2500*/  HMMA.16816.F32.BF16 R20, R68.reuse, R12, R20 ;  /* 0x0000000c4414723c */ /* 0x050ff00000041814 */
[C---:B------:R-:W-:Y:S01]  /*2510*/  HMMA.16816.F32.BF16 R16, R68.reuse, R14, R16 ;  /* 0x0000000e4410723c */ /* 0x040fe20000041810 */
[----:B------:R-:W4:Y:S07]  /*2520*/  LDSM.16.M88.4 R12, [R197+0xf000] ;  /* 0x00f00000c50c783b */ /* 0x000f2e0000000200 */
[C---:B-----5:R-:W-:Y:S08]  /*2530*/  HMMA.16816.F32.BF16 R48, R68.reuse, R72, R48 ;  /* 0x000000484430723c */ /* 0x060ff00000041830 */
[C---:B------:R-:W-:Y:S08]  /*2540*/  HMMA.16816.F32.BF16 R64, R68.reuse, R40, R64 ;  /* 0x000000284440723c */ /* 0x040ff00000041840 */
[C---:B------:R-:W-:Y:S01]  /*2550*/  HMMA.16816.F32.BF16 R60, R68.reuse, R42, R60 ;  /* 0x0000002a443c723c */ /* 0x040fe2000004183c */
[----:B------:R-:W-:Y:S07]  /*2560*/  LDSM.16.M88.4 R40, [R196+0x4000] ;  /* 0x00400000c428783b */ /* 0x000fee0000000200 */
[C---:B-1----:R-:W-:Y:S08]  /*2570*/  HMMA.16816.F32.BF16 R56, R68.reuse, R8, R56 ;  /* 0x000000084438723c */ /* 0x042ff00000041838 */
[C---:B------:R-:W-:Y:S01]  /*2580*/  HMMA.16816.F32.BF16 R52, R68.reuse, R10, R52 ;  /* 0x0000000a4434723c */ /* 0x040fe20000041834 */
[----:B------:R-:W1:Y:S07]  /*2590*/  LDSM.16.M88.4 R8, [R195+0x2000] ;  /* 0x00200000c308783b */ /* 0x000e6e0000000200 */
[----:B------:R-:W-:Y:S01]  /*25a0*/  HMMA.16816.F32.BF16 R44, R68, R74, R44 ;  /* 0x0000004a442c723c */ /* 0x000fe2000004182c */
[----:B------:R-:W5:Y:S04]  /*25b0*/  LDSM.16.M88.4 R68, [R195+0x3800] ;  /* 0x00380000c344783b */ /* 0x000f680000000200 */
[----:B------:R-:W1:Y:S03]  /*25c0*/  LDSM.16.M88.4 R72, [R195+0x3000] ;  /* 0x00300000c348783b */ /* 0x000e660000000200 */
[C---:B--2---:R-:W-:Y:S08]  /*25d0*/  HMMA.16816.F32.BF16 R20, R24.reuse, R36, R20 ;  /* 0x000000241814723c */ /* 0x044ff00000041814 */
[C---:B------:R-:W-:Y:S01]  /*25e0*/  HMMA.16816.F32.BF16 R16, R24.reuse, R38, R16 ;  /* 0x000000261810723c */ /* 0x040fe20000041810 */
[----:B------:R-:W-:Y:S07]  /*25f0*/  LDSM.16.M88.4 R36, [R191+0xe000] ;  /* 0x00e00000bf24783b */ /* 0x000fee0000000200 */
[C---:B---3--:R-:W-:Y:S08]  /*2600*/  HMMA.16816.F32.BF16 R48, R24.reuse, R28, R48 ;  /* 0x0000001c1830723c */ /* 0x048ff00000041830 */
[C---:B------:R-:W-:Y:S08]  /*2610*/  HMMA.16816.F32.BF16 R64, R24.reuse, R32, R64 ;  /* 0x000000201840723c */ /* 0x040ff00000041840 */
[C---:B------:R-:W-:Y:S01]  /*2620*/  HMMA.16816.F32.BF16 R60, R24.reuse, R34, R60 ;  /* 0x00000022183c723c */ /* 0x040fe2000004183c */
[----:B------:R-:W-:Y:S07]  /*2630*/  LDSM.16.M88.4 R32, [R191+0xe800] ;  /* 0x00e80000bf20783b */ /* 0x000fee0000000200 */
[C---:B----4-:R-:W-:Y:S08]  /*2640*/  HMMA.16816.F32.BF16 R56, R24.reuse, R12, R56 ;  /* 0x0000000c1838723c */ /* 0x050ff00000041838 */
[C---:B------:R-:W-:Y:S01]  /*2650*/  HMMA.16816.F32.BF16 R52, R24.reuse, R14, R52 ;  /* 0x0000000e1834723c */ /* 0x040fe20000041834 */
[----:B------:R-:W2:Y:S07]  /*2660*/  LDSM.16.M88.4 R12, [R194+0x4000] ;  /* 0x00400000c20c783b */ /* 0x000eae0000000200 */
[----:B------:R-:W-:Y:S01]  /*2670*/  HMMA.16816.F32.BF16 R44, R24, R30, R44 ;  /* 0x0000001e182c723c */ /* 0x000fe2000004182c */
[----:B------:R-:W3:Y:S04]  /*2680*/  LDSM.16.M88.4 R24, [R191+0xf800] ;  /* 0x00f80000bf18783b */ /* 0x000ee80000000200 */
[----:B------:R-:W4:Y:S03]  /*2690*/  LDSM.16.M88.4 R28, [R191+0xf000] ;  /* 0x00f00000bf1c783b */ /* 0x000f260000000200 */
[C---:B-1----:R-:W-:Y:S08]  /*26a0*/  HMMA.16816.F32.BF16 R20, R40.reuse, R8, R20 ;  /* 0x000000082814723c */ /* 0x042ff00000041814 */
[C---:B------:R-:W-:Y:S01]  /*26b0*/  HMMA.16816.F32.BF16 R16, R40.reuse, R10, R16 ;  /* 0x0000000a2810723c */ /* 0x040fe20000041810 */
[----:B------:R-:W1:Y:S07]  /*26c0*/  LDSM.16.M88.4 R8, [R184+0x2000] ;  /* 0x00200000b808783b */ /* 0x000e6e0000000200 */
[C---:B-----5:R-:W-:Y:S08]  /*26d0*/  HMMA.16816.F32.BF16 R48, R40.reuse, R68, R48 ;  /* 0x000000442830723c */ /* 0x060ff00000041830 */
[C---:B------:R-:W-:Y:S08]  /*26e0*/  HMMA.16816.F32.BF16 R64, R40.reuse, R76, R64 ;  /* 0x0000004c2840723c */ /* 0x040ff00000041840 */
[C---:B------:R-:W-:Y:S01]  /*26f0*/  HMMA.16816.F32.BF16 R60, R40.reuse, R78, R60 ;  /* 0x0000004e283c723c */ /* 0x040fe2000004183c */
[----:B------:R-:W-:Y:S07]  /*2700*/  LDSM.16.M88.4 R76, [R184+0x2800] ;  /* 0x00280000b84c783b */ /* 0x000fee0000000200 */
[C---:B------:R-:W-:Y:S01]  /*2710*/  HMMA.16816.F32.BF16 R44, R40.reuse, R70, R44 ;  /* 0x00000046282c723c */ /* 0x040fe2000004182c */
[----:B------:R-:W5:Y:S07]  /*2720*/  LDSM.16.M88.4 R68, [R184+0x3800] ;  /* 0x00380000b844783b */ /* 0x000f6e0000000200 */
[C---:B------:R-:W-:Y:S08]  /*2730*/  HMMA.16816.F32.BF16 R56, R40.reuse, R72, R56 ;  /* 0x000000482838723c */ /* 0x040ff00000041838 */
[----:B------:R-:W-:Y:S01]  /*2740*/  HMMA.16816.F32.BF16 R52, R40, R74, R52 ;  /* 0x0000004a2834723c */ /* 0x000fe20000041834 */
[----:B------:R-:W1:Y:S04]  /*2750*/  LDSM.16.M88.4 R72, [R184+0x3000] ;  /* 0x00300000b848783b */ /* 0x000e680000000200 */
[----:B------:R-:W-:Y:S03]  /*2760*/  LDSM.16.M88.4 R40, [R198+0x8000] ;  /* 0x00800000c628783b */ /* 0x000fe60000000200 */
[C---:B--2---:R-:W-:Y:S08]  /*2770*/  HMMA.16816.F32.BF16 R20, R12.reuse, R36, R20 ;  /* 0x000000240c14723c */ /* 0x044ff00000041814 */
[C---:B------:R-:W-:Y:S01]  /*2780*/  HMMA.16816.F32.BF16 R16, R12.reuse, R38, R16 ;  /* 0x000000260c10723c */ /* 0x040fe20000041810 */
[----:B------:R-:W2:Y:S07]  /*2790*/  LDSM.16.M88.4 R36, [R197+0x10000] ;  /* 0x01000000c524783b */ /* 0x000eae0000000200 */
[C---:B---3--:R-:W-:Y:S08]  /*27a0*/  HMMA.16816.F32.BF16 R48, R12.reuse, R24, R48 ;  /* 0x000000180c30723c */ /* 0x048ff00000041830 */
[C---:B------:R-:W-:Y:S08]  /*27b0*/  HMMA.16816.F32.BF16 R64, R12.reuse, R32, R64 ;  /* 0x000000200c40723c */ /* 0x040ff00000041840 */
[C---:B------:R-:W-:Y:S01]  /*27c0*/  HMMA.16816.F32.BF16 R60, R12.reuse, R34, R60 ;  /* 0x000000220c3c723c */ /* 0x040fe2000004183c */
[----:B------:R-:W3:Y:S07]  /*27d0*/  LDSM.16.M88.4 R32, [R197+0x10800] ;  /* 0x01080000c520783b */ /* 0x000eee0000000200 */
[C---:B------:R-:W-:Y:S01]  /*27e0*/  HMMA.16816.F32.BF16 R44, R12.reuse, R26, R44 ;  /* 0x0000001a0c2c723c */ /* 0x040fe2000004182c */
[----:B------:R-:W2:Y:S07]  /*27f0*/  LDSM.16.M88.4 R24, [R197+0x11800] ;  /* 0x01180000c518783b */ /* 0x000eae0000000200 */
[C---:B----4-:R-:W-:Y:S08]  /*2800*/  HMMA.16816.F32.BF16 R56, R12.reuse, R28, R56 ;  /* 0x0000001c0c38723c */ /* 0x050ff00000041838 */
[----:B------:R-:W-:Y:S01]  /*2810*/  HMMA.16816.F32.BF16 R52, R12, R30, R52 ;  /* 0x0000001e0c34723c */ /* 0x000fe20000041834 */
[----:B------:R-:W4:Y:S04]  /*2820*/  LDSM.16.M88.4 R28, [R197+0x11000] ;  /* 0x01100000c51c783b */ /* 0x000f280000000200 */
[----:B------:R-:W-:Y:S03]  /*2830*/  LDSM.16.M88.4 R12, [R196+0x8000] ;  /* 0x00800000c40c783b */ /* 0x000fe60000000200 */
[C---:B-1----:R-:W-:Y:S08]  /*2840*/  HMMA.16816.F32.BF16 R20, R80.reuse, R8, R20 ;  /* 0x000000085014723c */ /* 0x042ff00000041814 */
[C---:B------:R-:W-:Y:S01]  /*2850*/  HMMA.16816.F32.BF16 R16, R80.reuse, R10, R16 ;  /* 0x0000000a5010723c */ /* 0x040fe20000041810 */
[----:B------:R-:W1:Y:S07]  /*2860*/  LDSM.16.M88.4 R8, [R195+0x4000] ;  /* 0x00400000c308783b */ /* 0x000e6e0000000200 */
[C---:B-----5:R-:W-:Y:S08]  /*2870*/  HMMA.16816.F32.BF16 R48, R80.reuse, R68, R48 ;  /* 0x000000445030723c */ /* 0x060ff00000041830 */
[C---:B------:R-:W-:Y:S08]  /*2880*/  HMMA.16816.F32.BF16 R64, R80.reuse, R76, R64 ;  /* 0x0000004c5040723c */ /* 0x040ff00000041840 */
[C---:B------:R-:W-:Y:S08]  /*2890*/  HMMA.16816.F32.BF16 R60, R80.reuse, R78, R60 ;  /* 0x0000004e503c723c */ /* 0x040ff0000004183c */
[C---:B------:R-:W-:Y:S01]  /*28a0*/  HMMA.16816.F32.BF16 R68, R80.reuse, R70, R44 ;  /* 0x000000465044723c */ /* 0x040fe2000004182c */
[----:B------:R-:W5:Y:S07]  /*28b0*/  LDSM.16.M88.4 R44, [R195+0x4800] ;  /* 0x00480000c32c783b */ /* 0x000f6e0000000200 */
[C---:B------:R-:W-:Y:S08]  /*28c0*/  HMMA.16816.F32.BF16 R56, R80.reuse, R72, R56 ;  /* 0x000000485038723c */ /* 0x040ff00000041838 */
[----:B------:R-:W-:Y:S08]  /*28d0*/  HMMA.16816.F32.BF16 R52, R80, R74, R52 ;  /* 0x0000004a5034723c */ /* 0x000ff00000041834 */
[C---:B--2---:R-:W-:Y:S08]  /*28e0*/  HMMA.16816.F32.BF16 R20, R40.reuse, R36, R20 ;  /* 0x000000242814723c */ /* 0x044ff00000041814 */
[C---:B------:R-:W-:Y:S01]  /*28f0*/  HMMA.16816.F32.BF16 R16, R40.reuse, R38, R16 ;  /* 0x000000262810723c */ /* 0x040fe20000041810 */
[----:B------:R-:W2:Y:S07]  /*2900*/  LDSM.16.M88.4 R36, [R195+0x5000] ;  /* 0x00500000c324783b */ /* 0x000eae0000000200 */
[C---:B---3--:R-:W-:Y:S08]  /*2910*/  HMMA.16816.F32.BF16 R64, R40.reuse, R32, R64 ;  /* 0x000000202840723c */ /* 0x048ff00000041840 */
[C---:B------:R-:W-:Y:S01]  /*2920*/  HMMA.16816.F32.BF16 R60, R40.reuse, R34, R60 ;  /* 0x00000022283c723c */ /* 0x040fe2000004183c */
[----:B------:R-:W-:Y:S07]  /*2930*/  LDSM.16.M88.4 R32, [R191+0x10000] ;  /* 0x01000000bf20783b */ /* 0x000fee0000000200 */
[C---:B------:R-:W-:Y:S08]  /*2940*/  HMMA.16816.F32.BF16 R48, R40.reuse, R24, R48 ;  /* 0x000000182830723c */ /* 0x040ff00000041830 */
[C---:B------:R-:W-:Y:S01]  /*2950*/  HMMA.16816.F32.BF16 R68, R40.reuse, R26, R68 ;  /* 0x0000001a2844723c */ /* 0x040fe20000041844 */
[----:B------:R-:W3:Y:S07]  /*2960*/  LDSM.16.M88.4 R24, [R195+0x5800] ;  /* 0x00580000c318783b */ /* 0x000eee0000000200 */
[C---:B----4-:R-:W-:Y:S08]  /*2970*/  HMMA.16816.F32.BF16 R56, R40.reuse, R28, R56 ;  /* 0x0000001c2838723c */ /* 0x050ff00000041838 */
[----:B------:R-:W-:Y:S01]  /*2980*/  HMMA.16816.F32.BF16 R52, R40, R30, R52 ;  /* 0x0000001e2834723c */ /* 0x000fe20000041834 */
[----:B------:R-:W-:Y:S04]  /*2990*/  LDSM.16.M88.4 R28, [R191+0x10800] ;  /* 0x01080000bf1c783b */ /* 0x000fe80000000200 */
[----:B------:R-:W-:Y:S03]  /*29a0*/  LDSM.16.M88.4 R40, [R191+0x11000] ;  /* 0x01100000bf28783b */ /* 0x000fe60000000200 */
[C---:B-1----:R-:W-:Y:S08]  /*29b0*/  HMMA.16816.F32.BF16 R20, R12.reuse, R8, R20 ;  /* 0x000000080c14723c */ /* 0x042ff00000041814 */
[C---:B------:R-:W-:Y:S01]  /*29c0*/  HMMA.16816.F32.BF16 R16, R12.reuse, R10, R16 ;  /* 0x0000000a0c10723c */ /* 0x040fe20000041810 */
[----:B------:R-:W1:Y:S07]  /*29d0*/  LDSM.16.M88.4 R8, [R194+0x8000] ;  /* 0x00800000c208783b */ /* 0x000e6e0000000200 */
[C---:B-----5:R-:W-:Y:S08]  /*29e0*/  HMMA.16816.F32.BF16 R64, R12.reuse, R44, R64 ;  /* 0x0000002c0c40723c */ /* 0x060ff00000041840 */
[C---:B------:R-:W-:Y:S01]  /*29f0*/  HMMA.16816.F32.BF16 R60, R12.reuse, R46, R60 ;  /* 0x0000002e0c3c723c */ /* 0x040fe2000004183c */
[----:B------:R-:W4:Y:S07]  /*2a00*/  LDSM.16.M88.4 R44, [R191+0x11800] ;  /* 0x01180000bf2c783b */ /* 0x000f2e0000000200 */
[C---:B--2---:R-:W-:Y:S08]  /*2a10*/  HMMA.16816.F32.BF16 R56, R12.reuse, R36, R56 ;  /* 0x000000240c38723c */ /* 0x044ff00000041838 */
[C---:B------:R-:W-:Y:S01]  /*2a20*/  HMMA.16816.F32.BF16 R72, R12.reuse, R38, R52 ;  /* 0x000000260c48723c */ /* 0x040fe20000041834 */
[----:B------:R-:W-:Y:S04]  /*2a30*/  LDSM.16.M88.4 R36, [R193+0x8000] ;  /* 0x00800000c124783b */ /* 0x000fe80000000200 */
[----:B------:R-:W2:Y:S03]  /*2a40*/  LDSM.16.M88.4 R52, [R184+0x4000] ;  /* 0x00400000b834783b */ /* 0x000ea60000000200 */
[C---:B---3--:R-:W-:Y:S08]  /*2a50*/  HMMA.16816.F32.BF16 R48, R12.reuse, R24, R48 ;  /* 0x000000180c30723c */ /* 0x048ff00000041830 */
[----:B------:R-:W-:Y:S01]  /*2a60*/  HMMA.16816.F32.BF16 R68, R12, R26, R68 ;  /* 0x0000001a0c44723c */ /* 0x000fe20000041844 */
[----:B------:R-:W3:Y:S04]  /*2a70*/  LDSM.16.M88.4 R12, [R184+0x4800] ;  /* 0x00480000b80c783b */ /* 0x000ee80000000200 */
[----:B------:R-:W5:Y:S03]  /*2a80*/  LDSM.16.M88.4 R24, [R184+0x5000] ;  /* 0x00500000b818783b */ /* 0x000f660000000200 */
[C---:B-1----:R-:W-:Y:S07]  /*2a90*/  HMMA.16816.F32.BF16 R64, R8.reuse, R28, R64 ;  /* 0x0000001c0840723c */ /* 0x042fee0000041840 */
[----:B------:R-:W-:Y:S01]  /*2aa0*/  IADD3 R29, R3, c[0x0][0x2e8], RZ ;  /* 0x0000ba00031d7a10 */ /* 0x000fe20007ffe0ff */
[----:B------:R-:W-:Y:S01]  /*2ab0*/  HMMA.16816.F32.BF16 R20, R8, R32, R20 ;  /* 0x000000200814723c */ /* 0x000fe20000041814 */
[----:B------:R-:W-:-:S02]  /*2ac0*/  IMAD R3, R133, 0x40, R216 ;  /* 0x0000004085037824 */ /* 0x000fc400078e02d8 */
[----:B------:R-:W-:-:S05]  /*2ad0*/  IMNMX R228, R29, R4, PT ;  /* 0x000000041de47217 */ /* 0x000fca0003800200 */
[C---:B------:R-:W-:Y:S07]  /*2ae0*/  HMMA.16816.F32.BF16 R60, R8.reuse, R30, R60 ;  /* 0x0000001e083c723c */ /* 0x040fee000004183c */
[----:B------:R-:W-:Y:S01]  /*2af0*/  IADD3 R31, R29, 0x8, RZ ;  /* 0x000000081d1f7810 */ /* 0x000fe20007ffe0ff */
[----:B------:R-:W-:Y:S01]  /*2b00*/  HMMA.16816.F32.BF16 R16, R8, R34, R16 ;  /* 0x000000220810723c */ /* 0x000fe20000041810 */
[----:B------:R-:W-:Y:S02]  /*2b10*/  IADD3 R29, R3, 0x1, RZ ;  /* 0x00000001031d7810 */ /* 0x000fe40007ffe0ff */
[----:B------:R-:W-:-:S02]  /*2b20*/  IMNMX R2, R31, R4, PT ;  /* 0x000000041f027217 */ /* 0x000fc40003800200 */
[C---:B------:R-:W-:Y:S02]  /*2b30*/  ISETP.GE.AND P0, PT, R29.reuse, R228, PT ;  /* 0x000000e41d00720c */ /* 0x040fe40003f06270 */
[----:B------:R-:W-:Y:S01]  /*2b40*/  ISETP.GE.AND P3, PT, R29, R2, PT ;  /* 0x000000021d00720c */ /* 0x000fe20003f66270 */
[----:B------:R-:W-:Y:S01]  /*2b50*/  HMMA.16816.F32.BF16 R56, R8, R40, R56 ;  /* 0x000000280838723c */ /* 0x000fe20000041838 */
[----:B------:R-:W-:-:S04]  /*2b60*/  IADD3 R29, R3, 0x9, RZ ;  /* 0x00000009031d7810 */ /* 0x000fc80007ffe0ff */
[C---:B------:R-:W-:Y:S02]  /*2b70*/  ISETP.GE.AND P2, PT, R29.reuse, R228, PT ;  /* 0x000000e41d00720c */ /* 0x040fe40003f46270 */
[----:B------:R-:W-:Y:S01]  /*2b80*/  ISETP.GE.AND P5, PT, R29, R2, PT ;  /* 0x000000021d00720c */ /* 0x000fe20003fa6270 */
[C---:B------:R-:W-:Y:S08]  /*2b90*/  HMMA.16816.F32.BF16 R72, R8.reuse, R42, R72 ;  /* 0x0000002a0848723c */ /* 0x040ff00000041848 */
[C---:B----4-:R-:W-:Y:S08]  /*2ba0*/  HMMA.16816.F32.BF16 R48, R8.reuse, R44, R48 ;  /* 0x0000002c0830723c */ /* 0x050ff00000041830 */
[----:B------:R-:W-:Y:S07]  /*2bb0*/  HMMA.16816.F32.BF16 R68, R8, R46, R68 ;  /* 0x0000002e0844723c */ /* 0x000fee0000041844 */
[----:B------:R-:W-:Y:S01]  /*2bc0*/  IADD3 R9, R3, 0x8, RZ ;  /* 0x0000000803097810 */ /* 0x000fe20007ffe0ff */
[----:B--2---:R-:W-:Y:S03]  /*2bd0*/  HMMA.16816.F32.BF16 R20, R36, R52, R20 ;  /* 0x000000342414723c */ /* 0x004fe60000041814 */
[----:B------:R-:W-:-:S02]  /*2be0*/  ISETP.GE.AND P4, PT, R9, R228, PT ;  /* 0x000000e40900720c */ /* 0x000fc40003f86270 */
[----:B------:R-:W-:Y:S02]  /*2bf0*/  ISETP.GE.AND P6, PT, R9, R2, PT ;  /* 0x000000020900720c */ /* 0x000fe40003fc6270 */
[----:B------:R-:W1:Y:S01]  /*2c00*/  LDSM.16.M88.4 R8, [R184+0x5800] ;  /* 0x00580000b808783b */ /* 0x000e620000000200 */
[----:B------:R-:W-:Y:S01]  /*2c10*/  HMMA.16816.F32.BF16 R16, R36, R54, R16 ;  /* 0x000000362410723c */ /* 0x000fe20000041810 */
[----:B------:R-:W-:-:S07]  /*2c20*/  DEPBAR.LE SB0, 0x0 ;  /* 0x000080000000791a */ /* 0x000fce0000000000 */
[C---:B---3--:R-:W-:Y:S07]  /*2c30*/  HMMA.16816.F32.BF16 R64, R36.reuse, R12, R64 ;  /* 0x0000000c2440723c */ /* 0x048fee0000041840 */
[----:B------:R-:W-:Y:S01]  /*2c40*/  IADD3 R13, R3, 0x10, RZ ;  /* 0x00000010030d7810 */ /* 0x000fe20007ffe0ff */
[----:B------:R-:W-:Y:S01]  /*2c50*/  HMMA.16816.F32.BF16 R60, R36, R14, R60 ;  /* 0x0000000e243c723c */ /* 0x000fe2000004183c */
[----:B------:R-:W-:Y:S02]  /*2c60*/  FSEL R21, R21, -INF , !P0 ;  /* 0xff80000015157808 */ /* 0x000fe40004000000 */
[----:B------:R-:W-:-:S02]  /*2c70*/  ISETP.GE.AND P1, PT, R13, R228, PT ;  /* 0x000000e40d00720c */ /* 0x000fc40003f26270 */
[----:B------:R-:W-:Y:S02]  /*2c80*/  ISETP.GE.AND P0, PT, R13, R2, PT ;  /* 0x000000020d00720c */ /* 0x000fe40003f06270 */
[C---:B------:R-:W-:Y:S01]  /*2c90*/  IADD3 R13, R3.reuse, 0x11, RZ ;  /* 0x00000011030d7810 */ /* 0x040fe20007ffe0ff */
[C---:B-----5:R-:W-:Y:S01]  /*2ca0*/  HMMA.16816.F32.BF16 R72, R36.reuse, R26, R72 ;  /* 0x0000001a2448723c */ /* 0x060fe20000041848 */
[----:B------:R-:W-:Y:S02]  /*2cb0*/  IADD3 R15, R3, 0x18, RZ ;  /* 0x00000018030f7810 */ /* 0x000fe40007ffe0ff */
[----:B------:R-:W-:Y:S02]  /*2cc0*/  FSEL R6, R23, -INF , !P3 ;  /* 0xff80000017067808 */ /* 0x000fe40005800000 */
[----:B------:R-:W-:Y:S02]  /*2cd0*/  FSEL R29, R16, -INF , !P4 ;  /* 0xff800000101d7808 */ /* 0x000fe40006000000 */
[C---:B------:R-:W-:Y:S01]  /*2ce0*/  ISETP.GE.AND P3, PT, R13.reuse, R228, PT ;  /* 0x000000e40d00720c */ /* 0x040fe20003f66270 */
[----:B------:R-:W-:Y:S01]  /*2cf0*/  HMMA.16816.F32.BF16 R56, R36, R24, R56 ;  /* 0x000000182438723c */ /* 0x000fe20000041838 */
[----:B------:R-:W-:-:S02]  /*2d00*/  ISETP.GE.AND P4, PT, R13, R2, PT ;  /* 0x000000020d00720c */ /* 0x000fc40003f86270 */
[----:B------:R-:W-:Y:S02]  /*2d10*/  IADD3 R13, R3, 0x19, RZ ;  /* 0x00000019030d7810 */ /* 0x000fe40007ffe0ff */
[----:B------:R-:W-:Y:S02]  /*2d20*/  FSEL R18, R18, -INF , !P6 ;  /* 0xff80000012127808 */ /* 0x000fe40007000000 */
[----:B------:R-:W-:Y:S01]  /*2d30*/  FSEL R23, R17, -INF , !P2 ;  /* 0xff80000011177808 */ /* 0x000fe20005000000 */
[----:B-1----:R-:W-:Y:S01]  /*2d40*/  HMMA.16816.F32.BF16 R68, R36, R10, R68 ;  /* 0x0000000a2444723c */ /* 0x002fe20000041844 */
[C---:B------:R-:W-:Y:S02]  /*2d50*/  ISETP.GE.AND P6, PT, R15.reuse, R228, PT ;  /* 0x000000e40f00720c */ /* 0x040fe40003fc6270 */
[----:B------:R-:W-:Y:S02]  /*2d60*/  ISETP.GE.AND P2, PT, R15, R2, PT ;  /* 0x000000020f00720c */ /* 0x000fe40003f46270 */
[----:B------:R-:W-:-:S02]  /*2d70*/  FSEL R4, R19, -INF , !P5 ;  /* 0xff80000013047808 */ /* 0x000fc40006800000 */
[----:B------:R-:W-:Y:S01]  /*2d80*/  IADD3 R15, R3, 0x20, RZ ;  /* 0x00000020030f7810 */ /* 0x000fe20007ffe0ff */
[----:B------:R-:W-:Y:S01]  /*2d90*/  HMMA.16816.F32.BF16 R48, R36, R8, R48 ;  /* 0x000000082430723c */ /* 0x000fe20000041830 */
[----:B------:R-:W-:Y:S02]  /*2da0*/  FSEL R19, R64, -INF , !P1 ;  /* 0xff80000040137808 */ /* 0x000fe40004800000 */
[C---:B------:R-:W-:Y:S02]  /*2db0*/  ISETP.GE.AND P5, PT, R13.reuse, R228, PT ;  /* 0x000000e40d00720c */ /* 0x040fe40003fa6270 */
[----:B------:R-:W-:Y:S02]  /*2dc0*/  ISETP.GE.AND P1, PT, R13, R2, PT ;  /* 0x000000020d00720c */ /* 0x000fe40003f26270 */
[----:B------:R-:W-:Y:S02]  /*2dd0*/  IADD3 R13, R3, 0x21, RZ ;  /* 0x00000021030d7810 */ /* 0x000fe40007ffe0ff */
[----:B------:R-:W-:-:S02]  /*2de0*/  FSEL R14, R66, -INF , !P0 ;  /* 0xff800000420e7808 */ /* 0x000fc40004000000 */
[----:B------:R-:W-:Y:S02]  /*2df0*/  FSEL R17, R65, -INF , !P3 ;  /* 0xff80000041117808 */ /* 0x000fe40005800000 */
[C---:B------:R-:W-:Y:S02]  /*2e00*/  ISETP.GE.AND P0, PT, R15.reuse, R228, PT ;  /* 0x000000e40f00720c */ /* 0x040fe40003f06270 */
[----:B------:R-:W-:Y:S02]  /*2e10*/  ISETP.GE.AND P3, PT, R15, R2, PT ;  /* 0x000000020f00720c */ /* 0x000fe40003f66270 */
[----:B------:R-:W-:Y:S02]  /*2e20*/  IADD3 R25, R3, 0x28, RZ ;  /* 0x0000002803197810 */ /* 0x000fe40007ffe0ff */
[----:B------:R-:W-:Y:S02]  /*2e30*/  FSEL R16, R67, -INF , !P4 ;  /* 0xff80000043107808 */ /* 0x000fe40006000000 */
[----:B------:R-:W-:-:S02]  /*2e40*/  FSEL R15, R60, -INF , !P6 ;  /* 0xff8000003c0f7808 */ /* 0x000fc40007000000 */
[C---:B------:R-:W-:Y:S02]  /*2e50*/  ISETP.GE.AND P4, PT, R13.reuse, R228, PT ;  /* 0x000000e40d00720c */ /* 0x040fe40003f86270 */
[-C--:B------:R-:W-:Y:S02]  /*2e60*/  ISETP.GE.AND P6, PT, R13, R2.reuse, PT ;  /* 0x000000020d00720c */ /* 0x080fe40003fc6270 */
[----:B------:R-:W-:Y:S02]  /*2e70*/  FSEL R13, R61, -INF , !P5 ;  /* 0xff8000003d0d7808 */ /* 0x000fe40006800000 */
[----:B------:R-:W-:Y:S02]  /*2e80*/  ISETP.GE.AND P5, PT, R25, R2, PT ;  /* 0x000000021900720c */ /* 0x000fe40003fa6270 */
[----:B------:R-:W-:Y:S02]  /*2e90*/  IADD3 R11, R3, 0x38, RZ ;  /* 0x00000038030b7810 */ /* 0x000fe40007ffe0ff */
[----:B------:R-:W-:-:S02]  /*2ea0*/  FSEL R166, R74, -INF , !P5 ;  /* 0xff8000004aa67808 */ /* 0x000fc40006800000 */
[----:B------:R-:W-:Y:S02]  /*2eb0*/  FSEL R12, R62, -INF , !P2 ;  /* 0xff8000003e0c7808 */ /* 0x000fe40005000000 */
[-C--:B------:R-:W-:Y:S02]  /*2ec0*/  ISETP.GE.AND P5, PT, R11, R228.reuse, PT ;  /* 0x000000e40b00720c */ /* 0x080fe40003fa6270 */
[----:B------:R-:W-:Y:S02]  /*2ed0*/  ISETP.GE.AND P2, PT, R25, R228, PT ;  /* 0x000000e41900720c */ /* 0x000fe40003f46270 */
[C---:B------:R-:W-:Y:S02]  /*2ee0*/  IADD3 R25, R3.reuse, 0x29, RZ ;  /* 0x0000002903197810 */ /* 0x040fe40007ffe0ff */
[----:B------:R-:W-:Y:S02]  /*2ef0*/  IADD3 R9, R3, 0x30, RZ ;  /* 0x0000003003097810 */ /* 0x000fe40007ffe0ff */
[----:B------:R-:W-:-:S02]  /*2f00*/  FSEL R143, R68, -INF , !P5 ;  /* 0xff800000448f7808 */ /* 0x000fc40006800000 */
[----:B------:R-:W-:Y:S02]  /*2f10*/  FSEL R167, R56, -INF , !P0 ;  /* 0xff80000038a77808 */ /* 0x000fe40004000000 */
[----:B------:R-:W-:Y:S02]  /*2f20*/  FSEL R162, R58, -INF , !P3 ;  /* 0xff8000003aa27808 */ /* 0x000fe40005800000 */
[----:B------:R-:W-:Y:S01]  /*2f30*/  FSEL R159, R57, -INF , !P4 ;  /* 0xff800000399f7808 */ /* 0x000fe20006000000 */
[----:B------:R-:W-:Y:S01]  /*2f40*/  BAR.SYNC.DEFER_BLOCKING 0x0 ;  /* 0x0000000000007b1d */ /* 0x000fe20000010000 */
[----:B------:R-:W-:Y:S02]  /*2f50*/  ISETP.GE.AND P5, PT, R212, 0x2, PT ;  /* 0x00000002d400780c */ /* 0x000fe40003fa6270 */
[----:B------:R-:W-:Y:S02]  /*2f60*/  ISETP.GE.AND P0, PT, R25, R2, PT ;  /* 0x000000021900720c */ /* 0x000fe40003f06270 */
[----:B------:R-:W-:-:S02]  /*2f70*/  ISETP.GE.AND P3, PT, R9, R228, PT ;  /* 0x000000e40900720c */ /* 0x000fc40003f66270 */
[----:B------:R-:W-:Y:S02]  /*2f80*/  ISETP.GE.AND P4, PT, R9, R2, PT ;  /* 0x000000020900720c */ /* 0x000fe40003f86270 */
[----:B------:R-:W-:Y:S02]  /*2f90*/  IADD3 R9, R3, 0x31, RZ ;  /* 0x0000003103097810 */ /* 0x000fe40007ffe0ff */
[----:B------:R-:W-:Y:S02]  /*2fa0*/  FSEL R8, R63, -INF , !P1 ;  /* 0xff8000003f087808 */ /* 0x000fe40004800000 */
[----:B------:R-:W-:Y:S02]  /*2fb0*/  FSEL R172, R59, -INF , !P6 ;  /* 0xff8000003bac7808 */ /* 0x000fe40007000000 */
[----:B------:R-:W-:Y:S02]  /*2fc0*/  FSEL R165, R72, -INF , !P2 ;  /* 0xff80000048a57808 */ /* 0x000fe40005000000 */
[----:B------:R-:W-:-:S02]  /*2fd0*/  FSEL R170, R75, -INF , !P0 ;  /* 0xff8000004baa7808 */ /* 0x000fc40004000000 */
[-C--:B------:R-:W-:Y:S02]  /*2fe0*/  ISETP.GE.AND P1, PT, R25, R228.reuse, PT ;  /* 0x000000e41900720c */ /* 0x080fe40003f26270 */
[C---:B------:R-:W-:Y:S02]  /*2ff0*/  ISETP.GE.AND P6, PT, R9.reuse, R228, PT ;  /* 0x000000e40900720c */ /* 0x040fe40003fc6270 */
[----:B------:R-:W-:Y:S02]  /*3000*/  ISETP.GE.AND P2, PT, R9, R2, PT ;  /* 0x000000020900720c */ /* 0x000fe40003f46270 */
[C---:B------:R-:W-:Y:S02]  /*3010*/  ISETP.GE.AND P0, PT, R3.reuse, R228, PT ;  /* 0x000000e40300720c */ /* 0x040fe40003f06270 */
[----:B------:R-:W-:Y:S02]  /*3020*/  IADD3 R9, R3, 0x39, RZ ;  /* 0x0000003903097810 */ /* 0x000fe40007ffe0ff */
[----:B------:R-:W-:-:S02]  /*3030*/  FSEL R161, R73, -INF , !P1 ;  /* 0xff80000049a17808 */ /* 0x000fc40004800000 */
[----:B------:R-:W-:Y:S02]  /*3040*/  FSEL R171, R48, -INF , !P3 ;  /* 0xff80000030ab7808 */ /* 0x000fe40005800000 */
[----:B------:R-:W-:Y:S02]  /*3050*/  FSEL R164, R50, -INF , !P4 ;  /* 0xff80000032a47808 */ /* 0x000fe40006000000 */
[----:B------:R-:W-:Y:S02]  /*3060*/  FSEL R20, R20, -INF , !P0 ;  /* 0xff80000014147808 */ /* 0x000fe40004000000 */
[-C--:B------:R-:W-:Y:S02]  /*3070*/  ISETP.GE.AND P1, PT, R11, R2.reuse, PT ;  /* 0x000000020b00720c */ /* 0x080fe40003f26270 */
        /* <DEDUP_REMOVED lines=10> */
[----:B------:R-:W-:Y:S01]  /*3120*/  IADD3 R25, R212, -0x2, RZ ;  /* 0xfffffffed4197810 */ /* 0x000fe20007ffe0ff */
[----:B------:R-:W-:Y:S01]  /*3130*/  BSSY B0, `(.L_x_84) ;  /* 0x0000036000007945 */ /* 0x000fe20003800000 */
[----:B------:R-:W-:Y:S02]  /*3140*/  ISETP.GE.AND P4, PT, R210, c[0x0][0x220], PT ;  /* 0x00008800d2007a0c */ /* 0x000fe40003f86270 */
[----:B------:R-:W-:Y:S01]  /*3150*/  SHF.R.S32.HI R10, RZ, 0x1f, R25 ;  /* 0x0000001fff0a7819 */ /* 0x000fe20000011419 */
[C---:B------:R-:W-:Y:S01]  /*3160*/  IMAD R3, R25.reuse, UR9, RZ ;  /* 0x0000000919037c24 */ /* 0x040fe2000f8e02ff */
[----:B------:R-:W-:Y:S01]  /*3170*/  ISETP.GE.AND P3, PT, R204, c[0x0][0x220], PT ;  /* 0x00008800cc007a0c */ /* 0x000fe20003f66270 */
[----:B------:R-:W-:Y:S01]  /*3180*/  IMAD.WIDE.U32 R24, R25, UR10, R208 ;  /* 0x0000000a19187c25 */ /* 0x000fe2000f8e00d0 */
[----:B------:R-:W-:-:S03]  /*3190*/  ISETP.GE.AND P1, PT, R203, c[0x0][0x220], PT ;  /* 0x00008800cb007a0c */ /* 0x000fc60003f26270 */
[----:B------:R-:W-:-:S04]  /*31a0*/  IMAD R3, R10, UR10, R3 ;  /* 0x0000000a0a037c24 */ /* 0x000fc8000f8e0203 */
[----:B------:R-:W-:Y:S01]  /*31b0*/  IMAD.IADD R3, R25, 0x1, R3 ;  /* 0x0000000119037824 */ /* 0x000fe200078e0203 */
[C---:B------:R-:W-:Y:S01]  /*31c0*/  @!P4 LEA R26, P6, R24.reuse, c[0x0][0x168], 0x1 ;  /* 0x00005a00181aca11 */ /* 0x040fe200078c08ff */
[----:B------:R1:W-:Y:S02]  /*31d0*/  @P4 STS.128 [R202+0xc000], RZ ;  /* 0x00c000ffca004388 */ /* 0x0003e40000000c00 */
[C---:B------:R-:W-:Y:S02]  /*31e0*/  @!P3 LEA R32, P2, R24.reuse, c[0x0][0x168], 0x1 ;  /* 0x00005a001820ba11 */ /* 0x040fe400078408ff */
[C---:B------:R-:W-:Y:S02]  /*31f0*/  @!P1 LEA R30, P0, R24.reuse, c[0x0][0x168], 0x1 ;  /* 0x00005a00181e9a11 */ /* 0x040fe400078008ff */
[C---:B------:R-:W-:Y:S02]  /*3200*/  @!P4 LEA.HI.X R27, R24.reuse, c[0x0][0x16c], R3, 0x1, P6 ;  /* 0x00005b00181bca11 */ /* 0x040fe400030f0c03 */
[----:B------:R-:W-:-:S02]  /*3210*/  IADD3 R10, P6, R24, UR11, RZ ;  /* 0x0000000b180a7c10 */ /* 0x000fc4000ffde0ff */
[C-C-:B------:R-:W-:Y:S01]  /*3220*/  @!P3 LEA.HI.X R33, R24.reuse, c[0x0][0x16c], R3.reuse, 0x1, P2 ;  /* 0x00005b001821ba11 */ /* 0x140fe200010f0c03 */
[----:B------:R-:W-:Y:S01]  /*3230*/  @!PT LDS RZ, [RZ] ;  /* 0x00000000fffff984 */ /* 0x000fe20000000800 */
[----:B------:R-:W-:Y:S01]  /*3240*/  @!PT LDS RZ, [RZ] ;  /* 0x00000000fffff984 */ /* 0x000fe20000000800 */
[----:B------:R-:W-:Y:S01]  /*3250*/  @!PT LDS RZ, [RZ] ;  /* 0x00000000fffff984 */ /* 0x000fe20000000800 */
[----:B------:R1:W-:Y:S01]  /*3260*/  @!P4 LDGSTS.E.BYPASS.LTC128B.128 [R202+0xc000], [R26.64] ;  /* 0x0c0000001acacfae */ /* 0x0003e2000b901d4c */
[----:B------:R-:W-:Y:S02]  /*3270*/  @!P1 LEA.HI.X R31, R24, c[0x0][0x16c], R3, 0x1, P0 ;  /* 0x00005b00181f9a11 */ /* 0x000fe400000f0c03 */
[C---:B------:R-:W-:Y:S01]  /*3280*/  @!P4 LEA R34, P2, R10.reuse, c[0x0][0x168], 0x1 ;  /* 0x00005a000a22ca11 */ /* 0x040fe200078408ff */
[----:B------:R1:W-:Y:S01]  /*3290*/  @P3 STS.128 [R202+0xe000], RZ ;  /* 0x00e000ffca003388 */ /* 0x0003e20000000c00 */
[----:B------:R-:W-:Y:S02]  /*32a0*/  IADD3.X R3, R3, UR6, RZ, P6, !PT ;  /* 0x0000000603037c10 */ /* 0x000fe4000b7fe4ff */
[C---:B------:R-:W-:Y:S01]  /*32b0*/  @!P3 LEA R24, P0, R10.reuse, c[0x0][0x168], 0x1 ;  /* 0x00005a000a18ba11 */ /* 0x040fe200078008ff */
[----:B------:R-:W-:Y:S01]  /*32c0*/  @!PT LDS RZ, [RZ] ;  /* 0x00000000fffff984 */ /* 0x000fe20000000800 */
[----:B------:R-:W-:Y:S01]  /*32d0*/  @!PT LDS RZ, [RZ] ;  /* 0x00000000fffff984 */ /* 0x000fe20000000800 */
[----:B------:R-:W-:Y:S01]  /*32e0*/  @!PT LDS RZ, [RZ] ;  /* 0x00000000fffff984 */ /* 0x000fe20000000800 */
[----:B------:R1:W-:Y:S01]  /*32f0*/  @!P3 LDGSTS.E.BYPASS.LTC128B.128 [R202+0xe000], [R32.64+0x80] ;  /* 0x0e00008020cabfae */ /* 0x0003e2000b901d4c */
[----:B------:R-:W-:-:S02]  /*3300*/  @!P4 LEA.HI.X R35, R10, c[0x0][0x16c], R3, 0x1, P2 ;  /* 0x00005b000a23ca11 */ /* 0x000fc400010f0c03 */
[----:B------:R-:W-:Y:S01]  /*3310*/  @!P3 LEA.HI.X R25, R10, c[0x0][0x16c], R3, 0x1, P0 ;  /* 0x00005b000a19ba11 */ /* 0x000fe200000f0c03 */
[----:B------:R1:W-:Y:S04]  /*3320*/  @P1 STS.128 [R202+0x10000], RZ ;  /* 0x010000ffca001388 */ /* 0x0003e80000000c00 */
[----:B------:R-:W-:Y:S01]  /*3330*/  @!PT LDS RZ, [RZ] ;  /* 0x00000000fffff984 */ /* 0x000fe20000000800 */
[----:B------:R-:W-:Y:S01]  /*3340*/  @!PT LDS RZ, [RZ] ;  /* 0x00000000fffff984 */ /* 0x000fe20000000800 */
[----:B------:R-:W-:Y:S01]  /*3350*/  @!PT LDS RZ, [RZ] ;  /* 0x00000000fffff984 */ /* 0x000fe20000000800 */
[----:B------:R1:W-:Y:S04]  /*3360*/  @!P1 LDGSTS.E.BYPASS.LTC128B.128 [R202+0x10000], [R30.64+0x100] ;  /* 0x100001001eca9fae */ /* 0x0003e8000b901d4c */
[----:B------:R1:W-:Y:S04]  /*3370*/  @P4 STS.128 [R202+0xd000], RZ ;  /* 0x00d000ffca004388 */ /* 0x0003e80000000c00 */
        /* <DEDUP_REMOVED lines=17> */
.L_x_85:
[----:B------:R-:W-:Y:S05]  /*3490*/  BSYNC B0 ;  /* 0x0000000000007941 */ /* 0x000fea0003800000 */
.L_x_84:
[----:B------:R-:W0:Y:S02]  /*34a0*/  LDGDEPBAR ;  /* 0x00000000000079af */ /* 0x000e240000000000 */
.L_x_83:
[----:B-1----:R-:W-:Y:S02]  /*34b0*/  FMNMX.FTZ R24, R20, R21, !PT ;  /* 0x0000001514187209 */ /* 0x002fe40007810000 */
        /* <DEDUP_REMOVED lines=83> */
[----:B------:R-:W2:Y:S01]  /*39f0*/  LDSM.16.MT88.4 R16, [R189+0x14800] ;  /* 0x01480000bd10783b */ /* 0x000ea20000004200 */
        /* <DEDUP_REMOVED lines=219> */
[----:B------:R-:W-:-:S04]  /*47b0*/  DEPBAR.LE SB0, 0x0 ;  /* 0x000080000000791a */ /* 0x000fc80000000000 */
[----:B------:R-:W-:Y:S01]  /*47c0*/  IADD3 R133, R212, -0x2, RZ ;  /* 0xfffffffed4857810 */ /* 0x000fe20007ffe0ff */
[----:B------:R-:W-:Y:S01]  /*47d0*/  BAR.SYNC.DEFER_BLOCKING 0x0 ;  /* 0x0000000000007b1d */ /* 0x000fe20000010000 */
[----:B------:R-:W-:Y:S02]  /*47e0*/  ISETP.GE.AND P3, PT, R210, c[0x0][0x220], PT ;  /* 0x00008800d2007a0c */ /* 0x000fe40003f66270 */
[----:B------:R-:W-:Y:S01]  /*47f0*/  ISETP.GE.AND P2, PT, R204, c[0x0][0x220], PT ;  /* 0x00008800cc007a0c */ /* 0x000fe20003f46270 */
[----:B------:R-:W-:Y:S01]  /*4800*/  IMAD R0, R133, UR8, RZ ;  /* 0x0000000885007c24 */ /* 0x000fe2000f8e02ff */
[----:B------:R-:W-:Y:S01]  /*4810*/  ISETP.GE.AND P1, PT, R203, c[0x0][0x220], PT ;  /* 0x00008800cb007a0c */ /* 0x000fe20003f26270 */
[----:B------:R-:W-:Y:S01]  /*4820*/  IMAD.WIDE.U32 R6, R133, UR14, R218 ;  /* 0x0000000e85067c25 */ /* 0x000fe2000f8e00da */
[----:B------:R-:W-:-:S05]  /*4830*/  SHF.R.S32.HI R5, RZ, 0x1f, R133 ;  /* 0x0000001fff057819 */ /* 0x000fca0000011485 */
[----:B------:R-:W-:Y:S01]  /*4840*/  IMAD R0, R5, UR14, R0 ;  /* 0x0000000e05007c24 */ /* 0x000fe2000f8e0200 */
[C---:B------:R-:W-:Y:S02]  /*4850*/  IADD3 R5, P5, R6.reuse, UR15, RZ ;  /* 0x0000000f06057c10 */ /* 0x040fe4000ffbe0ff */
[C---:B------:R-:W-:Y:S01]  /*4860*/  @!P3 LEA R8, P6, R6.reuse, c[0x0][0x170], 0x1 ;  /* 0x00005c000608ba11 */ /* 0x040fe200078c08ff */
[----:B------:R-:W-:Y:S01]  /*4870*/  IMAD.IADD R0, R7, 0x1, R0 ;  /* 0x0000000107007824 */ /* 0x000fe200078e0200 */
[C---:B------:R-:W-:Y:S02]  /*4880*/  @!P2 LEA R12, P4, R6.reuse, c[0x0][0x170], 0x1 ;  /* 0x00005c00060caa11 */ /* 0x040fe400078808ff */
[C---:B------:R-:W-:Y:S02]  /*4890*/  @!P1 LEA R10, P0, R6.reuse, c[0x0][0x170], 0x1 ;  /* 0x00005c00060a9a11 */ /* 0x040fe400078008ff */
[C-C-:B------:R-:W-:Y:S02]  /*48a0*/  @!P3 LEA.HI.X R9, R6.reuse, c[0x0][0x174], R0.reuse, 0x1, P6 ;  /* 0x00005d000609ba11 */ /* 0x140fe400030f0c00 */
[C-C-:B------:R-:W-:Y:S01]  /*48b0*/  @!P2 LEA.HI.X R13, R6.reuse, c[0x0][0x174], R0.reuse, 0x1, P4 ;  /* 0x00005d00060daa11 */ /* 0x140fe200020f0c00 */
[----:B------:R-:W-:Y:S01]  /*48c0*/  @P3 STS.128 [R202+0x12000], RZ ;  /* 0x012000ffca003388 */ /* 0x000fe20000000c00 */
[----:B------:R-:W-:-:S02]  /*48d0*/  @!P1 LEA.HI.X R11, R6, c[0x0][0x174], R0, 0x1, P0 ;  /* 0x00005d00060b9a11 */ /* 0x000fc400000f0c00 */
[C---:B------:R-:W-:Y:S01]  /*48e0*/  @!P3 LEA R6, P0, R5.reuse, c[0x0][0x170], 0x1 ;  /* 0x00005c000506ba11 */ /* 0x040fe200078008ff */
[----:B------:R-:W-:Y:S01]  /*48f0*/  @!PT LDS RZ, [RZ] ;  /* 0x00000000fffff984 */ /* 0x000fe20000000800 */
[----:B------:R-:W-:Y:S01]  /*4900*/  @!PT LDS RZ, [RZ] ;  /* 0x00000000fffff984 */ /* 0x000fe20000000800 */
[----:B------:R-:W-:Y:S01]  /*4910*/  @!PT LDS RZ, [RZ] ;  /* 0x00000000fffff984 */ /* 0x000fe20000000800 */
[----:B------:R1:W-:Y:S01]  /*4920*/  @!P3 LDGSTS.E.BYPASS.LTC128B.128 [R202+0x12000], [R8.64] ;  /* 0x1200000008cabfae */ /* 0x0003e2000b901d4c */
[----:B------:R-:W-:Y:S02]  /*4930*/  IADD3.X R0, R0, UR5, RZ, P5, !PT ;  /* 0x0000000500007c10 */ /* 0x000fe4000affe4ff */
[C---:B------:R-:W-:Y:S01]  /*4940*/  @!P2 LEA R16, P5, R5.reuse, c[0x0][0x170], 0x1 ;  /* 0x00005c000510aa11 */ /* 0x040fe200078a08ff */
[----:B------:R-:W-:Y:S01]  /*4950*/  @P2 STS.128 [R202+0x14000], RZ ;  /* 0x014000ffca002388 */ /* 0x000fe20000000c00 */
[C---:B------:R-:W-:Y:S02]  /*4960*/  @!P1 LEA R14, P4, R5.reuse, c[0x0][0x170], 0x1 ;  /* 0x00005c00050e9a11 */ /* 0x040fe400078808ff */
[C-C-:B------:R-:W-:Y:S01]  /*4970*/  @!P3 LEA.HI.X R7, R5.reuse, c[0x0][0x174], R0.reuse, 0x1, P0 ;  /* 0x00005d000507ba11 */ /* 0x140fe200000f0c00 */
[----:B------:R-:W-:Y:S01]  /*4980*/  @!PT LDS RZ, [RZ] ;  /* 0x00000000fffff984 */ /* 0x000fe20000000800 */
[----:B------:R-:W-:Y:S01]  /*4990*/  @!PT LDS RZ, [RZ] ;  /* 0x00000000fffff984 */ /* 0x000fe20000000800 */
[----:B------:R-:W-:Y:S01]  /*49a0*/  @!PT LDS RZ, [RZ] ;  /* 0x00000000fffff984 */ /* 0x000fe20000000800 */
[----:B------:R2:W-:Y:S01]  /*49b0*/  @!P2 LDGSTS.E.BYPASS.LTC128B.128 [R202+0x14000], [R12.64+0x80] ;  /* 0x140000800ccaafae */ /* 0x0005e2000b901d4c */
[----:B------:R-:W-:-:S02]  /*49c0*/  @!P2 LEA.HI.X R17, R5, c[0x0][0x174], R0, 0x1, P5 ;  /* 0x00005d000511aa11 */ /* 0x000fc400028f0c00 */
[----:B------:R-:W-:Y:S01]  /*49d0*/  @!P1 LEA.HI.X R15, R5, c[0x0][0x174], R0, 0x1, P4 ;  /* 0x00005d00050f9a11 */ /* 0x000fe200020f0c00 */
[----:B------:R-:W-:Y:S04]  /*49e0*/  @P1 STS.128 [R202+0x16000], RZ ;  /* 0x016000ffca001388 */ /* 0x000fe80000000c00 */
[----:B------:R-:W-:Y:S01]  /*49f0*/  @!PT LDS RZ, [RZ] ;  /* 0x00000000fffff984 */ /* 0x000fe20000000800 */
[----:B------:R-:W-:Y:S01]  /*4a00*/  @!PT LDS RZ, [RZ] ;  /* 0x00000000fffff984 */ /* 0x000fe20000000800 */
[----:B------:R-:W-:Y:S01]  /*4a10*/  @!PT LDS RZ, [RZ] ;  /* 0x00000000fffff984 */ /* 0x000fe20000000800 */
[----:B------:R1:W-:Y:S04]  /*4a20*/  @!P1 LDGSTS.E.BYPASS.LTC128B.128 [R202+0x16000], [R10.64+0x100] ;  /* 0x160001000aca9fae */ /* 0x0003e8000b901d4c */
[----:B------:R-:W-:Y:S04]  /*4a30*/  @P3 STS.128 [R202+0x13000], RZ ;  /* 0x013000ffca003388 */ /* 0x000fe80000000c00 */
[----:B------:R-:W-:Y:S01]  /*4a40*/  @!PT LDS RZ, [RZ] ;  /* 0x00000000fffff984 */ /* 0x000fe20000000800 */
[----:B------:R-:W-:Y:S01]  /*4a50*/  @!PT LDS RZ, [RZ] ;  /* 0x00000000fffff984 */ /* 0x000fe20000000800 */
[----:B------:R-:W-:Y:S01]  /*4a60*/  @!PT LDS RZ, [RZ] ;  /* 0x00000000fffff984 */ /* 0x000fe20000000800 */
[----:B------:R3:W-:Y:S04]  /*4a70*/  @!P3 LDGSTS.E.BYPASS.LTC128B.128 [R202+0x13000], [R6.64] ;  /* 0x1300000006cabfae */ /* 0x0007e8000b901d4c */
        /* <DEDUP_REMOVED lines=9> */
[----:B------:R2:W-:Y:S04]  /*4b10*/  @!P1 LDGSTS.E.BYPASS.LTC128B.128 [R202+0x17000], [R14.64+0x100] ;  /* 0x170001000eca9fae */ /* 0x0005e8000b901d4c */
[----:B------:R-:W-:Y:S04]  /*4b20*/  LDSM.16.M88.4 R164, [R198] ;  /* 0x00000000c6a4783b */ /* 0x000fe80000000200 */
[----:B------:R-:W5:Y:S04]  /*4b30*/  LDSM.16.M88.4 R28, [R197+0xc800] ;  /* 0x00c80000c51c783b */ /* 0x000f680000000200 */
[----:B------:R-:W4:Y:S04]  /*4b40*/  LDSM.16.M88.4 R136, [R197+0xc000] ;  /* 0x00c00000c588783b */ /* 0x000f280000000200 */
[----:B------:R-:W4:Y:S04]  /*4b50*/  LDSM.16.M88.4 R20, [R197+0xd000] ;  /* 0x00d00000c514783b */ /* 0x000f280000000200 */
[----:B------:R-:W-:Y:S04]  /*4b60*/  LDSM.16.M88.4 R144, [R196] ;  /* 0x00000000c490783b */ /* 0x000fe80000000200 */
[----:B---3--:R-:W3:Y:S04]  /*4b70*/  LDSM.16.M88.4 R4, [R187] ;  /* 0x00000000bb04783b */ /* 0x008ee80000000200 */
[----:B------:R-:W3:Y:S04]  /*4b80*/  LDSM.16.M88.4 R148, [R197+0xd800] ;  /* 0x00d80000c594783b */ /* 0x000ee80000000200 */
[----:B-1----:R-:W1:Y:S04]  /*4b90*/  LDSM.16.M88.4 R8, [R195] ;  /* 0x00000000c308783b */ /* 0x002e680000000200 */
[----:B------:R-:W1:Y:S04]  /*4ba0*/  LDSM.16.M88.4 R224, [R186] ;  /* 0x00000000bae0783b */ /* 0x000e680000000200 */
[----:B------:R-:W-:Y:S04]  /*4bb0*/  LDSM.16.M88.4 R156, [R194] ;  /* 0x00000000c29c783b */ /* 0x000fe80000000200 */
[----:B--2---:R-:W2:Y:S01]  /*4bc0*/  LDSM.16.M88.4 R12, [R191+0xc800] ;  /* 0x00c80000bf0c783b */ /* 0x004ea20000000200 */
[C---:B-----5:R-:W-:Y:S03]  /*4bd0*/  HMMA.16816.F32.BF16 R32, R164.reuse, R28, RZ ;  /* 0x0000001ca420723c */ /* 0x060fe600000418ff */
[----:B------:R-:W5:Y:S04]  /*4be0*/  LDSM.16.M88.4 R152, [R185] ;  /* 0x00000000b998783b */ /* 0x000f680000000200 */
[----:B----4-:R-:W4:Y:S01]  /*4bf0*/  LDSM.16.M88.4 R16, [R191+0xc000] ;  /* 0x00c00000bf10783b */ /* 0x010f220000000200 */
[C---:B------:R-:W-:Y:S03]  /*4c00*/  HMMA.16816.F32.BF16 R28, R164.reuse, R30, RZ ;  /* 0x0000001ea41c723c */ /* 0x040fe600000418ff */
[----:B------:R-:W1:Y:S04]  /*4c10*/  LDSM.16.M88.4 R220, [R191+0xd000] ;  /* 0x00d00000bfdc783b */ /* 0x000e680000000200 */
[----:B------:R-:W-:Y:S01]  /*4c20*/  LDSM.16.M88.4 R172, [R191+0xd800] ;  /* 0x00d80000bfac783b */ /* 0x000fe20000000200 */
[C---:B------:R-:W-:Y:S03]  /*4c30*/  HMMA.16816.F32.BF16 R140, R164.reuse, R136, RZ ;  /* 0x00000088a48c723c */ /* 0x040fe600000418ff */
[----:B------:R-:W-:Y:S04]  /*4c40*/  LDSM.16.M88.4 R160, [R184+0x1000] ;  /* 0x00100000b8a0783b */ /* 0x000fe80000000200 */
[----:B------:R-:W0:Y:S01]  /*4c50*/  LDGDEPBAR ;  /* 0x00000000000079af */ /* 0x000e220000000000 */
[C---:B------:R-:W-:Y:S08]  /*4c60*/  HMMA.16816.F32.BF16 R136, R164.reuse, R138, RZ ;  /* 0x0000008aa488723c */ /* 0x040ff000000418ff */
[C---:B------:R-:W-:Y:S08]  /*4c70*/  HMMA.16816.F32.BF16 R24, R164.reuse, R20, RZ ;  /* 0x00000014a418723c */ /* 0x040ff000000418ff */
[----:B------:R-:W-:Y:S08]  /*4c80*/  HMMA.16816.F32.BF16 R20, R164, R22, RZ ;  /* 0x00000016a414723c */ /* 0x000ff000000418ff */
[C---:B---3--:R-:W-:Y:S08]  /*4c90*/  HMMA.16816.F32.BF16 R32, R144.reuse, R4, R32 ;  /* 0x000000049020723c */ /* 0x048ff00000041820 */
[----:B------:R-:W-:Y:S01]  /*4ca0*/  HMMA.16816.F32.BF16 R28, R144, R6, R28 ;  /* 0x00000006901c723c */ /* 0x000fe2000004181c */
[----:B------:R-:W-:Y:S07]  /*4cb0*/  LDSM.16.M88.4 R4, [R184+0x800] ;  /* 0x00080000b804783b */ /* 0x000fee0000000200 */
[C---:B------:R-:W-:Y:S08]  /*4cc0*/  HMMA.16816.F32.BF16 R168, R164.reuse, R148, RZ ;  /* 0x00000094a4a8723c */ /* 0x040ff000000418ff */
[----:B------:R-:W-:Y:S01]  /*4cd0*/  HMMA.16816.F32.BF16 R164, R164, R150, RZ ;  /* 0x00000096a4a4723c */ /* 0x000fe200000418ff */
[----:B------:R-:W3:Y:S07]  /*4ce0*/  LDSM.16.M88.4 R148, [R193] ;  /* 0x00000000c194783b */ /* 0x000eee0000000200 */
[C---:B-1----:R-:W-:Y:S08]  /*4cf0*/  HMMA.16816.F32.BF16 R140, R144.reuse, R8, R140 ;  /* 0x00000008908c723c */ /* 0x042ff0000004188c */
[C---:B------:R-:W-:Y:S01]  /*4d00*/  HMMA.16816.F32.BF16 R136, R144.reuse, R10, R136 ;  /* 0x0000000a9088723c */ /* 0x040fe20000041888 */
[----:B------:R-:W1:Y:S07]  /*4d10*/  LDSM.16.M88.4 R8, [R184] ;  /* 0x00000000b808783b */ /* 0x000e6e0000000200 */
[C---:B------:R-:W-:Y:S08]  /*4d20*/  HMMA.16816.F32.BF16 R24, R144.reuse, R224, R24 ;  /* 0x000000e09018723c */ /* 0x040ff00000041818 */
[----:B------:R-:W-:Y:S01]  /*4d30*/  HMMA.16816.F32.BF16 R20, R144, R226, R20 ;  /* 0x000000e29014723c */ /* 0x000fe20000041814 */
[----:B------:R-:W-:Y:S07]  /*4d40*/  LDSM.16.M88.4 R224, [R197+0xf000] ;  /* 0x00f00000c5e0783b */ /* 0x000fee0000000200 */
[C---:B--2---:R-:W-:Y:S08]  /*4d50*/  HMMA.16816.F32.BF16 R32, R156.reuse, R12, R32 ;  /* 0x0000000c9c20723c */ /* 0x044ff00000041820 */
[----:B------:R-:W-:Y:S01]  /*4d60*/  HMMA.16816.F32.BF16 R28, R156, R14, R28 ;  /* 0x0000000e9c1c723c */ /* 0x000fe2000004181c */
[----:B------:R-:W-:Y:S07]  /*4d70*/  LDSM.16.M88.4 R12, [R197+0xe800] ;  /* 0x00e80000c50c783b */ /* 0x000fee0000000200 */
[C---:B-----5:R-:W-:Y:S08]  /*4d80*/  HMMA.16816.F32.BF16 R168, R144.reuse, R152, R168 ;  /* 0x0000009890a8723c */ /* 0x060ff000000418a8 */
[----:B------:R-:W-:Y:S01]  /*4d90*/  HMMA.16816.F32.BF16 R164, R144, R154, R164 ;  /* 0x0000009a90a4723c */ /* 0x000fe200000418a4 */
[----:B------:R-:W-:Y:S04]  /*4da0*/  LDSM.16.M88.4 R152, [R184+0x1800] ;  /* 0x00180000b898783b */ /* 0x000fe80000000200 */
[----:B------:R-:W-:Y:S03]  /*4db0*/  LDSM.16.M88.4 R144, [R197+0xe000] ;  /* 0x00e00000c590783b */ /* 0x000fe60000000200 */
[C---:B----4-:R-:W-:Y:S08]  /*4dc0*/  HMMA.16816.F32.BF16 R140, R156.reuse, R16, R140 ;  /* 0x000000109c8c723c */ /* 0x050ff0000004188c */
[C---:B------:R-:W-:Y:S01]  /*4dd0*/  HMMA.16816.F32.BF16 R136, R156.reuse, R18, R136 ;  /* 0x000000129c88723c */ /* 0x040fe20000041888 */
[----:B------:R-:W2:Y:S07]  /*4de0*/  LDSM.16.M88.4 R16, [R198+0x4000] ;  /* 0x00400000c610783b */ /* 0x000eae0000000200 */
[C---:B------:R-:W-:Y:S08]  /*4df0*/  HMMA.16816.F32.BF16 R24, R156.reuse, R220, R24 ;  /* 0x000000dc9c18723c */ /* 0x040ff00000041818 */
[----:B------:R-:W-:Y:S01]  /*4e00*/  HMMA.16816.F32.BF16 R20, R156, R222, R20 ;  /* 0x000000de9c14723c */ /* 0x000fe20000041814 */
[----:B------:R-:W-:Y:S07]  /*4e10*/  LDSM.16.M88.4 R220, [R197+0xf800] ;  /* 0x00f80000c5dc783b */ /* 0x000fee0000000200 */
[C---:B---3--:R-:W-:Y:S08]  /*4e20*/  HMMA.16816.F32.BF16 R32, R148.reuse, R4, R32 ;  /* 0x000000049420723c */ /* 0x048ff00000041820 */
[----:B------:R-:W-:Y:S01]  /*4e30*/  HMMA.16816.F32.BF16 R28, R148, R6, R28 ;  /* 0x00000006941c723c */ /* 0x000fe2000004181c */
[----:B------:R-:W-:Y:S07]  /*4e40*/  LDSM.16.M88.4 R4, [R182] ;  /* 0x00000000b604783b */ /* 0x000fee0000000200 */
[C---:B------:R-:W-:Y:S08]  /*4e50*/  HMMA.16816.F32.BF16 R168, R156.reuse, R172, R168 ;  /* 0x000000ac9ca8723c */ /* 0x040ff000000418a8 */
[----:B------:R-:W-:Y:S01]  /*4e60*/  HMMA.16816.F32.BF16 R164, R156, R174, R164 ;  /* 0x000000ae9ca4723c */ /* 0x000fe200000418a4 */
[----:B------:R-:W3:Y:S04]  /*4e70*/  LDSM.16.M88.4 R156, [R196+0x4000] ;  /* 0x00400000c49c783b */ /* 0x000ee80000000200 */
[----:B------:R-:W-:Y:S03]  /*4e80*/  LDSM.16.M88.4 R172, [R181] ;  /* 0x00000000b5ac783b */ /* 0x000fe60000000200 */
[C---:B-1----:R-:W-:Y:S08]  /*4e90*/  HMMA.16816.F32.BF16 R140, R148.reuse, R8, R140 ;  /* 0x00000008948c723c */ /* 0x042ff0000004188c */
[C---:B------:R-:W-:Y:S01]  /*4ea0*/  HMMA.16816.F32.BF16 R136, R148.reuse, R10, R136 ;  /* 0x0000000a9488723c */ /* 0x040fe20000041888 */
[----:B------:R-:W1:Y:S07]  /*4eb0*/  LDSM.16.M88.4 R8, [R183] ;  /* 0x00000000b708783b */ /* 0x000e6e0000000200 */
[C---:B------:R-:W-:Y:S08]  /*4ec0*/  HMMA.16816.F32.BF16 R24, R148.reuse, R160, R24 ;  /* 0x000000a09418723c */ /* 0x040ff00000041818 */
[----:B------:R-:W-:Y:S01]  /*4ed0*/  HMMA.16816.F32.BF16 R20, R148, R162, R20 ;  /* 0x000000a29414723c */ /* 0x000fe20000041814 */
[----:B------:R-:W-:Y:S07]  /*4ee0*/  LDSM.16.M88.4 R160, [R180] ;  /* 0x00000000b4a0783b */ /* 0x000fee0000000200 */
[C---:B--2---:R-:W-:Y:S08]  /*4ef0*/  HMMA.16816.F32.BF16 R32, R16.reuse, R12, R32 ;  /* 0x0000000c1020723c */ /* 0x044ff00000041820 */
[----:B------:R-:W-:Y:S01]  /*4f00*/  HMMA.16816.F32.BF16 R28, R16, R14, R28 ;  /* 0x0000000e101c723c */ /* 0x000fe2000004181c */
[----:B------:R-:W-:Y:S07]  /*4f10*/  LDSM.16.M88.4 R12, [R194+0x4000] ;  /* 0x00400000c20c783b */ /* 0x000fee0000000200 */
[C---:B------:R-:W-:Y:S08]  /*4f20*/  HMMA.16816.F32.BF16 R168, R148.reuse, R152, R168 ;  /* 0x0000009894a8723c */ /* 0x040ff000000418a8 */
[----:B------:R-:W-:Y:S01]  /*4f30*/  HMMA.16816.F32.BF16 R164, R148, R154, R164 ;  /* 0x0000009a94a4723c */ /* 0x000fe200000418a4 */
[----:B------:R-:W2:Y:S04]  /*4f40*/  LDSM.16.M88.4 R148, [R191+0xe800] ;  /* 0x00e80000bf94783b */ /* 0x000ea80000000200 */
[----:B------:R-:W4:Y:S03]  /*4f50*/  LDSM.16.M88.4 R152, [R191+0xe000] ;  /* 0x00e00000bf98783b */ /* 0x000f260000000200 */
[C---:B------:R-:W-:Y:S08]  /*4f60*/  HMMA.16816.F32.BF16 R140, R16.reuse, R144, R140 ;  /* 0x00000090108c723c */ /* 0x040ff0000004188c */
[C---:B------:R-:W-:Y:S01]  /*4f70*/  HMMA.16816.F32.BF16 R136, R16.reuse, R146, R136 ;  /* 0x000000921088723c */ /* 0x040fe20000041888 */
[----:B------:R-:W5:Y:S07]  /*4f80*/  LDSM.16.M88.4 R144, [R191+0xf000] ;  /* 0x00f00000bf90783b */ /* 0x000f6e0000000200 */
[C---:B------:R-:W-:Y:S08]  /*4f90*/  HMMA.16816.F32.BF16 R24, R16.reuse, R224, R24 ;  /* 0x000000e01018723c */ /* 0x040ff00000041818 */
[----:B------:R-:W-:Y:S01]  /*4fa0*/  HMMA.16816.F32.BF16 R20, R16, R226, R20 ;  /* 0x000000e21014723c */ /* 0x000fe20000041814 */
[----:B------:R-:W-:Y:S07]  /*4fb0*/  LDSM.16.M88.4 R224, [R184+0x3000] ;  /* 0x00300000b8e0783b */ /* 0x000fee0000000200 */
[C---:B---3--:R-:W-:Y:S08]  /*4fc0*/  HMMA.16816.F32.BF16 R32, R156.reuse, R4, R32 ;  /* 0x000000049c20723c */ /* 0x048ff00000041820 */
[----:B------:R-:W-:Y:S01]  /*4fd0*/  HMMA.16816.F32.BF16 R28, R156, R6, R28 ;  /* 0x000000069c1c723c */ /* 0x000fe2000004181c */
[----:B------:R-:W-:Y:S07]  /*4fe0*/  LDSM.16.M88.4 R4, [R184+0x2800] ;  /* 0x00280000b804783b */ /* 0x000fee0000000200 */
[C---:B------:R-:W-:Y:S08]  /*4ff0*/  HMMA.16816.F32.BF16 R168, R16.reuse, R220, R168 ;  /* 0x000000dc10a8723c */ /* 0x040ff000000418a8 */
[----:B------:R-:W-:Y:S01]  /*5000*/  HMMA.16816.F32.BF16 R164, R16, R222, R164 ;  /* 0x000000de10a4723c */ /* 0x000fe200000418a4 */
[----:B------:R-:W3:Y:S04]  /*5010*/  LDSM.16.M88.4 R220, [R193+0x4000] ;  /* 0x00400000c1dc783b */ /* 0x000ee80000000200 */
[----:B------:R-:W3:Y:S03]  /*5020*/  LDSM.16.M88.4 R16, [R191+0xf800] ;  /* 0x00f80000bf10783b */ /* 0x000ee60000000200 */
[C---:B-1----:R-:W-:Y:S08]  /*5030*/  HMMA.16816.F32.BF16 R140, R156.reuse, R8, R140 ;  /* 0x000000089c8c723c */ /* 0x042ff0000004188c */
[C---:B------:R-:W-:Y:S01]  /*5040*/  HMMA.16816.F32.BF16 R136, R156.reuse, R10, R136 ;  /* 0x0000000a9c88723c */ /* 0x040fe20000041888 */
[----:B------:R-:W1:Y:S07]  /*5050*/  LDSM.16.M88.4 R8, [R184+0x2000] ;  /* 0x00200000b808783b */ /* 0x000e6e0000000200 */
[C---:B------:R-:W-:Y:S08]  /*5060*/  HMMA.16816.F32.BF16 R24, R156.reuse, R172, R24 ;  /* 0x000000ac9c18723c */ /* 0x040ff00000041818 */
[----:B------:R-:W-:Y:S01]  /*5070*/  HMMA.16816.F32.BF16 R20, R156, R174, R20 ;  /* 0x000000ae9c14723c */ /* 0x000fe20000041814 */
[----:B------:R-:W-:Y:S07]  /*5080*/  LDSM.16.M88.4 R172, [R184+0x3800] ;  /* 0x00380000b8ac783b */ /* 0x000fee0000000200 */
[C---:B--2---:R-:W-:Y:S08]  /*5090*/  HMMA.16816.F32.BF16 R32, R12.reuse, R148, R32 ;  /* 0x000000940c20723c */ /* 0x044ff00000041820 */
[----:B------:R-:W-:Y:S01]  /*50a0*/  HMMA.16816.F32.BF16 R28, R12, R150, R28 ;  /* 0x000000960c1c723c */ /* 0x000fe2000004181c */
[----:B------:R-:W-:Y:S07]  /*50b0*/  LDSM.16.M88.4 R148, [R197+0x11000] ;  /* 0x01100000c594783b */ /* 0x000fee0000000200 */
[C---:B------:R-:W-:Y:S08]  /*50c0*/  HMMA.16816.F32.BF16 R168, R156.reuse, R160, R168 ;  /* 0x000000a09ca8723c */ /* 0x040ff000000418a8 */
[----:B------:R-:W-:Y:S01]  /*50d0*/  HMMA.16816.F32.BF16 R164, R156, R162, R164 ;  /* 0x000000a29ca4723c */ /* 0x000fe200000418a4 */
[----:B------:R-:W-:Y:S04]  /*50e0*/  LDSM.16.M88.4 R160, [R198+0x8000] ;  /* 0x00800000c6a0783b */ /* 0x000fe80000000200 */
[----:B------:R-:W-:Y:S03]  /*50f0*/  LDSM.16.M88.4 R156, [R197+0x10000] ;  /* 0x01000000c59c783b */ /* 0x000fe60000000200 */
[C---:B----4-:R-:W-:Y:S08]  /*5100*/  HMMA.16816.F32.BF16 R140, R12.reuse, R152, R140 ;  /* 0x000000980c8c723c */ /* 0x050ff0000004188c */
[C---:B------:R-:W-:Y:S01]  /*5110*/  HMMA.16816.F32.BF16 R136, R12.reuse, R154, R136 ;  /* 0x0000009a0c88723c */ /* 0x040fe20000041888 */
[----:B------:R-:W2:Y:S07]  /*5120*/  LDSM.16.M88.4 R152, [R197+0x10800] ;  /* 0x01080000c598783b */ /* 0x000eae0000000200 */
[C---:B-----5:R-:W-:Y:S08]  /*5130*/  HMMA.16816.F32.BF16 R24, R12.reuse, R144, R24 ;  /* 0x000000900c18723c */ /* 0x060ff00000041818 */
[----:B------:R-:W-:Y:S01]  /*5140*/  HMMA.16816.F32.BF16 R20, R12, R146, R20 ;  /* 0x000000920c14723c */ /* 0x000fe20000041814 */
[----:B------:R-:W-:Y:S07]  /*5150*/  LDSM.16.M88.4 R144, [R197+0x11800] ;  /* 0x01180000c590783b */ /* 0x000fee0000000200 */
[C---:B---3--:R-:W-:Y:S08]  /*5160*/  HMMA.16816.F32.BF16 R32, R220.reuse, R4, R32 ;  /* 0x00000004dc20723c */ /* 0x048ff00000041820 */
[----:B------:R-:W-:Y:S01]  /*5170*/  HMMA.16816.F32.BF16 R28, R220, R6, R28 ;  /* 0x00000006dc1c723c */ /* 0x000fe2000004181c */
[----:B------:R-:W-:Y:S07]  /*5180*/  LDSM.16.M88.4 R4, [R177] ;  /* 0x00000000b104783b */ /* 0x000fee0000000200 */
[C---:B------:R-:W-:Y:S08]  /*5190*/  HMMA.16816.F32.BF16 R168, R12.reuse, R16, R168 ;  /* 0x000000100ca8723c */ /* 0x040ff000000418a8 */
[----:B------:R-:W-:Y:S01]  /*51a0*/  HMMA.16816.F32.BF16 R164, R12, R18, R164 ;  /* 0x000000120ca4723c */ /* 0x000fe200000418a4 */
[----:B------:R-:W-:Y:S04]  /*51b0*/  LDSM.16.M88.4 R16, [R196+0x8000] ;  /* 0x00800000c410783b */ /* 0x000fe80000000200 */
[----:B------:R-:W-:Y:S03]  /*51c0*/  LDSM.16.M88.4 R12, [R179] ;  /* 0x00000000b30c783b */ /* 0x000fe60000000200 */
[C---:B-1----:R-:W-:Y:S08]  /*51d0*/  HMMA.16816.F32.BF16 R140, R220.reuse, R8, R140 ;  /* 0x00000008dc8c723c */ /* 0x042ff0000004188c */
[C---:B------:R-:W-:Y:S01]  /*51e0*/  HMMA.16816.F32.BF16 R136, R220.reuse, R10, R136 ;  /* 0x0000000adc88723c */ /* 0x040fe20000041888 */
[----:B------:R-:W1:Y:S07]  /*51f0*/  LDSM.16.M88.4 R8, [R178] ;  /* 0x00000000b208783b */ /* 0x000e6e0000000200 */
[C---:B------:R-:W-:Y:S08]  /*5200*/  HMMA.16816.F32.BF16 R24, R220.reuse, R224, R24 ;  /* 0x000000e0dc18723c */ /* 0x040ff00000041818 */
[----:B------:R-:W-:Y:S08]  /*5210*/  HMMA.16816.F32.BF16 R20, R220, R226, R20 ;  /* 0x000000e2dc14723c */ /* 0x000ff00000041814 */
[C---:B--2---:R-:W-:Y:S08]  /*5220*/  HMMA.16816.F32.BF16 R32, R160.reuse, R152, R32 ;  /* 0x00000098a020723c */ /* 0x044ff00000041820 */
[C---:B------:R-:W-:Y:S01]  /*5230*/  HMMA.16816.F32.BF16 R28, R160.reuse, R154, R28 ;  /* 0x0000009aa01c723c */ /* 0x040fe2000004181c */
[----:B------:R-:W-:Y:S07]  /*5240*/  LDSM.16.M88.4 R152, [R194+0x8000] ;  /* 0x00800000c298783b */ /* 0x000fee0000000200 */
[C---:B------:R-:W-:Y:S08]  /*5250*/  HMMA.16816.F32.BF16 R140, R160.reuse, R156, R140 ;  /* 0x0000009ca08c723c */ /* 0x040ff0000004188c */
[C---:B------:R-:W-:Y:S08]  /*5260*/  HMMA.16816.F32.BF16 R136, R160.reuse, R158, R136 ;  /* 0x0000009ea088723c */ /* 0x040ff00000041888 */
[C---:B------:R-:W-:Y:S01]  /*5270*/  HMMA.16816.F32.BF16 R156, R160.reuse, R148, R24 ;  /* 0x00000094a09c723c */ /* 0x040fe20000041818 */
[----:B------:R-:W2:Y:S07]  /*5280*/  LDSM.16.M88.4 R24, [R191+0x10000] ;  /* 0x01000000bf18783b */ /* 0x000eae0000000200 */
[----:B------:R-:W-:Y:S08]  /*5290*/  HMMA.16816.F32.BF16 R20, R160, R150, R20 ;  /* 0x00000096a014723c */ /* 0x000ff00000041814 */
[C---:B------:R-:W-:Y:S08]  /*52a0*/  HMMA.16816.F32.BF16 R168, R220.reuse, R172, R168 ;  /* 0x000000acdca8723c */ /* 0x040ff000000418a8 */
[----:B------:R-:W-:Y:S01]  /*52b0*/  HMMA.16816.F32.BF16 R164, R220, R174, R164 ;  /* 0x000000aedca4723c */ /* 0x000fe200000418a4 */
[----:B------:R-:W-:Y:S07]  /*52c0*/  LDSM.16.M88.4 R172, [R176] ;  /* 0x00000000b0ac783b */ /* 0x000fee0000000200 */
[C---:B-1----:R-:W-:Y:S08]  /*52d0*/  HMMA.16816.F32.BF16 R32, R16.reuse, R8, R32 ;  /* 0x000000081020723c */ /* 0x042ff00000041820 */
[C---:B------:R-:W-:Y:S01]  /*52e0*/  HMMA.16816.F32.BF16 R28, R16.reuse, R10, R28 ;  /* 0x0000000a101c723c */ /* 0x040fe2000004181c */
[----:B------:R-:W1:Y:S07]  /*52f0*/  LDSM.16.M88.4 R8, [R191+0x10800] ;  /* 0x01080000bf08783b */ /* 0x000e6e0000000200 */
[C---:B------:R-:W-:Y:S08]  /*5300*/  HMMA.16816.F32.BF16 R140, R16.reuse, R12, R140 ;  /* 0x0000000c108c723c */ /* 0x040ff0000004188c */
[C---:B------:R-:W-:Y:S01]  /*5310*/  HMMA.16816.F32.BF16 R136, R16.reuse, R14, R136 ;  /* 0x0000000e1088723c */ /* 0x040fe20000041888 */
[----:B------:R-:W-:Y:S07]  /*5320*/  LDSM.16.M88.4 R12, [R191+0x11800] ;  /* 0x01180000bf0c783b */ /* 0x000fee0000000200 */
[C---:B------:R-:W-:Y:S08]  /*5330*/  HMMA.16816.F32.BF16 R156, R16.reuse, R4, R156 ;  /* 0x00000004109c723c */ /* 0x040ff0000004189c */
[----:B------:R-:W-:Y:S01]  /*5340*/  HMMA.16816.F32.BF16 R148, R16, R6, R20 ;  /* 0x000000061094723c */ /* 0x000fe20000041814 */
[----:B------:R-:W-:Y:S04]  /*5350*/  LDSM.16.M88.4 R20, [R193+0x8000] ;  /* 0x00800000c114783b */ /* 0x000fe80000000200 */
[----:B------:R-:W3:Y:S03]  /*5360*/  LDSM.16.M88.4 R4, [R184+0x4000] ;  /* 0x00400000b804783b */ /* 0x000ee60000000200 */
[C---:B------:R-:W-:Y:S08]  /*5370*/  HMMA.16816.F32.BF16 R168, R160.reuse, R144, R168 ;  /* 0x00000090a0a8723c */ /* 0x040ff000000418a8 */
[----:B------:R-:W-:Y:S01]  /*5380*/  HMMA.16816.F32.BF16 R164, R160, R146, R164 ;  /* 0x00000092a0a4723c */ /* 0x000fe200000418a4 */
[----:B------:R-:W4:Y:S04]  /*5390*/  LDSM.16.M88.4 R144, [R191+0x11000] ;  /* 0x01100000bf90783b */ /* 0x000f280000000200 */
[----:B------:R-:W5:Y:S03]  /*53a0*/  LDSM.16.M88.4 R160, [R184+0x4800] ;  /* 0x00480000b8a0783b */ /* 0x000f660000000200 */
[C---:B--2---:R-:W-:Y:S08]  /*53b0*/  HMMA.16816.F32.BF16 R140, R152.reuse, R24, R140 ;  /* 0x00000018988c723c */ /* 0x044ff0000004188c */
[C---:B------:R-:W-:Y:S08]  /*53c0*/  HMMA.16816.F32.BF16 R136, R152.reuse, R26, R136 ;  /* 0x0000001a9888723c */ /* 0x040ff00000041888 */
[C---:B-1----:R-:W-:Y:S08]  /*53d0*/  HMMA.16816.F32.BF16 R32, R152.reuse, R8, R32 ;  /* 0x000000089820723c */ /* 0x042ff00000041820 */
[----:B------:R-:W-:Y:S01]  /*53e0*/  HMMA.16816.F32.BF16 R28, R152, R10, R28 ;  /* 0x0000000a981c723c */ /* 0x000fe2000004181c */
[----:B------:R-:W1:Y:S07]  /*53f0*/  LDSM.16.M88.4 R8, [R184+0x5000] ;  /* 0x00500000b808783b */ /* 0x000e6e0000000200 */
[C---:B------:R-:W-:Y:S08]  /*5400*/  HMMA.16816.F32.BF16 R168, R16.reuse, R172, R168 ;  /* 0x000000ac10a8723c */ /* 0x040ff000000418a8 */
[----:B------:R-:W-:Y:S08]  /*5410*/  HMMA.16816.F32.BF16 R164, R16, R174, R164 ;  /* 0x000000ae10a4723c */ /* 0x000ff000000418a4 */
[C---:B---3--:R-:W-:Y:S08]  /*5420*/  HMMA.16816.F32.BF16 R140, R20.reuse, R4, R140 ;  /* 0x00000004148c723c */ /* 0x048ff0000004188c */
[----:B------:R-:W-:Y:S01]  /*5430*/  HMMA.16816.F32.BF16 R136, R20, R6, R136 ;  /* 0x000000061488723c */ /* 0x000fe20000041888 */
[----:B------:R-:W2:Y:S01]  /*5440*/  LDSM.16.M88.4 R4, [R184+0x5800] ;  /* 0x00580000b804783b */ /* 0x000ea20000000200 */
[----:B------:R-:W-:-:S06]  /*5450*/  DEPBAR.LE SB0, 0x0 ;  /* 0x000080000000791a */ /* 0x000fcc0000000000 */
[C---:B----4-:R-:W-:Y:S08]  /*5460*/  HMMA.16816.F32.BF16 R156, R152.reuse, R144, R156 ;  /* 0x00000090989c723c */ /* 0x050ff0000004189c */
[C---:B------:R-:W-:Y:S08]  /*5470*/  HMMA.16816.F32.BF16 R148, R152.reuse, R146, R148 ;  /* 0x000000929894723c */ /* 0x040ff00000041894 */
[----:B------:R-:W-:Y:S07]  /*5480*/  HMMA.16816.F32.BF16 R168, R152, R12, R168 ;  /* 0x0000000c98a8723c */ /* 0x000fee00000418a8 */
[----:B------:R-:W-:Y:S01]  /*5490*/  IMAD R13, R133, 0x40, R216 ;  /* 0x00000040850d7824 */ /* 0x000fe200078e02d8 */
[----:B-----5:R-:W-:Y:S04]  /*54a0*/  HMMA.16816.F32.BF16 R32, R20, R160, R32 ;  /* 0x000000a01420723c */ /* 0x020fe80000041820 */
[----:B------:R-:W-:-:S04]  /*54b0*/  IADD3 R17, R13, 0x1, RZ ;  /* 0x000000010d117810 */ /* 0x000fc80007ffe0ff */
[----:B------:R-:W-:Y:S01]  /*54c0*/  HMMA.16816.F32.BF16 R164, R152, R14, R164 ;  /* 0x0000000e98a4723c */ /* 0x000fe200000418a4 */
[C---:B------:R-:W-:Y:S02]  /*54d0*/  ISETP.GE.AND P4, PT, R17.reuse, R228, PT ;  /* 0x000000e41100720c */ /* 0x040fe40003f86270 */
[----:B------:R-:W-:Y:S02]  /*54e0*/  ISETP.GE.AND P5, PT, R17, R2, PT ;  /* 0x000000021100720c */ /* 0x000fe40003fa6270 */
[----:B------:R-:W-:Y:S02]  /*54f0*/  FSEL R18, R141, -INF , !P4 ;  /* 0xff8000008d127808 */ /* 0x000fe40006000000 */
[C---:B------:R-:W-:Y:S01]  /*5500*/  IADD3 R15, R13.reuse, 0x8, RZ ;  /* 0x000000080d0f7810 */ /* 0x040fe20007ffe0ff */
[----:B------:R-:W-:Y:S01]  /*5510*/  HMMA.16816.F32.BF16 R28, R20, R162, R28 ;  /* 0x000000a2141c723c */ /* 0x000fe2000004181c */
[----:B------:R-:W-:Y:S01]  /*5520*/  IADD3 R17, R13, 0x10, RZ ;  /* 0x000000100d117810 */ /* 0x000fe20007ffe0ff */
[----:B------:R-:W-:Y:S01]  /*5530*/  BAR.SYNC.DEFER_BLOCKING 0x0 ;  /* 0x0000000000007b1d */ /* 0x000fe20000010000 */
[----:B------:R-:W-:-:S02]  /*5540*/  ISETP.GE.AND P6, PT, R15, R228, PT ;  /* 0x000000e40f00720c */ /* 0x000fc40003fc6270 */
[----:B------:R-:W-:Y:S02]  /*5550*/  ISETP.GE.AND P0, PT, R15, R2, PT ;  /* 0x000000020f00720c */ /* 0x000fe40003f06270 */
[----:B------:R-:W-:Y:S01]  /*5560*/  IADD3 R15, R13, 0x9, RZ ;  /* 0x000000090d0f7810 */ /* 0x000fe20007ffe0ff */
[C---:B-1----:R-:W-:Y:S01]  /*5570*/  HMMA.16816.F32.BF16 R156, R20.reuse, R8, R156 ;  /* 0x00000008149c723c */ /* 0x042fe2000004189c */
[----:B------:R-:W-:Y:S02]  /*5580*/  FSEL R16, R136, -INF , !P6 ;  /* 0xff80000088107808 */ /* 0x000fe40007000000 */
[C---:B------:R-:W-:Y:S02]  /*5590*/  ISETP.GE.AND P4, PT, R15.reuse, R228, PT ;  /* 0x000000e40f00720c */ /* 0x040fe40003f86270 */
[----:B------:R-:W-:Y:S02]  /*55a0*/  ISETP.GE.AND P6, PT, R15, R2, PT ;  /* 0x000000020f00720c */ /* 0x000fe40003fc6270 */
[----:B------:R-:W-:Y:S01]  /*55b0*/  IADD3 R15, R13, 0x11, RZ ;  /* 0x000000110d0f7810 */ /* 0x000fe20007ffe0ff */
[----:B------:R-:W-:Y:S01]  /*55c0*/  HMMA.16816.F32.BF16 R148, R20, R10, R148 ;  /* 0x0000000a1494723c */ /* 0x000fe20000041894 */
[----:B------:R-:W-:-:S02]  /*55d0*/  FSEL R12, R138, -INF , !P0 ;  /* 0xff8000008a0c7808 */ /* 0x000fc40004000000 */
[----:B------:R-:W-:Y:S02]  /*55e0*/  FSEL R14, R137, -INF , !P4 ;  /* 0xff800000890e7808 */ /* 0x000fe40006000000 */
[----:B------:R-:W-:Y:S02]  /*55f0*/  FSEL R8, R139, -INF , !P6 ;  /* 0xff8000008b087808 */ /* 0x000fe40007000000 */
[C---:B------:R-:W-:Y:S01]  /*5600*/  ISETP.GE.AND P0, PT, R17.reuse, R228, PT ;  /* 0x000000e41100720c */ /* 0x040fe20003f06270 */
[----:B--2---:R-:W-:Y:S01]  /*5610*/  HMMA.16816.F32.BF16 R168, R20, R4, R168 ;  /* 0x0000000414a8723c */ /* 0x004fe200000418a8 */
[----:B------:R-:W-:Y:S02]  /*5620*/  ISETP.GE.AND P4, PT, R17, R2, PT ;  /* 0x000000021100720c */ /* 0x000fe40003f86270 */
[----:B------:R-:W-:Y:S02]  /*5630*/  ISETP.GE.AND P6, PT, R15, R228, PT ;  /* 0x000000e40f00720c */ /* 0x000fe40003fc6270 */
[----:B------:R-:W-:-:S02]  /*5640*/  IADD3 R9, R13, 0x18, RZ ;  /* 0x000000180d097810 */ /* 0x000fc40007ffe0ff */
[----:B------:R-:W-:Y:S01]  /*5650*/  FSEL R138, R32, -INF , !P0 ;  /* 0xff800000208a7808 */ /* 0x000fe20004000000 */
[----:B------:R-:W-:Y:S01]  /*5660*/  HMMA.16816.F32.BF16 R164, R20, R6, R164 ;  /* 0x0000000614a4723c */ /* 0x000fe200000418a4 */
[----:B------:R-:W-:Y:S02]  /*5670*/  FSEL R34, R34, -INF , !P4 ;  /* 0xff80000022227808 */ /* 0x000fe40006000000 */
[----:B------:R-:W-:Y:S02]  /*5680*/  FSEL R136, R33, -INF , !P6 ;  /* 0xff80000021887808 */ /* 0x000fe40007000000 */
[----:B------:R-:W-:Y:S02]  /*5690*/  ISETP.GE.AND P0, PT, R15, R2, PT ;  /* 0x000000020f00720c */ /* 0x000fe40003f06270 */
[C---:B------:R-:W-:Y:S02]  /*56a0*/  ISETP.GE.AND P4, PT, R9.reuse, R228, PT ;  /* 0x000000e40900720c */ /* 0x040fe40003f86270 */
[----:B------:R-:W-:-:S02]  /*56b0*/  ISETP.GE.AND P6, PT, R9, R2, PT ;  /* 0x000000020900720c */ /* 0x000fc40003fc6270 */
[----:B------:R-:W-:Y:S02]  /*56c0*/  IADD3 R9, R13, 0x19, RZ ;  /* 0x000000190d097810 */ /* 0x000fe40007ffe0ff */
[----:B------:R-:W-:Y:S02]  /*56d0*/  FSEL R26, R35, -INF , !P0 ;  /* 0xff800000231a7808 */ /* 0x000fe40004000000 */
[----:B------:R-:W-:Y:S02]  /*56e0*/  ISETP.GE.AND P0, PT, R9, R228, PT ;  /* 0x000000e40900720c */ /* 0x000fe40003f06270 */
[----:B------:R-:W-:Y:S02]  /*56f0*/  IADD3 R11, R13, 0x20, RZ ;  /* 0x000000200d0b7810 */ /* 0x000fe40007ffe0ff */
[----:B------:R-:W-:Y:S02]  /*5700*/  FSEL R32, R28, -INF , !P4 ;  /* 0xff8000001c207808 */ /* 0x000fe40006000000 */
[----:B------:R-:W-:-:S02]  /*5710*/  FSEL R30, R30, -INF , !P6 ;  /* 0xff8000001e1e7808 */ /* 0x000fc40007000000 */
[----:B------:R-:W-:Y:S02]  /*5720*/  FSEL R28, R29, -INF , !P0 ;  /* 0xff8000001d1c7808 */ /* 0x000fe40004000000 */
[----:B------:R-:W-:Y:S02]  /*5730*/  ISETP.GE.AND P4, PT, R9, R2, PT ;  /* 0x000000020900720c */ /* 0x000fe40003f86270 */
[C---:B------:R-:W-:Y:S02]  /*5740*/  ISETP.GE.AND P6, PT, R11.reuse, R228, PT ;  /* 0x000000e40b00720c */ /* 0x040fe40003fc6270 */
[----:B------:R-:W-:Y:S02]  /*5750*/  ISETP.GE.AND P0, PT, R11, R2, PT ;  /* 0x000000020b00720c */ /* 0x000fe40003f06270 */
[C---:B------:R-:W-:Y:S02]  /*5760*/  IADD3 R9, R13.reuse, 0x21, RZ ;  /* 0x000000210d097810 */ /* 0x040fe40007ffe0ff */
[----:B------:R-:W-:-:S02]  /*5770*/  IADD3 R11, R13, 0x28, RZ ;  /* 0x000000280d0b7810 */ /* 0x000fc40007ffe0ff */
[----:B------:R-:W-:Y:S02]  /*5780*/  FSEL R24, R31, -INF , !P4 ;  /* 0xff8000001f187808 */ /* 0x000fe40006000000 */
[----:B------:R-:W-:Y:S02]  /*5790*/  FSEL R226, R156, -INF , !P6 ;  /* 0xff8000009ce27808 */ /* 0x000fe40007000000 */
[----:B------:R-:W-:Y:S02]  /*57a0*/  FSEL R220, R158, -INF , !P0 ;  /* 0xff8000009edc7808 */ /* 0x000fe40004000000 */
[C---:B------:R-:W-:Y:S02]  /*57b0*/  ISETP.GE.AND P4, PT, R9.reuse, R228, PT ;  /* 0x000000e40900720c */ /* 0x040fe40003f86270 */
[----:B------:R-:W-:Y:S02]  /*57c0*/  ISETP.GE.AND P6, PT, R9, R2, PT ;  /* 0x000000020900720c */ /* 0x000fe40003fc6270 */
[----:B------:R-:W-:-:S02]  /*57d0*/  ISETP.GE.AND P0, PT, R11, R228, PT ;  /* 0x000000e40b00720c */ /* 0x000fc40003f06270 */
        /* <DEDUP_REMOVED lines=9> */
[----:B------:R-:W-:Y:S02]  /*5870*/  ISETP.GE.AND P4, PT, R5, R228, PT ;  /* 0x000000e40500720c */ /* 0x000fe40003f86270 */
[----:B------:R-:W-:Y:S02]  /*5880*/  IADD3 R7, R13, 0x31, RZ ;  /* 0x000000310d077810 */ /* 0x000fe40007ffe0ff */
[----:B------:R-:W-:-:S02]  /*5890*/  FSEL R162, R168, -INF , !P4 ;  /* 0xff800000a8a27808 */ /* 0x000fc40006000000 */
[----:B------:R-:W-:Y:S02]  /*58a0*/  ISETP.GE.AND P4, PT, R7, R2, PT ;  /* 0x000000020700720c */ /* 0x000fe40003f86270 */
[----:B------:R-:W-:Y:S02]  /*58b0*/  FSEL R234, R149, -INF , !P6 ;  /* 0xff80000095ea7808 */ /* 0x000fe40007000000 */
[----:B------:R-:W-:Y:S02]  /*58c0*/  FSEL R152, R171, -INF , !P4 ;  /* 0xff800000ab987808 */ /* 0x000fe40006000000 */
[----:B------:R-:W-:Y:S02]  /*58d0*/  ISETP.GE.AND P4, PT, R13, R228, PT ;  /* 0x000000e40d00720c */ /* 0x000fe40003f86270 */
[----:B------:R-:W-:Y:S02]  /*58e0*/  FSEL R172, R151, -INF , !P0 ;  /* 0xff80000097ac7808 */ /* 0x000fe40004000000 */
[----:B------:R-:W-:-:S02]  /*58f0*/  FSEL R0, R140, -INF , !P4 ;  /* 0xff8000008c007808 */ /* 0x000fc40006000000 */
[----:B------:R-:W-:Y:S02]  /*5900*/  ISETP.GE.AND P4, PT, R212, 0x3, PT ;  /* 0x00000003d400780c */ /* 0x000fe40003f86270 */
[----:B------:R-:W-:Y:S02]  /*5910*/  ISETP.GE.AND P6, PT, R5, R2, PT ;  /* 0x000000020500720c */ /* 0x000fe40003fc6270 */
[----:B------:R-:W-:Y:S02]  /*5920*/  ISETP.GE.AND P0, PT, R7, R228, PT ;  /* 0x000000e40700720c */ /* 0x000fe40003f06270 */
[----:B------:R-:W-:Y:S02]  /*5930*/  IADD3 R5, R13, 0x38, RZ ;  /* 0x000000380d057810 */ /* 0x000fe40007ffe0ff */
[----:B------:R-:W-:Y:S02]  /*5940*/  FSEL R156, R170, -INF , !P6 ;  /* 0xff800000aa9c7808 */ /* 0x000fe40007000000 */
[----:B------:R-:W-:-:S02]  /*5950*/  FSEL R160, R169, -INF , !P0 ;  /* 0xff800000a9a07808 */ /* 0x000fc40004000000 */
[C---:B------:R-:W-:Y:S02]  /*5960*/  ISETP.GE.AND P6, PT, R5.reuse, R228, PT ;  /* 0x000000e40500720c */ /* 0x040fe40003fc6270 */
[----:B------:R-:W-:Y:S02]  /*5970*/  ISETP.GE.AND P0, PT, R5, R2, PT ;  /* 0x000000020500720c */ /* 0x000fe40003f06270 */
[----:B------:R-:W-:Y:S02]  /*5980*/  IADD3 R5, R13, 0x39, RZ ;  /* 0x000000390d057810 */ /* 0x000fe40007ffe0ff */
[----:B------:R-:W-:Y:S02]  /*5990*/  FSEL R4, R143, -INF , !P5 ;  /* 0xff8000008f047808 */ /* 0x000fe40006800000 */
[----:B------:R-:W-:Y:S02]  /*59a0*/  FSEL R158, R164, -INF , !P6 ;  /* 0xff800000a49e7808 */ /* 0x000fe40007000000 */
[----:B------:R-:W-:-:S02]  /*59b0*/  FSEL R154, R166, -INF , !P0 ;  /* 0xff800000a69a7808 */ /* 0x000fc40004000000 */
[----:B------:R-:W-:Y:S02]  /*59c0*/  ISETP.GE.AND P5, PT, R13, R2, PT ;  /* 0x000000020d00720c */ /* 0x000fe40003fa6270 */
[C---:B------:R-:W-:Y:S02]  /*59d0*/  ISETP.GE.AND P6, PT, R5.reuse, R228, PT ;  /* 0x000000e40500720c */ /* 0x040fe40003fc6270 */
[----:B------:R-:W-:Y:S02]  /*59e0*/  ISETP.GE.AND P0, PT, R5, R2, PT ;  /* 0x000000020500720c */ /* 0x000fe40003f06270 */
[----:B------:R-:W-:Y:S02]  /*59f0*/  FSEL R142, R142, -INF , !P5 ;  /* 0xff8000008e8e7808 */ /* 0x000fe40006800000 */
[----:B------:R-:W-:Y:S02]  /*5a00*/  FSEL R140, R165, -INF , !P6 ;  /* 0xff800000a58c7808 */ /* 0x000fe40007000000 */
[----:B------:R-:W-:Y:S01]  /*5a10*/  FSEL R150, R167, -INF , !P0 ;  /* 0xff800000a7967808 */ /* 0x000fe20004000000 */
[----:B------:R-:W-:Y:S05]  /*5a20*/  @!P4 BRA `(.L_x_87) ;  /* 0x000003800000c947 */ /* 0x000fea0003800000 */
[----:B------:R-:W-:Y:S01]  /*5a30*/  IADD3 R6, R212, -0x3, RZ ;  /* 0xfffffffdd4067810 */ /* 0x000fe20007ffe0ff */
[----:B------:R1:W-:Y:S01]  /*5a40*/  @P3 STS.128 [R202+0xc000], RZ ;  /* 0x00c000ffca003388 */ /* 0x0003e20000000c00 */
[----:B------:R-:W-:Y:S02]  /*5a50*/  BSSY B0, `(.L_x_88) ;  /* 0x0000034000007945 */ /* 0x000fe40003800000 */
[----:B------:R-:W-:Y:S01]  /*5a60*/  SHF.R.S32.HI R5, RZ, 0x1f, R6 ;  /* 0x0000001fff057819 */ /* 0x000fe20000011406 */
[----:B------:R-:W-:-:S04]  /*5a70*/  IMAD.WIDE.U32 R20, R6, c[0x0][0x198], RZ ;  /* 0x0000660006147a25 */ /* 0x000fc800078e00ff */
[----:B------:R-:W-:Y:S01]  /*5a80*/  IMAD R5, R5, c[0x0][0x198], RZ ;  /* 0x0000660005057a24 */ /* 0x000fe200078e02ff */
[----:B------:R-:W-:-:S03]  /*5a90*/  LEA R7, P5, R20, R206, 0x6 ;  /* 0x000000ce14077211 */ /* 0x000fc600078a30ff */
[----:B------:R-:W-:Y:S01]  /*5aa0*/  IMAD R5, R6, c[0x0][0x19c], R5 ;  /* 0x0000670006057a24 */ /* 0x000fe200078e0205 */
[----:B------:R-:W-:-:S03]  /*5ab0*/  @!P3 LEA R10, P0, R7, c[0x0][0x168], 0x1 ;  /* 0x00005a00070aba11 */ /* 0x000fc600078008ff */
[----:B------:R-:W-:-:S05]  /*5ac0*/  IMAD.IADD R5, R21, 0x1, R5 ;  /* 0x0000000115057824 */ /* 0x000fca00078e0205 */
[----:B------:R-:W-:Y:S02]  /*5ad0*/  LEA.HI.X R6, R20, R209, R5, 0x6, P5 ;  /* 0x000000d114067211 */ /* 0x000fe400028f3405 */
[C---:B------:R-:W-:Y:S02]  /*5ae0*/  @!P2 LEA R22, P5, R7.reuse, c[0x0][0x168], 0x1 ;  /* 0x00005a000716aa11 */ /* 0x040fe400078a08ff */
[C-C-:B------:R-:W-:Y:S02]  /*5af0*/  @!P3 LEA.HI.X R11, R7.reuse, c[0x0][0x16c], R6.reuse, 0x1, P0 ;  /* 0x00005b00070bba11 */ /* 0x140fe400000f0c06 */
[C---:B------:R-:W-:Y:S02]  /*5b00*/  @!P1 LEA R20, P0, R7.reuse, c[0x0][0x168], 0x1 ;  /* 0x00005a0007149a11 */ /* 0x040fe400078008ff */
[C---:B------:R-:W-:Y:S01]  /*5b10*/  IADD3 R5, P6, R7.reuse, UR11, RZ ;  /* 0x0000000b07057c10 */ /* 0x040fe2000ffde0ff */
[----:B------:R-:W-:Y:S01]  /*5b20*/  @!PT LDS RZ, [RZ] ;  /* 0x00000000fffff984 */ /* 0x000fe20000000800 */
[----:B------:R-:W-:Y:S01]  /*5b30*/  @!PT LDS RZ, [RZ] ;  /* 0x00000000fffff984 */ /* 0x000fe20000000800 */
[----:B------:R-:W-:Y:S01]  /*5b40*/  @!PT LDS RZ, [RZ] ;  /* 0x00000000fffff984 */ /* 0x000fe20000000800 */
[----:B------:R1:W-:Y:S01]  /*5b50*/  @!P3 LDGSTS.E.BYPASS.LTC128B.128 [R202+0xc000], [R10.64] ;  /* 0x0c0000000acabfae */ /* 0x0003e2000b901d4c */
[----:B------:R-:W-:-:S02]  /*5b60*/  @!P2 LEA.HI.X R23, R7, c[0x0][0x16c], R6, 0x1, P5 ;  /* 0x00005b000717aa11 */ /* 0x000fc400028f0c06 */
[----:B------:R-:W-:Y:S01]  /*5b70*/  @!P1 LEA.HI.X R21, R7, c[0x0][0x16c], R6, 0x1, P0 ;  /* 0x00005b0007159a11 */ /* 0x000fe200000f0c06 */
[----:B------:R1:W-:Y:S01]  /*5b80*/  @P2 STS.128 [R202+0xe000], RZ ;  /* 0x00e000ffca002388 */ /* 0x0003e20000000c00 */
[C---:B------:R-:W-:Y:S02]  /*5b90*/  @!P3 LEA R134, P5, R5.reuse, c[0x0][0x168], 0x1 ;  /* 0x00005a000586ba11 */ /* 0x040fe400078a08ff */
[----:B------:R-:W-:Y:S01]  /*5ba0*/  IADD3.X R6, R6, UR6, RZ, P6, !PT ;  /* 0x0000000606067c10 */ /* 0x000fe2000b7fe4ff */
[----:B------:R-:W-:Y:S01]  /*5bb0*/  @!PT LDS RZ, [RZ] ;  /* 0x00000000fffff984 */ /* 0x000fe20000000800 */
[----:B------:R-:W-:Y:S01]  /*5bc0*/  @!PT LDS RZ, [RZ] ;  /* 0x00000000fffff984 */ /* 0x000fe20000000800 */
[----:B------:R-:W-:Y:S01]  /*5bd0*/  @!PT LDS RZ, [RZ] ;  /* 0x00000000fffff984 */ /* 0x000fe20000000800 */
[----:B------:R1:W-:Y:S01]  /*5be0*/  @!P2 LDGSTS.E.BYPASS.LTC128B.128 [R202+0xe000], [R22.64+0x80] ;  /* 0x0e00008016caafae */ /* 0x0003e2000b901d4c */
[C---:B------:R-:W-:Y:S02]  /*5bf0*/  @!P2 LEA R144, P0, R5.reuse, c[0x0][0x168], 0x1 ;  /* 0x00005a000590aa11 */ /* 0x040fe400078008ff */
[C-C-:B------:R-:W-:Y:S01]  /*5c00*/  @!P3 LEA.HI.X R135, R5.reuse, c[0x0][0x16c], R6.reuse, 0x1, P5 ;  /* 0x00005b000587ba11 */ /* 0x140fe200028f0c06 */
[----:B------:R1:W-:Y:S01]  /*5c10*/  @P1 STS.128 [R202+0x10000], RZ ;  /* 0x010000ffca001388 */ /* 0x0003e20000000c00 */
[----:B------:R-:W-:-:S03]  /*5c20*/  @!P2 LEA.HI.X R145, R5, c[0x0][0x16c], R6, 0x1, P0 ;  /* 0x00005b000591aa11 */ /* 0x000fc600000f0c06 */
        /* <DEDUP_REMOVED lines=22> */
.L_x_89:
[----:B------:R-:W-:Y:S05]  /*5d90*/  BSYNC B0 ;  /* 0x0000000000007941 */ /* 0x000fea0003800000 */
.L_x_88:
[----:B------:R-:W0:Y:S02]  /*5da0*/  LDGDEPBAR ;  /* 0x00000000000079af */ /* 0x000e240000000000 */
.L_x_87:
[----:B------:R-:W-:Y:S01]  /*5db0*/  FMNMX.FTZ R5, R132, R0, !PT ;  /* 0x0000000084057209 */ /* 0x000fe20007810000 */
[----:B-1----:R-:W-:Y:S01]  /*5dc0*/  LDSM.16.MT88.4 R20, [R190+0x14800] ;  /* 0x01480000be14783b */ /* 0x002fe20000004200 */
        /* <DEDUP_REMOVED lines=49> */
[--C-:B------:R-:W-:Y:S01]  /*60e0*/  FFMA.FTZ R146, R16, c[0x0][0x23c], -R141.reuse ;  /* 0x00008f0010927a23 */ /* 0x100fe2000001088d */
[----:B------:R-:W-:Y:S01]  /*60f0*/  FSEL R6, R0, RZ, P0 ;  /* 0x000000ff00067208 */ /* 0x000fe20000000000 */
[----:B------:R-:W-:Y:S01]  /*6100*/  LDSM.16.MT88.4 R16, [R192+0x12000] ;  /* 0x01200000c010783b */ /* 0x000fe20000004200 */
[----:B------:R-:W-:Y:S01]  /*6110*/  FSEL R151, R151, RZ, P0 ;  /* 0x000000ff97977208 */ /* 0x000fe20000000000 */
[----:B------:R-:W-:-:S02]  /*6120*/  FFMA.FTZ R153, R138, c[0x0][0x23c], -R141 ;  /* 0x00008f008a997a23 */ /* 0x000fc4000001088d */
[----:B------:R-:W-:Y:S01]  /*6130*/  FADD.FTZ R6, R3, -R6 ;  /* 0x8000000603067221 */ /* 0x000fe20000010000 */
[----:B------:R-:W1:Y:S01]  /*6140*/  MUFU.EX2 R147, R147 ;  /* 0x0000009300937308 */ /* 0x000e620000000800 */
[--C-:B------:R-:W-:Y:S02]  /*6150*/  FFMA.FTZ R134, R12, c[0x0][0x23c], -R151.reuse ;  /* 0x00008f000c867a23 */ /* 0x100fe40000010897 */
[----:B------:R-:W2:Y:S01]  /*6160*/  LDSM.16.MT88.4 R12, [R190+0x12000] ;  /* 0x01200000be0c783b */ /* 0x000ea20000004200 */
[----:B------:R-:W-:Y:S02]  /*6170*/  FFMA.FTZ R135, R4, c[0x0][0x23c], -R151 ;  /* 0x00008f0004877a23 */ /* 0x000fe40000010897 */
[----:B------:R-:W-:Y:S02]  /*6180*/  FADD.FTZ R4, R132, -R5 ;  /* 0x8000000584047221 */ /* 0x000fe40000010000 */
[--C-:B------:R-:W-:Y:S01]  /*6190*/  FFMA.FTZ R144, R142, c[0x0][0x23c], -R151.reuse ;  /* 0x00008f008e907a23 */ /* 0x100fe20000010897 */
[----:B------:R-:W-:Y:S01]  /*61a0*/  MUFU.EX2 R146, R146 ;  /* 0x0000009200927308 */ /* 0x000fe20000000800 */
[----:B------:R-:W-:-:S02]  /*61b0*/  FFMA.FTZ R149, R8, c[0x0][0x23c], -R151 ;  /* 0x00008f0008957a23 */ /* 0x000fc40000010897 */
[----:B------:R-:W-:Y:S01]  /*61c0*/  FMUL.FTZ R132, R4, c[0x0][0x23c] ;  /* 0x00008f0004847a20 */ /* 0x000fe20000410000 */
[----:B------:R-:W3:Y:S01]  /*61d0*/  LDSM.16.MT88.4 R8, [R189+0x12000] ;  /* 0x01200000bd08783b */ /* 0x000ee20000004200 */
[----:B------:R-:W-:Y:S01]  /*61e0*/  FMUL.FTZ R3, R6, c[0x0][0x23c] ;  /* 0x00008f0006037a20 */ /* 0x000fe20000410000 */
[----:B-1----:R-:W-:Y:S02]  /*61f0*/  F2FP.BF16.PACK_AB R4, R147, R148 ;  /* 0x000000949304723e */ /* 0x002fe400000010ff */
[----:B------:R-:W1:Y:S01]  /*6200*/  MUFU.EX2 R145, R145 ;  /* 0x0000009100917308 */ /* 0x000e620000000800 */
[--C-:B------:R-:W-:Y:S02]  /*6210*/  FFMA.FTZ R164, R136, c[0x0][0x23c], -R141.reuse ;  /* 0x00008f0088a47a23 */ /* 0x100fe4000001088d */
[--C-:B------:R-:W-:Y:S01]  /*6220*/  FFMA.FTZ R155, R32, c[0x0][0x23c], -R141.reuse ;  /* 0x00008f00209b7a23 */ /* 0x100fe2000001088d */
[----:B------:R-:W-:Y:S01]  /*6230*/  LDSM.16.MT88.4 R136, [R190+0x12800] ;  /* 0x01280000be88783b */ /* 0x000fe20000004200 */
[----:B------:R-:W-:-:S02]  /*6240*/  FFMA.FTZ R166, R28, c[0x0][0x23c], -R141 ;  /* 0x00008f001ca67a23 */ /* 0x000fc4000001088d */
[--C-:B------:R-:W-:Y:S01]  /*6250*/  FFMA.FTZ R157, R34, c[0x0][0x23c], -R151.reuse ;  /* 0x00008f00229d7a23 */ /* 0x100fe20000010897 */
[----:B------:R-:W-:Y:S01]  /*6260*/  MUFU.EX2 R144, R144 ;  /* 0x0000009000907308 */ /* 0x000fe20000000800 */
[--C-:B------:R-:W-:Y:S01]  /*6270*/  FFMA.FTZ R168, R26, c[0x0][0x23c], -R151.reuse ;  /* 0x00008f001aa87a23 */ /* 0x100fe20000010897 */
[----:B------:R-:W-:Y:S01]  /*6280*/  LDSM.16.MT88.4 R32, [R189+0x12800] ;  /* 0x01280000bd20783b */ /* 0x000fe20000004200 */
[--C-:B------:R-:W-:Y:S02]  /*6290*/  FFMA.FTZ R159, R30, c[0x0][0x23c], -R151.reuse ;  /* 0x00008f001e9f7a23 */ /* 0x100fe40000010897 */
[----:B------:R-:W-:Y:S01]  /*62a0*/  FFMA.FTZ R170, R24, c[0x0][0x23c], -R151 ;  /* 0x00008f0018aa7a23 */ /* 0x000fe20000010897 */
[----:B------:R-:W-:Y:S01]  /*62b0*/  LDSM.16.MT88.4 R28, [R188+0x12800] ;  /* 0x01280000bc1c783b */ /* 0x000fe20000004200 */
[--C-:B------:R-:W-:Y:S01]  /*62c0*/  FFMA.FTZ R161, R226, c[0x0][0x23c], -R141.reuse ;  /* 0x00008f00e2a17a23 */ /* 0x100fe2000001088d */
[----:B------:R-:W4:Y:S01]  /*62d0*/  MUFU.EX2 R135, R135 ;  /* 0x0000008700877308 */ /* 0x000f220000000800 */
[----:B-1----:R-:W-:Y:S01]  /*62e0*/  F2FP.BF16.PACK_AB R6, R145, R146 ;  /* 0x000000929106723e */ /* 0x002fe200000010ff */
[----:B------:R-:W-:Y:S01]  /*62f0*/  LDSM.16.MT88.4 R24, [R192+0x14800] ;  /* 0x01480000c018783b */ /* 0x000fe20000004200 */
[----:B------:R-:W-:-:S02]  /*6300*/  FFMA.FTZ R163, R224, c[0x0][0x23c], -R141 ;  /* 0x00008f00e0a37a23 */ /* 0x000fc4000001088d */
[--C-:B------:R-:W-:Y:S02]  /*6310*/  FFMA.FTZ R226, R232, c[0x0][0x23c], -R141.reuse ;  /* 0x00008f00e8e27a23 */ /* 0x100fe4000001088d */
[----:B------:R-:W-:Y:S01]  /*6320*/  FFMA.FTZ R224, R234, c[0x0][0x23c], -R141 ;  /* 0x00008f00eae07a23 */ /* 0x000fe2000001088d */
[----:B------:R-:W-:Y:S01]  /*6330*/  MUFU.EX2 R134, R134 ;  /* 0x0000008600867308 */ /* 0x000fe20000000800 */
[--C-:B------:R-:W-:Y:S02]  /*6340*/  FFMA.FTZ R165, R220, c[0x0][0x23c], -R151.reuse ;  /* 0x00008f00dca57a23 */ /* 0x100fe40000010897 */
[--C-:B------:R-:W-:Y:S02]  /*6350*/  FFMA.FTZ R174, R174, c[0x0][0x23c], -R151.reuse ;  /* 0x00008f00aeae7a23 */ /* 0x100fe40000010897 */
[--C-:B------:R-:W-:Y:S02]  /*6360*/  FFMA.FTZ R167, R222, c[0x0][0x23c], -R151.reuse ;  /* 0x00008f00dea77a23 */ /* 0x100fe40000010897 */
[--C-:B------:R-:W-:Y:S01]  /*6370*/  FFMA.FTZ R172, R172, c[0x0][0x23c], -R151.reuse ;  /* 0x00008f00acac7a23 */ /* 0x100fe20000010897 */
[----:B------:R-:W1:Y:S01]  /*6380*/  MUFU.EX2 R149, R149 ;  /* 0x0000009500957308 */ /* 0x000e620000000800 */
[----:B----4-:R-:W-:Y:S01]  /*6390*/  F2FP.BF16.PACK_AB R5, R135, R144 ;  /* 0x000000908705723e */ /* 0x010fe200000010ff */
[----:B------:R-:W-:-:S02]  /*63a0*/  FFMA.FTZ R173, R152, c[0x0][0x23c], -R151 ;  /* 0x00008f0098ad7a23 */ /* 0x000fc40000010897 */
[--C-:B------:R-:W-:Y:S02]  /*63b0*/  FFMA.FTZ R156, R156, c[0x0][0x23c], -R151.reuse ;  /* 0x00008f009c9c7a23 */ /* 0x100fe40000010897 */
[----:B------:R-:W-:Y:S02]  /*63c0*/  FFMA.FTZ R152, R154, c[0x0][0x23c], -R151 ;  /* 0x00008f009a987a23 */ /* 0x000fe40000010897 */
[----:B------:R-:W4:Y:S01]  /*63d0*/  MUFU.EX2 R132, R132 ;  /* 0x0000008400847308 */ /* 0x000f220000000800 */
[--C-:B------:R-:W-:Y:S02]  /*63e0*/  FFMA.FTZ R162, R162, c[0x0][0x23c], -R141.reuse ;  /* 0x00008f00a2a27a23 */ /* 0x100fe4000001088d */
[--C-:B------:R-:W-:Y:S02]  /*63f0*/  FFMA.FTZ R169, R160, c[0x0][0x23c], -R141.reuse ;  /* 0x00008f00a0a97a23 */ /* 0x100fe4000001088d */
[--C-:B------:R-:W-:Y:S02]  /*6400*/  FFMA.FTZ R158, R158, c[0x0][0x23c], -R141.reuse ;  /* 0x00008f009e9e7a23 */ /* 0x100fe4000001088d */
[----:B------:R-:W-:Y:S01]  /*6410*/  FFMA.FTZ R171, R140, c[0x0][0x23c], -R141 ;  /* 0x00008f008cab7a23 */ /* 0x000fe2000001088d */
[----:B------:R-:W5:Y:S01]  /*6420*/  MUFU.EX2 R3, R3 ;  /* 0x0000000300037308 */ /* 0x000f620000000800 */
[----:B-1----:R-:W-:Y:S01]  /*6430*/  F2FP.BF16.PACK_AB R7, R149, R134 ;  /* 0x000000869507723e */ /* 0x002fe200000010ff */
[----:B------:R-:W-:Y:S01]  /*6440*/  FFMA.FTZ R151, R150, c[0x0][0x23c], -R151 ;  /* 0x00008f0096977a23 */ /* 0x000fe20000010897 */
[----:B------:R-:W-:Y:S01]  /*6450*/  LDSM.16.MT88.4 R140, [R190+0x13800] ;  /* 0x01380000be8c783b */ /* 0x000fe20000004200 */
[----:B----4-:R-:W-:-:S04]  /*6460*/  FMUL.FTZ R40, R40, R132 ;  /* 0x0000008428287220 */ /* 0x010fc80000410000 */
        /* <DEDUP_REMOVED lines=8> */
[-C--:B------:R-:W-:Y:S02]  /*64f0*/  FMUL.FTZ R47, R47, R3.reuse ;  /* 0x000000032f2f7220 */ /* 0x080fe40000410000 */
[-C--:B------:R-:W-:Y:S01]  /*6500*/  FMUL.FTZ R128, R128, R132.reuse ;  /* 0x0000008480807220 */ /* 0x080fe20000410000 */
[C---:B--2---:R-:W-:Y:S01]  /*6510*/  HMMA.16816.F32.BF16 R40, R4.reuse, R12, R40 ;  /* 0x0000000c0428723c */ /* 0x044fe20000041828 */
[-C--:B------:R-:W-:Y:S01]  /*6520*/  FMUL.FTZ R129, R129, R132.reuse ;  /* 0x0000008481817220 */ /* 0x080fe20000410000 */
[----:B------:R-:W-:Y:S01]  /*6530*/  MUFU.EX2 R155, R155 ;  /* 0x0000009b009b7308 */ /* 0x000fe20000000800 */
[-C--:B------:R-:W-:Y:S02]  /*6540*/  FMUL.FTZ R130, R130, R3.reuse ;  /* 0x0000000382827220 */ /* 0x080fe40000410000 */
[-C--:B------:R-:W-:Y:S02]  /*6550*/  FMUL.FTZ R131, R131, R3.reuse ;  /* 0x0000000383837220 */ /* 0x080fe40000410000 */
[-C--:B------:R-:W-:Y:S01]  /*6560*/  FMUL.FTZ R36, R36, R132.reuse ;  /* 0x0000008424247220 */ /* 0x080fe20000410000 */
[----:B------:R-:W-:Y:S01]  /*6570*/  HMMA.16816.F32.BF16 R44, R4, R14, R44 ;  /* 0x0000000e042c723c */ /* 0x000fe2000004182c */
[----:B------:R-:W2:Y:S01]  /*6580*/  LDSM.16.MT88.4 R12, [R192+0x14000] ;  /* 0x01400000c00c783b */ /* 0x000ea20000004200 */
        /* <DEDUP_REMOVED lines=19> */
[-C--:B------:R-:W-:Y:S02]  /*66c0*/  FMUL.FTZ R65, R65, R132.reuse ;  /* 0x0000008441417220 */ /* 0x080fe40000410000 */
        /* <DEDUP_REMOVED lines=9> */
[-C--:B------:R-:W-:Y:S02]  /*6760*/  FMUL.FTZ R71, R71, R3.reuse ;  /* 0x0000000347477220 */ /* 0x080fe40000410000 */
[C---:B--2---:R-:W-:Y:S01]  /*6770*/  HMMA.16816.F32.BF16 R64, R4.reuse, R12, R64 ;  /* 0x0000000c0440723c */ /* 0x044fe20000041840 */
[-C--:B------:R-:W-:Y:S02]  /*6780*/  FMUL.FTZ R56, R56, R132.reuse ;  /* 0x0000008438387220 */ /* 0x080fe40000410000 */
[-C--:B------:R-:W-:Y:S02]  /*6790*/  FMUL.FTZ R57, R57, R132.reuse ;  /* 0x0000008439397220 */ /* 0x080fe40000410000 */
[-C--:B------:R-:W-:Y:S01]  /*67a0*/  FMUL.FTZ R58, R58, R3.reuse ;  /* 0x000000033a3a7220 */ /* 0x080fe20000410000 */
[----:B------:R-:W-:Y:S01]  /*67b0*/  MUFU.EX2 R161, R161 ;  /* 0x000000a100a17308 */ /* 0x000fe20000000800 */
[----:B------:R-:W-:Y:S01]  /*67c0*/  FMUL.FTZ R59, R59, R3 ;  /* 0x000000033b3b7220 */ /* 0x000fe20000410000 */
[----:B------:R-:W-:Y:S01]  /*67d0*/  HMMA.16816.F32.BF16 R68, R4, R14, R68 ;  /* 0x0000000e0444723c */ /* 0x000fe20000041844 */
[----:B------:R-:W2:Y:S01]  /*67e0*/  LDSM.16.MT88.4 R12, [R188+0x14000] ;  /* 0x01400000bc0c783b */ /* 0x000ea20000004200 */
        /* <DEDUP_REMOVED lines=23> */
[-C--:B------:R-:W-:Y:S02]  /*6960*/  FMUL.FTZ R91, R91, R3.reuse ;  /* 0x000000035b5b7220 */ /* 0x080fe40000410000 */
        /* <DEDUP_REMOVED lines=71> */
[-C--:B------:R-:W-:Y:S02]  /*6de0*/  FMUL.FTZ R119, R119, R3.reuse ;  /* 0x0000000377777220 */ /* 0x080fe40000410000 */
[----:B------:R-:W-:Y:S01]  /*6df0*/  FFMA.FTZ R132, R217, R132, R148 ;  /* 0x00000084d9847223 */ /* 0x000fe20000010094 */
[----:B---3--:R-:W-:Y:S01]  /*6e00*/  HMMA.16816.F32.BF16 R120, R4, R8, R120 ;  /* 0x000000080478723c */ /* 0x008fe20000041878 */
[----:B------:R-:W-:-:S02]  /*6e10*/  FFMA.FTZ R144, R213, R3, R144 ;  /* 0x00000003d5907223 */ /* 0x000fc40000010090 */
[----:B------:R-:W-:Y:S01]  /*6e20*/  FADD.FTZ R147, R147, R132 ;  /* 0x0000008493937221 */ /* 0x000fe20000010000 */
[----:B------:R-:W-:Y:S01]  /*6e30*/  MOV R132, R230 ;  /* 0x000000e600847202 */ /* 0x000fe20000000f00 */
[----:B------:R-:W-:-:S03]  /*6e40*/  FADD.FTZ R135, R135, R144 ;  /* 0x0000009087877221 */ /* 0x000fc60000010000 */
[----:B------:R-:W-:Y:S01]  /*6e50*/  HMMA.16816.F32.BF16 R116, R4, R10, R116 ;  /* 0x0000000a0474723c */ /* 0x000fe20000041874 */
[----:B------:R-:W-:Y:S06]  /*6e60*/  LDSM.16.MT88.4 R8, [R188+0x14800] ;  /* 0x01480000bc08783b */ /* 0x000fec0000004200 */
[----:B-1----:R-:W-:Y:S02]  /*6e70*/  F2FP.BF16.PACK_AB R4, R164, R153 ;  /* 0x00000099a404723e */ /* 0x002fe400000010ff */
[----:B-----5:R-:W-:Y:S02]  /*6e80*/  F2FP.BF16.PACK_AB R5, R168, R157 ;  /* 0x0000009da805723e */ /* 0x020fe400000010ff */
[----:B------:R-:W-:-:S02]  /*6e90*/  F2FP.BF16.PACK_AB R6, R166, R155 ;  /* 0x0000009ba606723e */ /* 0x000fc400000010ff */
[----:B------:R-:W-:-:S07]  /*6ea0*/  F2FP.BF16.PACK_AB R7, R170, R159 ;  /* 0x0000009faa07723e */ /* 0x000fce00000010ff */
        /* <DEDUP_REMOVED lines=69> */
[----:B------:R-:W-:Y:S07]  /*7300*/  LDSM.16.MT88.4 R24, [R192+0x15800] ;  /* 0x01580000c018783b */ /* 0x000fee0000004200 */
[C---:B---3--:R-:W-:Y:S08]  /*7310*/  HMMA.16816.F32.BF16 R108, R4.reuse, R16, R108 ;  /* 0x00000010046c723c */ /* 0x048ff0000004186c */
[C---:B------:R-:W-:Y:S01]  /*7320*/  HMMA.16816.F32.BF16 R112, R4.reuse, R18, R112 ;  /* 0x000000120470723c */ /* 0x040fe20000041870 */
[----:B------:R-:W2:Y:S07]  /*7330*/  LDSM.16.MT88.4 R16, [R188+0x15800] ;  /* 0x01580000bc10783b */ /* 0x000eae0000004200 */
        /* <DEDUP_REMOVED lines=10> */
[C---:B--2---:R-:W-:Y:S07]  /*73e0*/  HMMA.16816.F32.BF16 R88, R4.reuse, R16, R88 ;  /* 0x000000100458723c */ /* 0x044fee0000041858 */
[----:B------:R-:W-:Y:S01]  /*73f0*/  FADD.FTZ R16, R134, R135 ;  /* 0x0000008786107221 */ /* 0x000fe20000010000 */
[----:B------:R-:W-:Y:S03]  /*7400*/  HMMA.16816.F32.BF16 R64, R4, R24, R64 ;  /* 0x000000180440723c */ /* 0x000fe60000041840 */
[----:B------:R-:W-:-:S04]  /*7410*/  FADD.FTZ R16, R149, R16 ;  /* 0x0000001095107221 */ /* 0x000fc80000010000 */
[----:B------:R-:W-:Y:S01]  /*7420*/  FADD.FTZ R157, R157, R16 ;  /* 0x000000109d9d7221 */ /* 0x000fe20000010000 */
[----:B------:R-:W-:Y:S01]  /*7430*/  HMMA.16816.F32.BF16 R68, R4, R26, R68 ;  /* 0x0000001a0444723c */ /* 0x000fe20000041844 */
[----:B------:R-:W2:Y:S02]  /*7440*/  LDSM.16.MT88.4 R24, [R189+0x17800] ;  /* 0x01780000bd18783b */ /* 0x000ea40000004200 */
[----:B------:R-:W-:-:S04]  /*7450*/  FADD.FTZ R168, R168, R157 ;  /* 0x0000009da8a87221 */ /* 0x000fc80000010000 */
[----:B------:R-:W-:Y:S01]  /*7460*/  FADD.FTZ R159, R159, R168 ;  /* 0x000000a89f9f7221 */ /* 0x000fe20000010000 */
[----:B-1----:R-:W-:Y:S03]  /*7470*/  HMMA.16816.F32.BF16 R96, R4, R12, R96 ;  /* 0x0000000c0460723c */ /* 0x002fe60000041860 */
[----:B------:R-:W-:-:S04]  /*7480*/  FADD.FTZ R170, R170, R159 ;  /* 0x0000009faaaa7221 */ /* 0x000fc80000010000 */
[----:B------:R-:W-:Y:S01]  /*7490*/  FADD.FTZ R165, R165, R170 ;  /* 0x000000aaa5a57221 */ /* 0x000fe20000010000 */
[----:B------:R-:W-:Y:S01]  /*74a0*/  HMMA.16816.F32.BF16 R100, R4, R14, R100 ;  /* 0x0000000e0464723c */ /* 0x000fe20000041864 */
[----:B------:R-:W1:Y:S02]  /*74b0*/  LDSM.16.MT88.4 R12, [R188+0x17800] ;  /* 0x01780000bc0c783b */ /* 0x000e640000004200 */
[----:B------:R-:W-:-:S05]  /*74c0*/  FADD.FTZ R174, R174, R165 ;  /* 0x000000a5aeae7221 */ /* 0x000fca0000010000 */
[C---:B---3--:R-:W-:Y:S07]  /*74d0*/  HMMA.16816.F32.BF16 R104, R4.reuse, R8, R104 ;  /* 0x000000080468723c */ /* 0x048fee0000041868 */
[----:B------:R-:W-:Y:S01]  /*74e0*/  FADD.FTZ R8, R146, R147 ;  /* 0x0000009392087221 */ /* 0x000fe20000010000 */
[----:B------:R-:W-:Y:S01]  /*74f0*/  HMMA.16816.F32.BF16 R40, R4, R140, R40 ;  /* 0x0000008c0428723c */ /* 0x000fe20000041828 */
[----:B------:R-:W-:Y:S02]  /*7500*/  FADD.FTZ R9, R167, R174 ;  /* 0x000000aea7097221 */ /* 0x000fe40000010000 */
[----:B------:R-:W-:-:S02]  /*7510*/  FADD.FTZ R8, R145, R8 ;  /* 0x0000000891087221 */ /* 0x000fc40000010000 */
[----:B------:R-:W-:Y:S02]  /*7520*/  FADD.FTZ R9, R172, R9 ;  /* 0x00000009ac097221 */ /* 0x000fe40000010000 */
        /* <DEDUP_REMOVED lines=11> */
[----:B------:R-:W-:Y:S03]  /*75e0*/  HMMA.16816.F32.BF16 R52, R4, R138, R52 ;  /* 0x0000008a0434723c */ /* 0x000fe60000041834 */
[----:B------:R-:W-:-:S04]  /*75f0*/  FADD.FTZ R226, R226, R161 ;  /* 0x000000a1e2e27221 */ /* 0x000fc80000010000 */
[----:B------:R-:W-:Y:S01]  /*7600*/  FADD.FTZ R3, R163, R226 ;  /* 0x000000e2a3037221 */ /* 0x000fe20000010000 */
[----:B------:R-:W-:Y:S03]  /*7610*/  HMMA.16816.F32.BF16 R56, R4, R32, R56 ;  /* 0x000000200438723c */ /* 0x000fe60000041838 */
[----:B------:R-:W-:-:S04]  /*7620*/  FADD.FTZ R3, R224, R3 ;  /* 0x00000003e0037221 */ /* 0x000fc80000010000 */
[----:B------:R-:W-:Y:S01]  /*7630*/  FADD.FTZ R162, R162, R3 ;  /* 0x00000003a2a27221 */ /* 0x000fe20000010000 */
[----:B------:R-:W-:Y:S01]  /*7640*/  HMMA.16816.F32.BF16 R60, R4, R34, R60 ;  /* 0x00000022043c723c */ /* 0x000fe2000004183c */
[----:B------:R-:W-:Y:S02]  /*7650*/  MOV R3, R0 ;  /* 0x0000000000037202 */ /* 0x000fe40000000f00 */
[----:B------:R-:W-:-:S04]  /*7660*/  FADD.FTZ R169, R169, R162 ;  /* 0x000000a2a9a97221 */ /* 0x000fc80000010000 */
        /* <DEDUP_REMOVED lines=17> */
[----:B------:R-:W-:Y:S01]  /*7780*/  BAR.SYNC.DEFER_BLOCKING 0x0 ;  /* 0x0000000000007b1d */ /* 0x000fe20000010000 */
[----:B------:R-:W-:-:S04]  /*7790*/  IMAD.WIDE.U32 R8, R229, c[0x0][0x1a0], RZ ;  /* 0x00006800e5087a25 */ /* 0x000fc800078e00ff */
[----:B------:R-:W-:Y:S01]  /*77a0*/  IMAD R4, R4, c[0x0][0x1a0], RZ ;  /* 0x0000680004047a24 */ /* 0x000fe200078e02ff */
[----:B------:R-:W-:-:S03]  /*77b0*/  LEA R5, P0, R8, R214, 0x6 ;  /* 0x000000d608057211 */ /* 0x000fc600078030ff */
[----:B------:R-:W-:Y:S01]  /*77c0*/  IMAD R3, R229, c[0x0][0x1a4], R4 ;  /* 0x00006900e5037a24 */ /* 0x000fe200078e0204 */
[C---:B------:R-:W-:Y:S02]  /*77d0*/  @!P3 LEA R6, P5, R5.reuse, c[0x0][0x170], 0x1 ;  /* 0x00005c000506ba11 */ /* 0x040fe400078a08ff */
[----:B------:R-:W-:Y:S01]  /*77e0*/  @!P2 LEA R10, P4, R5, c[0x0][0x170], 0x1 ;  /* 0x00005c00050aaa11 */ /* 0x000fe200078808ff */
[----:B------:R-:W-:-:S05]  /*77f0*/  IMAD.IADD R3, R9, 0x1, R3 ;  /* 0x0000000109037824 */ /* 0x000fca00078e0203 */
[----:B------:R-:W-:Y:S02]  /*7800*/  LEA.HI.X R4, R8, R219, R3, 0x6, P0 ;  /* 0x000000db08047211 */ /* 0x000fe400000f3403 */
[C---:B------:R-:W-:Y:S02]  /*7810*/  @!P1 LEA R8, P0, R5.reuse, c[0x0][0x170], 0x1 ;  /* 0x00005c0005089a11 */ /* 0x040fe400078008ff */
[C---:B------:R-:W-:Y:S02]  /*7820*/  IADD3 R3, P6, R5.reuse, UR15, RZ ;  /* 0x0000000f05037c10 */ /* 0x040fe4000ffde0ff */
[C-C-:B------:R-:W-:Y:S01]  /*7830*/  @!P3 LEA.HI.X R7, R5.reuse, c[0x0][0x174], R4.reuse, 0x1, P5 ;  /* 0x00005d000507ba11 */ /* 0x140fe200028f0c04 */
[----:B------:R-:W-:Y:S01]  /*7840*/  @P3 STS.128 [R202+0x12000], RZ ;  /* 0x012000ffca003388 */ /* 0x000fe20000000c00 */
[C-C-:B------:R-:W-:Y:S02]  /*7850*/  @!P2 LEA.HI.X R11, R5.reuse, c[0x0][0x174], R4.reuse, 0x1, P4 ;  /* 0x00005d00050baa11 */ /* 0x140fe400020f0c04 */
[----:B------:R-:W-:Y:S01]  /*7860*/  @!P1 LEA.HI.X R9, R5, c[0x0][0x174], R4, 0x1, P0 ;  /* 0x00005d0005099a11 */ /* 0x000fe200000f0c04 */
[----:B------:R-:W-:Y:S01]  /*7870*/  @!PT LDS RZ, [RZ] ;  /* 0x00000000fffff984 */ /* 0x000fe20000000800 */
[----:B------:R-:W-:Y:S01]  /*7880*/  @!PT LDS RZ, [RZ] ;  /* 0x00000000fffff984 */ /* 0x000fe20000000800 */
[----:B------:R-:W-:Y:S01]  /*7890*/  @!PT LDS RZ, [RZ] ;  /* 0x00000000fffff984 */ /* 0x000fe20000000800 */
[----:B------:R1:W-:Y:S01]  /*78a0*/  @!P3 LDGSTS.E.BYPASS.LTC128B.128 [R202+0x12000], [R6.64] ;  /* 0x1200000006cabfae */ /* 0x0003e2000b901d4c */
[----:B------:R-:W-:-:S02]  /*78b0*/  @!P3 LEA R16, P5, R3, c[0x0][0x170], 0x1 ;  /* 0x00005c000310ba11 */ /* 0x000fc400078a08ff */
[----:B------:R-:W-:Y:S01]  /*78c0*/  IADD3.X R4, R4, UR5, RZ, P6, !PT ;  /* 0x0000000504047c10 */ /* 0x000fe2000b7fe4ff */
[----:B------:R-:W-:Y:S01]  /*78d0*/  @P2 STS.128 [R202+0x14000], RZ ;  /* 0x014000ffca002388 */ /* 0x000fe20000000c00 */
[C---:B------:R-:W-:Y:S02]  /*78e0*/  @!P2 LEA R22, P4, R3.reuse, c[0x0][0x170], 0x1 ;  /* 0x00005c000316aa11 */ /* 0x040fe400078808ff */
[C---:B------:R-:W-:Y:S01]  /*78f0*/  @!P1 LEA R20, P0, R3.reuse, c[0x0][0x170], 0x1 ;  /* 0x00005c0003149a11 */ /* 0x040fe200078008ff */
[----:B------:R-:W-:Y:S01]  /*7900*/  @!PT LDS RZ, [RZ] ;  /* 0x00000000fffff984 */ /* 0x000fe20000000800 */
[----:B------:R-:W-:Y:S01]  /*7910*/  @!PT LDS RZ, [RZ] ;  /* 0x00000000fffff984 */ /* 0x000fe20000000800 */
[----:B------:R-:W-:Y:S01]  /*7920*/  @!PT LDS RZ, [RZ] ;  /* 0x00000000fffff984 */ /* 0x000fe20000000800 */
[----:B------:R2:W-:Y:S01]  /*7930*/  @!P2 LDGSTS.E.BYPASS.LTC128B.128 [R202+0x14000], [R10.64+0x80] ;  /* 0x140000800acaafae */ /* 0x0005e2000b901d4c */
[C-C-:B------:R-:W-:Y:S02]  /*7940*/  @!P3 LEA.HI.X R17, R3.reuse, c[0x0][0x174], R4.reuse, 0x1, P5 ;  /* 0x00005d000311ba11 */ /* 0x140fe400028f0c04 */
[C-C-:B------:R-:W-:Y:S01]  /*7950*/  @!P2 LEA.HI.X R23, R3.reuse, c[0x0][0x174], R4.reuse, 0x1, P4 ;  /* 0x00005d000317aa11 */ /* 0x140fe200020f0c04 */
[----:B------:R-:W-:Y:S01]  /*7960*/  @P1 STS.128 [R202+0x16000], RZ ;  /* 0x016000ffca001388 */ /* 0x000fe20000000c00 */
[----:B------:R-:W-:Y:S01]  /*7970*/  @!P1 LEA.HI.X R21, R3, c[0x0][0x174], R4, 0x1, P0 ;  /* 0x00005d0003159a11 */ /* 0x000fe200000f0c04 */
[----:B------:R-:W-:-:S02]  /*7980*/  IMAD R3, R229, 0x40, R216 ;  /* 0x00000040e5037824 */ /* 0x000fc400078e02d8 */
[----:B------:R-:W-:Y:S01]  /*7990*/  @!PT LDS RZ, [RZ] ;  /* 0x00000000fffff984 */ /* 0x000fe20000000800 */
[----:B------:R-:W-:Y:S01]  /*79a0*/  @!PT LDS RZ, [RZ] ;  /* 0x00000000fffff984 */ /* 0x000fe20000000800 */
[----:B------:R-:W-:Y:S01]  /*79b0*/  @!PT LDS RZ, [RZ] ;  /* 0x00000000fffff984 */ /* 0x000fe20000000800 */
[----:B------:R2:W-:Y:S03]  /*79c0*/  @!P1 LDGSTS.E.BYPASS.LTC128B.128 [R202+0x16000], [R8.64+0x100] ;  /* 0x1600010008ca9fae */ /* 0x0005e6000b901d4c */
[C---:B------:R-:W-:Y:S01]  /*79d0*/  ISETP.GE.AND P6, PT, R3.reuse, R228, PT ;  /* 0x000000e40300720c */ /* 0x040fe20003fc6270 */
        /* <DEDUP_REMOVED lines=16> */
[----:B------:R-:W3:Y:S04]  /*7ae0*/  LDSM.16.M88.4 R12, [R197+0xc000] ;  /* 0x00c00000c50c783b */ /* 0x000ee80000000200 */
[----:B------:R-:W5:Y:S04]  /*7af0*/  LDSM.16.M88.4 R140, [R197+0xd000] ;  /* 0x00d00000c58c783b */ /* 0x000f680000000200 */
[----:B------:R-:W2:Y:S04]  /*7b00*/  LDSM.16.M88.4 R148, [R197+0xc800] ;  /* 0x00c80000c594783b */ /* 0x000ea80000000200 */
[----:B------:R-:W-:Y:S04]  /*7b10*/  LDSM.16.M88.4 R168, [R196] ;  /* 0x00000000c4a8783b */ /* 0x000fe80000000200 */
[----:B-1----:R-:W1:Y:S04]  /*7b20*/  LDSM.16.M88.4 R4, [R195] ;  /* 0x00000000c304783b */ /* 0x002e680000000200 */
[----:B------:R-:W1:Y:S04]  /*7b30*/  LDSM.16.M88.4 R156, [R197+0xd800] ;  /* 0x00d80000c59c783b */ /* 0x000e680000000200 */
[----:B------:R-:W1:Y:S04]  /*7b40*/  LDSM.16.M88.4 R132, [R187] ;  /* 0x00000000bb84783b */ /* 0x000e680000000200 */
[----:B------:R-:W1:Y:S04]  /*7b50*/  LDSM.16.M88.4 R32, [R186] ;  /* 0x00000000ba20783b */ /* 0x000e680000000200 */
[----:B------:R-:W-:Y:S04]  /*7b60*/  LDSM.16.M88.4 R160, [R194] ;  /* 0x00000000c2a0783b */ /* 0x000fe80000000200 */
[----:B------:R-:W1:Y:S01]  /*7b70*/  LDSM.16.M88.4 R28, [R191+0xc000] ;  /* 0x00c00000bf1c783b */ /* 0x000e620000000200 */
[C---:B---3--:R-:W-:Y:S03]  /*7b80*/  HMMA.16816.F32.BF16 R16, R172.reuse, R12, RZ ;  /* 0x0000000cac10723c */ /* 0x048fe600000418ff */
[----:B------:R-:W3:Y:S04]  /*7b90*/  LDSM.16.M88.4 R220, [R185] ;  /* 0x00000000b9dc783b */ /* 0x000ee80000000200 */
[----:B----4-:R-:W4:Y:S01]  /*7ba0*/  LDSM.16.M88.4 R20, [R191+0xc800] ;  /* 0x00c80000bf14783b */ /* 0x010f220000000200 */
[C---:B------:R-:W-:Y:S03]  /*7bb0*/  HMMA.16816.F32.BF16 R12, R172.reuse, R14, RZ ;  /* 0x0000000eac0c723c */ /* 0x040fe600000418ff */
[----:B--2---:R-:W2:Y:S04]  /*7bc0*/  LDSM.16.M88.4 R8, [R191+0xd000] ;  /* 0x00d00000bf08783b */ /* 0x004ea80000000200 */
[----:B------:R-:W-:Y:S01]  /*7bd0*/  LDSM.16.M88.4 R24, [R193] ;  /* 0x00000000c118783b */ /* 0x000fe20000000200 */
[C---:B-----5:R-:W-:Y:S03]  /*7be0*/  HMMA.16816.F32.BF16 R144, R172.reuse, R140, RZ ;  /* 0x0000008cac90723c */ /* 0x060fe600000418ff */
[----:B------:R-:W-:Y:S04]  /*7bf0*/  LDSM.16.M88.4 R224, [R191+0xd800] ;  /* 0x00d80000bfe0783b */ /* 0x000fe80000000200 */
[----:B------:R-:W-:Y:S01]  /*7c00*/  LDSM.16.M88.4 R164, [R184+0x1800] ;  /* 0x00180000b8a4783b */ /* 0x000fe20000000200 */
[C---:B------:R-:W-:Y:S03]  /*7c10*/  HMMA.16816.F32.BF16 R152, R172.reuse, R148, RZ ;  /* 0x00000094ac98723c */ /* 0x040fe600000418ff */
[----:B------:R-:W0:Y:S05]  /*7c20*/  LDGDEPBAR ;  /* 0x00000000000079af */ /* 0x000e2a0000000000 */
[C---:B------:R-:W-:Y:S08]  /*7c30*/  HMMA.16816.F32.BF16 R140, R172.reuse, R142, RZ ;  /* 0x0000008eac8c723c */ /* 0x040ff000000418ff */
[----:B------:R-:W-:Y:S08]  /*7c40*/  HMMA.16816.F32.BF16 R148, R172, R150, RZ ;  /* 0x00000096ac94723c */ /* 0x000ff000000418ff */
[C---:B-1----:R-:W-:Y:S08]  /*7c50*/  HMMA.16816.F32.BF16 R16, R168.reuse, R4, R16 ;  /* 0x00000004a810723c */ /* 0x042ff00000041810 */
[----:B------:R-:W-:Y:S01]  /*7c60*/  HMMA.16816.F32.BF16 R12, R168, R6, R12 ;  /* 0x00000006a80c723c */ /* 0x000fe2000004180c */
[----:B------:R-:W1:Y:S07]  /*7c70*/  LDSM.16.M88.4 R4, [R184] ;  /* 0x00000000b804783b */ /* 0x000e6e0000000200 */
[----:B------:R-:W-:Y:S08]  /*7c80*/  HMMA.16816.F32.BF16 R136, R172, R156, RZ ;  /* 0x0000009cac88723c */ /* 0x000ff000000418ff */
[C---:B------:R-:W-:Y:S08]  /*7c90*/  HMMA.16816.F32.BF16 R152, R168.reuse, R132, R152 ;  /* 0x00000084a898723c */ /* 0x040ff00000041898 */
[C---:B------:R-:W-:Y:S08]  /*7ca0*/  HMMA.16816.F32.BF16 R144, R168.reuse, R32, R144 ;  /* 0x00000020a890723c */ /* 0x040ff00000041890 */
[----:B------:R-:W-:Y:S01]  /*7cb0*/  HMMA.16816.F32.BF16 R140, R168, R34, R140 ;  /* 0x00000022a88c723c */ /* 0x000fe2000004188c */
[----:B------:R-:W-:Y:S07]  /*7cc0*/  LDSM.16.M88.4 R32, [R184+0x1000] ;  /* 0x00100000b820783b */ /* 0x000fee0000000200 */
[----:B------:R-:W-:Y:S01]  /*7cd0*/  HMMA.16816.F32.BF16 R172, R172, R158, RZ ;  /* 0x0000009eacac723c */ /* 0x000fe200000418ff */
[----:B------:R-:W-:Y:S07]  /*7ce0*/  LDSM.16.M88.4 R156, [R198+0x4000] ;  /* 0x00400000c69c783b */ /* 0x000fee0000000200 */
[----:B------:R-:W-:Y:S01]  /*7cf0*/  HMMA.16816.F32.BF16 R148, R168, R134, R148 ;  /* 0x00000086a894723c */ /* 0x000fe20000041894 */
[----:B------:R-:W5:Y:S07]  /*7d00*/  LDSM.16.M88.4 R132, [R184+0x800] ;  /* 0x00080000b884783b */ /* 0x000f6e0000000200 */
[C---:B------:R-:W-:Y:S08]  /*7d10*/  HMMA.16816.F32.BF16 R16, R160.reuse, R28, R16 ;  /* 0x0000001ca010723c */ /* 0x040ff00000041810 */
[----:B------:R-:W-:Y:S01]  /*7d20*/  HMMA.16816.F32.BF16 R12, R160, R30, R12 ;  /* 0x0000001ea00c723c */ /* 0x000fe2000004180c */
[----:B------:R-:W1:Y:S07]  /*7d30*/  LDSM.16.M88.4 R28, [R197+0xe000] ;  /* 0x00e00000c51c783b */ /* 0x000e6e0000000200 */
[----:B---3--:R-:W-:Y:S08]  /*7d40*/  HMMA.16816.F32.BF16 R136, R168, R220, R136 ;  /* 0x000000dca888723c */ /* 0x008ff00000041888 */
[C---:B----4-:R-:W-:Y:S08]  /*7d50*/  HMMA.16816.F32.BF16 R152, R160.reuse, R20, R152 ;  /* 0x00000014a098723c */ /* 0x050ff00000041898 */
[C---:B--2---:R-:W-:Y:S08]  /*7d60*/  HMMA.16816.F32.BF16 R144, R160.reuse, R8, R144 ;  /* 0x00000008a090723c */ /* 0x044ff00000041890 */
[----:B------:R-:W-:Y:S01]  /*7d70*/  HMMA.16816.F32.BF16 R140, R160, R10, R140 ;  /* 0x0000000aa08c723c */ /* 0x000fe2000004188c */
[----:B------:R-:W-:Y:S07]  /*7d80*/  LDSM.16.M88.4 R8, [R197+0xf000] ;  /* 0x00f00000c508783b */ /* 0x000fee0000000200 */
[----:B------:R-:W-:Y:S01]  /*7d90*/  HMMA.16816.F32.BF16 R172, R168, R222, R172 ;  /* 0x000000dea8ac723c */ /* 0x000fe200000418ac */
[----:B------:R-:W-:Y:S04]  /*7da0*/  LDSM.16.M88.4 R168, [R196+0x4000] ;  /* 0x00400000c4a8783b */ /* 0x000fe80000000200 */
[----:B------:R-:W-:Y:S03]  /*7db0*/  LDSM.16.M88.4 R220, [R197+0xf800] ;  /* 0x00f80000c5dc783b */ /* 0x000fe60000000200 */
[----:B------:R-:W-:Y:S01]  /*7dc0*/  HMMA.16816.F32.BF16 R148, R160, R22, R148 ;  /* 0x00000016a094723c */ /* 0x000fe20000041894 */
[----:B------:R-:W2:Y:S07]  /*7dd0*/  LDSM.16.M88.4 R20, [R197+0xe800] ;  /* 0x00e80000c514783b */ /* 0x000eae0000000200 */
[C---:B-1----:R-:W-:Y:S08]  /*7de0*/  HMMA.16816.F32.BF16 R16, R24.reuse, R4, R16 ;  /* 0x000000041810723c */ /* 0x042ff00000041810 */
[----:B------:R-:W-:Y:S01]  /*7df0*/  HMMA.16816.F32.BF16 R12, R24, R6, R12 ;  /* 0x00000006180c723c */ /* 0x000fe2000004180c */
[----:B------:R-:W1:Y:S07]  /*7e00*/  LDSM.16.M88.4 R4, [R183] ;  /* 0x00000000b704783b */ /* 0x000e6e0000000200 */
[----:B------:R-:W-:Y:S08]  /*7e10*/  HMMA.16816.F32.BF16 R136, R160, R224, R136 ;  /* 0x000000e0a088723c */ /* 0x000ff00000041888 */
[C---:B-----5:R-:W-:Y:S08]  /*7e20*/  HMMA.16816.F32.BF16 R152, R24.reuse, R132, R152 ;  /* 0x000000841898723c */ /* 0x060ff00000041898 */
[C---:B------:R-:W-:Y:S08]  /*7e30*/  HMMA.16816.F32.BF16 R144, R24.reuse, R32, R144 ;  /* 0x000000201890723c */ /* 0x040ff00000041890 */
[----:B------:R-:W-:Y:S01]  /*7e40*/  HMMA.16816.F32.BF16 R140, R24, R34, R140 ;  /* 0x00000022188c723c */ /* 0x000fe2000004188c */
[----:B------:R-:W-:Y:S07]  /*7e50*/  LDSM.16.M88.4 R32, [R181] ;  /* 0x00000000b520783b */ /* 0x000fee0000000200 */
[----:B------:R-:W-:Y:S01]  /*7e60*/  HMMA.16816.F32.BF16 R172, R160, R226, R172 ;  /* 0x000000e2a0ac723c */ /* 0x000fe200000418ac */
[----:B------:R-:W-:Y:S04]  /*7e70*/  LDSM.16.M88.4 R160, [R194+0x4000] ;  /* 0x00400000c2a0783b */ /* 0x000fe80000000200 */
[----:B------:R-:W-:Y:S03]  /*7e80*/  LDSM.16.M88.4 R224, [R180] ;  /* 0x00000000b4e0783b */ /* 0x000fe60000000200 */
[----:B------:R-:W-:Y:S01]  /*7e90*/  HMMA.16816.F32.BF16 R148, R24, R134, R148 ;  /* 0x000000861894723c */ /* 0x000fe20000041894 */
[----:B------:R-:W3:Y:S07]  /*7ea0*/  LDSM.16.M88.4 R132, [R182] ;  /* 0x00000000b684783b */ /* 0x000eee0000000200 */
[C---:B------:R-:W-:Y:S08]  /*7eb0*/  HMMA.16816.F32.BF16 R16, R156.reuse, R28, R16 ;  /* 0x0000001c9c10723c */ /* 0x040ff00000041810 */
[----:B------:R-:W-:Y:S01]  /*7ec0*/  HMMA.16816.F32.BF16 R12, R156, R30, R12 ;  /* 0x0000001e9c0c723c */ /* 0x000fe2000004180c */
[----:B------:R-:W4:Y:S07]  /*7ed0*/  LDSM.16.M88.4 R28, [R191+0xe000] ;  /* 0x00e00000bf1c783b */ /* 0x000f2e0000000200 */
[----:B------:R-:W-:Y:S08]  /*7ee0*/  HMMA.16816.F32.BF16 R136, R24, R164, R136 ;  /* 0x000000a41888723c */ /* 0x000ff00000041888 */
[C---:B--2---:R-:W-:Y:S08]  /*7ef0*/  HMMA.16816.F32.BF16 R152, R156.reuse, R20, R152 ;  /* 0x000000149c98723c */ /* 0x044ff00000041898 */
[C---:B------:R-:W-:Y:S08]  /*7f00*/  HMMA.16816.F32.BF16 R144, R156.reuse, R8, R144 ;  /* 0x000000089c90723c */ /* 0x040ff00000041890 */
        /* <DEDUP_REMOVED lines=9> */
[----:B------:R-:W1:Y:S07]  /*7fa0*/  LDSM.16.M88.4 R4, [R184+0x2000] ;  /* 0x00200000b804783b */ /* 0x000e6e0000000200 */
[----:B------:R-:W-:Y:S08]  /*7fb0*/  HMMA.16816.F32.BF16 R136, R156, R220, R136 ;  /* 0x000000dc9c88723c */ /* 0x000ff00000041888 */
[C---:B---3--:R-:W-:Y:S08]  /*7fc0*/  HMMA.16816.F32.BF16 R152, R168.reuse, R132, R152 ;  /* 0x00000084a898723c */ /* 0x048ff00000041898 */
[C---:B------:R-:W-:Y:S08]  /*7fd0*/  HMMA.16816.F32.BF16 R144, R168.reuse, R32, R144 ;  /* 0x00000020a890723c */ /* 0x040ff00000041890 */
[----:B------:R-:W-:Y:S01]  /*7fe0*/  HMMA.16816.F32.BF16 R140, R168, R34, R140 ;  /* 0x00000022a88c723c */ /* 0x000fe2000004188c */
[----:B------:R-:W-:Y:S07]  /*7ff0*/  LDSM.16.M88.4 R32, [R197+0x10000] ;  /* 0x01000000c520783b */ /* 0x000fee0000000200 */
[----:B------:R-:W-:Y:S01]  /*8000*/  HMMA.16816.F32.BF16 R172, R156, R222, R172 ;  /* 0x000000de9cac723c */ /* 0x000fe200000418ac */
[----:B------:R-:W3:Y:S04]  /*8010*/  LDSM.16.M88.4 R156, [R184+0x2800] ;  /* 0x00280000b89c783b */ /* 0x000ee80000000200 */
[----:B------:R-:W-:Y:S03]  /*8020*/  LDSM.16.M88.4 R220, [R198+0x8000] ;  /* 0x00800000c6dc783b */ /* 0x000fe60000000200 */
[----:B------:R-:W-:Y:S01]  /*8030*/  HMMA.16816.F32.BF16 R148, R168, R134, R148 ;  /* 0x00000086a894723c */ /* 0x000fe20000041894 */
[----:B------:R-:W5:Y:S07]  /*8040*/  LDSM.16.M88.4 R132, [R184+0x3000] ;  /* 0x00300000b884783b */ /* 0x000f6e0000000200 */
[C---:B----4-:R-:W-:Y:S08]  /*8050*/  HMMA.16816.F32.BF16 R16, R160.reuse, R28, R16 ;  /* 0x0000001ca010723c */ /* 0x050ff00000041810 */
        /* <DEDUP_REMOVED lines=16> */
[C---:B---3--:R-:W-:Y:S08]  /*8160*/  HMMA.16816.F32.BF16 R152, R24.reuse, R156, R152 ;  /* 0x0000009c1898723c */ /* 0x048ff00000041898 */
[C---:B-----5:R-:W-:Y:S08]  /*8170*/  HMMA.16816.F32.BF16 R144, R24.reuse, R132, R144 ;  /* 0x000000841890723c */ /* 0x060ff00000041890 */
[----:B------:R-:W-:Y:S01]  /*8180*/  HMMA.16816.F32.BF16 R140, R24, R134, R140 ;  /* 0x00000086188c723c */ /* 0x000fe2000004188c */
[----:B------:R-:W-:Y:S07]  /*8190*/  LDSM.16.M88.4 R132, [R194+0x8000] ;  /* 0x00800000c284783b */ /* 0x000fee0000000200 */
[----:B------:R-:W-:Y:S01]  /*81a0*/  HMMA.16816.F32.BF16 R172, R160, R166, R172 ;  /* 0x000000a6a0ac723c */ /* 0x000fe200000418ac */
[----:B------:R-:W3:Y:S04]  /*81b0*/  LDSM.16.M88.4 R164, [R178] ;  /* 0x00000000b2a4783b */ /* 0x000ee80000000200 */
[----:B------:R-:W5:Y:S03]  /*81c0*/  LDSM.16.M88.4 R160, [R177] ;  /* 0x00000000b1a0783b */ /* 0x000f660000000200 */
[----:B------:R-:W-:Y:S01]  /*81d0*/  HMMA.16816.F32.BF16 R148, R24, R158, R148 ;  /* 0x0000009e1894723c */ /* 0x000fe20000041894 */
[----:B------:R-:W-:Y:S07]  /*81e0*/  LDSM.16.M88.4 R156, [R176] ;  /* 0x00000000b09c783b */ /* 0x000fee0000000200 */
[C---:B------:R-:W-:Y:S08]  /*81f0*/  HMMA.16816.F32.BF16 R16, R220.reuse, R32, R16 ;  /* 0x00000020dc10723c */ /* 0x040ff00000041810 */
[----:B------:R-:W-:Y:S01]  /*8200*/  HMMA.16816.F32.BF16 R12, R220, R34, R12 ;  /* 0x00000022dc0c723c */ /* 0x000fe2000004180c */
[----:B------:R-:W1:Y:S07]  /*8210*/  LDSM.16.M88.4 R32, [R191+0x10000] ;  /* 0x01000000bf20783b */ /* 0x000e6e0000000200 */
[----:B----4-:R-:W-:Y:S08]  /*8220*/  HMMA.16816.F32.BF16 R136, R24, R28, R136 ;  /* 0x0000001c1888723c */ /* 0x010ff00000041888 */
[C---:B--2---:R-:W-:Y:S08]  /*8230*/  HMMA.16816.F32.BF16 R152, R220.reuse, R20, R152 ;  /* 0x00000014dc98723c */ /* 0x044ff00000041898 */
[C---:B------:R-:W-:Y:S08]  /*8240*/  HMMA.16816.F32.BF16 R144, R220.reuse, R8, R144 ;  /* 0x00000008dc90723c */ /* 0x040ff00000041890 */
[----:B------:R-:W-:Y:S01]  /*8250*/  HMMA.16816.F32.BF16 R140, R220, R10, R140 ;  /* 0x0000000adc8c723c */ /* 0x000fe2000004188c */
[----:B------:R-:W-:Y:S07]  /*8260*/  LDSM.16.M88.4 R8, [R193+0x8000] ;  /* 0x00800000c108783b */ /* 0x000fee0000000200 */
[----:B------:R-:W-:Y:S01]  /*8270*/  HMMA.16816.F32.BF16 R172, R24, R30, R172 ;  /* 0x0000001e18ac723c */ /* 0x000fe200000418ac */
[----:B------:R-:W2:Y:S04]  /*8280*/  LDSM.16.M88.4 R28, [R191+0x10800] ;  /* 0x01080000bf1c783b */ /* 0x000ea80000000200 */
[----:B------:R-:W4:Y:S03]  /*8290*/  LDSM.16.M88.4 R24, [R191+0x11000] ;  /* 0x01100000bf18783b */ /* 0x000f260000000200 */
[----:B------:R-:W-:Y:S01]  /*82a0*/  HMMA.16816.F32.BF16 R148, R220, R22, R148 ;  /* 0x00000016dc94723c */ /* 0x000fe20000041894 */
[----:B------:R-:W-:Y:S07]  /*82b0*/  LDSM.16.M88.4 R20, [R191+0x11800] ;  /* 0x01180000bf14783b */ /* 0x000fee0000000200 */
[C---:B-1----:R-:W-:Y:S08]  /*82c0*/  HMMA.16816.F32.BF16 R16, R168.reuse, R4, R16 ;  /* 0x00000004a810723c */ /* 0x042ff00000041810 */
[----:B------:R-:W-:Y:S01]  /*82d0*/  HMMA.16816.F32.BF16 R12, R168, R6, R12 ;  /* 0x00000006a80c723c */ /* 0x000fe2000004180c */
[----:B------:R-:W1:Y:S07]  /*82e0*/  LDSM.16.M88.4 R4, [R184+0x4000] ;  /* 0x00400000b804783b */ /* 0x000e6e0000000200 */
[----:B------:R-:W-:Y:S08]  /*82f0*/  HMMA.16816.F32.BF16 R136, R220, R224, R136 ;  /* 0x000000e0dc88723c */ /* 0x000ff00000041888 */
[C---:B---3--:R-:W-:Y:S08]  /*8300*/  HMMA.16816.F32.BF16 R152, R168.reuse, R164, R152 ;  /* 0x000000a4a898723c */ /* 0x048ff00000041898 */
[C---:B-----5:R-:W-:Y:S08]  /*8310*/  HMMA.16816.F32.BF16 R144, R168.reuse, R160, R144 ;  /* 0x000000a0a890723c */ /* 0x060ff00000041890 */
[----:B------:R-:W-:Y:S01]  /*8320*/  HMMA.16816.F32.BF16 R140, R168, R162, R140 ;  /* 0x000000a2a88c723c */ /* 0x000fe2000004188c */
[----:B------:R-:W3:Y:S07]  /*8330*/  LDSM.16.M88.4 R160, [R184+0x4800] ;  /* 0x00480000b8a0783b */ /* 0x000eee0000000200 */
[----:B------:R-:W-:Y:S08]  /*8340*/  HMMA.16816.F32.BF16 R172, R220, R226, R172 ;  /* 0x000000e2dcac723c */ /* 0x000ff000000418ac */
[----:B------:R-:W-:Y:S08]  /*8350*/  HMMA.16816.F32.BF16 R148, R168, R166, R148 ;  /* 0x000000a6a894723c */ /* 0x000ff00000041894 */
[C---:B------:R-:W-:Y:S08]  /*8360*/  HMMA.16816.F32.BF16 R16, R132.reuse, R32, R16 ;  /* 0x000000208410723c */ /* 0x040ff00000041810 */
[----:B------:R-:W-:Y:S08]  /*8370*/  HMMA.16816.F32.BF16 R12, R132, R34, R12 ;  /* 0x00000022840c723c */ /* 0x000ff0000004180c */
[----:B------:R-:W-:Y:S08]  /*8380*/  HMMA.16816.F32.BF16 R136, R168, R156, R136 ;  /* 0x0000009ca888723c */ /* 0x000ff00000041888 */
[C---:B--2---:R-:W-:Y:S07]  /*8390*/  HMMA.16816.F32.BF16 R152, R132.reuse, R28, R152 ;  /* 0x0000001c8498723c */ /* 0x044fee0000041898 */
[----:B------:R-:W-:Y:S01]  /*83a0*/  IADD3 R29, R3, 0x21, RZ ;  /* 0x00000021031d7810 */ /* 0x000fe20007ffe0ff */
[C---:B----4-:R-:W-:Y:S08]  /*83b0*/  HMMA.16816.F32.BF16 R144, R132.reuse, R24, R144 ;  /* 0x000000188490723c */ /* 0x050ff00000041890 */
[----:B------:R-:W-:Y:S01]  /*83c0*/  HMMA.16816.F32.BF16 R140, R132, R26, R140 ;  /* 0x0000001a848c723c */ /* 0x000fe2000004188c */
[----:B------:R-:W2:Y:S07]  /*83d0*/  LDSM.16.M88.4 R24, [R184+0x5000] ;  /* 0x00500000b818783b */ /* 0x000eae0000000200 */
[----:B------:R-:W-:Y:S08]  /*83e0*/  HMMA.16816.F32.BF16 R172, R168, R158, R172 ;  /* 0x0000009ea8ac723c */ /* 0x000ff000000418ac */
[----:B------:R-:W-:Y:S08]  /*83f0*/  HMMA.16816.F32.BF16 R148, R132, R30, R148 ;  /* 0x0000001e8494723c */ /* 0x000ff00000041894 */
[C---:B-1----:R-:W-:Y:S08]  /*8400*/  HMMA.16816.F32.BF16 R16, R8.reuse, R4, R16 ;  /* 0x000000040810723c */ /* 0x042ff00000041810 */
[----:B------:R-:W-:Y:S01]  /*8410*/  HMMA.16816.F32.BF16 R12, R8, R6, R12 ;  /* 0x00000006080c723c */ /* 0x000fe2000004180c */
[----:B------:R-:W1:Y:S01]  /*8420*/  LDSM.16.M88.4 R4, [R184+0x5800] ;  /* 0x00580000b804783b */ /* 0x000e620000000200 */
[----:B------:R-:W-:-:S06]  /*8430*/  DEPBAR.LE SB0, 0x0 ;  /* 0x000080000000791a */ /* 0x000fcc0000000000 */
[----:B------:R-:W-:Y:S07]  /*8440*/  HMMA.16816.F32.BF16 R136, R132, R20, R136 ;  /* 0x000000148488723c */ /* 0x000fee0000041888 */
[----:B------:R-:W-:Y:S01]  /*8450*/  IADD3 R21, R3, 0x1, RZ ;  /* 0x0000000103157810 */ /* 0x000fe20007ffe0ff */
[----:B---3--:R-:W-:Y:S01]  /*8460*/  HMMA.16816.F32.BF16 R152, R8, R160, R152 ;  /* 0x000000a00898723c */ /* 0x008fe20000041898 */
[----:B------:R-:W-:Y:S01]  /*8470*/  FSEL R16, R16, -INF , !P6 ;  /* 0xff80000010107808 */ /* 0x000fe20007000000 */
[----:B------:R-:W-:Y:S01]  /*8480*/  BAR.SYNC.DEFER_BLOCKING 0x0 ;  /* 0x0000000000007b1d */ /* 0x000fe20000010000 */
[----:B------:R-:W-:-:S02]  /*8490*/  ISETP.GE.AND P4, PT, R21, R228, PT ;  /* 0x000000e41500720c */ /* 0x000fc40003f86270 */
[-C--:B------:R-:W-:Y:S02]  /*84a0*/  ISETP.GE.AND P0, PT, R21, R2.reuse, PT ;  /* 0x000000021500720c */ /* 0x080fe40003f06270 */
[----:B------:R-:W-:Y:S01]  /*84b0*/  FSEL R30, R17, -INF , !P4 ;  /* 0xff800000111e7808 */ /* 0x000fe20006000000 */
[----:B------:R-:W-:Y:S01]  /*84c0*/  HMMA.16816.F32.BF16 R172, R132, R22, R172 ;  /* 0x0000001684ac723c */ /* 0x000fe200000418ac */
[C---:B------:R-:W-:Y:S02]  /*84d0*/  ISETP.GE.AND P4, PT, R3.reuse, R2, PT ;  /* 0x000000020300720c */ /* 0x040fe40003f86270 */
[C---:B------:R-:W-:Y:S02]  /*84e0*/  IADD3 R21, R3.reuse, 0x10, RZ ;  /* 0x0000001003157810 */ /* 0x040fe40007ffe0ff */
[----:B------:R-:W-:Y:S02]  /*84f0*/  FSEL R17, R18, -INF , !P4 ;  /* 0xff80000012117808 */ /* 0x000fe40006000000 */
[----:B------:R-:W-:Y:S01]  /*8500*/  IADD3 R23, R3, 0x8, RZ ;  /* 0x0000000803177810 */ /* 0x000fe20007ffe0ff */
[----:B------:R-:W-:Y:S01]  /*8510*/  HMMA.16816.F32.BF16 R148, R8, R162, R148 ;  /* 0x000000a20894723c */ /* 0x000fe20000041894 */
[----:B------:R-:W-:-:S02]  /*8520*/  FSEL R19, R19, -INF , !P0 ;  /* 0xff80000013137808 */ /* 0x000fc40004000000 */
[C---:B------:R-:W-:Y:S02]  /*8530*/  ISETP.GE.AND P5, PT, R23.reuse, R228, PT ;  /* 0x000000e41700720c */ /* 0x040fe40003fa6270 */
[----:B------:R-:W-:Y:S02]  /*8540*/  ISETP.GE.AND P6, PT, R23, R2, PT ;  /* 0x000000021700720c */ /* 0x000fe40003fc6270 */
[----:B------:R-:W-:Y:S01]  /*8550*/  IADD3 R23, R3, 0x9, RZ ;  /* 0x0000000903177810 */ /* 0x000fe20007ffe0ff */
[----:B--2---:R-:W-:Y:S01]  /*8560*/  HMMA.16816.F32.BF16 R144, R8, R24, R144 ;  /* 0x000000180890723c */ /* 0x004fe20000041890 */
[----:B------:R-:W-:Y:S02]  /*8570*/  FSEL R12, R12, -INF , !P5 ;  /* 0xff8000000c0c7808 */ /* 0x000fe40006800000 */
[C---:B------:R-:W-:Y:S02]  /*8580*/  ISETP.GE.AND P5, PT, R23.reuse, R228, PT ;  /* 0x000000e41700720c */ /* 0x040fe40003fa6270 */
[----:B------:R-:W-:-:S02]  /*8590*/  ISETP.GE.AND P4, PT, R23, R2, PT ;  /* 0x000000021700720c */ /* 0x000fc40003f86270 */
[----:B------:R-:W-:Y:S01]  /*85a0*/  IADD3 R23, R3, 0x11, RZ ;  /* 0x0000001103177810 */ /* 0x000fe20007ffe0ff */
[C---:B------:R-:W-:Y:S01]  /*85b0*/  HMMA.16816.F32.BF16 R140, R8.reuse, R26, R140 ;  /* 0x0000001a088c723c */ /* 0x040fe2000004188c */
[----:B------:R-:W-:Y:S02]  /*85c0*/  FSEL R18, R13, -INF , !P5 ;  /* 0xff8000000d127808 */ /* 0x000fe40006800000 */
[----:B------:R-:W-:Y:S02]  /*85d0*/  FSEL R13, R14, -INF , !P6 ;  /* 0xff8000000e0d7808 */ /* 0x000fe40007000000 */
[C---:B------:R-:W-:Y:S02]  /*85e0*/  ISETP.GE.AND P5, PT, R21.reuse, R228, PT ;  /* 0x000000e41500720c */ /* 0x040fe40003fa6270 */
[----:B------:R-:W-:Y:S01]  /*85f0*/  ISETP.GE.AND P0, PT, R21, R2, PT ;  /* 0x000000021500720c */ /* 0x000fe20003f06270 */
[----:B-1----:R-:W-:Y:S01]  /*8600*/  HMMA.16816.F32.BF16 R136, R8, R4, R136 ;  /* 0x000000040888723c */ /* 0x002fe20000041888 */
[----:B------:R-:W-:-:S02]  /*8610*/  ISETP.GE.AND P6, PT, R23, R228, PT ;  /* 0x000000e41700720c */ /* 0x000fc40003fc6270 */
[----:B------:R-:W-:Y:S02]  /*8620*/  IADD3 R21, R3, 0x18, RZ ;  /* 0x0000001803157810 */ /* 0x000fe40007ffe0ff */
[----:B------:R-:W-:Y:S02]  /*8630*/  FSEL R28, R152, -INF , !P5 ;  /* 0xff800000981c7808 */ /* 0x000fe40006800000 */
[----:B------:R-:W-:Y:S01]  /*8640*/  FSEL R24, R153, -INF , !P6 ;  /* 0xff80000099187808 */ /* 0x000fe20007000000 */
[----:B------:R-:W-:Y:S01]  /*8650*/  HMMA.16816.F32.BF16 R172, R8, R6, R172 ;  /* 0x0000000608ac723c */ /* 0x000fe200000418ac */
[C---:B------:R-:W-:Y:S02]  /*8660*/  ISETP.GE.AND P5, PT, R21.reuse, R228, PT ;  /* 0x000000e41500720c */ /* 0x040fe40003fa6270 */
[----:B------:R-:W-:Y:S02]  /*8670*/  ISETP.GE.AND P6, PT, R21, R2, PT ;  /* 0x000000021500720c */ /* 0x000fe40003fc6270 */
[----:B------:R-:W-:-:S02]  /*8680*/  IADD3 R21, R3, 0x19, RZ ;  /* 0x0000001903157810 */ /* 0x000fc40007ffe0ff */
[----:B------:R-:W-:Y:S02]  /*8690*/  FSEL R15, R15, -INF , !P4 ;  /* 0xff8000000f0f7808 */ /* 0x000fe40006000000 */
[----:B------:R-:W-:Y:S02]  /*86a0*/  FSEL R22, R148, -INF , !P5 ;  /* 0xff80000094167808 */ /* 0x000fe40006800000 */
[----:B------:R-:W-:Y:S02]  /*86b0*/  ISETP.GE.AND P4, PT, R23, R2, PT ;  /* 0x000000021700720c */ /* 0x000fe40003f86270 */
[----:B------:R-:W-:Y:S02]  /*86c0*/  ISETP.GE.AND P5, PT, R21, R228, PT ;  /* 0x000000e41500720c */ /* 0x000fe40003fa6270 */
[----:B------:R-:W-:Y:S02]  /*86d0*/  IADD3 R23, R3, 0x20, RZ ;  /* 0x0000002003177810 */ /* 0x000fe40007ffe0ff */
[----:B------:R-:W-:-:S02]  /*86e0*/  FSEL R25, R155, -INF , !P4 ;  /* 0xff8000009b197808 */ /* 0x000fc40006000000 */
[----:B------:R-:W-:Y:S02]  /*86f0*/  FSEL R20, R149, -INF , !P5 ;  /* 0xff80000095147808 */ /* 0x000fe40006800000 */
[C---:B------:R-:W-:Y:S02]  /*8700*/  ISETP.GE.AND P4, PT, R23.reuse, R228, PT ;  /* 0x000000e41700720c */ /* 0x040fe40003f86270 */
[----:B------:R-:W-:Y:S02]  /*8710*/  ISETP.GE.AND P5, PT, R23, R2, PT ;  /* 0x000000021700720c */ /* 0x000fe40003fa6270 */
[----:B------:R-:W-:Y:S02]  /*8720*/  FSEL R23, R150, -INF , !P6 ;  /* 0xff80000096177808 */ /* 0x000fe40007000000 */
[----:B------:R-:W-:Y:S02]  /*8730*/  ISETP.GE.AND P6, PT, R29, R228, PT ;  /* 0x000000e41d00720c */ /* 0x000fe40003fc6270 */
[----:B------:R-:W-:-:S02]  /*8740*/  IADD3 R5, R3, 0x28, RZ ;  /* 0x0000002803057810 */ /* 0x000fc40007ffe0ff */
[----:B------:R-:W-:Y:S02]  /*8750*/  FSEL R164, R144, -INF , !P4 ;  /* 0xff80000090a47808 */ /* 0x000fe40006000000 */
[----:B------:R-:W-:Y:S02]  /*8760*/  FSEL R166, R145, -INF , !P6 ;  /* 0xff80000091a67808 */ /* 0x000fe40007000000 */
[C---:B------:R-:W-:Y:S02]  /*8770*/  ISETP.GE.AND P4, PT, R5.reuse, R228, PT ;  /* 0x000000e40500720c */ /* 0x040fe40003f86270 */
[----:B------:R-:W-:Y:S02]  /*8780*/  ISETP.GE.AND P6, PT, R5, R2, PT ;  /* 0x000000020500720c */ /* 0x000fe40003fc6270 */
[----:B------:R-:W-:Y:S02]  /*8790*/  IADD3 R5, R3, 0x29, RZ ;  /* 0x0000002903057810 */ /* 0x000fe40007ffe0ff */
[----:B------:R-:W-:-:S02]  /*87a0*/  FSEL R27, R154, -INF , !P0 ;  /* 0xff8000009a1b7808 */ /* 0x000fc40004000000 */
[----:B------:R-:W-:Y:S02]  /*87b0*/  FSEL R170, R140, -INF , !P4 ;  /* 0xff8000008caa7808 */ /* 0x000fe40006000000 */
[----:B------:R-:W-:Y:S02]  /*87c0*/  ISETP.GE.AND P0, PT, R21, R2, PT ;  /* 0x000000021500720c */ /* 0x000fe40003f06270 */
[----:B------:R-:W-:Y:S02]  /*87d0*/  ISETP.GE.AND P4, PT, R5, R228, PT ;  /* 0x000000e40500720c */ /* 0x000fe40003f86270 */
[----:B------:R-:W-:Y:S02]  /*87e0*/  IADD3 R7, R3, 0x30, RZ ;  /* 0x0000003003077810 */ /* 0x000fe40007ffe0ff */
[----:B------:R-:W-:Y:S02]  /*87f0*/  FSEL R21, R151, -INF , !P0 ;  /* 0xff80000097157808 */ /* 0x000fe40004000000 */
[----:B------:R-:W-:-:S02]  /*8800*/  FSEL R168, R141, -INF , !P4 ;  /* 0xff8000008da87808 */ /* 0x000fc40006000000 */
[-C--:B------:R-:W-:Y:S02]  /*8810*/  ISETP.GE.AND P0, PT, R29, R2.reuse, PT ;  /* 0x000000021d00720c */ /* 0x080fe40003f06270 */
[-C--:B------:R-:W-:Y:S02]  /*8820*/  ISETP.GE.AND P4, PT, R7, R2.reuse, PT ;  /* 0x000000020700720c */ /* 0x080fe40003f86270 */
[----:B------:R-:W-:Y:S02]  /*8830*/  FSEL R169, R146, -INF , !P5 ;  /* 0xff80000092a97808 */ /* 0x000fe40006800000 */
[----:B------:R-:W-:Y:S02]  /*8840*/  FSEL R167, R147, -INF , !P0 ;  /* 0xff80000093a77808 */ /* 0x000fe40004000000 */
[----:B------:R-:W-:Y:S02]  /*8850*/  FSEL R151, R138, -INF , !P4 ;  /* 0xff8000008a977808 */ /* 0x000fe40006000000 */
[----:B------:R-:W-:-:S02]  /*8860*/  ISETP.GE.AND P5, PT, R5, R2, PT ;  /* 0x000000020500720c */ /* 0x000fc40003fa6270 */
[----:B------:R-:W-:Y:S02]  /*8870*/  ISETP.GE.AND P0, PT, R7, R228, PT ;  /* 0x000000e40700720c */ /* 0x000fe40003f06270 */
[----:B------:R-:W-:Y:S02]  /*8880*/  ISETP.GE.AND P4, PT, R212, 0x4, PT ;  /* 0x00000004d400780c */ /* 0x000fe40003f86270 */
[C---:B------:R-:W-:Y:S02]  /*8890*/  IADD3 R5, R3.reuse, 0x31, RZ ;  /* 0x0000003103057810 */ /* 0x040fe40007ffe0ff */
[C---:B------:R-:W-:Y:S02]  /*88a0*/  IADD3 R7, R3.reuse, 0x38, RZ ;  /* 0x0000003803077810 */ /* 0x040fe40007ffe0ff */
[----:B------:R-:W-:Y:S02]  /*88b0*/  IADD3 R3, R3, 0x39, RZ ;  /* 0x0000003903037810 */ /* 0x000fe40007ffe0ff */
[----:B------:R-:W-:-:S02]  /*88c0*/  FSEL R165, R142, -INF , !P6 ;  /* 0xff8000008ea57808 */ /* 0x000fc40007000000 */
[----:B------:R-:W-:Y:S02]  /*88d0*/  FSEL R163, R143, -INF , !P5 ;  /* 0xff8000008fa37808 */ /* 0x000fe40006800000 */
[----:B------:R-:W-:Y:S02]  /*88e0*/  FSEL R154, R136, -INF , !P0 ;  /* 0xff800000889a7808 */ /* 0x000fe40004000000 */
[-C--:B------:R-:W-:Y:S02]  /*88f0*/  ISETP.GE.AND P6, PT, R5, R228.reuse, PT ;  /* 0x000000e40500720c */ /* 0x080fe40003fc6270 */
[-C--:B------:R-:W-:Y:S02]  /*8900*/  ISETP.GE.AND P5, PT, R7, R228.reuse, PT ;  /* 0x000000e40700720c */ /* 0x080fe40003fa6270 */
[----:B------:R-:W-:Y:S02]  /*8910*/  ISETP.GE.AND P0, PT, R3, R228, PT ;  /* 0x000000e40300720c */ /* 0x000fe40003f06270 */
        /* <DEDUP_REMOVED lines=18> */
[C---:B------:R-:W-:Y:S02]  /*8a40*/  @!P3 LEA R6, P0, R4.reuse, c[0x0][0x168], 0x1 ;  /* 0x00005a000406ba11 */ /* 0x040fe400078008ff */
[----:B------:R-:W-:Y:S01]  /*8a50*/  IADD3 R2, P6, R4, UR11, RZ ;  /* 0x0000000b04027c10 */ /* 0x000fe2000ffde0ff */
[----:B------:R-:W-:-:S05]  /*8a60*/  IMAD.IADD R3, R9, 0x1, R3 ;  /* 0x0000000109037824 */ /* 0x000fca00078e0203 */
[----:B------:R-:W-:Y:S02]  /*8a70*/  LEA.HI.X R3, R8, R209, R3, 0x6, P5 ;  /* 0x000000d108037211 */ /* 0x000fe400028f3403 */
[C---:B------:R-:W-:Y:S02]  /*8a80*/  @!P2 LEA R10, P5, R4.reuse, c[0x0][0x168], 0x1 ;  /* 0x00005a00040aaa11 */ /* 0x040fe400078a08ff */
[C-C-:B------:R-:W-:Y:S02]  /*8a90*/  @!P3 LEA.HI.X R7, R4.reuse, c[0x0][0x16c], R3.reuse, 0x1, P0 ;  /* 0x00005b000407ba11 */ /* 0x140fe400000f0c03 */
[C---:B------:R-:W-:Y:S02]  /*8aa0*/  @!P1 LEA R8, P0, R4.reuse, c[0x0][0x168], 0x1 ;  /* 0x00005a0004089a11 */ /* 0x040fe400078008ff */
[C-C-:B------:R-:W-:Y:S01]  /*8ab0*/  @!P2 LEA.HI.X R11, R4.reuse, c[0x0][0x16c], R3.reuse, 0x1, P5 ;  /* 0x00005b00040baa11 */ /* 0x140fe200028f0c03 */
[----:B------:R-:W-:Y:S01]  /*8ac0*/  @!PT LDS RZ, [RZ] ;  /* 0x00000000fffff984 */ /* 0x000fe20000000800 */
[----:B------:R-:W-:Y:S01]  /*8ad0*/  @!PT LDS RZ, [RZ] ;  /* 0x00000000fffff984 */ /* 0x000fe20000000800 */
[----:B------:R-:W-:Y:S01]  /*8ae0*/  @!PT LDS RZ, [RZ] ;  /* 0x00000000fffff984 */ /* 0x000fe20000000800 */
[----:B------:R1:W-:Y:S01]  /*8af0*/  @!P3 LDGSTS.E.BYPASS.LTC128B.128 [R202+0xc000], [R6.64] ;  /* 0x0c00000006cabfae */ /* 0x0003e2000b901d4c */
[----:B------:R-:W-:-:S02]  /*8b00*/  @!P1 LEA.HI.X R9, R4, c[0x0][0x16c], R3, 0x1, P0 ;  /* 0x00005b0004099a11 */ /* 0x000fc400000f0c03 */
        /* <DEDUP_REMOVED lines=8> */
[C-C-:B------:R-:W-:Y:S02]  /*8b90*/  @!P3 LEA.HI.X R33, R2.reuse, c[0x0][0x16c], R3.reuse, 0x1, P5 ;  /* 0x00005b000221ba11 */ /* 0x140fe400028f0c03 */
        /* <DEDUP_REMOVED lines=24> */
.L_x_92:
[----:B------:R-:W-:Y:S05]  /*8d20*/  BSYNC B0 ;  /* 0x0000000000007941 */ /* 0x000fea0003800000 */
.L_x_91:
[----:B------:R-:W0:Y:S02]  /*8d30*/  LDGDEPBAR ;  /* 0x00000000000079af */ /* 0x000e240000000000 */
.L_x_90:
[----:B------:R-:W-:Y:S01]  /*8d40*/  FMNMX.FTZ R3, R230, R16, !PT ;  /* 0x00000010e6037209 */ /* 0x000fe20007810000 */
[----:B-1----:R-:W-:Y:S01]  /*8d50*/  LDSM.16.MT88.4 R8, [R189+0x12000] ;  /* 0x01200000bd08783b */ /* 0x002fe20000004200 */
        /* <DEDUP_REMOVED lines=33> */
[----:B------:R-:W-:Y:S01]  /*8f70*/  @P4 IADD3 R212, R212, -0x4, RZ ;  /* 0xfffffffcd4d44810 */ /* 0x000fe20007ffe0ff */
[----:B------:R-:W1:Y:S04]  /*8f80*/  SHFL.BFLY PT, R5, R4, 0x2, 0x1f ;  /* 0x0c401f0004057f89 */ /* 0x000e6800000e0000 */
[----:B------:R-:W2:Y:S01]  /*8f90*/  SHFL.BFLY PT, R2, R7, 0x2, 0x1f ;  /* 0x0c401f0007027f89 */ /* 0x000ea200000e0000 */
[----:B-1----:R-:W-:-:S02]  /*8fa0*/  FMNMX.FTZ R5, R4, R5, !PT ;  /* 0x0000000504057209 */ /* 0x002fc40007810000 */
[----:B--2---:R-:W-:-:S03]  /*8fb0*/  FMNMX.FTZ R2, R7, R2, !PT ;  /* 0x0000000207027209 */ /* 0x004fc60007810000 */
[----:B------:R-:W1:Y:S04]  /*8fc0*/  SHFL.BFLY PT, R132, R5, 0x1, 0x1f ;  /* 0x0c201f0005847f89 */ /* 0x000e6800000e0000 */
[----:B------:R-:W2:Y:S01]  /*8fd0*/  SHFL.BFLY PT, R3, R2, 0x1, 0x1f ;  /* 0x0c201f0002037f89 */ /* 0x000ea200000e0000 */
[----:B-1----:R-:W-:Y:S02]  /*8fe0*/  FMNMX.FTZ R132, R5, R132, !PT ;  /* 0x0000008405847209 */ /* 0x002fe40007810000 */
[----:B--2---:R-:W-:-:S03]  /*8ff0*/  FMNMX.FTZ R3, R2, R3, !PT ;  /* 0x0000000302037209 */ /* 0x004fc60007810000 */
[C---:B------:R-:W-:Y:S01]  /*9000*/  FMUL.FTZ R153, R132.reuse, c[0x0][0x23c] ;  /* 0x00008f0084997a20 */ /* 0x040fe20000410000 */
[C---:B------:R-:W-:Y:S02]  /*9010*/  FSETP.NEU.FTZ.AND P1, PT, R132.reuse, -INF , PT ;  /* 0xff8000008400780b */ /* 0x040fe40003f3d000 */
[C---:B------:R-:W-:Y:S01]  /*9020*/  FSETP.NEU.FTZ.AND P0, PT, R3.reuse, -INF , PT ;  /* 0xff8000000300780b */ /* 0x040fe20003f1d000 */
[----:B------:R-:W-:Y:S01]  /*9030*/  FMUL.FTZ R150, R3, c[0x0][0x23c] ;  /* 0x00008f0003967a20 */ /* 0x000fe20000410000 */
[----:B------:R-:W-:Y:S02]  /*9040*/  FSEL R153, R153, RZ, P1 ;  /* 0x000000ff99997208 */ /* 0x000fe40000800000 */
[----:B------:R-:W-:Y:S02]  /*9050*/  FSEL R5, R132, RZ, P1 ;  /* 0x000000ff84057208 */ /* 0x000fe40000800000 */
[----:B------:R-:W-:Y:S01]  /*9060*/  FSEL R150, R150, RZ, P0 ;  /* 0x000000ff96967208 */ /* 0x000fe20000000000 */
[----:B------:R-:W-:-:S02]  /*9070*/  FFMA.FTZ R144, R12, c[0x0][0x23c], -R153 ;  /* 0x00008f000c907a23 */ /* 0x000fc40000010899 */
[----:B------:R-:W-:Y:S01]  /*9080*/  FADD.FTZ R4, R230, -R5 ;  /* 0x80000005e6047221 */ /* 0x000fe20000010000 */
[----:B------:R-:W-:Y:S01]  /*9090*/  FSEL R5, R3, RZ, P0 ;  /* 0x000000ff03057208 */ /* 0x000fe20000000000 */
[--C-:B------:R-:W-:Y:S02]  /*90a0*/  FFMA.FTZ R2, R13, c[0x0][0x23c], -R150.reuse ;  /* 0x00008f000d027a23 */ /* 0x100fe40000010896 */
[----:B------:R-:W-:Y:S01]  /*90b0*/  FFMA.FTZ R147, R15, c[0x0][0x23c], -R150 ;  /* 0x00008f000f937a23 */ /* 0x000fe20000010896 */
[----:B------:R-:W-:Y:S01]  /*90c0*/  MUFU.EX2 R144, R144 ;  /* 0x0000009000907308 */ /* 0x000fe20000000800 */
[----:B------:R-:W1:Y:S01]  /*90d0*/  LDSM.16.MT88.4 R12, [R190+0x12000] ;  /* 0x01200000be0c783b */ /* 0x000e620000004200 */
[----:B------:R-:W-:Y:S02]  /*90e0*/  FADD.FTZ R5, R0, -R5 ;  /* 0x8000000500057221 */ /* 0x000fe40000010000 */
[--C-:B------:R-:W-:Y:S02]  /*90f0*/  FFMA.FTZ R146, R16, c[0x0][0x23c], -R153.reuse ;  /* 0x00008f0010927a23 */ /* 0x100fe40000010899 */
[----:B------:R-:W-:-:S02]  /*9100*/  FFMA.FTZ R145, R30, c[0x0][0x23c], -R153 ;  /* 0x00008f001e917a23 */ /* 0x000fc40000010899 */
[--C-:B------:R-:W-:Y:S01]  /*9110*/  FFMA.FTZ R135, R18, c[0x0][0x23c], -R153.reuse ;  /* 0x00008f0012877a23 */ /* 0x100fe20000010899 */
[----:B------:R-:W-:Y:S01]  /*9120*/  MUFU.EX2 R2, R2 ;  /* 0x0000000200027308 */ /* 0x000fe20000000800 */
[--C-:B------:R-:W-:Y:S02]  /*9130*/  FFMA.FTZ R134, R17, c[0x0][0x23c], -R150.reuse ;  /* 0x00008f0011867a23 */ /* 0x100fe40000010896 */
[----:B------:R-:W-:Y:S02]  /*9140*/  FFMA.FTZ R133, R19, c[0x0][0x23c], -R150 ;  /* 0x00008f0013857a23 */ /* 0x000fe40000010896 */
[----:B------:R-:W-:Y:S01]  /*9150*/  FMUL.FTZ R148, R4, c[0x0][0x23c] ;  /* 0x00008f0004947a20 */ /* 0x000fe20000410000 */
[----:B------:R-:W2:Y:S01]  /*9160*/  LDSM.16.MT88.4 R16, [R192+0x12000] ;  /* 0x01200000c010783b */ /* 0x000ea20000004200 */
[----:B------:R-:W-:Y:S01]  /*9170*/  FMUL.FTZ R0, R5, c[0x0][0x23c] ;  /* 0x00008f0005007a20 */ /* 0x000fe20000410000 */
[----:B------:R-:W-:Y:S01]  /*9180*/  MUFU.EX2 R146, R146 ;  /* 0x0000009200927308 */ /* 0x000fe20000000800 */
[----:B------:R-:W-:-:S02]  /*9190*/  FFMA.FTZ R155, R28, c[0x0][0x23c], -R153 ;  /* 0x00008f001c9b7a23 */ /* 0x000fc40000010899 */
[--C-:B------:R-:W-:Y:S01]  /*91a0*/  FFMA.FTZ R156, R24, c[0x0][0x23c], -R153.reuse ;  /* 0x00008f00189c7a23 */ /* 0x100fe20000010899 */
[----:B------:R-:W-:Y:S01]  /*91b0*/  LDSM.16.MT88.4 R28, [R188+0x12800] ;  /* 0x01280000bc1c783b */ /* 0x000fe20000004200 */
[--C-:B------:R-:W-:Y:S02]  /*91c0*/  FFMA.FTZ R157, R22, c[0x0][0x23c], -R153.reuse ;  /* 0x00008f00169d7a23 */ /* 0x100fe40000010899 */
[--C-:B------:R-:W-:Y:S01]  /*91d0*/  FFMA.FTZ R158, R20, c[0x0][0x23c], -R153.reuse ;  /* 0x00008f00149e7a23 */ /* 0x100fe20000010899 */
[----:B------:R-:W3:Y:S01]  /*91e0*/  MUFU.EX2 R145, R145 ;  /* 0x0000009100917308 */ /* 0x000ee20000000800 */
[--C-:B------:R-:W-:Y:S02]  /*91f0*/  FFMA.FTZ R159, R27, c[0x0][0x23c], -R150.reuse ;  /* 0x00008f001b9f7a23 */ /* 0x100fe40000010896 */
[--C-:B------:R-:W-:Y:S02]  /*9200*/  FFMA.FTZ R162, R25, c[0x0][0x23c], -R150.reuse ;  /* 0x00008f0019a27a23 */ /* 0x100fe40000010896 */
[--C-:B------:R-:W-:Y:S01]  /*9210*/  FFMA.FTZ R160, R23, c[0x0][0x23c], -R150.reuse ;  /* 0x00008f0017a07a23 */ /* 0x100fe20000010896 */
[----:B------:R-:W-:Y:S01]  /*9220*/  LDSM.16.MT88.4 R24, [R192+0x14800] ;  /* 0x01480000c018783b */ /* 0x000fe20000004200 */
[----:B------:R-:W-:Y:S01]  /*9230*/  FFMA.FTZ R161, R21, c[0x0][0x23c], -R150 ;  /* 0x00008f0015a17a23 */ /* 0x000fe20000010896 */
[----:B------:R-:W4:Y:S01]  /*9240*/  MUFU.EX2 R135, R135 ;  /* 0x0000008700877308 */ /* 0x000f220000000800 */
[--C-:B------:R-:W-:Y:S01]  /*9250*/  FFMA.FTZ R171, R166, c[0x0][0x23c], -R153.reuse ;  /* 0x00008f00a6ab7a23 */ /* 0x100fe20000010899 */
[----:B------:R-:W-:Y:S01]  /*9260*/  LDSM.16.MT88.4 R20, [R190+0x14800] ;  /* 0x01480000be14783b */ /* 0x000fe20000004200 */
[----:B------:R-:W-:-:S02]  /*9270*/  FFMA.FTZ R166, R170, c[0x0][0x23c], -R153 ;  /* 0x00008f00aaa67a23 */ /* 0x000fc40000010899 */
[--C-:B------:R-:W-:Y:S02]  /*9280*/  FFMA.FTZ R173, R168, c[0x0][0x23c], -R153.reuse ;  /* 0x00008f00a8ad7a23 */ /* 0x100fe40000010899 */
[----:B------:R-:W-:Y:S01]  /*9290*/  FFMA.FTZ R164, R164, c[0x0][0x23c], -R153 ;  /* 0x00008f00a4a47a23 */ /* 0x000fe20000010899 */
[----:B------:R-:W-:Y:S01]  /*92a0*/  MUFU.EX2 R134, R134 ;  /* 0x0000008600867308 */ /* 0x000fe20000000800 */
[----:B---3--:R-:W-:Y:S01]  /*92b0*/  F2FP.BF16.PACK_AB R4, R145, R146 ;  /* 0x000000929104723e */ /* 0x008fe200000010ff */
[--C-:B------:R-:W-:Y:S02]  /*92c0*/  FFMA.FTZ R168, R169, c[0x0][0x23c], -R150.reuse ;  /* 0x00008f00a9a87a23 */ /* 0x100fe40000010896 */
[--C-:B------:R-:W-:Y:S02]  /*92d0*/  FFMA.FTZ R167, R167, c[0x0][0x23c], -R150.reuse ;  /* 0x00008f00a7a77a23 */ /* 0x100fe40000010896 */
[--C-:B------:R-:W-:Y:S02]  /*92e0*/  FFMA.FTZ R165, R165, c[0x0][0x23c], -R150.reuse ;  /* 0x00008f00a5a57a23 */ /* 0x100fe40000010896 */
[----:B------:R-:W3:Y:S01]  /*92f0*/  MUFU.EX2 R133, R133 ;  /* 0x0000008500857308 */ /* 0x000ee20000000800 */
[----:B----4-:R-:W-:Y:S01]  /*9300*/  F2FP.BF16.PACK_AB R6, R135, R144 ;  /* 0x000000908706723e */ /* 0x010fe200000010ff */
[----:B------:R-:W-:-:S02]  /*9310*/  FFMA.FTZ R170, R163, c[0x0][0x23c], -R150 ;  /* 0x00008f00a3aa7a23 */ /* 0x000fc40000010896 */
[--C-:B------:R-:W-:Y:S02]  /*9320*/  FFMA.FTZ R163, R152, c[0x0][0x23c], -R153.reuse ;  /* 0x00008f0098a37a23 */ /* 0x100fe40000010899 */
[--C-:B------:R-:W-:Y:S02]  /*9330*/  FFMA.FTZ R154, R154, c[0x0][0x23c], -R153.reuse ;  /* 0x00008f009a9a7a23 */ /* 0x100fe40000010899 */
[----:B------:R-:W4:Y:S01]  /*9340*/  MUFU.EX2 R147, R147 ;  /* 0x0000009300937308 */ /* 0x000f220000000800 */
[--C-:B------:R-:W-:Y:S02]  /*9350*/  FFMA.FTZ R152, R142, c[0x0][0x23c], -R153.reuse ;  /* 0x00008f008e987a23 */ /* 0x100fe40000010899 */
[--C-:B------:R-:W-:Y:S02]  /*9360*/  FFMA.FTZ R151, R151, c[0x0][0x23c], -R150.reuse ;  /* 0x00008f0097977a23 */ /* 0x100fe40000010896 */
[--C-:B------:R-:W-:Y:S02]  /*9370*/  FFMA.FTZ R172, R143, c[0x0][0x23c], -R150.reuse ;  /* 0x00008f008fac7a23 */ /* 0x100fe40000010896 */
[----:B------:R-:W-:Y:S01]  /*9380*/  FFMA.FTZ R169, R141, c[0x0][0x23c], -R150 ;  /* 0x00008f008da97a23 */ /* 0x000fe20000010896 */
[----:B------:R-:W5:Y:S01]  /*9390*/  MUFU.EX2 R148, R148 ;  /* 0x0000009400947308 */ /* 0x000f620000000800 */
[----:B---3--:R-:W-:Y:S01]  /*93a0*/  F2FP.BF16.PACK_AB R5, R133, R134 ;  /* 0x000000868505723e */ /* 0x008fe200000010ff */
[----:B------:R-:W-:-:S02]  /*93b0*/  FFMA.FTZ R153, R140, c[0x0][0x23c], -R153 ;  /* 0x00008f008c997a23 */ /* 0x000fc40000010899 */
[----:B------:R-:W-:Y:S01]  /*93c0*/  FFMA.FTZ R150, R149, c[0x0][0x23c], -R150 ;  /* 0x00008f0095967a23 */ /* 0x000fe20000010896 */
[----:B------:R-:W-:Y:S03]  /*93d0*/  LDSM.16.MT88.4 R140, [R190+0x13800] ;  /* 0x01380000be8c783b */ /* 0x000fe60000004200 */
[----:B------:R-:W3:Y:S01]  /*93e0*/  MUFU.EX2 R0, R0 ;  /* 0x0000000000007308 */ /* 0x000ee20000000800 */
[----:B----4-:R-:W-:Y:S01]  /*93f0*/  F2FP.BF16.PACK_AB R7, R147, R2 ;  /* 0x000000029307723e */ /* 0x010fe200000010ff */
[----:B-----5:R-:W-:-:S06]  /*9400*/  FMUL.FTZ R40, R40, R148 ;  /* 0x0000009428287220 */ /* 0x020fcc0000410000 */
[----:B------:R-:W-:Y:S01]  /*9410*/  MUFU.EX2 R155, R155 ;  /* 0x0000009b009b7308 */ /* 0x000fe20000000800 */
[-C--:B------:R-:W-:Y:S02]  /*9420*/  FMUL.FTZ R41, R41, R148.reuse ;  /* 0x0000009429297220 */ /* 0x080fe40000410000 */
[-C--:B------:R-:W-:Y:S02]  /*9430*/  FMUL.FTZ R44, R44, R148.reuse ;  /* 0x000000942c2c7220 */ /* 0x080fe40000410000 */
[----:B------:R-:W-:Y:S02]  /*9440*/  FMUL.FTZ R45, R45, R148 ;  /* 0x000000942d2d7220 */ /* 0x000fe40000410000 */
[-C--:B---3--:R-:W-:Y:S01]  /*9450*/  FMUL.FTZ R42, R42, R0.reuse ;  /* 0x000000002a2a7220 */ /* 0x088fe20000410000 */
[----:B------:R-:W3:Y:S01]  /*9460*/  MUFU.EX2 R156, R156 ;  /* 0x0000009c009c7308 */ /* 0x000ee20000000800 */
[-C--:B------:R-:W-:Y:S02]  /*9470*/  FMUL.FTZ R43, R43, R0.reuse ;  /* 0x000000002b2b7220 */ /* 0x080fe40000410000 */
[----:B------:R-:W-:-:S02]  /*9480*/  FMUL.FTZ R46, R46, R0 ;  /* 0x000000002e2e7220 */ /* 0x000fc40000410000 */
[----:B------:R-:W-:Y:S02]  /*9490*/  FMUL.FTZ R47, R47, R0 ;  /* 0x000000002f2f7220 */ /* 0x000fe40000410000 */
[-C--:B------:R-:W-:Y:S01]  /*94a0*/  FMUL.FTZ R128, R128, R148.reuse ;  /* 0x0000009480807220 */ /* 0x080fe20000410000 */
[C---:B-1----:R-:W-:Y:S01]  /*94b0*/  HMMA.16816.F32.BF16 R40, R4.reuse, R12, R40 ;  /* 0x0000000c0428723c */ /* 0x042fe20000041828 */
[----:B------:R-:W-:Y:S01]  /*94c0*/  FMUL.FTZ R129, R129, R148 ;  /* 0x0000009481817220 */ /* 0x000fe20000410000 */
[----:B------:R-:W-:Y:S01]  /*94d0*/  MUFU.EX2 R157, R157 ;  /* 0x0000009d009d7308 */ /* 0x000fe20000000800 */
[-C--:B------:R-:W-:Y:S02]  /*94e0*/  FMUL.FTZ R130, R130, R0.reuse ;  /* 0x0000000082827220 */ /* 0x080fe40000410000 */
[----:B------:R-:W-:Y:S02]  /*94f0*/  FMUL.FTZ R131, R131, R0 ;  /* 0x0000000083837220 */ /* 0x000fe40000410000 */
[-C--:B------:R-:W-:Y:S01]  /*9500*/  FMUL.FTZ R36, R36, R148.reuse ;  /* 0x0000009424247220 */ /* 0x080fe20000410000 */
[----:B------:R-:W-:Y:S01]  /*9510*/  HMMA.16816.F32.BF16 R44, R4, R14, R44 ;  /* 0x0000000e042c723c */ /* 0x000fe2000004182c */
[----:B------:R-:W1:Y:S01]  /*9520*/  LDSM.16.MT88.4 R12, [R192+0x14000] ;  /* 0x01400000c00c783b */ /* 0x000e620000004200 */
[----:B------:R-:W-:Y:S01]  /*9530*/  FMUL.FTZ R37, R37, R148 ;  /* 0x0000009425257220 */ /* 0x000fe20000410000 */
[----:B------:R-:W-:Y:S01]  /*9540*/  MUFU.EX2 R158, R158 ;  /* 0x0000009e009e7308 */ /* 0x000fe20000000800 */
        /* <DEDUP_REMOVED lines=10> */
[----:B------:R-:W-:Y:S01]  /*95f0*/  FMUL.FTZ R53, R53, R148 ;  /* 0x0000009435357220 */ /* 0x000fe20000410000 */
[----:B------:R-:W2:Y:S01]  /*9600*/  LDSM.16.MT88.4 R16, [R188+0x12000] ;  /* 0x01200000bc10783b */ /* 0x000ea20000004200 */
[-C--:B------:R-:W-:Y:S01]  /*9610*/  FMUL.FTZ R54, R54, R0.reuse ;  /* 0x0000000036367220 */ /* 0x080fe20000410000 */
[----:B------:R-:W4:Y:S01]  /*9620*/  MUFU.EX2 R162, R162 ;  /* 0x000000a200a27308 */ /* 0x000f220000000800 */
[----:B------:R-:W-:-:S02]  /*9630*/  FMUL.FTZ R55, R55, R0 ;  /* 0x0000000037377220 */ /* 0x000fc40000410000 */
[-C--:B------:R-:W-:Y:S01]  /*9640*/  FMUL.FTZ R64, R64, R148.reuse ;  /* 0x0000009440407220 */ /* 0x080fe20000410000 */
[C---:B------:R-:W-:Y:S01]  /*9650*/  HMMA.16816.F32.BF16 R48, R4.reuse, R8, R48 ;  /* 0x000000080430723c */ /* 0x040fe20000041830 */
[----:B------:R-:W-:Y:S02]  /*9660*/  FMUL.FTZ R65, R65, R148 ;  /* 0x0000009441417220 */ /* 0x000fe40000410000 */
        /* <DEDUP_REMOVED lines=9> */
[----:B------:R-:W-:Y:S02]  /*9700*/  FMUL.FTZ R71, R71, R0 ;  /* 0x0000000047477220 */ /* 0x000fe40000410000 */
[C---:B-1----:R-:W-:Y:S01]  /*9710*/  HMMA.16816.F32.BF16 R64, R4.reuse, R12, R64 ;  /* 0x0000000c0440723c */ /* 0x042fe20000041840 */
[-C--:B------:R-:W-:Y:S02]  /*9720*/  FMUL.FTZ R56, R56, R148.reuse ;  /* 0x0000009438387220 */ /* 0x080fe40000410000 */
[----:B------:R-:W-:Y:S02]  /*9730*/  FMUL.FTZ R57, R57, R148 ;  /* 0x0000009439397220 */ /* 0x000fe40000410000 */
[-C--:B------:R-:W-:Y:S01]  /*9740*/  FMUL.FTZ R58, R58, R0.reuse ;  /* 0x000000003a3a7220 */ /* 0x080fe20000410000 */
[----:B------:R-:W-:Y:S01]  /*9750*/  MUFU.EX2 R164, R164 ;  /* 0x000000a400a47308 */ /* 0x000fe20000000800 */
[----:B------:R-:W-:Y:S01]  /*9760*/  FMUL.FTZ R59, R59, R0 ;  /* 0x000000003b3b7220 */ /* 0x000fe20000410000 */
[----:B------:R-:W-:Y:S01]  /*9770*/  HMMA.16816.F32.BF16 R68, R4, R14, R68 ;  /* 0x0000000e0444723c */ /* 0x000fe20000041844 */
[----:B------:R-:W1:Y:S01]  /*9780*/  LDSM.16.MT88.4 R12, [R188+0x14000] ;  /* 0x01400000bc0c783b */ /* 0x000e620000004200 */
[----:B------:R-:W-:-:S02]  /*9790*/  FMUL.FTZ R60, R60, R148 ;  /* 0x000000943c3c7220 */ /* 0x000fc40000410000 */
[----:B------:R-:W-:Y:S02]  /*97a0*/  FMUL.FTZ R61, R61, R148 ;  /* 0x000000943d3d7220 */ /* 0x000fe40000410000 */
[-C--:B------:R-:W-:Y:S01]  /*97b0*/  FMUL.FTZ R62, R62, R0.reuse ;  /* 0x000000003e3e7220 */ /* 0x080fe20000410000 */
[----:B------:R-:W1:Y:S01]  /*97c0*/  MUFU.EX2 R171, R171 ;  /* 0x000000ab00ab7308 */ /* 0x000e620000000800 */
[----:B------:R-:W-:Y:S02]  /*97d0*/  FMUL.FTZ R63, R63, R0 ;  /* 0x000000003f3f7220 */ /* 0x000fe40000410000 */
[-C--:B------:R-:W-:Y:S01]  /*97e0*/  FMUL.FTZ R72, R72, R148.reuse ;  /* 0x0000009448487220 */ /* 0x080fe20000410000 */
[----:B--2---:R-:W-:Y:S01]  /*97f0*/  HMMA.16816.F32.BF16 R56, R4, R16, R56 ;  /* 0x000000100438723c */ /* 0x004fe20000041838 */
[----:B------:R-:W-:Y:S02]  /*9800*/  FMUL.FTZ R73, R73, R148 ;  /* 0x0000009449497220 */ /* 0x000fe40000410000 */
[-C--:B------:R-:W-:Y:S01]  /*9810*/  FMUL.FTZ R74, R74, R0.reuse ;  /* 0x000000004a4a7220 */ /* 0x080fe20000410000 */
[----:B------:R-:W-:Y:S01]  /*9820*/  MUFU.EX2 R166, R166 ;  /* 0x000000a600a67308 */ /* 0x000fe20000000800 */
[----:B------:R-:W-:-:S02]  /*9830*/  FMUL.FTZ R75, R75, R0 ;  /* 0x000000004b4b7220 */ /* 0x000fc40000410000 */
[-C--:B------:R-:W-:Y:S01]  /*9840*/  FMUL.FTZ R76, R76, R148.reuse ;  /* 0x000000944c4c7220 */ /* 0x080fe20000410000 */
[C---:B------:R-:W-:Y:S01]  /*9850*/  HMMA.16816.F32.BF16 R60, R4.reuse, R18, R60 ;  /* 0x00000012043c723c */ /* 0x040fe2000004183c */
[----:B------:R-:W-:Y:S01]  /*9860*/  FMUL.FTZ R77, R77, R148 ;  /* 0x000000944d4d7220 */ /* 0x000fe20000410000 */
[----:B------:R-:W2:Y:S01]  /*9870*/  LDSM.16.MT88.4 R16, [R189+0x14000] ;  /* 0x01400000bd10783b */ /* 0x000ea20000004200 */
        /* <DEDUP_REMOVED lines=8> */
[----:B------:R-:W-:Y:S02]  /*9900*/  FMUL.FTZ R91, R91, R0 ;  /* 0x000000005b5b7220 */ /* 0x000fe40000410000 */
        /* <DEDUP_REMOVED lines=72> */
[----:B------:R-:W-:Y:S01]  /*9d90*/  FFMA.FTZ R146, R217, R148, R146 ;  /* 0x00000094d9927223 */ /* 0x000fe20000010092 */
[----:B-----5:R-:W-:Y:S01]  /*9da0*/  HMMA.16816.F32.BF16 R120, R4, R8, R120 ;  /* 0x000000080478723c */ /* 0x020fe20000041878 */
[----:B------:R-:W-:-:S02]  /*9db0*/  FFMA.FTZ R0, R213, R0, R134 ;  /* 0x00000000d5007223 */ /* 0x000fc40000010086 */
[----:B------:R-:W-:Y:S02]  /*9dc0*/  FADD.FTZ R145, R145, R146 ;  /* 0x0000009291917221 */ /* 0x000fe40000010000 */
[----:B------:R-:W-:Y:S02]  /*9dd0*/  FADD.FTZ R133, R133, R0 ;  /* 0x0000000085857221 */ /* 0x000fe40000010000 */
[----:B------:R-:W-:Y:S01]  /*9de0*/  FADD.FTZ R0, R144, R145 ;  /* 0x0000009190007221 */ /* 0x000fe20000010000 */
[----:B------:R-:W-:Y:S01]  /*9df0*/  HMMA.16816.F32.BF16 R116, R4, R10, R116 ;  /* 0x0000000a0474723c */ /* 0x000fe20000041874 */
[----:B------:R-:W-:Y:S01]  /*9e00*/  LDSM.16.MT88.4 R8, [R188+0x14800] ;  /* 0x01480000bc08783b */ /* 0x000fe20000004200 */
[----:B------:R-:W-:Y:S01]  /*9e10*/  FADD.FTZ R2, R2, R133 ;  /* 0x0000008502027221 */ /* 0x000fe20000010000 */
[----:B------:R-:W-:Y:S01]  /*9e20*/  MOV R133, R229 ;  /* 0x000000e500857202 */ /* 0x000fe20000000f00 */
[----:B------:R-:W-:Y:S02]  /*9e30*/  FADD.FTZ R0, R135, R0 ;  /* 0x0000000087007221 */ /* 0x000fe40000010000 */
[----:B------:R-:W-:Y:S01]  /*9e40*/  FADD.FTZ R2, R147, R2 ;  /* 0x0000000293027221 */ /* 0x000fe20000010000 */
[----:B---3--:R-:W-:Y:S01]  /*9e50*/  F2FP.BF16.PACK_AB R4, R156, R155 ;  /* 0x0000009b9c04723e */ /* 0x008fe200000010ff */
        /* <DEDUP_REMOVED lines=33> */
[C---:B---3--:R-:W-:Y:S08]  /*a070*/  HMMA.16816.F32.BF16 R104, R4.reuse, R24, R104 ;  /* 0x000000180468723c */ /* 0x048ff00000041868 */
[C---:B------:R-:W-:Y:S01]  /*a080*/  HMMA.16816.F32.BF16 R124, R4.reuse, R26, R124 ;  /* 0x0000001a047c723c */ /* 0x040fe2000004187c */
[----:B------:R-:W3:Y:S07]  /*a090*/  LDSM.16.MT88.4 R24, [R192+0x15000] ;  /* 0x01500000c018783b */ /* 0x000eee0000004200 */
[C---:B----4-:R-:W-:Y:S08]  /*a0a0*/  HMMA.16816.F32.BF16 R108, R4.reuse, R20, R108 ;  /* 0x00000014046c723c */ /* 0x050ff0000004186c */
[C---:B------:R-:W-:Y:S01]  /*a0b0*/  HMMA.16816.F32.BF16 R112, R4.reuse, R22, R112 ;  /* 0x000000160470723c */ /* 0x040fe20000041870 */
[----:B------:R-:W-:Y:S07]  /*a0c0*/  LDSM.16.MT88.4 R20, [R190+0x15000] ;  /* 0x01500000be14783b */ /* 0x000fee0000004200 */
[C---:B--2---:R-:W-:Y:S08]  /*a0d0*/  HMMA.16816.F32.BF16 R120, R4.reuse, R16, R120 ;  /* 0x000000100478723c */ /* 0x044ff00000041878 */
[----:B------:R-:W-:Y:S01]  /*a0e0*/  HMMA.16816.F32.BF16 R116, R4, R18, R116 ;  /* 0x000000120474723c */ /* 0x000fe20000041874 */
[----:B------:R-:W2:Y:S06]  /*a0f0*/  LDSM.16.MT88.4 R16, [R189+0x15000] ;  /* 0x01500000bd10783b */ /* 0x000eac0000004200 */
        /* <DEDUP_REMOVED lines=10> */
[C---:B---3--:R-:W-:Y:S08]  /*a1a0*/  HMMA.16816.F32.BF16 R64, R4.reuse, R24, R64 ;  /* 0x000000180440723c */ /* 0x048ff00000041840 */
        /* <DEDUP_REMOVED lines=23> */
[C---:B--2---:R-:W-:Y:S08]  /*a320*/  HMMA.16816.F32.BF16 R108, R4.reuse, R16, R108 ;  /* 0x00000010046c723c */ /* 0x044ff0000004186c */
        /* <DEDUP_REMOVED lines=18> */
[C---:B------:R-:W-:Y:S08]  /*a450*/  HMMA.16816.F32.BF16 R40, R4.reuse, R140, R40 ;  /* 0x0000008c0428723c */ /* 0x040ff00000041828 */
[C---:B--2---:R-:W-:Y:S07]  /*a460*/  HMMA.16816.F32.BF16 R104, R4.reuse, R8, R104 ;  /* 0x000000080468723c */ /* 0x044fee0000041868 */
        /* <DEDUP_REMOVED lines=33> */
[C---:B---3--:R-:W-:Y:S08]  /*a680*/  HMMA.16816.F32.BF16 R108, R4.reuse, R24, R108 ;  /* 0x00000018046c723c */ /* 0x048ff0000004186c */
[C---:B------:R-:W-:Y:S08]  /*a690*/  HMMA.16816.F32.BF16 R112, R4.reuse, R26, R112 ;  /* 0x0000001a0470723c */ /* 0x040ff00000041870 */
[C---:B-1----:R-:W-:Y:S08]  /*a6a0*/  HMMA.16816.F32.BF16 R120, R4.reuse, R12, R120 ;  /* 0x0000000c0478723c */ /* 0x042ff00000041878 */
[----:B------:R-:W-:Y:S01]  /*a6b0*/  HMMA.16816.F32.BF16 R116, R4, R14, R116 ;  /* 0x0000000e0474723c */ /* 0x000fe20000041874 */
[----:B------:R-:W-:Y:S05]  /*a6c0*/  @!UPT UIADD3 URZ, URZ, URZ, URZ ;  /* 0x0000003f3f3ff290 */ /* 0x000fea000fffe03f */
[----:B------:R-:W-:Y:S11]  /*a6d0*/  @P4 BRA `(.L_x_93) ;  /* 0x0000001000004947 */ /* 0x000ff60003800000 */
.L_x_86:
[----:B------:R-:W-:-:S07]  /*a6e0*/  IADD3 R212, R133, -0x1, RZ ;  /* 0xffffffff85d47810 */ /* 0x000fce0007ffe0ff */
.L_x_93:
[----:B------:R-:W-:-:S13]  /*a6f0*/  ISETP.GE.AND P0, PT, R212, RZ, PT ;  /* 0x000000ffd400720c */ /* 0x000fda0003f06270 */
[----:B------:R-:W-:Y:S05]  /*a700*/  @!P0 BRA `(.L_x_94) ;  /* 0x00002a9000008947 */ /* 0x000fea0003800000 */
[----:B------:R-:W-:Y:S01]  /*a710*/  IMAD.MOV.U32 R0, RZ, RZ, R3 ;  /* 0x000000ffff007224 */ /* 0x000fe200078e0003 */
[----:B------:R-:W-:Y:S01]  /*a720*/  ISETP.GE.AND P4, PT, R210, c[0x0][0x220], PT ;  /* 0x00008800d2007a0c */ /* 0x000fe20003f86270 */
[----:B------:R-:W-:Y:S01]  /*a730*/  IMAD.MOV.U32 R133, RZ, RZ, R132 ;  /* 0x000000ffff857224 */ /* 0x000fe200078e0084 */
[----:B------:R-:W-:Y:S01]  /*a740*/  ISETP.GE.AND P3, PT, R204, c[0x0][0x220], PT ;  /* 0x00008800cc007a0c */ /* 0x000fe20003f66270 */
[----:B------:R-:W-:Y:S01]  /*a750*/  IMAD.MOV.U32 R215, RZ, RZ, R219 ;  /* 0x000000ffffd77224 */ /* 0x000fe200078e00db */
[----:B------:R-:W-:Y:S01]  /*a760*/  ISETP.GE.AND P2, PT, R203, c[0x0][0x220], PT ;  /* 0x00008800cb007a0c */ /* 0x000fe20003f46270 */
[----:B------:R-:W-:Y:S05]  /*a770*/  BRA `(.L_x_95) ;  /* 0x0000036000007947 */ /* 0x000fea0003800000 */
.L_x_97:
[----:B------:R1:W-:Y:S01]  /*a780*/  @P4 STS.128 [R202+0xc000], RZ ;  /* 0x00c000ffca004388 */ /* 0x0003e20000000c00 */
[----:B------:R-:W-:Y:S04]  /*a790*/  IADD3 R2, R212, -0x1, RZ ;  /* 0xffffffffd4027810 */ /* 0x000fe80007ffe0ff */
[----:B------:R-:W-:Y:S01]  /*a7a0*/  SHF.R.S32.HI R3, RZ, 0x1f, R2 ;  /* 0x0000001fff037819 */ /* 0x000fe20000011402 */
[----:B------:R-:W-:Y:S04]  /*a7b0*/  IMAD.WIDE.U32 R134, R2, c[0x0][0x198], RZ ;  /* 0x0000660002867a25 */ /* 0x000fe800078e00ff */
[----:B------:R-:W-:Y:S01]  /*a7c0*/  IMAD R3, R3, c[0x0][0x198], RZ ;  /* 0x0000660003037a24 */ /* 0x000fe200078e02ff */
[----:B------:R-:W-:Y:S03]  /*a7d0*/  LEA R132, P1, R134, R206, 0x6 ;  /* 0x000000ce86847211 */ /* 0x000fe600078230ff */
[----:B------:R-:W-:Y:S01]  /*a7e0*/  IMAD R3, R2, c[0x0][0x19c], R3 ;  /* 0x0000670002037a24 */ /* 0x000fe200078e0203 */
[C---:B------:R-:W-:Y:S02]  /*a7f0*/  @!P4 LEA R140, P0, R132.reuse, c[0x0][0x168], 0x1 ;  /* 0x00005a00848cca11 */ /* 0x040fe400078008ff */
[----:B------:R-:W-:Y:S01]  /*a800*/  @!P3 LEA R136, P6, R132, c[0x0][0x168], 0x1 ;  /* 0x00005a008488ba11 */ /* 0x000fe200078c08ff */
[----:B------:R-:W-:Y:S05]  /*a810*/  IMAD.IADD R3, R135, 0x1, R3 ;  /* 0x0000000187037824 */ /* 0x000fea00078e0203 */
[----:B------:R-:W-:Y:S02]  /*a820*/  LEA.HI.X R3, R134, R209, R3, 0x6, P1 ;  /* 0x000000d186037211 */ /* 0x000fe400008f3403 */
[C---:B------:R-:W-:Y:S02]  /*a830*/  IADD3 R2, P1, R132.reuse, UR11, RZ ;  /* 0x0000000b84027c10 */ /* 0x040fe4000ff3e0ff */
[C-C-:B------:R-:W-:Y:S02]  /*a840*/  @!P4 LEA.HI.X R141, R132.reuse, c[0x0][0x16c], R3.reuse, 0x1, P0 ;  /* 0x00005b00848dca11 */ /* 0x140fe400000f0c03 */
[C-C-:B------:R-:W-:Y:S02]  /*a850*/  @!P3 LEA.HI.X R137, R132.reuse, c[0x0][0x16c], R3.reuse, 0x1, P6 ;  /* 0x00005b008489ba11 */ /* 0x140fe400030f0c03 */
[----:B------:R-:W-:Y:S01]  /*a860*/  @!P2 LEA R134, P0, R132, c[0x0][0x168], 0x1 ;  /* 0x00005a008486aa11 */ /* 0x000fe200078008ff */
[----:B------:R-:W-:Y:S01]  /*a870*/  @!PT LDS RZ, [RZ] ;  /* 0x00000000fffff984 */ /* 0x000fe20000000800 */
[----:B------:R-:W-:Y:S01]  /*a880*/  @!PT LDS RZ, [RZ] ;  /* 0x00000000fffff984 */ /* 0x000fe20000000800 */
[----:B------:R-:W-:Y:S01]  /*a890*/  @!PT LDS RZ, [RZ] ;  /* 0x00000000fffff984 */ /* 0x000fe20000000800 */
[----:B------:R1:W-:Y:S01]  /*a8a0*/  @!P4 LDGSTS.E.BYPASS.LTC128B.128 [R202+0xc000], [R140.64] ;  /* 0x0c0000008ccacfae */ /* 0x0003e2000b901d4c */
[----:B------:R-:W-:Y:S02]  /*a8b0*/  @!P4 LEA R138, P6, R2, c[0x0][0x168], 0x1 ;  /* 0x00005a00028aca11 */ /* 0x000fe400078c08ff */
        /* <DEDUP_REMOVED lines=11> */
[C-C-:B------:R-:W-:Y:S02]  /*a970*/  @!P3 LEA.HI.X R145, R2.reuse, c[0x0][0x16c], R3.reuse, 0x1, P1 ;  /* 0x00005b000291ba11 */ /* 0x140fe400008f0c03 */
[----:B------:R-:W-:Y:S01]  /*a980*/  @!P2 LEA.HI.X R143, R2, c[0x0][0x16c], R3, 0x1, P0 ;  /* 0x00005b00028faa11 */ /* 0x000fe200000f0c03 */
        /* <DEDUP_REMOVED lines=18> */
[----:B------:R1:W-:Y:S04]  /*aab0*/  @!P2 LDGSTS.E.BYPASS.LTC128B.128 [R202+0x11000], [R142.64+0x100] ;  /* 0x110001008ecaafae */ /* 0x0003e8000b901d4c */
[----:B------:R-:W0:Y:S01]  /*aac0*/  LDGDEPBAR ;  /* 0x00000000000079af */ /* 0x000e220000000000 */
[----:B------:R-:W-:-:S05]  /*aad0*/  BRA `(.L_x_96) ;  /* 0x00000d4000007947 */ /* 0x000fca0003800000 */
.L_x_95:
[----:B------:R-:W-:Y:S04]  /*aae0*/  DEPBAR.LE SB0, 0x0 ;  /* 0x000080000000791a */ /* 0x000fe80000000000 */
[----:B------:R-:W-:Y:S01]  /*aaf0*/  BAR.SYNC.DEFER_BLOCKING 0x0 ;  /* 0x0000000000007b1d */ /* 0x000fe20000010000 */
[----:B------:R-:W-:Y:S01]  /*ab00*/  SHF.R.S32.HI R2, RZ, 0x1f, R212 ;  /* 0x0000001fff027819 */ /* 0x000fe200000114d4 */
[C---:B------:R-:W-:Y:S02]  /*ab10*/  IMAD R135, R212.reuse, UR8, RZ ;  /* 0x00000008d4877c24 */ /* 0x040fe4000f8e02ff */
[----:B------:R-:W-:Y:S04]  /*ab20*/  IMAD.WIDE.U32 R224, R212, UR14, R214 ;  /* 0x0000000ed4e07c25 */ /* 0x000fe8000f8e00d6 */
[----:B------:R-:W-:Y:S01]  /*ab30*/  IMAD R135, R2, UR14, R135 ;  /* 0x0000000e02877c24 */ /* 0x000fe2000f8e0287 */
[C---:B------:R-:W-:Y:S02]  /*ab40*/  @!P4 LEA R228, P1, R224.reuse, c[0x0][0x170], 0x1 ;  /* 0x00005c00e0e4ca11 */ /* 0x040fe400078208ff */
[C---:B------:R-:W-:Y:S01]  /*ab50*/  @!P3 LEA R222, P0, R224.reuse, c[0x0][0x170], 0x1 ;  /* 0x00005c00e0deba11 */ /* 0x040fe200078008ff */
[----:B------:R-:W-:Y:S01]  /*ab60*/  IMAD.IADD R132, R225, 0x1, R135 ;  /* 0x00000001e1847824 */ /* 0x000fe200078e0287 */
[C---:B------:R-:W-:Y:S02]  /*ab70*/  @!P2 LEA R220, P5, R224.reuse, c[0x0][0x170], 0x1 ;  /* 0x00005c00e0dcaa11 */ /* 0x040fe400078a08ff */
[C---:B------:R-:W-:Y:S02]  /*ab80*/  IADD3 R3, P6, R224.reuse, UR15, RZ ;  /* 0x0000000fe0037c10 */ /* 0x040fe4000ffde0ff */
[C-C-:B------:R-:W-:Y:S02]  /*ab90*/  @!P4 LEA.HI.X R229, R224.reuse, c[0x0][0x174], R132.reuse, 0x1, P1 ;  /* 0x00005d00e0e5ca11 */ /* 0x140fe400008f0c84 */
[C-C-:B------:R-:W-:Y:S02]  /*aba0*/  @!P3 LEA.HI.X R223, R224.reuse, c[0x0][0x174], R132.reuse, 0x1, P0 ;  /* 0x00005d00e0dfba11 */ /* 0x140fe400000f0c84 */
[----:B------:R-:W-:Y:S02]  /*abb0*/  @!P2 LEA.HI.X R221, R224, c[0x0][0x174], R132, 0x1, P5 ;  /* 0x00005d00e0ddaa11 */ /* 0x000fe400028f0c84 */
[----:B------:R-:W-:Y:S01]  /*abc0*/  IADD3.X R2, R132, UR5, RZ, P6, !PT ;  /* 0x0000000584027c10 */ /* 0x000fe2000b7fe4ff */
[----:B------:R-:W-:Y:S01]  /*abd0*/  @P4 STS.128 [R202+0x12000], RZ ;  /* 0x012000ffca004388 */ /* 0x000fe20000000c00 */
[C---:B------:R-:W-:Y:S02]  /*abe0*/  @!P4 LEA R226, P6, R3.reuse, c[0x0][0x170], 0x1 ;  /* 0x00005c0003e2ca11 */ /* 0x040fe400078c08ff */
[C---:B------:R-:W-:Y:S01]  /*abf0*/  @!P3 LEA R218, P1, R3.reuse, c[0x0][0x170], 0x1 ;  /* 0x00005c0003daba11 */ /* 0x040fe200078208ff */
[----:B------:R-:W-:Y:S01]  /*ac00*/  @!PT LDS RZ, [RZ] ;  /* 0x00000000fffff984 */ /* 0x000fe20000000800 */
[----:B------:R-:W-:Y:S01]  /*ac10*/  @!PT LDS RZ, [RZ] ;  /* 0x00000000fffff984 */ /* 0x000fe20000000800 */
[----:B------:R-:W-:Y:S01]  /*ac20*/  @!PT LDS RZ, [RZ] ;  /* 0x00000000fffff984 */ /* 0x000fe20000000800 */
[----:B------:R1:W-:Y:S01]  /*ac30*/  @!P4 LDGSTS.E.BYPASS.LTC128B.128 [R202+0x12000], [R228.64] ;  /* 0x12000000e4cacfae */ /* 0x0003e2000b901d4c */
[C-C-:B------:R-:W-:Y:S02]  /*ac40*/  @!P4 LEA.HI.X R227, R3.reuse, c[0x0][0x174], R2.reuse, 0x1, P6 ;  /* 0x00005d0003e3ca11 */ /* 0x140fe400030f0c02 */
[C-C-:B------:R-:W-:Y:S01]  /*ac50*/  @!P3 LEA.HI.X R219, R3.reuse, c[0x0][0x174], R2.reuse, 0x1, P1 ;  /* 0x00005d0003dbba11 */ /* 0x140fe200008f0c02 */
[----:B------:R-:W-:Y:S01]  /*ac60*/  @P3 STS.128 [R202+0x14000], RZ ;  /* 0x014000ffca003388 */ /* 0x000fe20000000c00 */
[C---:B------:R-:W-:Y:S02]  /*ac70*/  @!P2 LEA R134, P0, R3.reuse, c[0x0][0x170], 0x1 ;  /* 0x00005c000386aa11 */ /* 0x040fe400078008ff */
[----:B------:R-:W-:Y:S01]  /*ac80*/  ISETP.GT.AND P5, PT, R212, RZ, PT ;  /* 0x000000ffd400720c */ /* 0x000fe20003fa4270 */
[----:B------:R-:W-:Y:S01]  /*ac90*/  @!PT LDS RZ, [RZ] ;  /* 0x00000000fffff984 */ /* 0x000fe20000000800 */
[----:B------:R-:W-:Y:S01]  /*aca0*/  @!PT LDS RZ, [RZ] ;  /* 0x00000000fffff984 */ /* 0x000fe20000000800 */
[----:B------:R-:W-:Y:S01]  /*acb0*/  @!PT LDS RZ, [RZ] ;  /* 0x00000000fffff984 */ /* 0x000fe20000000800 */
[----:B------:R1:W-:Y:S01]  /*acc0*/  @!P3 LDGSTS.E.BYPASS.LTC128B.128 [R202+0x14000], [R222.64+0x80] ;  /* 0x14000080decabfae */ /* 0x0003e2000b901d4c */
[----:B------:R-:W-:Y:S03]  /*acd0*/  @!P2 LEA.HI.X R135, R3, c[0x0][0x174], R2, 0x1, P0 ;  /* 0x00005d000387aa11 */ /* 0x000fe600000f0c02 */
        /* <DEDUP_REMOVED lines=180> */
.L_x_96:
[----:B------:R-:W-:Y:S01]  /*b820*/  FMNMX.FTZ R2, R4, R133, !PT ;  /* 0x0000008504027209 */ /* 0x000fe20007810000 */
[----:B-1----:R-:W-:Y:S01]  /*b830*/  LDSM.16.MT88.4 R140, [R190+0x12000] ;  /* 0x01200000be8c783b */ /* 0x002fe20000004200 */
        /* <DEDUP_REMOVED lines=34> */
[----:B------:R-:W-:Y:S02]  /*ba60*/  FMNMX.FTZ R136, R33, R2, !PT ;  /* 0x0000000221887209 */ /* 0x000fe40007810000 */
        /* <DEDUP_REMOVED lines=371> */
.L_x_94:
[----:B------:R-:W1:Y:S01]  /*d1a0*/  SHFL.BFLY PT, R2, R217, 0x2, 0x1f ;  /* 0x0c401f00d9027f89 */ /* 0x000e6200000e0000 */
[C---:B------:R-:W-:Y:S01]  /*d1b0*/  ISETP.NE.AND P0, PT, R200.reuse, -0x1, PT ;  /* 0xffffffffc800780c */ /* 0x040fe20003f05270 */
[----:B------:R-:W-:Y:S01]  /*d1c0*/  BSSY B0, `(.L_x_98) ;  /* 0x000014c000007945 */ /* 0x000fe20003800000 */
[----:B------:R-:W-:Y:S01]  /*d1d0*/  MOV R12, 0x3f800000 ;  /* 0x3f800000000c7802 */ /* 0x000fe20000000f00 */
[----:B------:R-:W2:Y:S04]  /*d1e0*/  SHFL.BFLY PT, R0, R213, 0x2, 0x1f ;  /* 0x0c401f00d5007f89 */ /* 0x000ea800000e0000 */
[----:B------:R-:W3:Y:S06]  /*d1f0*/  S2R R6, SR_TID.X ;  /* 0x0000000000067919 */ /* 0x000eec0000002100 */
[----:B------:R-:W-:-:S04]  /*d200*/  @P0 IMAD.WIDE.U32 R14, R200, c[0x0][0x1e8], RZ ;  /* 0x00007a00c80e0a25 */ /* 0x000fc800078e00ff */
[----:B------:R-:W-:Y:S01]  /*d210*/  @P0 IMAD R10, R200, c[0x0][0x1ec], R15 ;  /* 0x00007b00c80a0a24 */ /* 0x000fe200078e020f */
[----:B------:R-:W-:Y:S01]  /*d220*/  @P0 MOV R11, R14 ;  /* 0x0000000e000b0202 */ /* 0x000fe20000000f00 */
[----:B-1----:R-:W-:Y:S02]  /*d230*/  FADD.FTZ R9, R2, R217 ;  /* 0x000000d902097221 */ /* 0x002fe40000010000 */
[----:B------:R-:W1:Y:S01]  /*d240*/  S2R R2, SR_CTAID.Y ;  /* 0x0000000000027919 */ /* 0x000e620000002600 */
[----:B--2---:R-:W-:-:S03]  /*d250*/  FADD.FTZ R0, R0, R213 ;  /* 0x000000d500007221 */ /* 0x004fc60000010000 */
[----:B------:R-:W2:Y:S01]  /*d260*/  SHFL.BFLY PT, R8, R9, 0x1, 0x1f ;  /* 0x0c201f0009087f89 */ /* 0x000ea200000e0000 */
[----:B---3--:R-:W-:-:S03]  /*d270*/  SHF.R.S32.HI R5, RZ, 0x1f, R6 ;  /* 0x0000001fff057819 */ /* 0x008fc60000011406 */
[----:B------:R-:W3:Y:S01]  /*d280*/  SHFL.BFLY PT, R7, R0, 0x1, 0x1f ;  /* 0x0c201f0000077f89 */ /* 0x000ee200000e0000 */
[----:B------:R-:W-:-:S04]  /*d290*/  LEA.HI R4, R5, R6, RZ, 0x5 ;  /* 0x0000000605047211 */ /* 0x000fc800078f28ff */
[----:B------:R-:W-:Y:S01]  /*d2a0*/  LOP3.LUT R13, R4, 0xffffffe0, RZ, 0xc0, !PT ;  /* 0xffffffe0040d7812 */ /* 0x000fe200078ec0ff */
[----:B-1----:R-:W-:-:S04]  /*d2b0*/  @!P0 IMAD.WIDE.U32 R14, R2, c[0x0][0x1e0], RZ ;  /* 0x00007800020e8a25 */ /* 0x002fc800078e00ff */
[----:B--2---:R-:W-:Y:S01]  /*d2c0*/  FADD.FTZ R8, R9, R8 ;  /* 0x0000000809087221 */ /* 0x004fe20000010000 */
[----:B------:R-:W-:Y:S02]  /*d2d0*/  @!P0 SHF.R.S32.HI R9, RZ, 0x1f, R2 ;  /* 0x0000001fff098819 */ /* 0x000fe40000011402 */
[----:B------:R-:W-:Y:S01]  /*d2e0*/  @!P0 MOV R11, R14 ;  /* 0x0000000e000b8202 */ /* 0x000fe20000000f00 */
[----:B---3--:R-:W-:Y:S01]  /*d2f0*/  FADD.FTZ R7, R0, R7 ;  /* 0x0000000700077221 */ /* 0x008fe20000010000 */
[----:B------:R-:W-:Y:S01]  /*d300*/  FSETP.NE.FTZ.AND P5, PT, R8, RZ, PT ;  /* 0x000000ff0800720b */ /* 0x000fe20003fb5000 */
[----:B------:R-:W-:Y:S01]  /*d310*/  @!P0 IMAD R9, R9, c[0x0][0x1e0], RZ ;  /* 0x0000780009098a24 */ /* 0x000fe200078e02ff */
[----:B------:R-:W-:Y:S01]  /*d320*/  IADD3 R0, -R13, R6, RZ ;  /* 0x000000060d007210 */ /* 0x000fe20007ffe1ff */
[----:B------:R-:W1:Y:S01]  /*d330*/  LDC.U8 R14, c[0x0][0x329] ;  /* 0x0000ca40ff0e7b82 */ /* 0x000e620000000000 */
[----:B------:R-:W-:Y:S01]  /*d340*/  FSETP.NE.FTZ.AND P4, PT, R7, RZ, PT ;  /* 0x000000ff0700720b */ /* 0x000fe20003f95000 */
[----:B------:R-:W-:Y:S01]  /*d350*/  @!P0 IMAD R9, R2, c[0x0][0x1e4], R9 ;  /* 0x0000790002098a24 */ /* 0x000fe200078e0209 */
[----:B------:R-:W-:-:S02]  /*d360*/  MOV R13, 0x3f800000 ;  /* 0x3f800000000d7802 */ /* 0x000fc40000000f00 */
[----:B------:R-:W-:Y:S02]  /*d370*/  LOP3.LUT P6, RZ, R0, 0x3, RZ, 0xc0, !PT ;  /* 0x0000000300ff7812 */ /* 0x000fe400078cc0ff */
[----:B------:R-:W-:Y:S02]  /*d380*/  LEA.HI R0, R5, R6, RZ, 0x2 ;  /* 0x0000000605007211 */ /* 0x000fe400078f10ff */
[----:B------:R-:W-:Y:S01]  /*d390*/  @!P0 IADD3 R10, R15, R9, RZ ;  /* 0x000000090f0a8210 */ /* 0x000fe20007ffe0ff */
[----:B------:R-:W2:Y:S01]  /*d3a0*/  @P5 MUFU.RCP R12, R8 ;  /* 0x00000008000c5308 */ /* 0x000ea20000001000 */
[----:B------:R-:W-:-:S07]  /*d3b0*/  SHF.R.S32.HI R9, RZ, 0x1f, R0 ;  /* 0x0000001fff097819 */ /* 0x000fce0000011400 */
[----:B------:R-:W3:Y:S01]  /*d3c0*/  @P4 MUFU.RCP R13, R7 ;  /* 0x00000007000d4308 */ /* 0x000ee20000001000 */
[----:B--2---:R-:W-:-:S07]  /*d3d0*/  FMUL.FTZ R128, R12, R128 ;  /* 0x000000800c807220 */ /* 0x004fce0000410000 */
[----:B------:R-:W2:Y:S01]  /*d3e0*/  @P5 MUFU.LG2 R8, R8 ;  /* 0x0000000800085308 */ /* 0x000ea20000000c00 */
[C---:B------:R-:W-:Y:S02]  /*d3f0*/  FMUL.FTZ R129, R12.reuse, R129 ;  /* 0x000000810c817220 */ /* 0x040fe40000410000 */
[C---:B------:R-:W-:Y:S02]  /*d400*/  FMUL.FTZ R36, R12.reuse, R36 ;  /* 0x000000240c247220 */ /* 0x040fe40000410000 */
[C---:B------:R-:W-:Y:S01]  /*d410*/  FMUL.FTZ R37, R12.reuse, R37 ;  /* 0x000000250c257220 */ /* 0x040fe20000410000 */
[----:B------:R-:W-:Y:S01]  /*d420*/  F2FP.BF16.PACK_AB R128, R129, R128 ;  /* 0x000000808180723e */ /* 0x000fe200000010ff */
[C---:B------:R-:W-:Y:S01]  /*d430*/  FMUL.FTZ R40, R12.reuse, R40 ;  /* 0x000000280c287220 */ /* 0x040fe20000410000 */
[----:B------:R-:W4:Y:S01]  /*d440*/  @P4 MUFU.LG2 R7, R7 ;  /* 0x0000000700074308 */ /* 0x000f220000000c00 */
        /* <DEDUP_REMOVED lines=64> */
[----:B------:R-:W-:Y:S01]  /*d850*/  SHF.R.S32.HI R12, RZ, 0x2, R0 ;  /* 0x00000002ff0c7819 */ /* 0x000fe20000011400 */
[----:B---3--:R-:W-:Y:S01]  /*d860*/  FMUL.FTZ R131, R13, R131 ;  /* 0x000000830d837220 */ /* 0x008fe20000410000 */
[----:B------:R-:W-:Y:S01]  /*d870*/  F2FP.BF16.PACK_AB R120, R121, R120 ;  /* 0x000000787978723e */ /* 0x000fe200000010ff */
[----:B------:R-:W-:Y:S01]  /*d880*/  FMUL.FTZ R130, R13, R130 ;  /* 0x000000820d827220 */ /* 0x000fe20000410000 */
[----:B------:R-:W-:Y:S01]  /*d890*/  LEA.HI R9, R9, R12, RZ, 0x3 ;  /* 0x0000000c09097211 */ /* 0x000fe200078f18ff */
[----:B------:R-:W-:Y:S01]  /*d8a0*/  FMUL.FTZ R39, R13, R39 ;  /* 0x000000270d277220 */ /* 0x000fe20000410000 */
[----:B------:R-:W-:Y:S01]  /*d8b0*/  F2FP.BF16.PACK_AB R116, R117, R116 ;  /* 0x000000747574723e */ /* 0x000fe200000010ff */
[----:B------:R-:W-:Y:S01]  /*d8c0*/  FMUL.FTZ R38, R13, R38 ;  /* 0x000000260d267220 */ /* 0x000fe20000410000 */
[----:B------:R-:W-:Y:S01]  /*d8d0*/  LOP3.LUT R9, R9, 0xfffffff8, RZ, 0xc0, !PT ;  /* 0xfffffff809097812 */ /* 0x000fe200078ec0ff */
[----:B------:R-:W-:Y:S01]  /*d8e0*/  FMUL.FTZ R43, R13, R43 ;  /* 0x0000002b0d2b7220 */ /* 0x000fe20000410000 */
[----:B------:R-:W-:Y:S01]  /*d8f0*/  F2FP.BF16.PACK_AB R130, R131, R130 ;  /* 0x000000828382723e */ /* 0x000fe200000010ff */
[C---:B------:R-:W-:Y:S01]  /*d900*/  FMUL.FTZ R42, R13.reuse, R42 ;  /* 0x0000002a0d2a7220 */ /* 0x040fe20000410000 */
[----:B------:R-:W-:Y:S01]  /*d910*/  IADD3 R9, R12, -R9, RZ ;  /* 0x800000090c097210 */ /* 0x000fe20007ffe0ff */
        /* <DEDUP_REMOVED lines=63> */
[----:B------:R-:W-:Y:S01]  /*dd10*/  LOP3.LUT R13, R0, 0x3ffffffc, RZ, 0xc0, !PT ;  /* 0x3ffffffc000d7812 */ /* 0x000fe200078ec0ff */
[----:B------:R-:W-:Y:S01]  /*dd20*/  IMAD.SHL.U32 R12, R9, 0x40, RZ ;  /* 0x00000040090c7824 */ /* 0x000fe200078e00ff */
[----:B------:R-:W-:Y:S02]  /*dd30*/  SHF.R.S32.HI R0, RZ, 0x5, R4 ;  /* 0x00000005ff007819 */ /* 0x000fe40000011404 */
[----:B------:R-:W-:Y:S02]  /*dd40*/  IADD3 R13, -R13, R6, RZ ;  /* 0x000000060d0d7210 */ /* 0x000fe40007ffe1ff */
[----:B------:R-:W-:-:S02]  /*dd50*/  LOP3.LUT R12, R12, 0x1c0, RZ, 0xc0, !PT ;  /* 0x000001c00c0c7812 */ /* 0x000fc400078ec0ff */
[----:B------:R-:W-:Y:S02]  /*dd60*/  LOP3.LUT R4, R9, 0x1, RZ, 0xc0, !PT ;  /* 0x0000000109047812 */ /* 0x000fe400078ec0ff */
[----:B------:R-:W-:Y:S02]  /*dd70*/  LEA R13, R0, R13, 0x9 ;  /* 0x0000000d000d7211 */ /* 0x000fe400078e48ff */
[----:B------:R-:W-:Y:S02]  /*dd80*/  LEA.HI R12, R12, R12, RZ, 0x1d ;  /* 0x0000000c0c0c7211 */ /* 0x000fe400078fe8ff */
[----:B------:R-:W-:Y:S02]  /*dd90*/  ISETP.NE.U32.AND P3, PT, R4, 0x1, PT ;  /* 0x000000010400780c */ /* 0x000fe40003f65070 */
[----:B------:R-:W-:Y:S02]  /*dda0*/  LEA R12, R13, R12, 0x1 ;  /* 0x0000000c0d0c7211 */ /* 0x000fe400078e08ff */
[----:B------:R-:W-:-:S02]  /*ddb0*/  R2P PR, R9, 0x6 ;  /* 0x0000000609007804 */ /* 0x000fc40000000000 */
[----:B------:R-:W-:Y:S01]  /*ddc0*/  SHF.L.U32 R13, R12, 0x1, RZ ;  /* 0x000000010c0d7819 */ /* 0x000fe200000006ff */
[----:B------:R-:W-:Y:S01]  /*ddd0*/  IMAD.MOV.U32 R12, RZ, RZ, 0x40 ;  /* 0x00000040ff0c7424 */ /* 0x000fe200078e00ff */
[----:B------:R-:W-:Y:S02]  /*dde0*/  MOV R4, 0x20 ;  /* 0x0000002000047802 */ /* 0x000fe40000000f00 */
[C---:B------:R-:W-:Y:S01]  /*ddf0*/  IADD3 R9, R13.reuse, -0x10, RZ ;  /* 0xfffffff00d097810 */ /* 0x040fe20007ffe0ff */
[----:B------:R-:W-:Y:S01]  /*de00*/  STS [R13], R128 ;  /* 0x000000800d007388 */ /* 0x000fe20000000800 */
[----:B------:R-:W-:Y:S02]  /*de10*/  SEL R4, R4, 0xffffffe0, !P1 ;  /* 0xffffffe004047807 */ /* 0x000fe40004800000 */
[----:B------:R-:W-:Y:S01]  /*de20*/  @P3 IADD3 R9, R13, 0x10, RZ ;  /* 0x000000100d093810 */ /* 0x000fe20007ffe0ff */
[----:B------:R-:W-:Y:S01]  /*de30*/  STS [R13+0x400], R130 ;  /* 0x000400820d007388 */ /* 0x000fe20000000800 */
[----:B------:R-:W-:-:S02]  /*de40*/  SEL R12, R12, 0xffffffc0, !P2 ;  /* 0xffffffc00c0c7807 */ /* 0x000fc40005000000 */
[C---:B------:R-:W-:Y:S01]  /*de50*/  IADD3 R15, R13.reuse, R4, RZ ;  /* 0x000000040d0f7210 */ /* 0x040fe20007ffe0ff */
[----:B------:R-:W-:Y:S01]  /*de60*/  STS [R9], R36 ;  /* 0x0000002409007388 */ /* 0x000fe20000000800 */
[-C--:B------:R-:W-:Y:S02]  /*de70*/  IADD3 R17, R4, R9.reuse, RZ ;  /* 0x0000000904117210 */ /* 0x080fe40007ffe0ff */
[-C--:B------:R-:W-:Y:S01]  /*de80*/  IADD3 R19, R13, R12.reuse, RZ ;  /* 0x0000000c0d137210 */ /* 0x080fe20007ffe0ff */
[----:B------:R-:W-:Y:S01]  /*de90*/  STS [R9+0x400], R38 ;  /* 0x0004002609007388 */ /* 0x000fe20000000800 */
[----:B------:R-:W-:Y:S01]  /*dea0*/  IADD3 R23, R12, R9, RZ ;  /* 0x000000090c177210 */ /* 0x000fe20007ffe0ff */
[----:B------:R-:W-:Y:S01]  /*deb0*/  IMAD.IADD R25, R17, 0x1, R12 ;  /* 0x0000000111197824 */ /* 0x000fe200078e020c */
[----:B------:R-:W-:Y:S01]  /*dec0*/  IADD3 R21, R15, R12, RZ ;  /* 0x0000000c0f157210 */ /* 0x000fe20007ffe0ff */
[----:B------:R-:W-:Y:S01]  /*ded0*/  STS [R15], R40 ;  /* 0x000000280f007388 */ /* 0x000fe20000000800 */
[----:B------:R-:W-:Y:S01]  /*dee0*/  F2FP.BF16.PACK_AB R122, R123, R122 ;  /* 0x0000007a7b7a723e */ /* 0x000fe200000010ff */
[----:B------:R-:W3:Y:S01]  /*def0*/  LDC.U8 R12, c[0x0][0x328] ;  /* 0x0000ca00ff0c7b82 */ /* 0x000ee20000000000 */
[----:B------:R-:W-:Y:S01]  /*df00*/  F2FP.BF16.PACK_AB R118, R119, R118 ;  /* 0x000000767776723e */ /* 0x000fe200000010ff */
[----:B------:R-:W-:Y:S01]  /*df10*/  STS [R15+0x400], R42 ;  /* 0x0004002a0f007388 */ /* 0x000fe20000000800 */
[----:B-1----:R-:W-:-:S02]  /*df20*/  ISETP.NE.AND P1, PT, R14, RZ, PT ;  /* 0x000000ff0e00720c */ /* 0x002fc40003f25270 */
[----:B------:R-:W-:Y:S01]  /*df30*/  SHF.R.S32.HI R71, RZ, 0x1f, R0 ;  /* 0x0000001fff477819 */ /* 0x000fe20000011400 */
[----:B------:R-:W-:Y:S03]  /*df40*/  STS [R17], R44 ;  /* 0x0000002c11007388 */ /* 0x000fe60000000800 */
[----:B------:R-:W-:Y:S01]  /*df50*/  LEA.HI R71, R71, R0, RZ, 0x3 ;  /* 0x0000000047477211 */ /* 0x000fe200078f18ff */
[----:B------:R-:W-:Y:S03]  /*df60*/  STS [R17+0x400], R46 ;  /* 0x0004002e11007388 */ /* 0x000fe60000000800 */
[----:B------:R-:W-:Y:S01]  /*df70*/  LOP3.LUT R71, R71, 0xffffff8, RZ, 0xc0, !PT ;  /* 0x0ffffff847477812 */ /* 0x000fe200078ec0ff */
[----:B------:R-:W-:Y:S02]  /*df80*/  STS [R19], R48 ;  /* 0x0000003013007388 */ /* 0x000fe40000000800 */
[----:B------:R-:W-:-:S02]  /*df90*/  @P1 MOV R63, c[0x0][0x210] ;  /* 0x00008400003f1a02 */ /* 0x000fc40000000f00 */
[----:B------:R-:W-:Y:S01]  /*dfa0*/  STS [R19+0x400], R50 ;  /* 0x0004003213007388 */ /* 0x000fe20000000800 */
[----:B------:R-:W-:Y:S02]  /*dfb0*/  @P1 MOV R65, 0x1 ;  /* 0x0000000100411802 */ /* 0x000fe40000000f00 */
[----:B------:R-:W-:Y:S01]  /*dfc0*/  @P1 IMAD R63, R63, c[0x0][0x214], RZ ;  /* 0x000085003f3f1a24 */ /* 0x000fe200078e02ff */
[----:B------:R-:W-:Y:S01]  /*dfd0*/  STS [R23], R52 ;  /* 0x0000003417007388 */ /* 0x000fe20000000800 */
[----:B------:R-:W-:Y:S02]  /*dfe0*/  IADD3 R71, R0, -R71, RZ ;  /* 0x8000004700477210 */ /* 0x000fe40007ffe0ff */
[----:B---3--:R-:W-:Y:S01]  /*dff0*/  ISETP.NE.AND P2, PT, R12, RZ, PT ;  /* 0x000000ff0c00720c */ /* 0x008fe20003f45270 */
[----:B------:R-:W-:Y:S01]  /*e000*/  STS [R23+0x400], R54 ;  /* 0x0004003617007388 */ /* 0x000fe20000000800 */
[----:B------:R-:W-:Y:S02]  /*e010*/  MOV R0, 0x7f800000 ;  /* 0x7f80000000007802 */ /* 0x000fe40000000f00 */
[----:B------:R-:W-:Y:S01]  /*e020*/  ISETP.NE.OR P3, PT, R14, RZ, !P2 ;  /* 0x000000ff0e00720c */ /* 0x000fe20005765670 */
[----:B------:R-:W-:Y:S04]  /*e030*/  STS [R21], R56 ;  /* 0x0000003815007388 */ /* 0x000fe80000000800 */
[----:B------:R-:W-:Y:S04]  /*e040*/  STS [R21+0x400], R58 ;  /* 0x0004003a15007388 */ /* 0x000fe80000000800 */
[----:B------:R-:W-:Y:S04]  /*e050*/  STS [R25], R60 ;  /* 0x0000003c19007388 */ /* 0x000fe80000000800 */
[----:B------:R-:W-:Y:S01]  /*e060*/  STS [R25+0x400], R62 ;  /* 0x0004003e19007388 */ /* 0x000fe20000000800 */
[----:B------:R-:W-:-:S03]  /*e070*/  @!P3 IMAD R67, R2, c[0x0][0x214], RZ ;  /* 0x000085000243ba24 */ /* 0x000fc600078e02ff */
[----:B------:R-:W-:Y:S02]  /*e080*/  STS [R13+0x4000], R64 ;  /* 0x004000400d007388 */ /* 0x000fe40000000800 */
[----:B------:R-:W-:Y:S02]  /*e090*/  @!P3 SEL R67, R67, R200, !P0 ;  /* 0x000000c84343b207 */ /* 0x000fe40004000000 */
[----:B------:R-:W-:Y:S04]  /*e0a0*/  STS [R13+0x4400], R66 ;  /* 0x004400420d007388 */ /* 0x000fe80000000800 */
[----:B------:R-:W-:Y:S04]  /*e0b0*/  STS [R9+0x4000], R68 ;  /* 0x0040004409007388 */ /* 0x000fe80000000800 */
[----:B------:R-:W-:Y:S04]  /*e0c0*/  STS [R9+0x4400], R70 ;  /* 0x0044004609007388 */ /* 0x000fe80000000800 */
[----:B------:R1:W-:Y:S04]  /*e0d0*/  STS [R15+0x4000], R72 ;  /* 0x004000480f007388 */ /* 0x0003e80000000800 */
[----:B------:R-:W-:Y:S04]  /*e0e0*/  STS [R15+0x4400], R74 ;  /* 0x0044004a0f007388 */ /* 0x000fe80000000800 */
[----:B------:R-:W-:Y:S04]  /*e0f0*/  STS [R17+0x4000], R76 ;  /* 0x0040004c11007388 */ /* 0x000fe80000000800 */
[----:B------:R-:W-:Y:S04]  /*e100*/  STS [R17+0x4400], R78 ;  /* 0x0044004e11007388 */ /* 0x000fe80000000800 */
[----:B------:R-:W-:Y:S04]  /*e110*/  STS [R19+0x4000], R80 ;  /* 0x0040005013007388 */ /* 0x000fe80000000800 */
[----:B------:R-:W-:Y:S04]  /*e120*/  STS [R19+0x4400], R82 ;  /* 0x0044005213007388 */ /* 0x000fe80000000800 */
[----:B------:R-:W-:Y:S01]  /*e130*/  STS [R23+0x4000], R84 ;  /* 0x0040005417007388 */ /* 0x000fe20000000800 */
[----:B-1----:R-:W-:-:S02]  /*e140*/  CS2R R72, SRZ ;  /* 0x0000000000487805 */ /* 0x002fc4000001ff00 */
[----:B------:R-:W-:Y:S01]  /*e150*/  @!P3 SHF.R.S32.HI R73, RZ, 0x1f, R67 ;  /* 0x0000001fff49b819 */ /* 0x000fe20000011443 */
[----:B------:R-:W-:Y:S01]  /*e160*/  STS [R23+0x4400], R86 ;  /* 0x0044005617007388 */ /* 0x000fe20000000800 */
[----:B------:R-:W-:Y:S01]  /*e170*/  @!P3 MOV R72, R67 ;  /* 0x000000430048b202 */ /* 0x000fe20000000f00 */
[----:B--2---:R-:W-:Y:S02]  /*e180*/  @P5 FMUL.FTZ R67, R8, 0.69314718246459960938 ;  /* 0x3f31721808435820 */ /* 0x004fe40000410000 */
[----:B------:R-:W-:Y:S01]  /*e190*/  STS [R21+0x4000], R88 ;  /* 0x0040005815007388 */ /* 0x000fe20000000800 */
[----:B----4-:R-:W-:Y:S02]  /*e1a0*/  @P4 FMUL.FTZ R8, R7, 0.69314718246459960938 ;  /* 0x3f31721807084820 */ /* 0x010fe40000410000 */
[----:B------:R-:W-:Y:S01]  /*e1b0*/  @P5 FFMA.FTZ R0, R132, c[0x0][0x238], R67 ;  /* 0x00008e0084005a23 */ /* 0x000fe20000010043 */
[----:B------:R-:W-:Y:S04]  /*e1c0*/  STS [R21+0x4400], R90 ;  /* 0x0044005a15007388 */ /* 0x000fe80000000800 */
[----:B------:R-:W-:Y:S04]  /*e1d0*/  STS [R25+0x4000], R92 ;  /* 0x0040005c19007388 */ /* 0x000fe80000000800 */
[----:B------:R-:W-:Y:S04]  /*e1e0*/  STS [R25+0x4400], R94 ;  /* 0x0044005e19007388 */ /* 0x000fe80000000800 */
[----:B------:R-:W-:Y:S04]  /*e1f0*/  STS [R13+0x8000], R96 ;  /* 0x008000600d007388 */ /* 0x000fe80000000800 */
[----:B------:R-:W-:Y:S04]  /*e200*/  STS [R13+0x8400], R98 ;  /* 0x008400620d007388 */ /* 0x000fe80000000800 */
[----:B------:R-:W-:Y:S04]  /*e210*/  STS [R9+0x8000], R100 ;  /* 0x0080006409007388 */ /* 0x000fe80000000800 */
[----:B------:R1:W-:Y:S04]  /*e220*/  STS [R9+0x8400], R102 ;  /* 0x0084006609007388 */ /* 0x0003e80000000800 */
[----:B------:R2:W-:Y:S04]  /*e230*/  STS [R15+0x8000], R104 ;  /* 0x008000680f007388 */ /* 0x0005e80000000800 */
[----:B------:R2:W-:Y:S04]  /*e240*/  STS [R15+0x8400], R106 ;  /* 0x0084006a0f007388 */ /* 0x0005e80000000800 */
[----:B------:R2:W-:Y:S04]  /*e250*/  STS [R17+0x8000], R124 ;  /* 0x0080007c11007388 */ /* 0x0005e80000000800 */
[----:B------:R2:W-:Y:S04]  /*e260*/  STS [R17+0x8400], R126 ;  /* 0x0084007e11007388 */ /* 0x0005e80000000800 */
[----:B------:R2:W-:Y:S04]  /*e270*/  STS [R19+0x8000], R108 ;  /* 0x0080006c13007388 */ /* 0x0005e80000000800 */
[----:B------:R2:W-:Y:S01]  /*e280*/  STS [R19+0x8400], R110 ;  /* 0x0084006e13007388 */ /* 0x0005e20000000800 */
[----:B-1----:R-:W-:-:S03]  /*e290*/  @!P1 MOV R9, c[0x0][0x214] ;  /* 0x0000850000099a02 */ /* 0x002fc60000000f00 */
[----:B------:R2:W-:Y:S01]  /*e2a0*/  STS [R23+0x8000], R112 ;  /* 0x0080007017007388 */ /* 0x0005e20000000800 */
[----:B------:R-:W-:-:S03]  /*e2b0*/  @!P1 SEL R63, R9, c[0x0][0x234], !P2 ;  /* 0x00008d00093f9a07 */ /* 0x000fc60005000000 */
[----:B------:R2:W-:Y:S02]  /*e2c0*/  STS [R23+0x8400], R114 ;  /* 0x0084007217007388 */ /* 0x0005e40000000800 */
[----:B------:R-:W-:Y:S02]  /*e2d0*/  @!P1 IMAD R65, R63, c[0x0][0x1c0], RZ ;  /* 0x000070003f419a24 */ /* 0x000fe400078e02ff */
[----:B------:R2:W-:Y:S02]  /*e2e0*/  STS [R21+0x8000], R120 ;  /* 0x0080007815007388 */ /* 0x0005e40000000800 */
[----:B------:R-:W-:Y:S02]  /*e2f0*/  IMAD R65, R2, R65, RZ ;  /* 0x0000004102417224 */ /* 0x000fe400078e02ff */
[----:B------:R2:W-:Y:S03]  /*e300*/  STS [R21+0x8400], R122 ;  /* 0x0084007a15007388 */ /* 0x0005e60000000800 */
[----:B------:R-:W-:Y:S01]  /*e310*/  SEL R65, R65, RZ, P3 ;  /* 0x000000ff41417207 */ /* 0x000fe20001800000 */
[----:B------:R2:W-:Y:S04]  /*e320*/  STS [R25+0x8000], R116 ;  /* 0x0080007419007388 */ /* 0x0005e80000000800 */
[----:B------:R2:W-:Y:S04]  /*e330*/  STS [R25+0x8400], R118 ;  /* 0x0084007619007388 */ /* 0x0005e80000000800 */
[----:B------:R-:W-:Y:S06]  /*e340*/  BAR.SYNC.DEFER_BLOCKING 0x0 ;  /* 0x0000000000007b1d */ /* 0x000fec0000010000 */
[----:B------:R-:W1:Y:S04]  /*e350*/  S2R R4, SR_TID.X ;  /* 0x0000000000047919 */ /* 0x000e680000002100 */
[----:B------:R-:W3:Y:S04]  /*e360*/  S2R R60, SR_CTAID.X ;  /* 0x00000000003c7919 */ /* 0x000ee80000002500 */
[----:B------:R-:W4:Y:S04]  /*e370*/  S2R R62, SR_CTAID.Z ;  /* 0x00000000003e7919 */ /* 0x000f280000002700 */
[----:B------:R2:W2:Y:S04]  /*e380*/  LDS.128 R52, [R202] ;  /* 0x00000000ca347984 */ /* 0x0004a80000000c00 */
[----:B------:R2:W2:Y:S01]  /*e390*/  LDS.128 R48, [R202+0x1000] ;  /* 0x00100000ca307984 */ /* 0x0004a20000000c00 */
[----:B-1----:R-:W-:-:S03]  /*e3a0*/  SHF.R.S32.HI R61, RZ, 0x1f, R4 ;  /* 0x0000001fff3d7819 */ /* 0x002fc60000011404 */
[----:B------:R1:W1:Y:S01]  /*e3b0*/  LDS.128 R44, [R202+0x2000] ;  /* 0x00200000ca2c7984 */ /* 0x0002620000000c00 */
[----:B------:R-:W-:-:S03]  /*e3c0*/  LEA.HI R9, R61, R4, RZ, 0x5 ;  /* 0x000000043d097211 */ /* 0x000fc600078f28ff */
[----:B------:R1:W1:Y:S01]  /*e3d0*/  LDS.128 R40, [R202+0x3000] ;  /* 0x00300000ca287984 */ /* 0x0002620000000c00 */
[----:B------:R-:W-:Y:S01]  /*e3e0*/  LOP3.LUT R69, R9, 0xffffffe0, RZ, 0xc0, !PT ;  /* 0xffffffe009457812 */ /* 0x000fe200078ec0ff */
[----:B----4-:R-:W-:Y:S02]  /*e3f0*/  IMAD R65, R62, R63, R65 ;  /* 0x0000003f3e417224 */ /* 0x010fe400078e0241 */
[----:B------:R4:W1:Y:S01]  /*e400*/  LDS.128 R36, [R202+0x4000] ;  /* 0x00400000ca247984 */ /* 0x0008620000000c00 */
[----:B------:R-:W-:Y:S01]  /*e410*/  @P1 MOV R9, c[0x0][0x210] ;  /* 0x0000840000091a02 */ /* 0x000fe20000000f00 */
[----:B------:R-:W-:Y:S01]  /*e420*/  @!P1 IMAD.MOV.U32 R9, RZ, RZ, 0x1 ;  /* 0x00000001ff099424 */ /* 0x000fe200078e00ff */
[----:B------:R-:W-:Y:S01]  /*e430*/  IADD3 R2, -R69, R4, RZ ;  /* 0x0000000445027210 */ /* 0x000fe20007ffe1ff */
[----:B------:R4:W1:Y:S01]  /*e440*/  LDS.128 R32, [R202+0x5000] ;  /* 0x00500000ca207984 */ /* 0x0008620000000c00 */
[----:B------:R-:W-:Y:S02]  /*e450*/  SHF.R.S32.HI R66, RZ, 0x1f, R65 ;  /* 0x0000001fff427819 */ /* 0x000fe40000011441 */
[----:B------:R-:W-:Y:S01]  /*e460*/  SHF.R.S32.HI R69, RZ, 0x1f, R2 ;  /* 0x0000001fff457819 */ /* 0x000fe20000011402 */
[----:B------:R4:W1:Y:S01]  /*e470*/  LDS.128 R28, [R202+0x6000] ;  /* 0x00600000ca1c7984 */ /* 0x0008620000000c00 */
[----:B------:R-:W-:Y:S01]  /*e480*/  MOV R63, 0x7f800000 ;  /* 0x7f800000003f7802 */ /* 0x000fe20000000f00 */
[----:B------:R-:W-:Y:S01]  /*e490*/  @P4 FFMA.FTZ R63, R3, c[0x0][0x238], R8 ;  /* 0x00008e00033f4a23 */ /* 0x000fe20000010008 */
[----:B------:R-:W-:Y:S01]  /*e4a0*/  LEA.HI R69, R69, R2, RZ, 0x2 ;  /* 0x0000000245457211 */ /* 0x000fe200078f10ff */
[----:B------:R4:W1:Y:S01]  /*e4b0*/  LDS.128 R24, [R202+0x7000] ;  /* 0x00700000ca187984 */ /* 0x0008620000000c00 */
[----:B---3--:R-:W-:-:S02]  /*e4c0*/  IMAD R2, R60, R9, RZ ;  /* 0x000000093c027224 */ /* 0x008fc400078e02ff */
[----:B------:R-:W-:Y:S01]  /*e4d0*/  SHF.R.S32.HI R64, RZ, 0x2, R69 ;  /* 0x00000002ff407819 */ /* 0x000fe20000011445 */
[----:B------:R4:W3:Y:S02]  /*e4e0*/  LDS.128 R20, [R202+0x8000] ;  /* 0x00800000ca147984 */ /* 0x0008e40000000c00 */
[----:B------:R-:W-:Y:S02]  /*e4f0*/  SHF.L.U32 R2, R2, 0x7, RZ ;  /* 0x0000000702027819 */ /* 0x000fe400000006ff */
[----:B------:R4:W1:Y:S01]  /*e500*/  LDS.128 R16, [R202+0x9000] ;  /* 0x00900000ca107984 */ /* 0x0008620000000c00 */
[----:B------:R-:W-:Y:S02]  /*e510*/  LEA R64, R71, R64, 0x4 ;  /* 0x0000004047407211 */ /* 0x000fe400078e20ff */
[----:B------:R-:W-:Y:S01]  /*e520*/  SHF.R.S32.HI R7, RZ, 0x1f, R2 ;  /* 0x0000001fff077819 */ /* 0x000fe20000011402 */
[----:B------:R4:W1:Y:S01]  /*e530*/  LDS.128 R12, [R202+0xa000] ;  /* 0x00a00000ca0c7984 */ /* 0x0008620000000c00 */
[----:B------:R-:W-:-:S03]  /*e540*/  IADD3 R2, P1, P0, R2, R72, R65 ;  /* 0x0000004802027210 */ /* 0x000fc6000783e041 */
[----:B------:R4:W1:Y:S01]  /*e550*/  LDS.128 R56, [R202+0xb000] ;  /* 0x00b00000ca387984 */ /* 0x0008620000000c00 */
[----:B------:R-:W-:Y:S01]  /*e560*/  IADD3.X R7, R7, R73, R66, P1, P0 ;  /* 0x0000004907077210 */ /* 0x000fe20000fe0442 */
[----:B------:R-:W-:Y:S05]  /*e570*/  @P6 BRA `(.L_x_99) ;  /* 0x0000010000006947 */ /* 0x000fea0003800000 */
[----:B--2---:R-:W-:Y:S01]  /*e580*/  IMAD R3, R60, -0x80, R205 ;  /* 0xffffff803c037824 */ /* 0x004fe200078e02cd */
[----:B------:R-:W-:-:S04]  /*e590*/  IADD3 R8, R64, 0x8, RZ ;  /* 0x0000000840087810 */ /* 0x000fc80007ffe0ff */
[-C--:B------:R-:W-:Y:S02]  /*e5a0*/  ISETP.GE.AND P3, PT, R64, R3.reuse, PT ;  /* 0x000000034000720c */ /* 0x080fe40003f66270 */
[----:B------:R-:W-:-:S11]  /*e5b0*/  ISETP.GE.AND P2, PT, R8, R3, PT ;  /* 0x000000030800720c */ /* 0x000fd60003f46270 */
[-C--:B------:R-:W-:Y:S02]  /*e5c0*/  @!P3 IMAD R64, R64, R9.reuse, RZ ;  /* 0x000000094040b224 */ /* 0x080fe400078e02ff */
[----:B------:R-:W-:-:S03]  /*e5d0*/  @!P2 IMAD R8, R8, R9, RZ ;  /* 0x000000090808a224 */ /* 0x000fc600078e02ff */
[-C--:B------:R-:W-:Y:S02]  /*e5e0*/  @!P3 IADD3 R3, P1, R64, R2.reuse, RZ ;  /* 0x000000024003b210 */ /* 0x080fe40007f3e0ff */
[----:B------:R-:W-:Y:S02]  /*e5f0*/  @!P2 IADD3 R2, P0, R8, R2, RZ ;  /* 0x000000020802a210 */ /* 0x000fe40007f1e0ff */
        /* <DEDUP_REMOVED lines=8> */
.L_x_99:
[----:B--2---:R-:W-:Y:S05]  /*e680*/  BSYNC B0 ;  /* 0x0000000000007941 */ /* 0x004fea0003800000 */
.L_x_98:
[----:B------:R-:W-:Y:S01]  /*e690*/  LEA.HI R5, R5, R6, RZ, 0x3 ;  /* 0x0000000605057211 */ /* 0x000fe200078f18ff */
[----:B------:R-:W-:Y:S01]  /*e6a0*/  IMAD R60, R60, -0x80, R205 ;  /* 0xffffff803c3c7824 */ /* 0x000fe200078e02cd */
[----:B------:R-:W-:Y:S01]  /*e6b0*/  IADD3 R8, P0, R210, R11, RZ ;  /* 0x0000000bd2087210 */ /* 0x000fe20007f1e0ff */
[----:B------:R-:W-:Y:S01]  /*e6c0*/  BSSY B0, `(.L_x_100) ;  /* 0x000001c000007945 */ /* 0x000fe20003800000 */
[----:B------:R-:W-:Y:S02]  /*e6d0*/  SHF.R.S32.HI R3, RZ, 0x1f, R210 ;  /* 0x0000001fff037819 */ /* 0x000fe400000114d2 */
[----:B------:R-:W-:-:S02]  /*e6e0*/  SHF.R.S32.HI R5, RZ, 0x3, R5 ;  /* 0x00000003ff057819 */ /* 0x000fc40000011405 */
[----:B------:R-:W-:Y:S01]  /*e6f0*/  LEA.HI R4, R61, R4, RZ, 0x3 ;  /* 0x000000043d047211 */ /* 0x000fe200078f18ff */
[----:B------:R-:W-:Y:S01]  /*e700*/  IMAD.X R9, R3, 0x1, R10, P0 ;  /* 0x0000000103097824 */ /* 0x000fe200000e060a */
[----:B------:R-:W-:Y:S02]  /*e710*/  ISETP.GE.AND P0, PT, R5, R60, PT ;  /* 0x0000003c0500720c */ /* 0x000fe40003f06270 */
[----:B------:R-:W-:Y:S01]  /*e720*/  SHF.R.S32.HI R0, RZ, 0x1f, R62 ;  /* 0x0000001fff007819 */ /* 0x000fe2000001143e */
[----:B------:R-:W-:Y:S01]  /*e730*/  IMAD.WIDE.U32 R8, R62, c[0x0][0x1f0], R8 ;  /* 0x00007c003e087a25 */ /* 0x000fe200078e0008 */
[----:B------:R-:W-:-:S03]  /*e740*/  SHF.R.S32.HI R4, RZ, 0x3, R4 ;  /* 0x00000003ff047819 */ /* 0x000fc60000011404 */
[----:B------:R-:W-:Y:S01]  /*e750*/  IMAD R3, R0, c[0x0][0x1f0], RZ ;  /* 0x00007c0000037a24 */ /* 0x000fe200078e02ff */
[----:B------:R-:W-:-:S03]  /*e760*/  SHF.R.S32.HI R5, RZ, 0x1f, R4 ;  /* 0x0000001fff057819 */ /* 0x000fc60000011404 */
[----:B------:R-:W-:Y:S02]  /*e770*/  IMAD R3, R62, c[0x0][0x1f4], R3 ;  /* 0x00007d003e037a24 */ /* 0x000fe400078e0203 */
[----:B------:R-:W-:-:S04]  /*e780*/  IMAD.WIDE R6, R201, 0x80, R4 ;  /* 0x00000080c9067825 */ /* 0x000fc800078e0204 */
[----:B------:R-:W-:Y:S01]  /*e790*/  IMAD.IADD R11, R9, 0x1, R3 ;  /* 0x00000001090b7824 */ /* 0x000fe200078e0203 */
[----:B------:R-:W-:Y:S05]  /*e7a0*/  @P0 BRA `(.L_x_101) ;  /* 0x000000d000000947 */ /* 0x000fea0003800000 */
[----:B------:R-:W-:Y:S01]  /*e7b0*/  IMAD R0, R7, c[0x0][0x1e8], RZ ;  /* 0x00007a0007007a24 */ /* 0x000fe200078e02ff */
[----:B------:R-:W-:Y:S01]  /*e7c0*/  ISETP.GE.AND P3, PT, R210, c[0x0][0x220], PT ;  /* 0x00008800d2007a0c */ /* 0x000fe20003f66270 */
[----:B------:R-:W-:Y:S01]  /*e7d0*/  IMAD.MOV.U32 R10, RZ, RZ, R8 ;  /* 0x000000ffff0a7224 */ /* 0x000fe200078e0008 */
[----:B------:R-:W-:Y:S01]  /*e7e0*/  ISETP.GE.AND P2, PT, R204, c[0x0][0x220], PT ;  /* 0x00008800cc007a0c */ /* 0x000fe20003f46270 */
[C---:B------:R-:W-:Y:S01]  /*e7f0*/  IMAD R0, R6.reuse, c[0x0][0x1ec], R0 ;  /* 0x00007b0006007a24 */ /* 0x040fe200078e0200 */
[----:B------:R-:W-:Y:S01]  /*e800*/  ISETP.GE.AND P1, PT, R203, c[0x0][0x220], PT ;  /* 0x00008800cb007a0c */ /* 0x000fe20003f26270 */
[----:B------:R-:W-:-:S04]  /*e810*/  IMAD.WIDE.U32 R2, R6, c[0x0][0x1e8], R10 ;  /* 0x00007a0006027a25 */ /* 0x000fc800078e000a */
[----:B------:R-:W-:Y:S01]  /*e820*/  IMAD.IADD R0, R3, 0x1, R0 ;  /* 0x0000000103007824 */ /* 0x000fe200078e0200 */
[----:B------:R-:W-:-:S04]  /*e830*/  LEA R60, P0, R2, c[0x0][0x1d0], 0x1 ;  /* 0x00007400023c7a11 */ /* 0x000fc800078008ff */
[----:B------:R-:W-:-:S05]  /*e840*/  LEA.HI.X R61, R2, c[0x0][0x1d4], R0, 0x1, P0 ;  /* 0x00007500023d7a11 */ /* 0x000fca00000f0c00 */
[----:B------:R2:W-:Y:S04]  /*e850*/  @!P3 STG.E.128 [R60.64], R52 ;  /* 0x000000343c00b986 */ /* 0x0005e8000c101d0c */
[----:B-1----:R2:W-:Y:S04]  /*e860*/  @!P2 STG.E.128 [R60.64+0x80], R36 ;  /* 0x000080243c00a986 */ /* 0x0025e8000c101d0c */
[----:B---3--:R2:W-:Y:S02]  /*e870*/  @!P1 STG.E.128 [R60.64+0x100], R20 ;  /* 0x000100143c009986 */ /* 0x0085e4000c101d0c */
.L_x_101:
[----:B------:R-:W-:Y:S05]  /*e880*/  BSYNC B0 ;  /* 0x0000000000007941 */ /* 0x000fea0003800000 */
.L_x_100:
[----:B------:R-:W-:Y:S01]  /*e890*/  IADD3 R0, R4, 0x20, RZ ;  /* 0x0000002004007810 */ /* 0x000fe20007ffe0ff */
[----:B------:R-:W-:Y:S03]  /*e8a0*/  BSSY B0, `(.L_x_102) ;  /* 0x0000013000007945 */ /* 0x000fe60003800000 */
[----:B------:R-:W-:-:S13]  /*e8b0*/  ISETP.GE.AND P0, PT, R0, R199, PT ;  /* 0x000000c70000720c */ /* 0x000fda0003f06270 */
[----:B------:R-:W-:Y:S05]  /*e8c0*/  @P0 BRA `(.L_x_103) ;  /* 0x0000010000000947 */ /* 0x000fea0003800000 */
[----:B------:R-:W-:Y:S01]  /*e8d0*/  IADD3 R2, P0, R6, 0x20, RZ ;  /* 0x0000002006027810 */ /* 0x000fe20007f1e0ff */
[----:B--23--:R-:W-:Y:S01]  /*e8e0*/  IMAD.MOV.U32 R20, RZ, RZ, R8 ;  /* 0x000000ffff147224 */ /* 0x00cfe200078e0008 */
[----:B------:R-:W-:Y:S02]  /*e8f0*/  MOV R21, R11 ;  /* 0x0000000b00157202 */ /* 0x000fe40000000f00 */
[----:B------:R-:W-:Y:S01]  /*e900*/  ISETP.GE.AND P2, PT, R210, c[0x0][0x220], PT ;  /* 0x00008800d2007a0c */ /* 0x000fe20003f46270 */
[----:B------:R-:W-:Y:S01]  /*e910*/  IMAD.X R0, RZ, RZ, R7, P0 ;  /* 0x000000ffff007224 */ /* 0x000fe200000e0607 */
[----:B------:R-:W-:Y:S01]  /*e920*/  ISETP.GE.AND P1, PT, R204, c[0x0][0x220], PT ;  /* 0x00008800cc007a0c */ /* 0x000fe20003f26270 */
[----:B------:R-:W-:Y:S01]  /*e930*/  IMAD.WIDE.U32 R20, R2, c[0x0][0x1e8], R20 ;  /* 0x00007a0002147a25 */ /* 0x000fe200078e0014 */
[----:B------:R-:W-:-:S03]  /*e940*/  ISETP.GE.AND P0, PT, R203, c[0x0][0x220], PT ;  /* 0x00008800cb007a0c */ /* 0x000fc60003f06270 */
[----:B------:R-:W-:-:S04]  /*e950*/  IMAD R3, R0, c[0x0][0x1e8], RZ ;  /* 0x00007a0000037a24 */ /* 0x000fc800078e02ff */
[----:B------:R-:W-:Y:S01]  /*e960*/  IMAD R3, R2, c[0x0][0x1ec], R3 ;  /* 0x00007b0002037a24 */ /* 0x000fe200078e0203 */
[----:B------:R-:W-:-:S03]  /*e970*/  LEA R2, P3, R20, c[0x0][0x1d0], 0x1 ;  /* 0x0000740014027a11 */ /* 0x000fc600078608ff */
[----:B------:R-:W-:-:S05]  /*e980*/  IMAD.IADD R3, R21, 0x1, R3 ;  /* 0x0000000115037824 */ /* 0x000fca00078e0203 */
[----:B------:R-:W-:-:S05]  /*e990*/  LEA.HI.X R3, R20, c[0x0][0x1d4], R3, 0x1, P3 ;  /* 0x0000750014037a11 */ /* 0x000fca00018f0c03 */
[----:B------:R2:W-:Y:S04]  /*e9a0*/  @!P2 STG.E.128 [R2.64], R48 ;  /* 0x000000300200a986 */ /* 0x0005e8000c101d0c */
[----:B-1----:R2:W-:Y:S04]  /*e9b0*/  @!P1 STG.E.128 [R2.64+0x80], R32 ;  /* 0x0000802002009986 */ /* 0x0025e8000c101d0c */
[----:B------:R2:W-:Y:S02]  /*e9c0*/  @!P0 STG.E.128 [R2.64+0x100], R16 ;  /* 0x0001001002008986 */ /* 0x0005e4000c101d0c */
.L_x_103:
[----:B------:R-:W-:Y:S05]  /*e9d0*/  BSYNC B0 ;  /* 0x0000000000007941 */ /* 0x000fea0003800000 */
.L_x_102:
[----:B------:R-:W-:Y:S01]  /*e9e0*/  IADD3 R0, R4, 0x40, RZ ;  /* 0x0000004004007810 */ /* 0x000fe20007ffe0ff */
[----:B------:R-:W-:Y:S03]  /*e9f0*/  BSSY B0, `(.L_x_104) ;  /* 0x0000013000007945 */ /* 0x000fe60003800000 */
[----:B------:R-:W-:-:S13]  /*ea00*/  ISETP.GE.AND P0, PT, R0, R199, PT ;  /* 0x000000c70000720c */ /* 0x000fda0003f06270 */
[----:B------:R-:W-:Y:S05]  /*ea10*/  @P0 BRA `(.L_x_105) ;  /* 0x0000010000000947 */ /* 0x000fea0003800000 */
[----:B--2---:R-:W-:Y:S01]  /*ea20*/  IADD3 R2, P0, R6, 0x40, RZ ;  /* 0x0000004006027810 */ /* 0x004fe20007f1e0ff */
[----:B-1----:R-:W-:Y:S01]  /*ea30*/  IMAD.MOV.U32 R16, RZ, RZ, R8 ;  /* 0x000000ffff107224 */ /* 0x002fe200078e0008 */
        /* <DEDUP_REMOVED lines=12> */
[----:B------:R1:W-:Y:S04]  /*eb00*/  @!P1 STG.E.128 [R2.64+0x80], R28 ;  /* 0x0000801c02009986 */ /* 0x0003e8000c101d0c */
[----:B------:R1:W-:Y:S02]  /*eb10*/  @!P0 STG.E.128 [R2.64+0x100], R12 ;  /* 0x0001000c02008986 */ /* 0x0003e4000c101d0c */
.L_x_105:
[----:B------:R-:W-:Y:S05]  /*eb20*/  BSYNC B0 ;  /* 0x0000000000007941 */ /* 0x000fea0003800000 */
.L_x_104:
[----:B------:R-:W-:-:S04]  /*eb30*/  IADD3 R4, R4, 0x60, RZ ;  /* 0x0000006004047810 */ /* 0x000fc80007ffe0ff */
[----:B------:R-:W-:-:S13]  /*eb40*/  ISETP.GE.AND P0, PT, R4, R199, PT ;  /* 0x000000c70400720c */ /* 0x000fda0003f06270 */
[----:B------:R-:W-:Y:S05]  /*eb50*/  @P0 EXIT ;  /* 0x000000000000094d */ /* 0x000fea0003800000 */
[----:B------:R-:W-:Y:S01]  /*eb60*/  IADD3 R0, P0, R6, 0x60, RZ ;  /* 0x0000006006007810 */ /* 0x000fe20007f1e0ff */
[----:B------:R-:W-:Y:S01]  /*eb70*/  IMAD.MOV.U32 R4, RZ, RZ, R8 ;  /* 0x000000ffff047224 */ /* 0x000fe200078e0008 */
[----:B------:R-:W-:Y:S02]  /*eb80*/  MOV R5, R11 ;  /* 0x0000000b00057202 */ /* 0x000fe40000000f00 */
[----:B------:R-:W-:Y:S01]  /*eb90*/  ISETP.GE.AND P1, PT, R210, c[0x0][0x220], PT ;  /* 0x00008800d2007a0c */ /* 0x000fe20003f26270 */
[----:B------:R-:W-:Y:S01]  /*eba0*/  IMAD.X R6, RZ, RZ, R7, P0 ;  /* 0x000000ffff067224 */ /* 0x000fe200000e0607 */
[----:B------:R-:W-:Y:S01]  /*ebb0*/  ISETP.GE.AND P0, PT, R204, c[0x0][0x220], PT ;  /* 0x00008800cc007a0c */ /* 0x000fe20003f06270 */
[----:B------:R-:W-:-:S04]  /*ebc0*/  IMAD.WIDE.U32 R4, R0, c[0x0][0x1e8], R4 ;  /* 0x00007a0000047a25 */ /* 0x000fc800078e0004 */
[----:B-12---:R-:W-:Y:S01]  /*ebd0*/  IMAD R3, R6, c[0x0][0x1e8], RZ ;  /* 0x00007a0006037a24 */ /* 0x006fe200078e02ff */
[----:B------:R-:W-:-:S03]  /*ebe0*/  LEA R2, P2, R4, c[0x0][0x1d0], 0x1 ;  /* 0x0000740004027a11 */ /* 0x000fc600078408ff */
[----:B------:R-:W-:-:S04]  /*ebf0*/  IMAD R3, R0, c[0x0][0x1ec], R3 ;  /* 0x00007b0000037a24 */ /* 0x000fc800078e0203 */
[----:B------:R-:W-:-:S05]  /*ec00*/  IMAD.IADD R3, R5, 0x1, R3 ;  /* 0x0000000105037824 */ /* 0x000fca00078e0203 */
[----:B------:R-:W-:-:S05]  /*ec10*/  LEA.HI.X R3, R4, c[0x0][0x1d4], R3, 0x1, P2 ;  /* 0x0000750004037a11 */ /* 0x000fca00010f0c03 */
[----:B------:R1:W-:Y:S01]  /*ec20*/  @!P0 STG.E.128 [R2.64+0x80], R24 ;  /* 0x0000801802008986 */ /* 0x0003e2000c101d0c */
[----:B------:R-:W-:-:S03]  /*ec30*/  ISETP.GE.AND P0, PT, R203, c[0x0][0x220], PT ;  /* 0x00008800cb007a0c */ /* 0x000fc60003f06270 */
[----:B------:R1:W-:Y:S10]  /*ec40*/  @!P1 STG.E.128 [R2.64], R40 ;  /* 0x0000002802009986 */ /* 0x0003f4000c101d0c */
[----:B------:R-:W-:Y:S05]  /*ec50*/  @P0 EXIT ;  /* 0x000000000000094d */ /* 0x000fea0003800000 */
[----:B------:R-:W-:Y:S01]  /*ec60*/  STG.E.128 [R2.64+0x100], R56 ;  /* 0x0001003802007986 */ /* 0x000fe2000c101d0c */
[----:B------:R-:W-:Y:S05]  /*ec70*/  EXIT ;  /* 0x000000000000794d */ /* 0x000fea0003800000 */
.L_x_64:
[----:B------:R-:W2:Y:S01]  /*ec80*/  LDC.U8 R5, c[0x0][0x329] ;  /* 0x0000ca40ff057b82 */ /* 0x000ea20000000000 */
[----:B------:R-:W-:Y:S01]  /*ec90*/  ISETP.NE.AND P3, PT, R200, -0x1, PT ;  /* 0xffffffffc800780c */ /* 0x000fe20003f65270 */
[----:B------:R-:W-:Y:S01]  /*eca0*/  BSSY B0, `(.L_x_106) ;  /* 0x0000043000007945 */ /* 0x000fe20003800000 */
[----:B-1----:R-:W-:-:S02]  /*ecb0*/  SHF.R.S32.HI R8, RZ, 0x1f, R3 ;  /* 0x0000001fff087819 */ /* 0x002fc40000011403 */
[----:B------:R-:W-:Y:S02]  /*ecc0*/  IADD3 R205, -R6, R205, RZ ;  /* 0x000000cd06cd7210 */ /* 0x000fe40007ffe1ff */
[----:B------:R-:W-:Y:S01]  /*ecd0*/  LEA.HI R8, R8, R3, RZ, 0x3 ;  /* 0x0000000308087211 */ /* 0x000fe200078f18ff */
[----:B------:R-:W1:Y:S01]  /*ece0*/  LDC.U8 R2, c[0x0][0x328] ;  /* 0x0000ca00ff027b82 */ /* 0x000e620000000000 */
[----:B------:R-:W-:Y:S02]  /*ecf0*/  SHF.R.S32.HI R11, RZ, 0x1f, R14 ;  /* 0x0000001fff0b7819 */ /* 0x000fe4000001140e */
[----:B------:R-:W-:Y:S02]  /*ed00*/  LOP3.LUT R10, R8, 0xfffffff8, RZ, 0xc0, !PT ;  /* 0xfffffff8080a7812 */ /* 0x000fe400078ec0ff */
[----:B------:R-:W-:Y:S01]  /*ed10*/  SHF.R.S32.HI R8, RZ, 0x3, R8 ;  /* 0x00000003ff087819 */ /* 0x000fe20000011408 */
[----:B------:R-:W-:-:S04]  /*ed20*/  @P3 IMAD.WIDE.U32 R16, R200, c[0x0][0x1e8], RZ ;  /* 0x00007a00c8103a25 */ /* 0x000fc800078e00ff */
[----:B------:R-:W-:-:S04]  /*ed30*/  @!P3 IMAD.WIDE.U32 R12, R0, c[0x0][0x1e0], RZ ;  /* 0x00007800000cba25 */ /* 0x000fc800078e00ff */
[----:B------:R-:W-:Y:S01]  /*ed40*/  @P3 IMAD R9, R200, c[0x0][0x1ec], R17 ;  /* 0x00007b00c8093a24 */ /* 0x000fe200078e0211 */
[----:B------:R-:W-:Y:S01]  /*ed50*/  @!P3 MOV R16, R12 ;  /* 0x0000000c0010b202 */ /* 0x000fe20000000f00 */
[----:B------:R-:W-:Y:S01]  /*ed60*/  IMAD.IADD R3, R3, 0x1, -R10 ;  /* 0x0000000103037824 */ /* 0x000fe200078e0a0a */
[----:B--2---:R-:W-:Y:S01]  /*ed70*/  ISETP.NE.AND P1, PT, R5, RZ, PT ;  /* 0x000000ff0500720c */ /* 0x004fe20003f25270 */
[----:B------:R-:W-:Y:S01]  /*ed80*/  IMAD R11, R11, c[0x0][0x1f0], RZ ;  /* 0x00007c000b0b7a24 */ /* 0x000fe200078e02ff */
[----:B-1----:R-:W-:-:S04]  /*ed90*/  ISETP.NE.AND P0, PT, R2, RZ, PT ;  /* 0x000000ff0200720c */ /* 0x002fc80003f05270 */
[----:B------:R-:W-:-:S07]  /*eda0*/  ISETP.NE.OR P2, PT, R5, RZ, !P0 ;  /* 0x000000ff0500720c */ /* 0x000fce0004745670 */
[----:B------:R-:W-:Y:S01]  /*edb0*/  @P1 IMAD.MOV.U32 R4, RZ, RZ, c[0x0][0x210] ;  /* 0x00008400ff041624 */ /* 0x000fe200078e00ff */
[----:B------:R-:W-:Y:S01]  /*edc0*/  @!P3 SHF.R.S32.HI R5, RZ, 0x1f, R0 ;  /* 0x0000001fff05b819 */ /* 0x000fe20000011400 */
[----:B------:R-:W-:Y:S02]  /*edd0*/  @!P1 IMAD.MOV.U32 R2, RZ, RZ, c[0x0][0x214] ;  /* 0x00008500ff029624 */ /* 0x000fe400078e00ff */
[----:B------:R-:W-:Y:S02]  /*ede0*/  @P1 IMAD R4, R4, c[0x0][0x214], RZ ;  /* 0x0000850004041a24 */ /* 0x000fe400078e02ff */
[----:B------:R-:W-:Y:S01]  /*edf0*/  @P1 IMAD.MOV.U32 R7, RZ, RZ, 0x1 ;  /* 0x00000001ff071424 */ /* 0x000fe200078e00ff */
[----:B------:R-:W-:Y:S01]  /*ee00*/  @!P1 SEL R4, R2, c[0x0][0x234], !P0 ;  /* 0x00008d0002049a07 */ /* 0x000fe20004000000 */
[----:B------:R-:W-:Y:S01]  /*ee10*/  @!P3 IMAD R5, R5, c[0x0][0x1e0], RZ ;  /* 0x000078000505ba24 */ /* 0x000fe200078e02ff */
[----:B------:R-:W-:-:S03]  /*ee20*/  ISETP.NE.OR P0, PT, R200, -0x1, P2 ;  /* 0xffffffffc800780c */ /* 0x000fc60001705670 */
[----:B------:R-:W-:Y:S02]  /*ee30*/  @!P1 IMAD R7, R4, c[0x0][0x1c0], RZ ;  /* 0x0000700004079a24 */ /* 0x000fe400078e02ff */
[C---:B------:R-:W-:Y:S02]  /*ee40*/  @!P3 IMAD R2, R0.reuse, c[0x0][0x1e4], R5 ;  /* 0x000079000002ba24 */ /* 0x040fe400078e0205 */
[C---:B------:R-:W-:Y:S02]  /*ee50*/  IMAD R7, R0.reuse, R7, RZ ;  /* 0x0000000700077224 */ /* 0x040fe400078e02ff */
[----:B------:R-:W-:Y:S02]  /*ee60*/  @!P3 IMAD.IADD R9, R13, 0x1, R2 ;  /* 0x000000010d09b824 */ /* 0x000fe400078e0202 */
[----:B------:R-:W-:Y:S01]  /*ee70*/  CS2R R12, SRZ ;  /* 0x00000000000c7805 */ /* 0x000fe2000001ff00 */
[----:B------:R-:W-:Y:S01]  /*ee80*/  SEL R7, R7, RZ, P2 ;  /* 0x000000ff07077207 */ /* 0x000fe20001000000 */
[----:B------:R-:W-:-:S02]  /*ee90*/  @!P0 IMAD R200, R0, c[0x0][0x214], RZ ;  /* 0x0000850000c88a24 */ /* 0x000fc400078e02ff */
[----:B------:R-:W-:Y:S02]  /*eea0*/  IMAD.SHL.U32 R0, R3, 0x8, RZ ;  /* 0x0000000803007824 */ /* 0x000fe400078e00ff */
[----:B------:R-:W-:Y:S01]  /*eeb0*/  @P1 IMAD.MOV.U32 R5, RZ, RZ, c[0x0][0x210] ;  /* 0x00008400ff051624 */ /* 0x000fe200078e00ff */
[----:B------:R-:W-:Y:S01]  /*eec0*/  @!P2 SHF.R.S32.HI R13, RZ, 0x1f, R200 ;  /* 0x0000001fff0da819 */ /* 0x000fe200000114c8 */
[----:B------:R-:W-:Y:S01]  /*eed0*/  @!P1 IMAD.MOV.U32 R5, RZ, RZ, 0x1 ;  /* 0x00000001ff059424 */ /* 0x000fe200078e00ff */
[----:B------:R-:W-:Y:S01]  /*eee0*/  @!P2 MOV R12, R200 ;  /* 0x000000c8000ca202 */ /* 0x000fe20000000f00 */
[----:B------:R-:W-:Y:S01]  /*eef0*/  IMAD R7, R14, R4, R7 ;  /* 0x000000040e077224 */ /* 0x000fe200078e0207 */
[----:B------:R-:W-:Y:S01]  /*ef00*/  ISETP.GE.AND P2, PT, R8, R205, PT ;  /* 0x000000cd0800720c */ /* 0x000fe20003f46270 */
[----:B------:R-:W-:Y:S01]  /*ef10*/  IMAD R4, R6, R5, RZ ;  /* 0x0000000506047224 */ /* 0x000fe200078e02ff */
[----:B------:R-:W-:Y:S01]  /*ef20*/  IADD3 R16, P0, R0, R16, RZ ;  /* 0x0000001000107210 */ /* 0x000fe20007f1e0ff */
[----:B------:R-:W-:Y:S01]  /*ef30*/  IMAD R2, R14, c[0x0][0x1f4], R11 ;  /* 0x00007d000e027a24 */ /* 0x000fe200078e020b */
[----:B------:R-:W-:-:S02]  /*ef40*/  IADD3 R6, R0, 0x80, RZ ;  /* 0x0000008000067810 */ /* 0x000fc40007ffe0ff */
[----:B------:R-:W-:Y:S02]  /*ef50*/  LEA.HI.X.SX32 R17, R0, R9, 0x1, P0 ;  /* 0x0000000900117211 */ /* 0x000fe400000f0eff */
[----:B------:R-:W-:Y:S02]  /*ef60*/  SHF.R.S32.HI R10, RZ, 0x1f, R4 ;  /* 0x0000001fff0a7819 */ /* 0x000fe40000011404 */
[----:B------:R-:W-:Y:S01]  /*ef70*/  IADD3 R4, P1, P0, R4, R12, R7 ;  /* 0x0000000c04047210 */ /* 0x000fe2000783e007 */
[----:B------:R-:W-:Y:S01]  /*ef80*/  IMAD.WIDE.U32 R14, R14, c[0x0][0x1f0], R16 ;  /* 0x00007c000e0e7a25 */ /* 0x000fe200078e0010 */
[--C-:B------:R-:W-:Y:S02]  /*ef90*/  SHF.R.S32.HI R9, RZ, 0x1f, R8.reuse ;  /* 0x0000001fff097819 */ /* 0x100fe40000011408 */
[----:B------:R-:W-:Y:S01]  /*efa0*/  SHF.R.S32.HI R7, RZ, 0x1f, R7 ;  /* 0x0000001fff077819 */ /* 0x000fe20000011407 */
[----:B------:R-:W-:Y:S02]  /*efb0*/  IMAD.IADD R21, R2, 0x1, R15 ;  /* 0x0000000102157824 */ /* 0x000fe400078e020f */
[----:B------:R-:W-:Y:S01]  /*efc0*/  IMAD.WIDE R18, R201, 0x80, R8 ;  /* 0x00000080c9127825 */ /* 0x000fe200078e0208 */
[----:B------:R-:W-:-:S02]  /*efd0*/  IADD3.X R10, R10, R13, R7, P1, P0 ;  /* 0x0000000d0a0a7210 */ /* 0x000fc40000fe0407 */
[----:B------:R-:W-:Y:S01]  /*efe0*/  IADD3 R7, R0, 0x40, RZ ;  /* 0x0000004000077810 */ /* 0x000fe20007ffe0ff */
[----:B------:R-:W-:Y:S05]  /*eff0*/  @P2 BRA `(.L_x_107) ;  /* 0x000000d000002947 */ /* 0x000fea0003800000 */
[----:B------:R-:W-:Y:S01]  /*f000*/  IMAD R11, R19, c[0x0][0x1e8], RZ ;  /* 0x00007a00130b7a24 */ /* 0x000fe200078e02ff */
[----:B------:R-:W-:Y:S01]  /*f010*/  ISETP.GE.AND P2, PT, R0, c[0x0][0x220], PT ;  /* 0x0000880000007a0c */ /* 0x000fe20003f46270 */
[----:B------:R-:W-:Y:S01]  /*f020*/  IMAD.MOV.U32 R20, RZ, RZ, R14 ;  /* 0x000000ffff147224 */ /* 0x000fe200078e000e */
[----:B------:R-:W-:Y:S01]  /*f030*/  ISETP.GE.AND P1, PT, R7, c[0x0][0x220], PT ;  /* 0x0000880007007a0c */ /* 0x000fe20003f26270 */
[----:B------:R-:W-:Y:S01]  /*f040*/  IMAD R2, R18, c[0x0][0x1ec], R11 ;  /* 0x00007b0012027a24 */ /* 0x000fe200078e020b */
[----:B------:R-:W-:Y:S01]  /*f050*/  ISETP.GE.AND P0, PT, R6, c[0x0][0x220], PT ;  /* 0x0000880006007a0c */ /* 0x000fe20003f06270 */
[----:B------:R-:W-:-:S04]  /*f060*/  IMAD.WIDE.U32 R12, R18, c[0x0][0x1e8], R20 ;  /* 0x00007a00120c7a25 */ /* 0x000fc800078e0014 */
[----:B------:R-:W-:Y:S01]  /*f070*/  IMAD.IADD R2, R13, 0x1, R2 ;  /* 0x000000010d027824 */ /* 0x000fe200078e0202 */
[----:B------:R-:W-:-:S04]  /*f080*/  LEA R16, P3, R12, c[0x0][0x1d0], 0x1 ;  /* 0x000074000c107a11 */ /* 0x000fc800078608ff */
[----:B------:R-:W-:-:S05]  /*f090*/  LEA.HI.X R17, R12, c[0x0][0x1d4], R2, 0x1, P3 ;  /* 0x000075000c117a11 */ /* 0x000fca00018f0c02 */
[----:B------:R1:W-:Y:S04]  /*f0a0*/  @!P2 STG.E.128 [R16.64], RZ ;  /* 0x000000ff1000a986 */ /* 0x0003e8000c101d0c */
[----:B------:R1:W-:Y:S04]  /*f0b0*/  @!P1 STG.E.128 [R16.64+0x80], RZ ;  /* 0x000080ff10009986 */ /* 0x0003e8000c101d0c */
[----:B------:R1:W-:Y:S02]  /*f0c0*/  @!P0 STG.E.128 [R16.64+0x100], RZ ;  /* 0x000100ff10008986 */ /* 0x0003e4000c101d0c */
.L_x_107:
[----:B------:R-:W-:Y:S05]  /*f0d0*/  BSYNC B0 ;  /* 0x0000000000007941 */ /* 0x000fea0003800000 */
.L_x_106:
[----:B------:R-:W-:Y:S01]  /*f0e0*/  IADD3 R12, R8, 0x20, RZ ;  /* 0x00000020080c7810 */ /* 0x000fe20007ffe0ff */
[----:B------:R-:W-:Y:S03]  /*f0f0*/  BSSY B0, `(.L_x_108) ;  /* 0x0000013000007945 */ /* 0x000fe60003800000 */
[----:B------:R-:W-:-:S13]  /*f100*/  ISETP.GE.AND P0, PT, R12, R205, PT ;  /* 0x000000cd0c00720c */ /* 0x000fda0003f06270 */
[----:B------:R-:W-:Y:S05]  /*f110*/  @P0 BRA `(.L_x_109) ;  /* 0x0000010000000947 */ /* 0x000fea0003800000 */
[----:B------:R-:W-:Y:S01]  /*f120*/  IADD3 R11, P0, R18, 0x20, RZ ;  /* 0x00000020120b7810 */ /* 0x000fe20007f1e0ff */
[----:B-1----:R-:W-:Y:S01]  /*f130*/  IMAD.MOV.U32 R16, RZ, RZ, R14 ;  /* 0x000000ffff107224 */ /* 0x002fe200078e000e */
[----:B------:R-:W-:Y:S02]  /*f140*/  MOV R17, R21 ;  /* 0x0000001500117202 */ /* 0x000fe40000000f00 */
[----:B------:R-:W-:Y:S01]  /*f150*/  ISETP.GE.AND P2, PT, R0, c[0x0][0x220], PT ;  /* 0x0000880000007a0c */ /* 0x000fe20003f46270 */
[----:B------:R-:W-:Y:S01]  /*f160*/  IMAD.X R2, RZ, RZ, R19, P0 ;  /* 0x000000ffff027224 */ /* 0x000fe200000e0613 */
[----:B------:R-:W-:Y:S01]  /*f170*/  ISETP.GE.AND P1, PT, R7, c[0x0][0x220], PT ;  /* 0x0000880007007a0c */ /* 0x000fe20003f26270 */
[----:B------:R-:W-:Y:S01]  /*f180*/  IMAD.WIDE.U32 R16, R11, c[0x0][0x1e8], R16 ;  /* 0x00007a000b107a25 */ /* 0x000fe200078e0010 */
[----:B------:R-:W-:-:S03]  /*f190*/  ISETP.GE.AND P0, PT, R6, c[0x0][0x220], PT ;  /* 0x0000880006007a0c */ /* 0x000fc60003f06270 */
[----:B------:R-:W-:Y:S01]  /*f1a0*/  IMAD R2, R2, c[0x0][0x1e8], RZ ;  /* 0x00007a0002027a24 */ /* 0x000fe200078e02ff */
[----:B------:R-:W-:-:S03]  /*f1b0*/  LEA R22, P3, R16, c[0x0][0x1d0], 0x1 ;  /* 0x0000740010167a11 */ /* 0x000fc600078608ff */
[----:B------:R-:W-:-:S04]  /*f1c0*/  IMAD R2, R11, c[0x0][0x1ec], R2 ;  /* 0x00007b000b027a24 */ /* 0x000fc800078e0202 */
[----:B------:R-:W-:-:S05]  /*f1d0*/  IMAD.IADD R2, R17, 0x1, R2 ;  /* 0x0000000111027824 */ /* 0x000fca00078e0202 */
[----:B------:R-:W-:-:S05]  /*f1e0*/  LEA.HI.X R23, R16, c[0x0][0x1d4], R2, 0x1, P3 ;  /* 0x0000750010177a11 */ /* 0x000fca00018f0c02 */
[----:B------:R1:W-:Y:S04]  /*f1f0*/  @!P2 STG.E.128 [R22.64], RZ ;  /* 0x000000ff1600a986 */ /* 0x0003e8000c101d0c */
[----:B------:R1:W-:Y:S04]  /*f200*/  @!P1 STG.E.128 [R22.64+0x80], RZ ;  /* 0x000080ff16009986 */ /* 0x0003e8000c101d0c */
[----:B------:R1:W-:Y:S02]  /*f210*/  @!P0 STG.E.128 [R22.64+0x100], RZ ;  /* 0x000100ff16008986 */ /* 0x0003e4000c101d0c */
.L_x_109:
[----:B------:R-:W-:Y:S05]  /*f220*/  BSYNC B0 ;  /* 0x0000000000007941 */ /* 0x000fea0003800000 */
.L_x_108:
[----:B------:R-:W-:Y:S01]  /*f230*/  IADD3 R2, R8, 0x40, RZ ;  /* 0x0000004008027810 */ /* 0x000fe20007ffe0ff */
[----:B------:R-:W-:Y:S03]  /*f240*/  BSSY B0, `(.L_x_110) ;  /* 0x0000013000007945 */ /* 0x000fe60003800000 */
[----:B------:R-:W-:-:S13]  /*f250*/  ISETP.GE.AND P0, PT, R2, R205, PT ;  /* 0x000000cd0200720c */ /* 0x000fda0003f06270 */
[----:B------:R-:W-:Y:S05]  /*f260*/  @P0 BRA `(.L_x_111) ;  /* 0x0000010000000947 */ /* 0x000fea0003800000 */
[----:B-1----:R-:W-:Y:S01]  /*f270*/  IADD3 R16, P0, R18, 0x40, RZ ;  /* 0x0000004012107810 */ /* 0x002fe20007f1e0ff */
[----:B------:R-:W-:Y:S01]  /*f280*/  IMAD.MOV.U32 R22, RZ, RZ, R14 ;  /* 0x000000ffff167224 */ /* 0x000fe200078e000e */
        /* <DEDUP_REMOVED lines=11> */
[----:B------:R1:W-:Y:S04]  /*f340*/  @!P2 STG.E.128 [R16.64], RZ ;  /* 0x000000ff1000a986 */ /* 0x0003e8000c101d0c */
[----:B------:R1:W-:Y:S04]  /*f350*/  @!P1 STG.E.128 [R16.64+0x80], RZ ;  /* 0x000080ff10009986 */ /* 0x0003e8000c101d0c */
[----:B------:R1:W-:Y:S02]  /*f360*/  @!P0 STG.E.128 [R16.64+0x100], RZ ;  /* 0x000100ff10008986 */ /* 0x0003e4000c101d0c */
.L_x_111:
[----:B------:R-:W-:Y:S05]  /*f370*/  BSYNC B0 ;  /* 0x0000000000007941 */ /* 0x000fea0003800000 */
.L_x_110:
[----:B-1----:R-:W-:Y:S01]  /*f380*/  IADD3 R16, R8, 0x60, RZ ;  /* 0x0000006008107810 */ /* 0x002fe20007ffe0ff */
[----:B------:R-:W-:Y:S03]  /*f390*/  BSSY B0, `(.L_x_112) ;  /* 0x0000012000007945 */ /* 0x000fe60003800000 */
[----:B------:R-:W-:-:S13]  /*f3a0*/  ISETP.GE.AND P0, PT, R16, R205, PT ;  /* 0x000000cd1000720c */ /* 0x000fda0003f06270 */
        /* <DEDUP_REMOVED lines=16> */
.L_x_113:
[----:B------:R-:W-:Y:S05]  /*f4b0*/  BSYNC B0 ;  /* 0x0000000000007941 */ /* 0x000fea0003800000 */
.L_x_112:
[----:B------:R-:W-:-:S04]  /*f4c0*/  ISETP.NE.AND P6, PT, R3, RZ, PT ;  /* 0x000000ff0300720c */ /* 0x000fc80003fc5270 */
[-C--:B------:R-:W-:Y:S02]  /*f4d0*/  ISETP.GE.OR P5, PT, R8, R205.reuse, P6 ;  /* 0x000000cd0800720c */ /* 0x080fe400037a6670 */
[-C--:B------:R-:W-:Y:S02]  /*f4e0*/  ISETP.GE.OR P4, PT, R12, R205.reuse, P6 ;  /* 0x000000cd0c00720c */ /* 0x080fe40003786670 */
[-C--:B------:R-:W-:Y:S02]  /*f4f0*/  ISETP.GE.OR P3, PT, R2, R205.reuse, P6 ;  /* 0x000000cd0200720c */ /* 0x080fe40003766670 */
[----:B------:R-:W-:-:S07]  /*f500*/  ISETP.GE.OR P6, PT, R16, R205, P6 ;  /* 0x000000cd1000720c */ /* 0x000fce00037c6670 */
[-C--:B------:R-:W-:Y:S02]  /*f510*/  @!P5 IMAD R11, R8, R5.reuse, RZ ;  /* 0x00000005080bd224 */ /* 0x080fe400078e02ff */
[-C--:B------:R-:W-:Y:S02]  /*f520*/  @!P4 IMAD R13, R12, R5.reuse, RZ ;  /* 0x000000050c0dc224 */ /* 0x080fe400078e02ff */
[----:B------:R-:W-:Y:S01]  /*f530*/  @!P3 IMAD R9, R2, R5, RZ ;  /* 0x000000050209b224 */ /* 0x000fe200078e02ff */
[-C--:B-1----:R-:W-:Y:S02]  /*f540*/  @!P5 IADD3 R6, P0, R11, R4.reuse, RZ ;  /* 0x000000040b06d210 */ /* 0x082fe40007f1e0ff */
[----:B------:R-:W-:Y:S02]  /*f550*/  @!P4 IADD3 R3, P1, R13, R4, RZ ;  /* 0x000000040d03c210 */ /* 0x000fe40007f3e0ff */
[----:B------:R-:W-:Y:S02]  /*f560*/  @!P5 LEA.HI.X.SX32 R11, R11, R10, 0x1, P0 ;  /* 0x0000000a0b0bd211 */ /* 0x000fe400000f0eff */
[----:B------:R-:W-:-:S02]  /*f570*/  @!P5 LEA R12, P2, R6, c[0x0][0x200], 0x2 ;  /* 0x00008000060cda11 */ /* 0x000fc400078410ff */
[----:B------:R-:W-:Y:S02]  /*f580*/  @!P3 IADD3 R7, P0, R9, R4, RZ ;  /* 0x000000040907b210 */ /* 0x000fe40007f1e0ff */
[-C--:B------:R-:W-:Y:S02]  /*f590*/  @!P4 LEA.HI.X.SX32 R0, R13, R10.reuse, 0x1, P1 ;  /* 0x0000000a0d00c211 */ /* 0x080fe400008f0eff */
[----:B------:R-:W-:Y:S02]  /*f5a0*/  @!P4 LEA R8, P1, R3, c[0x0][0x200], 0x2 ;  /* 0x000080000308ca11 */ /* 0x000fe400078210ff */
[----:B------:R-:W-:Y:S01]  /*f5b0*/  @!P5 LEA.HI.X R13, R6, c[0x0][0x204], R11, 0x2, P2 ;  /* 0x00008100060dda11 */ /* 0x000fe200010f140b */
[----:B------:R-:W-:Y:S01]  /*f5c0*/  @!P4 IMAD.MOV.U32 R11, RZ, RZ, 0x7f800000 ;  /* 0x7f800000ff0bc424 */ /* 0x000fe200078e00ff */
        /* <DEDUP_REMOVED lines=10> */
[----:B------:R-:W-:-:S05]  /*f670*/  IMAD R5, R16, R5, RZ ;  /* 0x0000000510057224 */ /* 0x000fca00078e02ff */
[----:B------:R-:W-:-:S04]  /*f680*/  IADD3 R4, P0, R5, R4, RZ ;  /* 0x0000000405047210 */ /* 0x000fc80007f1e0ff */
[----:B------:R-:W-:Y:S02]  /*f690*/  LEA.HI.X.SX32 R5, R5, R10, 0x1, P0 ;  /* 0x0000000a05057211 */ /* 0x000fe400000f0eff */
[----:B------:R-:W-:-:S04]  /*f6a0*/  LEA R2, P0, R4, c[0x0][0x200], 0x2 ;  /* 0x0000800004027a11 */ /* 0x000fc800078010ff */
[----:B-1----:R-:W-:Y:S01]  /*f6b0*/  LEA.HI.X R3, R4, c[0x0][0x204], R5, 0x2, P0 ;  /* 0x0000810004037a11 */ /* 0x002fe200000f1405 */
[----:B------:R-:W-:-:S05]  /*f6c0*/  IMAD.MOV.U32 R5, RZ, RZ, 0x7f800000 ;  /* 0x7f800000ff057424 */ /* 0x000fca00078e00ff */
[----:B------:R-:W-:Y:S01]  /*f6d0*/  STG.E [R2.64], R5 ;  /* 0x0000000502007986 */ /* 0x000fe2000c10190c */
[----:B------:R-:W-:Y:S05]  /*f6e0*/  EXIT ;  /* 0x000000000000794d */ /* 0x000fea0003800000 */
.L_x_114:
        /* <DEDUP_REMOVED lines=9> */
.L_x_684:


//--------------------- .text._ZN5flash16flash_fwd_kernelI23Flash_fwd_kernel_traitsILi192ELi128ELi64ELi8ELb0ELb0EN7cutlass10bfloat16_tE19Flash_kernel_traitsILi192ELi128ELi64ELi8ES3_EELb0ELb1ELb0ELb0ELb0ELb0ELb1ELb0EEEvNS_16Flash_fwd_paramsE --------------------------
	.section	.text._ZN5flash16flash_fwd_kernelI23Flash_fwd_kernel_traitsILi192ELi128ELi64ELi8ELb0ELb0EN7cutlass10bfloat16_tE19Flash_kernel_traitsILi192ELi128ELi64ELi8ES3_EELb0ELb1ELb0ELb0ELb0ELb0ELb1ELb0EEEvNS_16Flash_fwd_paramsE,"ax",@progbits
	.sectioninfo	@"SHI_REGISTERS=255"
	.align	128
        .global         _ZN5flash16flash_fwd_kernelI23Flash_fwd_kernel_traitsILi192ELi128ELi64ELi8ELb0ELb0EN7cutlass10bfloat16_tE19Flash_kernel_traitsILi192ELi128ELi64ELi8ES3_EELb0ELb1ELb0ELb0ELb0ELb0ELb1ELb0EEEvNS_16Flash_fwd_paramsE
        .type           _ZN5flash16flash_fwd_kernelI23Flash_fwd_kernel_traitsILi192ELi128ELi64ELi8ELb0ELb0EN7cutlass10bfloat16_tE19Flash_kernel_traitsILi192ELi128ELi64ELi8ES3_EELb0ELb1ELb0ELb0ELb0ELb0ELb1ELb0EEEvNS_16Flash_fwd_paramsE,@function
        .size           _ZN5flash16flash_fwd_kernelI23Flash_fwd_kernel_traitsILi192ELi128ELi64ELi8ELb0ELb0EN7cutlass10bfloat16_tE19Flash_kernel_traitsILi192ELi128ELi64ELi8ES3_EELb0ELb1ELb0ELb0ELb0ELb0ELb1ELb0EEEvNS_16Flash_fwd_paramsE,(.L_x_685 - _ZN5flash16flash_fwd_kernelI23Flash_fwd_kernel_traitsILi192ELi128ELi64ELi8ELb0ELb0EN7cutlass10bfloat16_tE19Flash_kernel_traitsILi192ELi128ELi64ELi8ES3_EELb0ELb1ELb0ELb0ELb0ELb0ELb1ELb0EEEvNS_16Flash_fwd_paramsE)
        .other          _ZN5flash16flash_fwd_kernelI23Flash_fwd_kernel_traitsILi192ELi128ELi64ELi8ELb0ELb0EN7cutlass10bfloat16_tE19Flash_kernel_traitsILi192ELi128ELi64ELi8ES3_EELb0ELb1ELb0ELb0ELb0ELb0ELb1ELb0EEEvNS_16Flash_fwd_paramsE,@"STO_CUDA_ENTRY STV_DEFAULT"
_ZN5flash16flash_fwd_kernelI23Flash_fwd_kernel_traitsILi192ELi128ELi64ELi8ELb0ELb0EN7cutlass10bfloat16_tE19Flash_kernel_traitsILi192ELi128ELi64ELi8ES3_EELb0ELb1ELb0ELb0ELb0ELb0ELb1ELb0EEEvNS_16Flash_fwd_paramsE:
.text._ZN5flash16flash_fwd_kernelI23Flash_fwd_kernel_traitsILi192ELi128ELi64ELi8ELb0ELb0EN7cutlass10bfloat16_tE19Flash_kernel_traitsILi192ELi128ELi64ELi8ES3_EELb0ELb1ELb0ELb0ELb0ELb0ELb1ELb0EEEvNS_16Flash_fwd_paramsE:
        /* <DEDUP_REMOVED lines=33> */
.L_x_115:
[----:B-1-34-:R-:W-:Y:S02]  /*0210*/  MOV R5, c[0x0][0x218] ;  /* 0x0000860000057a02 */ /* 0x01afe40000000f00 */
.L_x_116:
        /* <DEDUP_REMOVED lines=49> */
.L_x_118:
        /* <DEDUP_REMOVED lines=40> */
.L_x_119:
        /* <DEDUP_REMOVED lines=108> */
.L_x_121:
[----:B------:R-:W-:Y:S05]  /*0e70*/  BSYNC B0 ;  /* 0x0000000000007941 */ /* 0x000fea0003800000 */
.L_x_120:
        /* <DEDUP_REMOVED lines=37> */
.L_x_123:
[----:B------:R-:W-:Y:S05]  /*10d0*/  BSYNC B0 ;  /* 0x0000000000007941 */ /* 0x000fea0003800000 */
.L_x_122:
        /* <DEDUP_REMOVED lines=37> */
.L_x_125:
[----:B------:R-:W-:Y:S05]  /*1330*/  BSYNC B0 ;  /* 0x0000000000007941 */ /* 0x000fea0003800000 */
.L_x_124:
        /* <DEDUP_REMOVED lines=40> */
.L_x_127:
[----:B------:R-:W-:Y:S05]  /*15c0*/  BSYNC B0 ;  /* 0x0000000000007941 */ /* 0x000fea0003800000 */
.L_x_126:
        /* <DEDUP_REMOVED lines=36> */
.L_x_129:
[----:B------:R-:W-:Y:S05]  /*1810*/  BSYNC B0 ;  /* 0x0000000000007941 */ /* 0x000fea0003800000 */
.L_x_128:
        /* <DEDUP_REMOVED lines=37> */
.L_x_131:
[----:B------:R-:W-:Y:S05]  /*1a70*/  BSYNC B0 ;  /* 0x0000000000007941 */ /* 0x000fea0003800000 */
.L_x_130:
        /* <DEDUP_REMOVED lines=44> */
.L_x_133:
[----:B------:R-:W-:Y:S05]  /*1d40*/  BSYNC B0 ;  /* 0x0000000000007941 */ /* 0x000fea0003800000 */
.L_x_132:
        /* <DEDUP_REMOVED lines=36> */
.L_x_135:
[----:B------:R-:W-:Y:S05]  /*1f90*/  BSYNC B0 ;  /* 0x0000000000007941 */ /* 0x000fea0003800000 */
.L_x_134:
        /* <DEDUP_REMOVED lines=20> */
[----:B------:R-:W-:Y:S02]  /*20e0*/  IMAD.SHL.U32 R205, R205, 0x2, RZ ;  /* 0x00000002cdcd7824 */ /* 0x000fe400078e00ff */
[----:B------:R-:W-:Y:S01]  /*20f0*/  IADD3 R135, R3, c[0x0][0x2e8], RZ ;  /* 0x0000ba0003877a10 */ /* 0x000fe20007ffe0ff */
[----:B------:R-:W-:Y:S02]  /*2100*/  IMAD R3, R233, 0x40, R134 ;  /* 0x00000040e9037824 */ /* 0x000fe400078e0286 */
[----:B------:R-:W1:Y:S01]  /*2110*/  LDSM.16.M88.4 R64, [R205+0xc000] ;  /* 0x00c00000cd40783b */ /* 0x000e620000000200 */
[----:B------:R-:W-:-:S02]  /*2120*/  IADD3 R2, R205, 0xc000, RZ ;  /* 0x0000c000cd027810 */ /* 0x000fc40007ffe0ff */
[----:B------:R-:W-:Y:S01]  /*2130*/  IADD3 R203, R205, 0xc020, RZ ;  /* 0x0000c020cdcb7810 */ /* 0x000fe20007ffe0ff */
[----:B------:R-:W5:Y:S01]  /*2140*/  LDSM.16.M88.4 R56, [R205+0xc800] ;  /* 0x00c80000cd38783b */ /* 0x000f620000000200 */
[----:B------:R-:W-:Y:S01]  /*2150*/  @P1 IADD3 R203, R2, -0x20, RZ ;  /* 0xffffffe002cb1810 */ /* 0x000fe20007ffe0ff */
[----:B------:R-:W-:Y:S01]  /*2160*/  IMAD.MOV.U32 R2, RZ, RZ, 0x40 ;  /* 0x00000040ff027424 */ /* 0x000fe200078e00ff */
[----:B------:R-:W-:Y:S01]  /*2170*/  IADD3 R6, R3, 0x8, RZ ;  /* 0x0000000803067810 */ /* 0x000fe20007ffe0ff */
[----:B------:R-:W-:Y:S01]  /*2180*/  LDSM.16.M88.4 R48, [R205+0xd000] ;  /* 0x00d00000cd30783b */ /* 0x000fe20000000200 */
[C---:B------:R-:W-:Y:S02]  /*2190*/  IADD3 R195, R203.reuse, 0x800, RZ ;  /* 0x00000800cbc37810 */ /* 0x040fe40007ffe0ff */
[----:B------:R-:W-:Y:S01]  /*21a0*/  SEL R2, R2, 0xffffffc0, !P2 ;  /* 0xffffffc002027807 */ /* 0x000fe20005000000 */
[----:B------:R-:W2:Y:S01]  /*21b0*/  LDSM.16.M88.4 R84, [R203] ;  /* 0x00000000cb54783b */ /* 0x000ea20000000200 */
[----:B------:R-:W-:-:S02]  /*21c0*/  IADD3 R194, R203, 0x1000, RZ ;  /* 0x00001000cbc27810 */ /* 0x000fc40007ffe0ff */
[----:B------:R-:W-:Y:S01]  /*21d0*/  IADD3 R193, R203, 0x1800, RZ ;  /* 0x00001800cbc17810 */ /* 0x000fe20007ffe0ff */
[----:B------:R-:W3:Y:S01]  /*21e0*/  LDSM.16.M88.4 R8, [R205+0xd800] ;  /* 0x00d80000cd08783b */ /* 0x000ee20000000200 */
[----:B------:R-:W-:Y:S01]  /*21f0*/  IMAD.IADD R199, R205, 0x1, R2 ;  /* 0x00000001cdc77824 */ /* 0x000fe200078e0202 */
[C---:B------:R-:W-:Y:S01]  /*2200*/  IADD3 R191, R203.reuse, 0x2000, RZ ;  /* 0x00002000cbbf7810 */ /* 0x040fe20007ffe0ff */
[----:B------:R-:W-:Y:S01]  /*2210*/  IMAD.IADD R192, R2, 0x1, R203 ;  /* 0x0000000102c07824 */ /* 0x000fe200078e02cb */
[----:B------:R-:W4:Y:S01]  /*2220*/  LDSM.16.M88.4 R24, [R203+0x800] ;  /* 0x00080000cb18783b */ /* 0x000f220000000200 */
[C---:B------:R-:W-:Y:S02]  /*2230*/  IADD3 R190, R203.reuse, 0x2800, RZ ;  /* 0x00002800cbbe7810 */ /* 0x040fe40007ffe0ff */
[C---:B------:R-:W-:Y:S01]  /*2240*/  IADD3 R189, R203.reuse, 0x3000, RZ ;  /* 0x00003000cbbd7810 */ /* 0x040fe20007ffe0ff */
[----:B------:R-:W2:Y:S01]  /*2250*/  LDSM.16.M88.4 R76, [R199+0xc000] ;  /* 0x00c00000c74c783b */ /* 0x000ea20000000200 */
[----:B------:R-:W-:-:S02]  /*2260*/  IADD3 R188, R203, 0x3800, RZ ;  /* 0x00003800cbbc7810 */ /* 0x000fc40007ffe0ff */
[C---:B------:R-:W-:Y:S01]  /*2270*/  IADD3 R187, R203.reuse, 0x4000, RZ ;  /* 0x00004000cbbb7810 */ /* 0x040fe20007ffe0ff */
[----:B---3--:R-:W3:Y:S01]  /*2280*/  LDSM.16.M88.4 R20, [R203+0x1000] ;  /* 0x00100000cb14783b */ /* 0x008ee20000000200 */
[C---:B------:R-:W-:Y:S02]  /*2290*/  IADD3 R186, R203.reuse, 0x4800, RZ ;  /* 0x00004800cbba7810 */ /* 0x040fe40007ffe0ff */
[C---:B------:R-:W-:Y:S01]  /*22a0*/  IADD3 R185, R203.reuse, 0x5000, RZ ;  /* 0x00005000cbb97810 */ /* 0x040fe20007ffe0ff */
[----:B------:R-:W2:Y:S01]  /*22b0*/  LDSM.16.M88.4 R80, [R203+0x1800] ;  /* 0x00180000cb50783b */ /* 0x000ea20000000200 */
[----:B------:R-:W-:-:S03]  /*22c0*/  IADD3 R184, R203, 0x5800, RZ ;  /* 0x00005800cbb87810 */ /* 0x000fc60007ffe0ff */
[----:B------:R-:W3:Y:S01]  /*22d0*/  LDSM.16.M88.4 R72, [R199+0xc800] ;  /* 0x00c80000c748783b */ /* 0x000ee20000000200 */
[C---:B-1----:R-:W-:Y:S03]  /*22e0*/  HMMA.16816.F32.BF16 R16, R12.reuse, R64, RZ ;  /* 0x000000400c10723c */ /* 0x042fe600000418ff */
[----:B------:R-:W-:Y:S04]  /*22f0*/  LDSM.16.M88.4 R28, [R192] ;  /* 0x00000000c01c783b */ /* 0x000fe80000000200 */
[----:B------:R-:W-:Y:S01]  /*2300*/  LDSM.16.M88.4 R68, [R199+0xd000] ;  /* 0x00d00000c744783b */ /* 0x000fe20000000200 */
[C---:B------:R-:W-:Y:S03]  /*2310*/  HMMA.16816.F32.BF16 R64, R12.reuse, R66, RZ ;  /* 0x000000420c40723c */ /* 0x040fe600000418ff */
[----:B------:R-:W-:Y:S05]  /*2320*/  LDSM.16.M88.4 R36, [R199+0xd800] ;  /* 0x00d80000c724783b */ /* 0x000fea0000000200 */
[C---:B-----5:R-:W-:Y:S08]  /*2330*/  HMMA.16816.F32.BF16 R60, R12.reuse, R56, RZ ;  /* 0x000000380c3c723c */ /* 0x060ff000000418ff */
[----:B------:R-:W-:Y:S08]  /*2340*/  HMMA.16816.F32.BF16 R56, R12, R58, RZ ;  /* 0x0000003a0c38723c */ /* 0x000ff000000418ff */
[C---:B--2---:R-:W-:Y:S08]  /*2350*/  HMMA.16816.F32.BF16 R16, R32.reuse, R84, R16 ;  /* 0x000000542010723c */ /* 0x044ff00000041810 */
[----:B------:R-:W-:Y:S01]  /*2360*/  HMMA.16816.F32.BF16 R64, R32, R86, R64 ;  /* 0x000000562040723c */ /* 0x000fe20000041840 */
[----:B------:R-:W-:Y:S07]  /*2370*/  LDSM.16.M88.4 R84, [R205+0xe000] ;  /* 0x00e00000cd54783b */ /* 0x000fee0000000200 */
[C---:B------:R-:W-:Y:S08]  /*2380*/  HMMA.16816.F32.BF16 R52, R12.reuse, R48, RZ ;  /* 0x000000300c34723c */ /* 0x040ff000000418ff */
[C---:B------:R-:W-:Y:S08]  /*2390*/  HMMA.16816.F32.BF16 R48, R12.reuse, R50, RZ ;  /* 0x000000320c30723c */ /* 0x040ff000000418ff */
[C---:B------:R-:W-:Y:S08]  /*23a0*/  HMMA.16816.F32.BF16 R44, R12.reuse, R8, RZ ;  /* 0x000000080c2c723c */ /* 0x040ff000000418ff */
[----:B------:R-:W-:Y:S01]  /*23b0*/  HMMA.16816.F32.BF16 R12, R12, R10, RZ ;  /* 0x0000000a0c0c723c */ /* 0x000fe200000418ff */
[----:B------:R-:W1:Y:S07]  /*23c0*/  LDSM.16.M88.4 R8, [R201] ;  /* 0x00000000c908783b */ /* 0x000e6e0000000200 */
[C---:B----4-:R-:W-:Y:S08]  /*23d0*/  HMMA.16816.F32.BF16 R60, R32.reuse, R24, R60 ;  /* 0x00000018203c723c */ /* 0x050ff0000004183c */
[----:B------:R-:W-:Y:S01]  /*23e0*/  HMMA.16816.F32.BF16 R56, R32, R26, R56 ;  /* 0x0000001a2038723c */ /* 0x000fe20000041838 */
[----:B------:R-:W2:Y:S07]  /*23f0*/  LDSM.16.M88.4 R24, [R192+0x800] ;  /* 0x00080000c018783b */ /* 0x000eae0000000200 */
[C---:B------:R-:W-:Y:S08]  /*2400*/  HMMA.16816.F32.BF16 R16, R40.reuse, R76, R16 ;  /* 0x0000004c2810723c */ /* 0x040ff00000041810 */
[----:B------:R-:W-:Y:S01]  /*2410*/  HMMA.16816.F32.BF16 R64, R40, R78, R64 ;  /* 0x0000004e2840723c */ /* 0x000fe20000041840 */
[----:B------:R-:W-:Y:S07]  /*2420*/  LDSM.16.M88.4 R76, [R205+0xe800] ;  /* 0x00e80000cd4c783b */ /* 0x000fee0000000200 */
[C---:B---3--:R-:W-:Y:S08]  /*2430*/  HMMA.16816.F32.BF16 R52, R32.reuse, R20, R52 ;  /* 0x000000142034723c */ /* 0x048ff00000041834 */
[C---:B------:R-:W-:Y:S01]  /*2440*/  HMMA.16816.F32.BF16 R48, R32.reuse, R22, R48 ;  /* 0x000000162030723c */ /* 0x040fe20000041830 */
[----:B------:R-:W-:Y:S07]  /*2450*/  LDSM.16.M88.4 R20, [R192+0x1000] ;  /* 0x00100000c014783b */ /* 0x000fee0000000200 */
[C---:B------:R-:W-:Y:S08]  /*2460*/  HMMA.16816.F32.BF16 R44, R32.reuse, R80, R44 ;  /* 0x00000050202c723c */ /* 0x040ff0000004182c */
[----:B------:R-:W-:Y:S01]  /*2470*/  HMMA.16816.F32.BF16 R32, R32, R82, R12 ;  /* 0x000000522020723c */ /* 0x000fe2000004180c */
[----:B------:R-:W3:Y:S04]  /*2480*/  LDSM.16.M88.4 R80, [R206+0x4000] ;  /* 0x00400000ce50783b */ /* 0x000ee80000000200 */
[----:B------:R-:W4:Y:S03]  /*2490*/  LDSM.16.M88.4 R12, [R192+0x1800] ;  /* 0x00180000c00c783b */ /* 0x000f260000000200 */
[C---:B------:R-:W-:Y:S08]  /*24a0*/  HMMA.16816.F32.BF16 R60, R40.reuse, R72, R60 ;  /* 0x00000048283c723c */ /* 0x040ff0000004183c */
[----:B------:R-:W-:Y:S01]  /*24b0*/  HMMA.16816.F32.BF16 R56, R40, R74, R56 ;  /* 0x0000004a2838723c */ /* 0x000fe20000041838 */
[----:B------:R-:W-:Y:S07]  /*24c0*/  LDSM.16.M88.4 R72, [R205+0xf000] ;  /* 0x00f00000cd48783b */ /* 0x000fee0000000200 */
[C---:B-1----:R-:W-:Y:S08]  /*24d0*/  HMMA.16816.F32.BF16 R16, R8.reuse, R28, R16 ;  /* 0x0000001c0810723c */ /* 0x042ff00000041810 */
[----:B------:R-:W-:Y:S01]  /*24e0*/  HMMA.16816.F32.BF16 R64, R8, R30, R64 ;  /* 0x0000001e0840723c */ /* 0x000fe20000041840 */
[----:B------:R-:W-:Y:S07]  /*24f0*/  LDSM.16.M88.4 R28, [R203+0x2800] ;  /* 0x00280000cb1c783b */ /* 0x000fee0000000200 */
[C---:B------:R-:W-:Y:S08]  /*2500*/  HMMA.16816.F32.BF16 R52, R40.reuse, R68, R52 ;  /* 0x000000442834723c */ /* 0x040ff00000041834 */
[C---:B------:R-:W-:Y:S01]  /*2510*/  HMMA.16816.F32.BF16 R48, R40.reuse, R70, R48 ;  /* 0x000000462830723c */ /* 0x040fe20000041830 */
[----:B------:R-:W-:Y:S07]  /*2520*/  LDSM.16.M88.4 R68, [R205+0xf800] ;  /* 0x00f80000cd44783b */ /* 0x000fee0000000200 */
[C---:B------:R-:W-:Y:S08]  /*2530*/  HMMA.16816.F32.BF16 R44, R40.reuse, R36, R44 ;  /* 0x00000024282c723c */ /* 0x040ff0000004182c */
[----:B------:R-:W-:Y:S01]  /*2540*/  HMMA.16816.F32.BF16 R40, R40, R38, R32 ;  /* 0x000000262828723c */ /* 0x000fe20000041820 */
[----:B------:R-:W-:Y:S04]  /*2550*/  LDSM.16.M88.4 R36, [R204+0x4000] ;  /* 0x00400000cc24783b */ /* 0x000fe80000000200 */
[----:B------:R-:W1:Y:S03]  /*2560*/  LDSM.16.M88.4 R32, [R203+0x2000] ;  /* 0x00200000cb20783b */ /* 0x000e660000000200 */
[C---:B--2---:R-:W-:Y:S08]  /*2570*/  HMMA.16816.F32.BF16 R60, R8.reuse, R24, R60 ;  /* 0x00000018083c723c */ /* 0x044ff0000004183c */
[----:B------:R-:W-:Y:S01]  /*2580*/  HMMA.16816.F32.BF16 R56, R8, R26, R56 ;  /* 0x0000001a0838723c */ /* 0x000fe20000041838 */
[----:B------:R-:W-:Y:S07]  /*2590*/  LDSM.16.M88.4 R24, [R203+0x3000] ;  /* 0x00300000cb18783b */ /* 0x000fee0000000200 */
[C---:B---3--:R-:W-:Y:S08]  /*25a0*/  HMMA.16816.F32.BF16 R16, R80.reuse, R84, R16 ;  /* 0x000000545010723c */ /* 0x048ff00000041810 */
[----:B------:R-:W-:Y:S08]  /*25b0*/  HMMA.16816.F32.BF16 R64, R80, R86, R64 ;  /* 0x000000565040723c */ /* 0x000ff00000041840 */
[C---:B------:R-:W-:Y:S08]  /*25c0*/  HMMA.16816.F32.BF16 R52, R8.reuse, R20, R52 ;  /* 0x000000140834723c */ /* 0x040ff00000041834 */
[C---:B------:R-:W-:Y:S01]  /*25d0*/  HMMA.16816.F32.BF16 R48, R8.reuse, R22, R48 ;  /* 0x000000160830723c */ /* 0x040fe20000041830 */
[----:B------:R-:W-:Y:S07]  /*25e0*/  LDSM.16.M88.4 R20, [R203+0x3800] ;  /* 0x00380000cb14783b */ /* 0x000fee0000000200 */
[C---:B----4-:R-:W-:Y:S08]  /*25f0*/  HMMA.16816.F32.BF16 R44, R8.reuse, R12, R44 ;  /* 0x0000000c082c723c */ /* 0x050ff0000004182c */
[----:B------:R-:W-:Y:S01]  /*2600*/  HMMA.16816.F32.BF16 R40, R8, R14, R40 ;  /* 0x0000000e0828723c */ /* 0x000fe20000041828 */
[----:B------:R-:W-:Y:S04]  /*2610*/  LDSM.16.M88.4 R12, [R202+0x4000] ;  /* 0x00400000ca0c783b */ /* 0x000fe80000000200 */
[----:B------:R-:W2:Y:S03]  /*2620*/  LDSM.16.M88.4 R8, [R199+0xe000] ;  /* 0x00e00000c708783b */ /* 0x000ea60000000200 */
        /* <DEDUP_REMOVED lines=13> */
[C---:B------:R-:W-:Y:S08]  /*2700*/  HMMA.16816.F32.BF16 R60, R36.reuse, R28, R60 ;  /* 0x0000001c243c723c */ /* 0x040ff0000004183c */
[----:B------:R-:W-:Y:S01]  /*2710*/  HMMA.16816.F32.BF16 R56, R36, R30, R56 ;  /* 0x0000001e2438723c */ /* 0x000fe20000041838 */
[----:B------:R-:W3:Y:S07]  /*2720*/  LDSM.16.M88.4 R28, [R199+0xf800] ;  /* 0x00f80000c71c783b */ /* 0x000eee0000000200 */
[C---:B--2---:R-:W-:Y:S08]  /*2730*/  HMMA.16816.F32.BF16 R16, R12.reuse, R8, R16 ;  /* 0x000000080c10723c */ /* 0x044ff00000041810 */
[----:B------:R-:W-:Y:S01]  /*2740*/  HMMA.16816.F32.BF16 R64, R12, R10, R64 ;  /* 0x0000000a0c40723c */ /* 0x000fe20000041840 */
[----:B------:R-:W-:Y:S07]  /*2750*/  LDSM.16.M88.4 R8, [R192+0x3000] ;  /* 0x00300000c008783b */ /* 0x000fee0000000200 */
[C---:B------:R-:W-:Y:S08]  /*2760*/  HMMA.16816.F32.BF16 R52, R36.reuse, R24, R52 ;  /* 0x000000182434723c */ /* 0x040ff00000041834 */
[C---:B------:R-:W-:Y:S01]  /*2770*/  HMMA.16816.F32.BF16 R48, R36.reuse, R26, R48 ;  /* 0x0000001a2430723c */ /* 0x040fe20000041830 */
[----:B------:R-:W-:Y:S07]  /*2780*/  LDSM.16.M88.4 R24, [R192+0x2800] ;  /* 0x00280000c018783b */ /* 0x000fee0000000200 */
[C---:B------:R-:W-:Y:S08]  /*2790*/  HMMA.16816.F32.BF16 R44, R36.reuse, R20, R44 ;  /* 0x00000014242c723c */ /* 0x040ff0000004182c */
[----:B------:R-:W-:Y:S01]  /*27a0*/  HMMA.16816.F32.BF16 R80, R36, R22, R80 ;  /* 0x000000162450723c */ /* 0x000fe20000041850 */
[----:B------:R-:W2:Y:S04]  /*27b0*/  LDSM.16.M88.4 R20, [R205+0x10000] ;  /* 0x01000000cd14783b */ /* 0x000ea80000000200 */
[----:B------:R-:W-:Y:S03]  /*27c0*/  LDSM.16.M88.4 R36, [R204+0x8000] ;  /* 0x00800000cc24783b */ /* 0x000fe60000000200 */
[C---:B-1----:R-:W-:Y:S08]  /*27d0*/  HMMA.16816.F32.BF16 R16, R68.reuse, R40, R16 ;  /* 0x000000284410723c */ /* 0x042ff00000041810 */
[----:B------:R-:W-:Y:S01]  /*27e0*/  HMMA.16816.F32.BF16 R64, R68, R42, R64 ;  /* 0x0000002a4440723c */ /* 0x000fe20000041840 */
[----:B------:R-:W-:Y:S07]  /*27f0*/  LDSM.16.M88.4 R40, [R205+0x10800] ;  /* 0x01080000cd28783b */ /* 0x000fee0000000200 */
[C---:B------:R-:W-:Y:S08]  /*2800*/  HMMA.16816.F32.BF16 R52, R12.reuse, R72, R52 ;  /* 0x000000480c34723c */ /* 0x040ff00000041834 */
[C---:B------:R-:W-:Y:S08]  /*2810*/  HMMA.16816.F32.BF16 R60, R12.reuse, R76, R60 ;  /* 0x0000004c0c3c723c */ /* 0x040ff0000004183c */
[C---:B------:R-:W-:Y:S08]  /*2820*/  HMMA.16816.F32.BF16 R56, R12.reuse, R78, R56 ;  /* 0x0000004e0c38723c */ /* 0x040ff00000041838 */
[C---:B------:R-:W-:Y:S01]  /*2830*/  HMMA.16816.F32.BF16 R72, R12.reuse, R74, R48 ;  /* 0x0000004a0c48723c */ /* 0x040fe20000041830 */
[----:B------:R-:W1:Y:S07]  /*2840*/  LDSM.16.M88.4 R48, [R203+0x4000] ;  /* 0x00400000cb30783b */ /* 0x000e6e0000000200 */
[C---:B---3--:R-:W-:Y:S08]  /*2850*/  HMMA.16816.F32.BF16 R44, R12.reuse, R28, R44 ;  /* 0x0000001c0c2c723c */ /* 0x048ff0000004182c */
[----:B------:R-:W-:Y:S01]  /*2860*/  HMMA.16816.F32.BF16 R80, R12, R30, R80 ;  /* 0x0000001e0c50723c */ /* 0x000fe20000041850 */
[----:B------:R-:W3:Y:S04]  /*2870*/  LDSM.16.M88.4 R12, [R192+0x3800] ;  /* 0x00380000c00c783b */ /* 0x000ee80000000200 */
[----:B------:R-:W-:Y:S03]  /*2880*/  LDSM.16.M88.4 R28, [R199+0x10000] ;  /* 0x01000000c71c783b */ /* 0x000fe60000000200 */
[C---:B--2---:R-:W-:Y:S08]  /*2890*/  HMMA.16816.F32.BF16 R16, R32.reuse, R20, R16 ;  /* 0x000000142010723c */ /* 0x044ff00000041810 */
[----:B------:R-:W-:Y:S01]  /*28a0*/  HMMA.16816.F32.BF16 R64, R32, R22, R64 ;  /* 0x000000162040723c */ /* 0x000fe20000041840 */
[----:B------:R-:W-:Y:S07]  /*28b0*/  LDSM.16.M88.4 R20, [R192+0x4000] ;  /* 0x00400000c014783b */ /* 0x000fee0000000200 */
[C---:B------:R-:W-:Y:S08]  /*28c0*/  HMMA.16816.F32.BF16 R60, R68.reuse, R24, R60 ;  /* 0x00000018443c723c */ /* 0x040ff0000004183c */
[----:B------:R-:W-:Y:S01]  /*28d0*/  HMMA.16816.F32.BF16 R56, R68, R26, R56 ;  /* 0x0000001a4438723c */ /* 0x000fe20000041838 */
[----:B------:R-:W2:Y:S07]  /*28e0*/  LDSM.16.M88.4 R24, [R202+0x8000] ;  /* 0x00800000ca18783b */ /* 0x000eae0000000200 */
[----:B-1----:R-:W-:Y:S08]  /*28f0*/  HMMA.16816.F32.BF16 R16, R36, R48, R16 ;  /* 0x000000302410723c */ /* 0x002ff00000041810 */
[----:B---3--:R-:W-:Y:S01]  /*2900*/  HMMA.16816.F32.BF16 R76, R68, R12, R44 ;  /* 0x0000000c444c723c */ /* 0x008fe2000004182c */
[----:B------:R-:W1:Y:S07]  /*2910*/  LDSM.16.M88.4 R44, [R203+0x4800] ;  /* 0x00480000cb2c783b */ /* 0x000e6e0000000200 */
[----:B------:R-:W-:Y:S08]  /*2920*/  HMMA.16816.F32.BF16 R64, R36, R50, R64 ;  /* 0x000000322440723c */ /* 0x000ff00000041840 */
[C---:B------:R-:W-:Y:S08]  /*2930*/  HMMA.16816.F32.BF16 R52, R68.reuse, R8, R52 ;  /* 0x000000084434723c */ /* 0x040ff00000041834 */
[----:B------:R-:W-:Y:S01]  /*2940*/  HMMA.16816.F32.BF16 R72, R68, R10, R72 ;  /* 0x0000000a4448723c */ /* 0x000fe20000041848 */
[----:B------:R-:W3:Y:S07]  /*2950*/  LDSM.16.M88.4 R8, [R201+0x8000] ;  /* 0x00800000c908783b */ /* 0x000eee0000000200 */
[C---:B------:R-:W-:Y:S08]  /*2960*/  HMMA.16816.F32.BF16 R60, R32.reuse, R40, R60 ;  /* 0x00000028203c723c */ /* 0x040ff0000004183c */
[----:B------:R-:W-:Y:S01]  /*2970*/  HMMA.16816.F32.BF16 R56, R32, R42, R56 ;  /* 0x0000002a2038723c */ /* 0x000fe20000041838 */
[----:B------:R-:W4:Y:S07]  /*2980*/  LDSM.16.M88.4 R40, [R199+0x10800] ;  /* 0x01080000c728783b */ /* 0x000f2e0000000200 */
[C---:B--2---:R-:W-:Y:S08]  /*2990*/  HMMA.16816.F32.BF16 R16, R24.reuse, R28, R16 ;  /* 0x0000001c1810723c */ /* 0x044ff00000041810 */
[----:B------:R-:W-:Y:S01]  /*29a0*/  HMMA.16816.F32.BF16 R64, R24, R30, R64 ;  /* 0x0000001e1840723c */ /* 0x000fe20000041840 */
[----:B------:R-:W2:Y:S07]  /*29b0*/  LDSM.16.M88.4 R28, [R205+0x11000] ;  /* 0x01100000cd1c783b */ /* 0x000eae0000000200 */
[C---:B-1----:R-:W-:Y:S08]  /*29c0*/  HMMA.16816.F32.BF16 R60, R36.reuse, R44, R60 ;  /* 0x0000002c243c723c */ /* 0x042ff0000004183c */
[----:B------:R-:W-:Y:S01]  /*29d0*/  HMMA.16816.F32.BF16 R56, R36, R46, R56 ;  /* 0x0000002e2438723c */ /* 0x000fe20000041838 */
[----:B------:R-:W-:Y:S07]  /*29e0*/  LDSM.16.M88.4 R44, [R203+0x5000] ;  /* 0x00500000cb2c783b */ /* 0x000fee0000000200 */
[----:B---3--:R-:W-:Y:S08]  /*29f0*/  HMMA.16816.F32.BF16 R16, R8, R20, R16 ;  /* 0x000000140810723c */ /* 0x008ff00000041810 */
[----:B------:R-:W-:Y:S01]  /*2a00*/  HMMA.16816.F32.BF16 R80, R68, R14, R80 ;  /* 0x0000000e4450723c */ /* 0x000fe20000041850 */
[----:B------:R-:W1:Y:S07]  /*2a10*/  LDSM.16.M88.4 R12, [R192+0x4800] ;  /* 0x00480000c00c783b */ /* 0x000e6e0000000200 */
[----:B------:R-:W-:Y:S01]  /*2a20*/  HMMA.16816.F32.BF16 R64, R8, R22, R64 ;  /* 0x000000160840723c */ /* 0x000fe20000041840 */
[----:B------:R-:W3:Y:S07]  /*2a30*/  LDSM.16.M88.4 R20, [R205+0x11800] ;  /* 0x01180000cd14783b */ /* 0x000eee0000000200 */
[----:B----4-:R-:W-:Y:S01]  /*2a40*/  HMMA.16816.F32.BF16 R60, R24, R40, R60 ;  /* 0x00000028183c723c */ /* 0x010fe2000004183c */
[----:B------:R-:W-:-:S02]  /*2a50*/  FMUL.FTZ R48, R16, c[0x0][0x2ec] ;  /* 0x0000bb0010307a20 */ /* 0x000fc40000410000 */
[----:B------:R-:W-:-:S04]  /*2a60*/  FMUL.FTZ R49, R19, c[0x0][0x2ec] ;  /* 0x0000bb0013317a20 */ /* 0x000fc80000410000 */
[----:B------:R-:W-:Y:S01]  /*2a70*/  FMUL.FTZ R41, R17, c[0x0][0x2ec] ;  /* 0x0000bb0011297a20 */ /* 0x000fe20000410000 */
[C---:B--2---:R-:W-:Y:S01]  /*2a80*/  HMMA.16816.F32.BF16 R52, R32.reuse, R28, R52 ;  /* 0x0000001c2034723c */ /* 0x044fe20000041834 */
[----:B------:R-:W-:Y:S01]  /*2a90*/  FMUL.FTZ R40, R18, c[0x0][0x2ec] ;  /* 0x0000bb0012287a20 */ /* 0x000fe20000410000 */
[----:B------:R-:W-:Y:S01]  /*2aa0*/  MUFU.TANH R49, R49 ;  /* 0x0000003100317308 */ /* 0x000fe20000002400 */
[----:B------:R-:W2:Y:S05]  /*2ab0*/  LDSM.16.M88.4 R16, [R199+0x11000] ;  /* 0x01100000c710783b */ /* 0x000eaa0000000200 */
[----:B------:R-:W-:Y:S01]  /*2ac0*/  HMMA.16816.F32.BF16 R72, R32, R30, R72 ;  /* 0x0000001e2048723c */ /* 0x000fe20000041848 */
[----:B------:R-:W4:Y:S01]  /*2ad0*/  LDSM.16.M88.4 R28, [R192+0x5000] ;  /* 0x00500000c01c783b */ /* 0x000f220000000200 */
[----:B------:R-:W5:Y:S06]  /*2ae0*/  MUFU.TANH R41, R41 ;  /* 0x0000002900297308 */ /* 0x000f6c0000002400 */
[----:B------:R-:W-:Y:S02]  /*2af0*/  HMMA.16816.F32.BF16 R56, R24, R42, R56 ;  /* 0x0000002a1838723c */ /* 0x000fe40000041838 */
[----:B------:R-:W-:Y:S05]  /*2b00*/  MUFU.TANH R48, R48 ;  /* 0x0000003000307308 */ /* 0x000fea0000002400 */
[----:B------:R-:W-:Y:S01]  /*2b10*/  FMUL.FTZ R42, R64, c[0x0][0x2ec] ;  /* 0x0000bb00402a7a20 */ /* 0x000fe20000410000 */
[----:B-1----:R-:W-:Y:S01]  /*2b20*/  HMMA.16816.F32.BF16 R60, R8, R12, R60 ;  /* 0x0000000c083c723c */ /* 0x002fe2000004183c */
[----:B------:R-:W-:Y:S01]  /*2b30*/  FMUL.FTZ R43, R65, c[0x0][0x2ec] ;  /* 0x0000bb00412b7a20 */ /* 0x000fe20000410000 */
[----:B------:R-:W-:Y:S06]  /*2b40*/  MUFU.TANH R40, R40 ;  /* 0x0000002800287308 */ /* 0x000fec0000002400 */
[C---:B------:R-:W-:Y:S02]  /*2b50*/  HMMA.16816.F32.BF16 R52, R36.reuse, R44, R52 ;  /* 0x0000002c2434723c */ /* 0x040fe40000041834 */
[----:B------:R-:W1:Y:S05]  /*2b60*/  MUFU.TANH R42, R42 ;  /* 0x0000002a002a7308 */ /* 0x000e6a0000002400 */
[----:B------:R-:W-:Y:S01]  /*2b70*/  FMUL.FTZ R44, R66, c[0x0][0x2ec] ;  /* 0x0000bb00422c7a20 */ /* 0x000fe20000410000 */
[----:B------:R-:W-:Y:S01]  /*2b80*/  HMMA.16816.F32.BF16 R72, R36, R46, R72 ;  /* 0x0000002e2448723c */ /* 0x000fe20000041848 */
[----:B------:R-:W-:Y:S01]  /*2b90*/  FMUL.FTZ R45, R67, c[0x0][0x2ec] ;  /* 0x0000bb00432d7a20 */ /* 0x000fe20000410000 */
[----:B------:R-:W-:Y:S06]  /*2ba0*/  MUFU.TANH R43, R43 ;  /* 0x0000002b002b7308 */ /* 0x000fec0000002400 */
[----:B------:R-:W-:Y:S01]  /*2bb0*/  HMMA.16816.F32.BF16 R56, R8, R14, R56 ;  /* 0x0000000e0838723c */ /* 0x000fe20000041838 */
[----:B------:R-:W1:Y:S01]  /*2bc0*/  LDSM.16.M88.4 R12, [R203+0x5800] ;  /* 0x00580000cb0c783b */ /* 0x000e620000000200 */
[----:B------:R-:W-:Y:S01]  /*2bd0*/  FMUL.FTZ R46, R60, c[0x0][0x2ec] ;  /* 0x0000bb003c2e7a20 */ /* 0x000fe20000410000 */
[----:B------:R-:W1:Y:S01]  /*2be0*/  MUFU.TANH R44, R44 ;  /* 0x0000002c002c7308 */ /* 0x000e620000002400 */
[----:B------:R-:W-:-:S02]  /*2bf0*/  FMUL.FTZ R50, R62, c[0x0][0x2ec] ;  /* 0x0000bb003e327a20 */ /* 0x000fc40000410000 */
[----:B------:R-:W-:Y:S02]  /*2c00*/  FMUL.FTZ R47, R61, c[0x0][0x2ec] ;  /* 0x0000bb003d2f7a20 */ /* 0x000fe40000410000 */
[----:B---3--:R-:W-:Y:S01]  /*2c10*/  HMMA.16816.F32.BF16 R76, R32, R20, R76 ;  /* 0x00000014204c723c */ /* 0x008fe2000004184c */
[----:B------:R-:W-:Y:S02]  /*2c20*/  FMUL.FTZ R60, R63, c[0x0][0x2ec] ;  /* 0x0000bb003f3c7a20 */ /* 0x000fe40000410000 */
[----:B------:R-:W3:Y:S05]  /*2c30*/  MUFU.TANH R45, R45 ;  /* 0x0000002d002d7308 */ /* 0x000eea0000002400 */
[C---:B--2---:R-:W-:Y:S03]  /*2c40*/  HMMA.16816.F32.BF16 R52, R24.reuse, R16, R52 ;  /* 0x000000101834723c */ /* 0x044fe60000041834 */
[----:B------:R-:W2:Y:S05]  /*2c50*/  MUFU.TANH R46, R46 ;  /* 0x0000002e002e7308 */ /* 0x000eaa0000002400 */
[----:B------:R-:W-:Y:S01]  /*2c60*/  HMMA.16816.F32.BF16 R72, R24, R18, R72 ;  /* 0x000000121848723c */ /* 0x000fe20000041848 */
[----:B------:R-:W2:Y:S01]  /*2c70*/  LDSM.16.M88.4 R16, [R199+0x11800] ;  /* 0x01180000c710783b */ /* 0x000ea20000000200 */
[----:B------:R-:W-:Y:S01]  /*2c80*/  FMUL.FTZ R51, R56, c[0x0][0x2ec] ;  /* 0x0000bb0038337a20 */ /* 0x000fe20000410000 */
[----:B------:R-:W1:Y:S05]  /*2c90*/  MUFU.TANH R50, R50 ;  /* 0x0000003200327308 */ /* 0x000e6a0000002400 */
[----:B------:R-:W-:Y:S01]  /*2ca0*/  HMMA.16816.F32.BF16 R80, R32, R22, R80 ;  /* 0x000000162050723c */ /* 0x000fe20000041850 */
[----:B------:R-:W3:Y:S01]  /*2cb0*/  LDSM.16.M88.4 R20, [R192+0x5800] ;  /* 0x00580000c014783b */ /* 0x000ee20000000200 */
[----:B------:R-:W-:-:S04]  /*2cc0*/  DEPBAR.LE SB0, 0x0 ;  /* 0x000080000000791a */ /* 0x000fc80000000000 */
[----:B------:R-:W-:Y:S01]  /*2cd0*/  MUFU.TANH R51, R51 ;  /* 0x0000003300337308 */ /* 0x000fe20000002400 */
[----:B------:R-:W-:Y:S01]  /*2ce0*/  FMUL.FTZ R32, R59, c[0x0][0x2ec] ;  /* 0x0000bb003b207a20 */ /* 0x000fe20000410000 */
[----:B----4-:R-:W-:Y:S06]  /*2cf0*/  HMMA.16816.F32.BF16 R52, R8, R28, R52 ;  /* 0x0000001c0834723c */ /* 0x010fec0000041834 */
[----:B------:R-:W-:Y:S01]  /*2d00*/  MUFU.TANH R32, R32 ;  /* 0x0000002000207308 */ /* 0x000fe20000002400 */
[----:B------:R-:W-:Y:S01]  /*2d10*/  FMUL.FTZ R28, R57, c[0x0][0x2ec] ;  /* 0x0000bb00391c7a20 */ /* 0x000fe20000410000 */
[----:B-1----:R-:W-:Y:S01]  /*2d20*/  HMMA.16816.F32.BF16 R76, R36, R12, R76 ;  /* 0x0000000c244c723c */ /* 0x002fe2000004184c */
[----:B------:R-:W-:-:S05]  /*2d30*/  FMUL.FTZ R29, R58, c[0x0][0x2ec] ;  /* 0x0000bb003a1d7a20 */ /* 0x000fca0000410000 */
[----:B------:R-:W-:Y:S01]  /*2d40*/  MUFU.TANH R28, R28 ;  /* 0x0000001c001c7308 */ /* 0x000fe20000002400 */
[C---:B------:R-:W-:Y:S01]  /*2d50*/  IADD3 R13, R135.reuse, 0x8, RZ ;  /* 0x00000008870d7810 */ /* 0x040fe20007ffe0ff */
[----:B------:R-:W-:Y:S01]  /*2d60*/  HMMA.16816.F32.BF16 R80, R36, R14, R80 ;  /* 0x0000000e2450723c */ /* 0x000fe20000041850 */
[-C--:B------:R-:W-:Y:S02]  /*2d70*/  IMNMX R135, R135, R4.reuse, PT ;  /* 0x0000000487877217 */ /* 0x080fe40003800200 */
[----:B------:R-:W-:Y:S02]  /*2d80*/  IMNMX R2, R13, R4, PT ;  /* 0x000000040d027217 */ /* 0x000fe40003800200 */
[----:B------:R-:W-:Y:S01]  /*2d90*/  IADD3 R4, R3, 0x1, RZ ;  /* 0x0000000103047810 */ /* 0x000fe20007ffe0ff */
[----:B------:R-:W1:Y:S01]  /*2da0*/  MUFU.TANH R29, R29 ;  /* 0x0000001d001d7308 */ /* 0x000e620000002400 */
[-C--:B------:R-:W-:Y:S01]  /*2db0*/  ISETP.GE.AND P3, PT, R6, R135.reuse, PT ;  /* 0x000000870600720c */ /* 0x080fe20003f66270 */
[----:B------:R-:W-:Y:S01]  /*2dc0*/  HMMA.16816.F32.BF16 R72, R8, R30, R72 ;  /* 0x0000001e0848723c */ /* 0x000fe20000041848 */
[-C--:B------:R-:W-:Y:S01]  /*2dd0*/  ISETP.GE.AND P6, PT, R4, R135.reuse, PT ;  /* 0x000000870400720c */ /* 0x080fe20003fc6270 */
[----:B------:R-:W-:Y:S01]  /*2de0*/  FMUL.FTZ R52, R52, c[0x0][0x2ec] ;  /* 0x0000bb0034347a20 */ /* 0x000fe20000410000 */
[-C--:B------:R-:W-:Y:S01]  /*2df0*/  ISETP.GE.AND P2, PT, R4, R2.reuse, PT ;  /* 0x000000020400720c */ /* 0x080fe20003f46270 */
[----:B------:R-:W-:Y:S01]  /*2e00*/  FMUL.FTZ R55, R55, c[0x0][0x2ec] ;  /* 0x0000bb0037377a20 */ /* 0x000fe20000410000 */
[----:B------:R-:W-:Y:S01]  /*2e10*/  IADD3 R4, R3, 0x10, RZ ;  /* 0x0000001003047810 */ /* 0x000fe20007ffe0ff */
[----:B------:R-:W4:Y:S01]  /*2e20*/  MUFU.TANH R169, R52 ;  /* 0x0000003400a97308 */ /* 0x000f220000002400 */
[----:B-----5:R-:W-:Y:S01]  /*2e30*/  FSEL R41, R41, -INF , !P6 ;  /* 0xff80000029297808 */ /* 0x020fe20007000000 */
[C---:B--2---:R-:W-:Y:S01]  /*2e40*/  HMMA.16816.F32.BF16 R76, R24.reuse, R16, R76 ;  /* 0x00000010184c723c */ /* 0x044fe2000004184c */
[C---:B------:R-:W-:Y:S01]  /*2e50*/  ISETP.GE.AND P1, PT, R4.reuse, R135, PT ;  /* 0x000000870400720c */ /* 0x040fe20003f26270 */
[----:B------:R-:W-:Y:S01]  /*2e60*/  FMUL.FTZ R53, R53, c[0x0][0x2ec] ;  /* 0x0000bb0035357a20 */ /* 0x000fe20000410000 */
[-C--:B------:R-:W-:Y:S01]  /*2e70*/  ISETP.GE.AND P6, PT, R4, R2.reuse, PT ;  /* 0x000000020400720c */ /* 0x080fe20003fc6270 */
[----:B------:R-:W-:Y:S01]  /*2e80*/  FMUL.FTZ R54, R54, c[0x0][0x2ec] ;  /* 0x0000bb0036367a20 */ /* 0x000fe20000410000 */
[C---:B------:R-:W-:Y:S01]  /*2e90*/  IADD3 R12, R3.reuse, 0x9, RZ ;  /* 0x00000009030c7810 */ /* 0x040fe20007ffe0ff */
[----:B------:R-:W-:Y:S01]  /*2ea0*/  MUFU.TANH R47, R47 ;  /* 0x0000002f002f7308 */ /* 0x000fe20000002400 */
[----:B------:R-:W-:Y:S01]  /*2eb0*/  IADD3 R4, R3, 0x11, RZ ;  /* 0x0000001103047810 */ /* 0x000fe20007ffe0ff */
[----:B------:R-:W-:Y:S01]  /*2ec0*/  HMMA.16816.F32.BF16 R80, R24, R18, R80 ;  /* 0x000000121850723c */ /* 0x000fe20000041850 */
[----:B------:R-:W-:-:S02]  /*2ed0*/  ISETP.GE.AND P0, PT, R6, R2, PT ;  /* 0x000000020600720c */ /* 0x000fc40003f06270 */
[----:B------:R-:W-:Y:S02]  /*2ee0*/  FSEL R6, R49, -INF , !P2 ;  /* 0xff80000031067808 */ /* 0x000fe40005000000 */
[----:B------:R-:W-:Y:S01]  /*2ef0*/  FSEL R31, R42, -INF , !P3 ;  /* 0xff8000002a1f7808 */ /* 0x000fe20005800000 */
[----:B------:R-:W-:Y:S01]  /*2f00*/  MUFU.TANH R60, R60 ;  /* 0x0000003c003c7308 */ /* 0x000fe20000002400 */
[-C--:B------:R-:W-:Y:S01]  /*2f10*/  ISETP.GE.AND P5, PT, R12, R135.reuse, PT ;  /* 0x000000870c00720c */ /* 0x080fe20003fa6270 */
[----:B------:R-:W-:Y:S01]  /*2f20*/  FMUL.FTZ R72, R72, c[0x0][0x2ec] ;  /* 0x0000bb0048487a20 */ /* 0x000fe20000410000 */
[C---:B------:R-:W-:Y:S01]  /*2f30*/  ISETP.GE.AND P2, PT, R4.reuse, R135, PT ;  /* 0x000000870400720c */ /* 0x040fe20003f46270 */
[----:B------:R-:W-:Y:S01]  /*2f40*/  FMUL.FTZ R73, R73, c[0x0][0x2ec] ;  /* 0x0000bb0049497a20 */ /* 0x000fe20000410000 */
[-C--:B------:R-:W-:Y:S01]  /*2f50*/  ISETP.GE.AND P3, PT, R4, R2.reuse, PT ;  /* 0x000000020400720c */ /* 0x080fe20003f66270 */
[----:B------:R-:W-:Y:S01]  /*2f60*/  FMUL.FTZ R74, R74, c[0x0][0x2ec] ;  /* 0x0000bb004a4a7a20 */ /* 0x000fe20000410000 */
[C---:B------:R-:W-:Y:S01]  /*2f70*/  IADD3 R4, R3.reuse, 0x18, RZ ;  /* 0x0000001803047810 */ /* 0x040fe20007ffe0ff */
[----:B------:R-:W2:Y:S01]  /*2f80*/  MUFU.TANH R167, R72 ;  /* 0x0000004800a77308 */ /* 0x000ea20000002400 */
[----:B------:R-:W-:Y:S01]  /*2f90*/  ISETP.GE.AND P4, PT, R12, R2, PT ;  /* 0x000000020c00720c */ /* 0x000fe20003f86270 */
[----:B---3--:R-:W-:Y:S01]  /*2fa0*/  HMMA.16816.F32.BF16 R76, R8, R20, R76 ;  /* 0x00000014084c723c */ /* 0x008fe2000004184c */
[----:B------:R-:W-:Y:S01]  /*2fb0*/  IADD3 R12, R3, 0x19, RZ ;  /* 0x00000019030c7810 */ /* 0x000fe20007ffe0ff */
[----:B------:R-:W-:Y:S01]  /*2fc0*/  FMUL.FTZ R75, R75, c[0x0][0x2ec] ;  /* 0x0000bb004b4b7a20 */ /* 0x000fe20000410000 */
[----:B------:R-:W-:-:S02]  /*2fd0*/  FSEL R44, R44, -INF , !P0 ;  /* 0xff8000002c2c7808 */ /* 0x000fc40004000000 */
[----:B------:R-:W-:Y:S01]  /*2fe0*/  FSEL R43, R43, -INF , !P5 ;  /* 0xff8000002b2b7808 */ /* 0x000fe20006800000 */
[----:B------:R-:W-:Y:S01]  /*2ff0*/  MUFU.TANH R174, R55 ;  /* 0x0000003700ae7308 */ /* 0x000fe20000002400 */
[CC--:B------:R-:W-:Y:S01]  /*3000*/  ISETP.GE.AND P0, PT, R4.reuse, R135.reuse, PT ;  /* 0x000000870400720c */ /* 0x0c0fe20003f06270 */
[----:B------:R-:W-:Y:S01]  /*3010*/  HMMA.16816.F32.BF16 R20, R8, R22, R80 ;  /* 0x000000160814723c */ /* 0x000fe20000041850 */
[----:B------:R-:W-:Y:S02]  /*3020*/  ISETP.GE.AND P5, PT, R4, R2, PT ;  /* 0x000000020400720c */ /* 0x000fe40003fa6270 */
[----:B------:R-:W-:Y:S02]  /*3030*/  FSEL R4, R45, -INF , !P4 ;  /* 0xff8000002d047808 */ /* 0x000fe40006000000 */
[----:B------:R-:W-:Y:S01]  /*3040*/  FSEL R17, R46, -INF , !P1 ;  /* 0xff8000002e117808 */ /* 0x000fe20004800000 */
[----:B------:R-:W-:Y:S01]  /*3050*/  MUFU.TANH R161, R53 ;  /* 0x0000003500a17308 */ /* 0x000fe20000002400 */
[----:B------:R-:W-:-:S02]  /*3060*/  ISETP.GE.AND P4, PT, R12, R135, PT ;  /* 0x000000870c00720c */ /* 0x000fc40003f86270 */
[-C--:B------:R-:W-:Y:S02]  /*3070*/  ISETP.GE.AND P1, PT, R12, R2.reuse, PT ;  /* 0x000000020c00720c */ /* 0x080fe40003f26270 */
[C---:B------:R-:W-:Y:S02]  /*3080*/  IADD3 R12, R3.reuse, 0x20, RZ ;  /* 0x00000020030c7810 */ /* 0x040fe40007ffe0ff */
[----:B------:R-:W-:Y:S01]  /*3090*/  FSEL R14, R50, -INF , !P6 ;  /* 0xff800000320e7808 */ /* 0x000fe20007000000 */
[----:B------:R-:W-:Y:S01]  /*30a0*/  MUFU.TANH R164, R54 ;  /* 0x0000003600a47308 */ /* 0x000fe20000002400 */
[----:B------:R-:W-:Y:S01]  /*30b0*/  IADD3 R8, R3, 0x28, RZ ;  /* 0x0000002803087810 */ /* 0x000fe20007ffe0ff */
[----:B------:R-:W-:Y:S01]  /*30c0*/  FMUL.FTZ R79, R79, c[0x0][0x2ec] ;  /* 0x0000bb004f4f7a20 */ /* 0x000fe20000410000 */
[-C--:B------:R-:W-:Y:S01]  /*30d0*/  ISETP.GE.AND P6, PT, R12, R135.reuse, PT ;  /* 0x000000870c00720c */ /* 0x080fe20003fc6270 */
[----:B------:R-:W-:Y:S01]  /*30e0*/  FMUL.FTZ R76, R76, c[0x0][0x2ec] ;  /* 0x0000bb004c4c7a20 */ /* 0x000fe20000410000 */
[----:B------:R-:W-:Y:S01]  /*30f0*/  IADD3 R11, R3, 0x29, RZ ;  /* 0x00000029030b7810 */ /* 0x000fe20007ffe0ff */
[----:B------:R-:W-:Y:S01]  /*3100*/  FMUL.FTZ R77, R77, c[0x0][0x2ec] ;  /* 0x0000bb004d4d7a20 */ /* 0x000fe20000410000 */
[----:B-1----:R-:W-:Y:S01]  /*3110*/  FSEL R10, R29, -INF , !P5 ;  /* 0xff8000001d0a7808 */ /* 0x002fe20006800000 */
[----:B------:R-:W1:Y:S01]  /*3120*/  MUFU.TANH R142, R79 ;  /* 0x0000004f008e7308 */ /* 0x000e620000002400 */
[----:B------:R-:W-:Y:S01]  /*3130*/  FSEL R9, R28, -INF , !P4 ;  /* 0xff8000001c097808 */ /* 0x000fe20006000000 */
[----:B------:R-:W-:Y:S01]  /*3140*/  FMUL.FTZ R78, R78, c[0x0][0x2ec] ;  /* 0x0000bb004e4e7a20 */ /* 0x000fe20000410000 */
[-C--:B------:R-:W-:Y:S01]  /*3150*/  ISETP.GE.AND P5, PT, R8, R135.reuse, PT ;  /* 0x000000870800720c */ /* 0x080fe20003fa6270 */
[----:B------:R-:W-:Y:S01]  /*3160*/  FMUL.FTZ R20, R20, c[0x0][0x2ec] ;  /* 0x0000bb0014147a20 */ /* 0x000fe20000410000 */
[-C--:B------:R-:W-:Y:S01]  /*3170*/  ISETP.GE.AND P4, PT, R8, R2.reuse, PT ;  /* 0x000000020800720c */ /* 0x080fe20003f86270 */
[----:B------:R-:W-:Y:S01]  /*3180*/  FMUL.FTZ R21, R21, c[0x0][0x2ec] ;  /* 0x0000bb0015157a20 */ /* 0x000fe20000410000 */
[----:B------:R-:W-:Y:S01]  /*3190*/  FSEL R8, R32, -INF , !P1 ;  /* 0xff80000020087808 */ /* 0x000fe20004800000 */
[----:B------:R-:W-:Y:S01]  /*31a0*/  MUFU.TANH R163, R73 ;  /* 0x0000004900a37308 */ /* 0x000fe20000002400 */
[----:B----4-:R-:W-:Y:S01]  /*31b0*/  FSEL R169, R169, -INF , !P6 ;  /* 0xff800000a9a97808 */ /* 0x010fe20007000000 */
[----:B------:R-:W-:Y:S01]  /*31c0*/  FMUL.FTZ R22, R22, c[0x0][0x2ec] ;  /* 0x0000bb0016167a20 */ /* 0x000fe20000410000 */
[----:B------:R-:W-:Y:S01]  /*31d0*/  ISETP.GE.AND P1, PT, R11, R135, PT ;  /* 0x000000870b00720c */ /* 0x000fe20003f26270 */
[----:B------:R-:W-:Y:S01]  /*31e0*/  FMUL.FTZ R23, R23, c[0x0][0x2ec] ;  /* 0x0000bb0017177a20 */ /* 0x000fe20000410000 */
[----:B------:R-:W-:-:S02]  /*31f0*/  ISETP.GE.AND P6, PT, R11, R2, PT ;  /* 0x000000020b00720c */ /* 0x000fc40003fc6270 */
[C---:B------:R-:W-:Y:S01]  /*3200*/  IADD3 R11, R3.reuse, 0x31, RZ ;  /* 0x00000031030b7810 */ /* 0x040fe20007ffe0ff */
[----:B------:R-:W3:Y:S01]  /*3210*/  MUFU.TANH R168, R74 ;  /* 0x0000004a00a87308 */ /* 0x000ee20000002400 */
[----:B------:R-:W-:Y:S02]  /*3220*/  IADD3 R16, R3, 0x21, RZ ;  /* 0x0000002103107810 */ /* 0x000fe40007ffe0ff */
[----:B--2---:R-:W-:Y:S02]  /*3230*/  FSEL R167, R167, -INF , !P5 ;  /* 0xff800000a7a77808 */ /* 0x004fe40006800000 */
[----:B------:R-:W-:Y:S02]  /*3240*/  FSEL R13, R51, -INF , !P0 ;  /* 0xff800000330d7808 */ /* 0x000fe40004000000 */
[-C--:B------:R-:W-:Y:S01]  /*3250*/  ISETP.GE.AND P5, PT, R11, R2.reuse, PT ;  /* 0x000000020b00720c */ /* 0x080fe20003fa6270 */
[----:B------:R-:W2:Y:S01]  /*3260*/  MUFU.TANH R172, R75 ;  /* 0x0000004b00ac7308 */ /* 0x000ea20000002400 */
[----:B------:R-:W-:-:S02]  /*3270*/  ISETP.GE.AND P0, PT, R16, R2, PT ;  /* 0x000000021000720c */ /* 0x000fc40003f06270 */
[----:B------:R-:W-:Y:S02]  /*3280*/  FSEL R15, R47, -INF , !P2 ;  /* 0xff8000002f0f7808 */ /* 0x000fe40005000000 */
[----:B------:R-:W-:Y:S02]  /*3290*/  ISETP.GE.AND P2, PT, R12, R2, PT ;  /* 0x000000020c00720c */ /* 0x000fe40003f46270 */
[----:B-1----:R-:W-:Y:S01]  /*32a0*/  FSEL R142, R142, -INF , !P5 ;  /* 0xff8000008e8e7808 */ /* 0x002fe20006800000 */
[----:B------:R-:W1:Y:S01]  /*32b0*/  MUFU.TANH R173, R76 ;  /* 0x0000004c00ad7308 */ /* 0x000e620000002400 */
[----:B------:R-:W-:Y:S02]  /*32c0*/  FSEL R12, R60, -INF , !P3 ;  /* 0xff8000003c0c7808 */ /* 0x000fe40005800000 */
[----:B------:R-:W-:Y:S02]  /*32d0*/  FSEL R174, R174, -INF , !P0 ;  /* 0xff800000aeae7808 */ /* 0x000fe40004000000 */
[----:B------:R-:W-:-:S02]  /*32e0*/  ISETP.GE.AND P5, PT, R133, 0x2, PT ;  /* 0x000000028500780c */ /* 0x000fc40003fa6270 */
[-C--:B------:R-:W-:Y:S01]  /*32f0*/  ISETP.GE.AND P3, PT, R16, R135.reuse, PT ;  /* 0x000000871000720c */ /* 0x080fe20003f66270 */
[----:B------:R-:W-:Y:S01]  /*3300*/  MUFU.TANH R171, R77 ;  /* 0x0000004d00ab7308 */ /* 0x000fe20000002400 */
[----:B------:R-:W-:Y:S02]  /*3310*/  ISETP.GE.AND P0, PT, R11, R135, PT ;  /* 0x000000870b00720c */ /* 0x000fe40003f06270 */
[C---:B------:R-:W-:Y:S02]  /*3320*/  IADD3 R16, R3.reuse, 0x30, RZ ;  /* 0x0000003003107810 */ /* 0x040fe40007ffe0ff */
[----:B------:R-:W-:Y:S02]  /*3330*/  IADD3 R11, R3, 0x38, RZ ;  /* 0x00000038030b7810 */ /* 0x000fe40007ffe0ff */
[----:B------:R-:W-:Y:S01]  /*3340*/  FSEL R164, R164, -INF , !P2 ;  /* 0xff800000a4a47808 */ /* 0x000fe20005000000 */
[----:B------:R-:W4:Y:S01]  /*3350*/  MUFU.TANH R166, R78 ;  /* 0x0000004e00a67308 */ /* 0x000f220000002400 */
[----:B------:R-:W-:-:S02]  /*3360*/  FSEL R161, R161, -INF , !P3 ;  /* 0xff800000a1a17808 */ /* 0x000fc40005800000 */
[----:B---3--:R-:W-:Y:S02]  /*3370*/  FSEL R168, R168, -INF , !P4 ;  /* 0xff800000a8a87808 */ /* 0x008fe40006000000 */
[----:B------:R-:W-:Y:S02]  /*3380*/  FSEL R163, R163, -INF , !P1 ;  /* 0xff800000a3a37808 */ /* 0x000fe40004800000 */
[CC--:B------:R-:W-:Y:S01]  /*3390*/  ISETP.GE.AND P2, PT, R16.reuse, R135.reuse, PT ;  /* 0x000000871000720c */ /* 0x0c0fe20003f46270 */
[----:B------:R-:W3:Y:S01]  /*33a0*/  MUFU.TANH R143, R20 ;  /* 0x00000014008f7308 */ /* 0x000ee20000002400 */
[-C--:B------:R-:W-:Y:S02]  /*33b0*/  ISETP.GE.AND P3, PT, R16, R2.reuse, PT ;  /* 0x000000021000720c */ /* 0x080fe40003f66270 */
[C---:B------:R-:W-:Y:S02]  /*33c0*/  ISETP.GE.AND P4, PT, R11.reuse, R135, PT ;  /* 0x000000870b00720c */ /* 0x040fe40003f86270 */
[----:B------:R-:W-:-:S02]  /*33d0*/  ISETP.GE.AND P1, PT, R11, R2, PT ;  /* 0x000000020b00720c */ /* 0x000fc40003f26270 */
[----:B------:R-:W-:Y:S01]  /*33e0*/  IADD3 R11, R3, 0x39, RZ ;  /* 0x00000039030b7810 */ /* 0x000fe20007ffe0ff */
[----:B------:R-:W-:Y:S01]  /*33f0*/  MUFU.TANH R141, R21 ;  /* 0x00000015008d7308 */ /* 0x000fe20000002400 */
[----:B--2---:R-:W-:Y:S02]  /*3400*/  FSEL R172, R172, -INF , !P6 ;  /* 0xff800000acac7808 */ /* 0x004fe40007000000 */
[----:B-1----:R-:W-:Y:S02]  /*3410*/  FSEL R173, R173, -INF , !P2 ;  /* 0xff800000adad7808 */ /* 0x002fe40005000000 */
[----:B----4-:R-:W-:Y:S02]  /*3420*/  FSEL R166, R166, -INF , !P3 ;  /* 0xff800000a6a67808 */ /* 0x010fe40005800000 */
[----:B------:R-:W-:Y:S01]  /*3430*/  FSEL R171, R171, -INF , !P0 ;  /* 0xff800000abab7808 */ /* 0x000fe20004000000 */
[----:B------:R-:W1:Y:S01]  /*3440*/  MUFU.TANH R140, R22 ;  /* 0x00000016008c7308 */ /* 0x000e620000002400 */
[----:B------:R-:W-:Y:S01]  /*3450*/  BAR.SYNC.DEFER_BLOCKING 0x0 ;  /* 0x0000000000007b1d */ /* 0x000fe20000010000 */
[----:B------:R-:W-:-:S02]  /*3460*/  ISETP.GE.AND P6, PT, R3, R135, PT ;  /* 0x000000870300720c */ /* 0x000fc40003fc6270 */
[-C--:B------:R-:W-:Y:S02]  /*3470*/  ISETP.GE.AND P2, PT, R3, R2.reuse, PT ;  /* 0x000000020300720c */ /* 0x080fe40003f46270 */
[C---:B------:R-:W-:Y:S02]  /*3480*/  ISETP.GE.AND P3, PT, R11.reuse, R135, PT ;  /* 0x000000870b00720c */ /* 0x040fe40003f66270 */
[----:B------:R-:W2:Y:S01]  /*3490*/  MUFU.TANH R162, R23 ;  /* 0x0000001700a27308 */ /* 0x000ea20000002400 */
[----:B------:R-:W-:Y:S02]  /*34a0*/  ISETP.GE.AND P0, PT, R11, R2, PT ;  /* 0x000000020b00720c */ /* 0x000fe40003f06270 */
[----:B---3--:R-:W-:Y:S02]  /*34b0*/  FSEL R143, R143, -INF , !P4 ;  /* 0xff8000008f8f7808 */ /* 0x008fe40006000000 */
[----:B------:R-:W-:Y:S02]  /*34c0*/  FSEL R48, R48, -INF , !P6 ;  /* 0xff80000030307808 */ /* 0x000fe40007000000 */
[----:B------:R-:W-:-:S02]  /*34d0*/  FSEL R40, R40, -INF , !P2 ;  /* 0xff80000028287808 */ /* 0x000fc40005000000 */
[----:B-1----:R-:W-:Y:S02]  /*34e0*/  FSEL R140, R140, -INF , !P1 ;  /* 0xff8000008c8c7808 */ /* 0x002fe40004800000 */
[----:B------:R-:W-:Y:S02]  /*34f0*/  FSEL R141, R141, -INF , !P3 ;  /* 0xff8000008d8d7808 */ /* 0x000fe40005800000 */
[----:B--2---:R-:W-:Y:S01]  /*3500*/  FSEL R162, R162, -INF , !P0 ;  /* 0xff800000a2a27808 */ /* 0x004fe20004000000 */
        /* <DEDUP_REMOVED lines=56> */
.L_x_138:
[----:B------:R-:W-:Y:S05]  /*3890*/  BSYNC B0 ;  /* 0x0000000000007941 */ /* 0x000fea0003800000 */
.L_x_137:
[----:B------:R-:W0:Y:S02]  /*38a0*/  LDGDEPBAR ;  /* 0x00000000000079af */ /* 0x000e240000000000 */
.L_x_136:
        /* <DEDUP_REMOVED lines=45> */
[----:B------:R-:W-:Y:S04]  /*3b80*/  LDSM.16.MT88.4 R64, [R196+0x14000] ;  /* 0x01400000c440783b */ /* 0x000fe80000004200 */
[----:B------:R-:W-:Y:S04]  /*3b90*/  LDSM.16.MT88.4 R72, [R200+0x16000] ;  /* 0x01600000c848783b */ /* 0x000fe80000004200 */
[----:B------:R-:W-:Y:S04]  /*3ba0*/  LDSM.16.MT88.4 R80, [R198+0x16000] ;  /* 0x01600000c650783b */ /* 0x000fe80000004200 */
[----:B------:R-:W-:Y:S01]  /*3bb0*/  LDSM.16.MT88.4 R88, [R197+0x16000] ;  /* 0x01600000c558783b */ /* 0x000fe20000004200 */
[----:B-1----:R-:W-:-:S03]  /*3bc0*/  FMNMX.FTZ R132, R11, R132, !PT ;  /* 0x000000840b847209 */ /* 0x002fc60007810000 */
[----:B------:R-:W-:Y:S01]  /*3bd0*/  LDSM.16.MT88.4 R20, [R200+0x12800] ;  /* 0x01280000c814783b */ /* 0x000fe20000004200 */
[----:B--2---:R-:W-:Y:S01]  /*3be0*/  FMNMX.FTZ R3, R16, R3, !PT ;  /* 0x0000000310037209 */ /* 0x004fe20007810000 */
[C---:B------:R-:W-:Y:S01]  /*3bf0*/  FMUL.FTZ R170, R132.reuse, c[0x0][0x23c] ;  /* 0x00008f0084aa7a20 */ /* 0x040fe20000410000 */
[----:B------:R-:W-:Y:S01]  /*3c00*/  FSETP.NEU.FTZ.AND P0, PT, R132, -INF , PT ;  /* 0xff8000008400780b */ /* 0x000fe20003f1d000 */
[----:B------:R-:W-:Y:S02]  /*3c10*/  LDSM.16.MT88.4 R136, [R198+0x12800] ;  /* 0x01280000c688783b */ /* 0x000fe40000004200 */
        /* <DEDUP_REMOVED lines=9> */
[--C-:B------:R-:W-:Y:S01]  /*3cb0*/  FFMA.FTZ R154, R40, c[0x0][0x23c], -R165.reuse ;  /* 0x00008f00289a7a23 */ /* 0x100fe200000108a5 */
[----:B------:R-:W-:Y:S01]  /*3cc0*/  LDSM.16.MT88.4 R48, [R198+0x14000] ;  /* 0x01400000c630783b */ /* 0x000fe20000004200 */
[----:B------:R-:W-:Y:S01]  /*3cd0*/  FFMA.FTZ R155, R31, c[0x0][0x23c], -R170 ;  /* 0x00008f001f9b7a23 */ /* 0x000fe200000108aa */
[----:B------:R-:W-:Y:S01]  /*3ce0*/  MUFU.EX2 R152, R152 ;  /* 0x0000009800987308 */ /* 0x000fe20000000800 */
[--C-:B------:R-:W-:Y:S01]  /*3cf0*/  FFMA.FTZ R159, R6, c[0x0][0x23c], -R165.reuse ;  /* 0x00008f00069f7a23 */ /* 0x100fe200000108a5 */
[----:B------:R-:W1:Y:S01]  /*3d00*/  LDSM.16.MT88.4 R40, [R200+0x14000] ;  /* 0x01400000c828783b */ /* 0x000e620000004200 */
[----:B------:R-:W-:-:S02]  /*3d10*/  FFMA.FTZ R156, R44, c[0x0][0x23c], -R165 ;  /* 0x00008f002c9c7a23 */ /* 0x000fc400000108a5 */
[--C-:B------:R-:W-:Y:S01]  /*3d20*/  FFMA.FTZ R151, R4, c[0x0][0x23c], -R165.reuse ;  /* 0x00008f0004977a23 */ /* 0x100fe200000108a5 */
[----:B------:R-:W-:Y:S01]  /*3d30*/  LDSM.16.MT88.4 R28, [R196+0x12800] ;  /* 0x01280000c41c783b */ /* 0x000fe20000004200 */
[--C-:B------:R-:W-:Y:S01]  /*3d40*/  FFMA.FTZ R153, R17, c[0x0][0x23c], -R170.reuse ;  /* 0x00008f0011997a23 */ /* 0x100fe200000108aa */
[----:B------:R-:W2:Y:S01]  /*3d50*/  MUFU.EX2 R157, R157 ;  /* 0x0000009d009d7308 */ /* 0x000ea20000000800 */
[--C-:B------:R-:W-:Y:S01]  /*3d60*/  FFMA.FTZ R144, R9, c[0x0][0x23c], -R170.reuse ;  /* 0x00008f0009907a23 */ /* 0x100fe200000108aa */
[----:B------:R-:W3:Y:S01]  /*3d70*/  LDSM.16.MT88.4 R4, [R196+0x16000] ;  /* 0x01600000c404783b */ /* 0x000ee20000004200 */
[--C-:B------:R-:W-:Y:S02]  /*3d80*/  FFMA.FTZ R149, R10, c[0x0][0x23c], -R165.reuse ;  /* 0x00008f000a957a23 */ /* 0x100fe400000108a5 */
[--C-:B------:R-:W-:Y:S01]  /*3d90*/  FFMA.FTZ R0, R8, c[0x0][0x23c], -R165.reuse ;  /* 0x00008f0008007a23 */ /* 0x100fe200000108a5 */
[----:B------:R-:W-:Y:S01]  /*3da0*/  LDSM.16.MT88.4 R16, [R197+0x14800] ;  /* 0x01480000c510783b */ /* 0x000fe20000004200 */
[--C-:B------:R-:W-:Y:S01]  /*3db0*/  FFMA.FTZ R146, R15, c[0x0][0x23c], -R170.reuse ;  /* 0x00008f000f927a23 */ /* 0x100fe200000108aa */
[----:B------:R-:W-:Y:S01]  /*3dc0*/  MUFU.EX2 R155, R155 ;  /* 0x0000009b009b7308 */ /* 0x000fe20000000800 */
[----:B------:R-:W-:Y:S01]  /*3dd0*/  FFMA.FTZ R147, R13, c[0x0][0x23c], -R170 ;  /* 0x00008f000d937a23 */ /* 0x000fe200000108aa */
[----:B------:R-:W4:Y:S01]  /*3de0*/  LDSM.16.MT88.4 R8, [R200+0x14800] ;  /* 0x01480000c808783b */ /* 0x000f220000004200 */
[----:B------:R-:W-:-:S02]  /*3df0*/  FFMA.FTZ R150, R14, c[0x0][0x23c], -R165 ;  /* 0x00008f000e967a23 */ /* 0x000fc400000108a5 */
[----:B------:R-:W-:Y:S02]  /*3e00*/  FFMA.FTZ R145, R12, c[0x0][0x23c], -R165 ;  /* 0x00008f000c917a23 */ /* 0x000fe400000108a5 */
[----:B------:R-:W5:Y:S01]  /*3e10*/  LDSM.16.MT88.4 R12, [R196+0x14800] ;  /* 0x01480000c40c783b */ /* 0x000f620000004200 */
[----:B------:R-:W1:Y:S01]  /*3e20*/  MUFU.EX2 R148, R148 ;  /* 0x0000009400947308 */ /* 0x000e620000000800 */
[----:B--2---:R-:W-:Y:S01]  /*3e30*/  F2FP.BF16.PACK_AB R96, R152, R157 ;  /* 0x0000009d9860723e */ /* 0x004fe200000010ff */
[--C-:B------:R-:W-:Y:S02]  /*3e40*/  FFMA.FTZ R158, R169, c[0x0][0x23c], -R170.reuse ;  /* 0x00008f00a99e7a23 */ /* 0x100fe400000108aa */
[--C-:B------:R-:W-:Y:S02]  /*3e50*/  FFMA.FTZ R160, R167, c[0x0][0x23c], -R170.reuse ;  /* 0x00008f00a7a07a23 */ /* 0x100fe400000108aa */
[--C-:B------:R-:W-:Y:S02]  /*3e60*/  FFMA.FTZ R161, R161, c[0x0][0x23c], -R170.reuse ;  /* 0x00008f00a1a17a23 */ /* 0x100fe400000108aa */
[----:B------:R-:W-:Y:S01]  /*3e70*/  MUFU.EX2 R154, R154 ;  /* 0x0000009a009a7308 */ /* 0x000fe20000000800 */
[----:B------:R-:W-:-:S02]  /*3e80*/  FFMA.FTZ R163, R163, c[0x0][0x23c], -R170 ;  /* 0x00008f00a3a37a23 */ /* 0x000fc400000108aa */
[--C-:B------:R-:W-:Y:S02]  /*3e90*/  FFMA.FTZ R164, R164, c[0x0][0x23c], -R165.reuse ;  /* 0x00008f00a4a47a23 */ /* 0x100fe400000108a5 */
[--C-:B------:R-:W-:Y:S02]  /*3ea0*/  FFMA.FTZ R167, R174, c[0x0][0x23c], -R165.reuse ;  /* 0x00008f00aea77a23 */ /* 0x100fe400000108a5 */
[--C-:B------:R-:W-:Y:S01]  /*3eb0*/  FFMA.FTZ R168, R168, c[0x0][0x23c], -R165.reuse ;  /* 0x00008f00a8a87a23 */ /* 0x100fe200000108a5 */
[----:B------:R-:W2:Y:S01]  /*3ec0*/  MUFU.EX2 R159, R159 ;  /* 0x0000009f009f7308 */ /* 0x000ea20000000800 */
[----:B-1----:R-:W-:Y:S01]  /*3ed0*/  F2FP.BF16.PACK_AB R98, R148, R155 ;  /* 0x0000009b9462723e */ /* 0x002fe200000010ff */
        /* <DEDUP_REMOVED lines=8> */
[----:B------:R-:W1:Y:S01]  /*3f60*/  MUFU.EX2 R151, R151 ;  /* 0x0000009700977308 */ /* 0x000e620000000800 */
[----:B--2---:R-:W-:Y:S01]  /*3f70*/  F2FP.BF16.PACK_AB R97, R159, R154 ;  /* 0x0000009a9f61723e */ /* 0x004fe200000010ff */
        /* <DEDUP_REMOVED lines=8> */
[----:B-1----:R-:W-:Y:S01]  /*4000*/  F2FP.BF16.PACK_AB R99, R151, R156 ;  /* 0x0000009c9763723e */ /* 0x002fe200000010ff */
[----:B------:R-:W1:Y:S01]  /*4010*/  MUFU.EX2 R146, R146 ;  /* 0x0000009200927308 */ /* 0x000e620000000800 */
        /* <DEDUP_REMOVED lines=45> */
[----:B------:R-:W4:Y:S06]  /*42f0*/  MUFU.EX2 R221, R221 ;  /* 0x000000dd00dd7308 */ /* 0x000f2c0000000800 */
[C---:B---3--:R-:W-:Y:S07]  /*4300*/  HMMA.16816.F32.BF16 R92, R96.reuse, R4, RZ ;  /* 0x00000004605c723c */ /* 0x048fee00000418ff */
[----:B-1----:R-:W-:Y:S01]  /*4310*/  F2FP.BF16.PACK_AB R4, R146, R153 ;  /* 0x000000999204723e */ /* 0x002fe200000010ff */
[----:B------:R-:W-:Y:S01]  /*4320*/  HMMA.16816.F32.BF16 R96, R96, R6, RZ ;  /* 0x000000066060723c */ /* 0x000fe200000418ff */
[----:B--2---:R-:W-:Y:S01]  /*4330*/  F2FP.BF16.PACK_AB R5, R145, R150 ;  /* 0x000000969105723e */ /* 0x004fe200000010ff */
[----:B------:R-:W-:-:S02]  /*4340*/  FADD.FTZ R153, R153, R148 ;  /* 0x0000009499997221 */ /* 0x000fc40000010000 */
[----:B------:R-:W-:Y:S02]  /*4350*/  FADD.FTZ R150, R150, R151 ;  /* 0x0000009796967221 */ /* 0x000fe40000010000 */
[----:B------:R-:W-:Y:S01]  /*4360*/  FADD.FTZ R146, R146, R153 ;  /* 0x0000009992927221 */ /* 0x000fe20000010000 */
[----:B------:R-:W-:Y:S01]  /*4370*/  F2FP.BF16.PACK_AB R6, R144, R147 ;  /* 0x000000939006723e */ /* 0x000fe200000010ff */
[----:B------:R-:W-:Y:S01]  /*4380*/  FADD.FTZ R150, R145, R150 ;  /* 0x0000009691967221 */ /* 0x000fe20000010000 */
[----:B------:R-:W-:Y:S01]  /*4390*/  F2FP.BF16.PACK_AB R7, R0, R149 ;  /* 0x000000950007723e */ /* 0x000fe200000010ff */
[----:B------:R-:W-:Y:S02]  /*43a0*/  FADD.FTZ R147, R147, R146 ;  /* 0x0000009293937221 */ /* 0x000fe40000010000 */
[----:B------:R-:W-:Y:S02]  /*43b0*/  FADD.FTZ R149, R149, R150 ;  /* 0x0000009695957221 */ /* 0x000fe40000010000 */
[----:B------:R-:W-:-:S02]  /*43c0*/  FADD.FTZ R147, R144, R147 ;  /* 0x0000009390937221 */ /* 0x000fc40000010000 */
[----:B----4-:R-:W-:Y:S01]  /*43d0*/  HMMA.16816.F32.BF16 R36, R4, R8, R36 ;  /* 0x000000080424723c */ /* 0x010fe20000041824 */
        /* <DEDUP_REMOVED lines=9> */
[C---:B-----5:R-:W-:Y:S08]  /*4470*/  HMMA.16816.F32.BF16 R60, R4.reuse, R12, R60 ;  /* 0x0000000c043c723c */ /* 0x060ff0000004183c */
[C---:B------:R-:W-:Y:S01]  /*4480*/  HMMA.16816.F32.BF16 R64, R4.reuse, R14, R64 ;  /* 0x0000000e0440723c */ /* 0x040fe20000041840 */
[----:B------:R-:W4:Y:S07]  /*4490*/  LDSM.16.MT88.4 R12, [R196+0x16800] ;  /* 0x01680000c40c783b */ /* 0x000f2e0000004200 */
[C---:B-1----:R-:W-:Y:S08]  /*44a0*/  HMMA.16816.F32.BF16 R76, R4.reuse, R8, R76 ;  /* 0x00000008044c723c */ /* 0x042ff0000004184c */
[C---:B------:R-:W-:Y:S01]  /*44b0*/  HMMA.16816.F32.BF16 R80, R4.reuse, R10, R80 ;  /* 0x0000000a0450723c */ /* 0x040fe20000041850 */
[----:B------:R-:W1:Y:S07]  /*44c0*/  LDSM.16.MT88.4 R8, [R200+0x13000] ;  /* 0x01300000c808783b */ /* 0x000e6e0000004200 */
[C---:B--2---:R-:W-:Y:S08]  /*44d0*/  HMMA.16816.F32.BF16 R84, R4.reuse, R16, R84 ;  /* 0x000000100454723c */ /* 0x044ff00000041854 */
[C---:B------:R-:W-:Y:S01]  /*44e0*/  HMMA.16816.F32.BF16 R88, R4.reuse, R18, R88 ;  /* 0x000000120458723c */ /* 0x040fe20000041858 */
[----:B------:R-:W2:Y:S07]  /*44f0*/  LDSM.16.MT88.4 R16, [R198+0x13000] ;  /* 0x01300000c610783b */ /* 0x000eae0000004200 */
        /* <DEDUP_REMOVED lines=33> */
[C---:B--2---:R-:W-:Y:S08]  /*4710*/  HMMA.16816.F32.BF16 R120, R4.reuse, R16, R120 ;  /* 0x000000100478723c */ /* 0x044ff00000041878 */
[C---:B------:R-:W-:Y:S01]  /*4720*/  HMMA.16816.F32.BF16 R116, R4.reuse, R18, R116 ;  /* 0x000000120474723c */ /* 0x040fe20000041874 */
[----:B------:R-:W2:Y:S07]  /*4730*/  LDSM.16.MT88.4 R16, [R196+0x15000] ;  /* 0x01500000c410783b */ /* 0x000eae0000004200 */
[C---:B---3--:R-:W-:Y:S08]  /*4740*/  HMMA.16816.F32.BF16 R36, R4.reuse, R12, R36 ;  /* 0x0000000c0424723c */ /* 0x048ff00000041824 */
[C---:B------:R-:W-:Y:S01]  /*4750*/  HMMA.16816.F32.BF16 R40, R4.reuse, R14, R40 ;  /* 0x0000000e0428723c */ /* 0x040fe20000041828 */
[----:B------:R-:W3:Y:S07]  /*4760*/  LDSM.16.MT88.4 R12, [R198+0x17000] ;  /* 0x01700000c60c783b */ /* 0x000eee0000004200 */
[C---:B------:R-:W-:Y:S08]  /*4770*/  HMMA.16816.F32.BF16 R68, R4.reuse, R20, R68 ;  /* 0x000000140444723c */ /* 0x040ff00000041844 */
[C---:B-1----:R-:W-:Y:S08]  /*4780*/  HMMA.16816.F32.BF16 R52, R4.reuse, R8, R52 ;  /* 0x000000080434723c */ /* 0x042ff00000041834 */
        /* <DEDUP_REMOVED lines=8> */
[C---:B------:R-:W-:Y:S01]  /*4810*/  HMMA.16816.F32.BF16 R72, R4.reuse, R22, R72 ;  /* 0x000000160448723c */ /* 0x040fe20000041848 */
[----:B------:R-:W-:Y:S07]  /*4820*/  LDSM.16.MT88.4 R20, [R196+0x15800] ;  /* 0x01580000c414783b */ /* 0x000fee0000004200 */
        /* <DEDUP_REMOVED lines=14> */
[----:B------:R-:W2:Y:S06]  /*4910*/  LDSM.16.MT88.4 R24, [R197+0x15800] ;  /* 0x01580000c518783b */ /* 0x000eac0000004200 */
        /* <DEDUP_REMOVED lines=10> */
[----:B---3--:R-:W-:Y:S01]  /*49c0*/  HMMA.16816.F32.BF16 R128, R4, R12, R128 ;  /* 0x0000000c0480723c */ /* 0x008fe20000041880 */
[----:B------:R-:W-:Y:S02]  /*49d0*/  FADD.FTZ R225, R170, R173 ;  /* 0x000000adaae17221 */ /* 0x000fe40000010000 */
[----:B------:R-:W-:-:S05]  /*49e0*/  FADD.FTZ R221, R221, R174 ;  /* 0x000000aedddd7221 */ /* 0x000fca0000010000 */
[C---:B------:R-:W-:Y:S01]  /*49f0*/  HMMA.16816.F32.BF16 R124, R4.reuse, R14, R124 ;  /* 0x0000000e047c723c */ /* 0x040fe2000004187c */
[----:B------:R-:W3:Y:S07]  /*4a00*/  LDSM.16.MT88.4 R12, [R198+0x17800] ;  /* 0x01780000c60c783b */ /* 0x000eee0000004200 */
[C---:B-1----:R-:W-:Y:S08]  /*4a10*/  HMMA.16816.F32.BF16 R36, R4.reuse, R8, R36 ;  /* 0x000000080424723c */ /* 0x042ff00000041824 */
[C---:B------:R-:W-:Y:S01]  /*4a20*/  HMMA.16816.F32.BF16 R40, R4.reuse, R10, R40 ;  /* 0x0000000a0428723c */ /* 0x040fe20000041828 */
[----:B------:R-:W1:Y:S07]  /*4a30*/  LDSM.16.MT88.4 R8, [R197+0x17800] ;  /* 0x01780000c508783b */ /* 0x000e6e0000004200 */
[C---:B--2---:R-:W-:Y:S08]  /*4a40*/  HMMA.16816.F32.BF16 R68, R4.reuse, R16, R68 ;  /* 0x000000100444723c */ /* 0x044ff00000041844 */
[C---:B------:R-:W-:Y:S01]  /*4a50*/  HMMA.16816.F32.BF16 R72, R4.reuse, R18, R72 ;  /* 0x000000120448723c */ /* 0x040fe20000041848 */
[----:B------:R-:W2:Y:S07]  /*4a60*/  LDSM.16.MT88.4 R16, [R196+0x17800] ;  /* 0x01780000c410783b */ /* 0x000eae0000004200 */
        /* <DEDUP_REMOVED lines=15> */
[C---:B------:R-:W-:Y:S08]  /*4b60*/  HMMA.16816.F32.BF16 R88, R4.reuse, R10, R88 ;  /* 0x0000000a0458723c */ /* 0x040ff00000041858 */
[C---:B--2---:R-:W-:Y:S08]  /*4b70*/  HMMA.16816.F32.BF16 R92, R4.reuse, R16, R92 ;  /* 0x00000010045c723c */ /* 0x044ff0000004185c */
        /* <DEDUP_REMOVED lines=60> */
[----:B------:R-:W-:Y:S04]  /*4f40*/  LDSM.16.M88.4 R32, [R204] ;  /* 0x00000000cc20783b */ /* 0x000fe80000000200 */
[----:B--2---:R-:W-:Y:S04]  /*4f50*/  LDSM.16.M88.4 R12, [R203] ;  /* 0x00000000cb0c783b */ /* 0x004fe80000000200 */
[----:B------:R-:W2:Y:S04]  /*4f60*/  LDSM.16.M88.4 R140, [R205+0xc800] ;  /* 0x00c80000cd8c783b */ /* 0x000ea80000000200 */
[----:B------:R-:W5:Y:S04]  /*4f70*/  LDSM.16.M88.4 R152, [R205+0xd000] ;  /* 0x00d00000cd98783b */ /* 0x000f680000000200 */
[----:B------:R-:W5:Y:S04]  /*4f80*/  LDSM.16.M88.4 R24, [R205+0xd800] ;  /* 0x00d80000cd18783b */ /* 0x000f680000000200 */
[----:B-1----:R-:W-:Y:S04]  /*4f90*/  LDSM.16.M88.4 R8, [R202] ;  /* 0x00000000ca08783b */ /* 0x002fe80000000200 */
[----:B----4-:R-:W1:Y:S04]  /*4fa0*/  LDSM.16.M88.4 R20, [R199+0xc000] ;  /* 0x00c00000c714783b */ /* 0x010e680000000200 */
[----:B------:R-:W4:Y:S04]  /*4fb0*/  LDSM.16.M88.4 R148, [R195] ;  /* 0x00000000c394783b */ /* 0x000f280000000200 */
[----:B------:R-:W1:Y:S01]  /*4fc0*/  LDSM.16.M88.4 R144, [R194] ;  /* 0x00000000c290783b */ /* 0x000e620000000200 */
[C---:B---3--:R-:W-:Y:S03]  /*4fd0*/  HMMA.16816.F32.BF16 R4, R168.reuse, R16, RZ ;  /* 0x00000010a804723c */ /* 0x048fe600000418ff */
[----:B------:R-:W3:Y:S04]  /*4fe0*/  LDSM.16.M88.4 R136, [R193] ;  /* 0x00000000c188783b */ /* 0x000ee80000000200 */
[----:B------:R-:W-:Y:S01]  /*4ff0*/  LDSM.16.M88.4 R160, [R199+0xd800] ;  /* 0x00d80000c7a0783b */ /* 0x000fe20000000200 */
[C---:B------:R-:W-:Y:S03]  /*5000*/  HMMA.16816.F32.BF16 R16, R168.reuse, R18, RZ ;  /* 0x00000012a810723c */ /* 0x040fe600000418ff */
[----:B------:R-:W-:Y:S04]  /*5010*/  LDSM.16.M88.4 R176, [R199+0xc800] ;  /* 0x00c80000c7b0783b */ /* 0x000fe80000000200 */
[----:B------:R-:W-:Y:S01]  /*5020*/  LDSM.16.M88.4 R164, [R199+0xd000] ;  /* 0x00d00000c7a4783b */ /* 0x000fe20000000200 */
[----:B--2---:R-:W-:Y:S03]  /*5030*/  HMMA.16816.F32.BF16 R28, R168, R140, RZ ;  /* 0x0000008ca81c723c */ /* 0x004fe600000418ff */
[----:B------:R-:W-:Y:S04]  /*5040*/  LDSM.16.M88.4 R180, [R202+0x4000] ;  /* 0x00400000cab4783b */ /* 0x000fe80000000200 */
[----:B------:R-:W-:Y:S01]  /*5050*/  LDSM.16.M88.4 R232, [R205+0x10800] ;  /* 0x01080000cde8783b */ /* 0x000fe20000000200 */
[----:B------:R-:W-:Y:S03]  /*5060*/  HMMA.16816.F32.BF16 R4, R32, R12, R4 ;  /* 0x0000000c2004723c */ /* 0x000fe60000041804 */
[----:B------:R-:W-:Y:S04]  /*5070*/  LDSM.16.M88.4 R228, [R199+0x10000] ;  /* 0x01000000c7e4783b */ /* 0x000fe80000000200 */
[----:B------:R-:W0:Y:S01]  /*5080*/  LDGDEPBAR ;  /* 0x00000000000079af */ /* 0x000e220000000000 */
[C---:B-----5:R-:W-:Y:S08]  /*5090*/  HMMA.16816.F32.BF16 R156, R168.reuse, R152, RZ ;  /* 0x00000098a89c723c */ /* 0x060ff000000418ff */
[C---:B------:R-:W-:Y:S08]  /*50a0*/  HMMA.16816.F32.BF16 R140, R168.reuse, R142, RZ ;  /* 0x0000008ea88c723c */ /* 0x040ff000000418ff */
[C---:B------:R-:W-:Y:S08]  /*50b0*/  HMMA.16816.F32.BF16 R152, R168.reuse, R154, RZ ;  /* 0x0000009aa898723c */ /* 0x040ff000000418ff */
[----:B------:R-:W-:Y:S08]  /*50c0*/  HMMA.16816.F32.BF16 R172, R168, R24, RZ ;  /* 0x00000018a8ac723c */ /* 0x000ff000000418ff */
[----:B------:R-:W-:Y:S01]  /*50d0*/  HMMA.16816.F32.BF16 R16, R32, R14, R16 ;  /* 0x0000000e2010723c */ /* 0x000fe20000041810 */
[----:B------:R-:W-:Y:S07]  /*50e0*/  LDSM.16.M88.4 R12, [R192] ;  /* 0x00000000c00c783b */ /* 0x000fee0000000200 */
[----:B------:R-:W-:Y:S01]  /*50f0*/  HMMA.16816.F32.BF16 R168, R168, R26, RZ ;  /* 0x0000001aa8a8723c */ /* 0x000fe200000418ff */
[----:B------:R-:W2:Y:S07]  /*5100*/  LDSM.16.M88.4 R24, [R201] ;  /* 0x00000000c918783b */ /* 0x000eae0000000200 */
[C---:B-1----:R-:W-:Y:S08]  /*5110*/  HMMA.16816.F32.BF16 R4, R8.reuse, R20, R4 ;  /* 0x000000140804723c */ /* 0x042ff00000041804 */
[----:B------:R-:W-:Y:S01]  /*5120*/  HMMA.16816.F32.BF16 R16, R8, R22, R16 ;  /* 0x000000160810723c */ /* 0x000fe20000041810 */
[----:B------:R-:W-:Y:S07]  /*5130*/  LDSM.16.M88.4 R20, [R205+0xe000] ;  /* 0x00e00000cd14783b */ /* 0x000fee0000000200 */
[C---:B----4-:R-:W-:Y:S08]  /*5140*/  HMMA.16816.F32.BF16 R28, R32.reuse, R148, R28 ;  /* 0x00000094201c723c */ /* 0x050ff0000004181c */
[C---:B------:R-:W-:Y:S01]  /*5150*/  HMMA.16816.F32.BF16 R140, R32.reuse, R150, R140 ;  /* 0x00000096208c723c */ /* 0x040fe2000004188c */
[----:B------:R-:W-:Y:S07]  /*5160*/  LDSM.16.M88.4 R148, [R192+0x800] ;  /* 0x00080000c094783b */ /* 0x000fee0000000200 */
[C---:B------:R-:W-:Y:S08]  /*5170*/  HMMA.16816.F32.BF16 R156, R32.reuse, R144, R156 ;  /* 0x00000090209c723c */ /* 0x040ff0000004189c */
[C---:B------:R-:W-:Y:S01]  /*5180*/  HMMA.16816.F32.BF16 R152, R32.reuse, R146, R152 ;  /* 0x000000922098723c */ /* 0x040fe20000041898 */
[----:B------:R-:W-:Y:S07]  /*5190*/  LDSM.16.M88.4 R144, [R192+0x1000] ;  /* 0x00100000c090783b */ /* 0x000fee0000000200 */
[C---:B---3--:R-:W-:Y:S08]  /*51a0*/  HMMA.16816.F32.BF16 R172, R32.reuse, R136, R172 ;  /* 0x0000008820ac723c */ /* 0x048ff000000418ac */
[----:B------:R-:W-:Y:S01]  /*51b0*/  HMMA.16816.F32.BF16 R168, R32, R138, R168 ;  /* 0x0000008a20a8723c */ /* 0x000fe200000418a8 */
[----:B------:R-:W1:Y:S04]  /*51c0*/  LDSM.16.M88.4 R32, [R206+0x4000] ;  /* 0x00400000ce20783b */ /* 0x000e680000000200 */
[----:B------:R-:W-:Y:S03]  /*51d0*/  LDSM.16.M88.4 R136, [R192+0x1800] ;  /* 0x00180000c088783b */ /* 0x000fe60000000200 */
[C---:B--2---:R-:W-:Y:S08]  /*51e0*/  HMMA.16816.F32.BF16 R4, R24.reuse, R12, R4 ;  /* 0x0000000c1804723c */ /* 0x044ff00000041804 */
[----:B------:R-:W-:Y:S01]  /*51f0*/  HMMA.16816.F32.BF16 R16, R24, R14, R16 ;  /* 0x0000000e1810723c */ /* 0x000fe20000041810 */
[----:B------:R-:W-:Y:S07]  /*5200*/  LDSM.16.M88.4 R12, [R204+0x4000] ;  /* 0x00400000cc0c783b */ /* 0x000fee0000000200 */
[C---:B------:R-:W-:Y:S08]  /*5210*/  HMMA.16816.F32.BF16 R172, R8.reuse, R160, R172 ;  /* 0x000000a008ac723c */ /* 0x040ff000000418ac */
[C---:B------:R-:W-:Y:S01]  /*5220*/  HMMA.16816.F32.BF16 R168, R8.reuse, R162, R168 ;  /* 0x000000a208a8723c */ /* 0x040fe200000418a8 */
[----:B------:R-:W2:Y:S07]  /*5230*/  LDSM.16.M88.4 R160, [R191] ;  /* 0x00000000bfa0783b */ /* 0x000eae0000000200 */
[C---:B------:R-:W-:Y:S08]  /*5240*/  HMMA.16816.F32.BF16 R28, R8.reuse, R176, R28 ;  /* 0x000000b0081c723c */ /* 0x040ff0000004181c */
[C---:B------:R-:W-:Y:S01]  /*5250*/  HMMA.16816.F32.BF16 R140, R8.reuse, R178, R140 ;  /* 0x000000b2088c723c */ /* 0x040fe2000004188c */
[----:B------:R-:W-:Y:S07]  /*5260*/  LDSM.16.M88.4 R176, [R199+0xe800] ;  /* 0x00e80000c7b0783b */ /* 0x000fee0000000200 */
[C---:B------:R-:W-:Y:S08]  /*5270*/  HMMA.16816.F32.BF16 R156, R8.reuse, R164, R156 ;  /* 0x000000a4089c723c */ /* 0x040ff0000004189c */
[----:B------:R-:W-:Y:S01]  /*5280*/  HMMA.16816.F32.BF16 R152, R8, R166, R152 ;  /* 0x000000a60898723c */ /* 0x000fe20000041898 */
[----:B------:R-:W3:Y:S04]  /*5290*/  LDSM.16.M88.4 R8, [R205+0xe800] ;  /* 0x00e80000cd08783b */ /* 0x000ee80000000200 */
[----:B------:R-:W-:Y:S03]  /*52a0*/  LDSM.16.M88.4 R164, [R201+0x4000] ;  /* 0x00400000c9a4783b */ /* 0x000fe60000000200 */
[C---:B-1----:R-:W-:Y:S08]  /*52b0*/  HMMA.16816.F32.BF16 R4, R32.reuse, R20, R4 ;  /* 0x000000142004723c */ /* 0x042ff00000041804 */
[----:B------:R-:W-:Y:S01]  /*52c0*/  HMMA.16816.F32.BF16 R16, R32, R22, R16 ;  /* 0x000000162010723c */ /* 0x000fe20000041810 */
[----:B------:R-:W1:Y:S07]  /*52d0*/  LDSM.16.M88.4 R20, [R199+0xe000] ;  /* 0x00e00000c714783b */ /* 0x000e6e0000000200 */
[C---:B------:R-:W-:Y:S08]  /*52e0*/  HMMA.16816.F32.BF16 R28, R24.reuse, R148, R28 ;  /* 0x00000094181c723c */ /* 0x040ff0000004181c */
[C---:B------:R-:W-:Y:S01]  /*52f0*/  HMMA.16816.F32.BF16 R140, R24.reuse, R150, R140 ;  /* 0x00000096188c723c */ /* 0x040fe2000004188c */
[----:B------:R-:W4:Y:S07]  /*5300*/  LDSM.16.M88.4 R148, [R205+0xf000] ;  /* 0x00f00000cd94783b */ /* 0x000f2e0000000200 */
[C---:B------:R-:W-:Y:S08]  /*5310*/  HMMA.16816.F32.BF16 R156, R24.reuse, R144, R156 ;  /* 0x00000090189c723c */ /* 0x040ff0000004189c */
[----:B------:R-:W-:Y:S01]  /*5320*/  HMMA.16816.F32.BF16 R152, R24, R146, R152 ;  /* 0x000000921898723c */ /* 0x000fe20000041898 */
[----:B------:R-:W5:Y:S07]  /*5330*/  LDSM.16.M88.4 R144, [R205+0xf800] ;  /* 0x00f80000cd90783b */ /* 0x000f6e0000000200 */
[C---:B--2---:R-:W-:Y:S08]  /*5340*/  HMMA.16816.F32.BF16 R4, R12.reuse, R160, R4 ;  /* 0x000000a00c04723c */ /* 0x044ff00000041804 */
[----:B------:R-:W-:Y:S01]  /*5350*/  HMMA.16816.F32.BF16 R16, R12, R162, R16 ;  /* 0x000000a20c10723c */ /* 0x000fe20000041810 */
[----:B------:R-:W-:Y:S07]  /*5360*/  LDSM.16.M88.4 R160, [R188] ;  /* 0x00000000bca0783b */ /* 0x000fee0000000200 */
[C---:B------:R-:W-:Y:S08]  /*5370*/  HMMA.16816.F32.BF16 R172, R24.reuse, R136, R172 ;  /* 0x0000008818ac723c */ /* 0x040ff000000418ac */
[----:B------:R-:W-:Y:S01]  /*5380*/  HMMA.16816.F32.BF16 R168, R24, R138, R168 ;  /* 0x0000008a18a8723c */ /* 0x000fe200000418a8 */
[----:B------:R-:W2:Y:S04]  /*5390*/  LDSM.16.M88.4 R136, [R190] ;  /* 0x00000000be88783b */ /* 0x000ea80000000200 */
[----:B------:R-:W2:Y:S03]  /*53a0*/  LDSM.16.M88.4 R24, [R192+0x2000] ;  /* 0x00200000c018783b */ /* 0x000ea60000000200 */
[C---:B---3--:R-:W-:Y:S08]  /*53b0*/  HMMA.16816.F32.BF16 R28, R32.reuse, R8, R28 ;  /* 0x00000008201c723c */ /* 0x048ff0000004181c */
[----:B------:R-:W-:Y:S01]  /*53c0*/  HMMA.16816.F32.BF16 R140, R32, R10, R140 ;  /* 0x0000000a208c723c */ /* 0x000fe2000004188c */
[----:B------:R-:W3:Y:S07]  /*53d0*/  LDSM.16.M88.4 R8, [R189] ;  /* 0x00000000bd08783b */ /* 0x000eee0000000200 */
[C---:B-1----:R-:W-:Y:S08]  /*53e0*/  HMMA.16816.F32.BF16 R4, R180.reuse, R20, R4 ;  /* 0x00000014b404723c */ /* 0x042ff00000041804 */
[----:B------:R-:W-:Y:S01]  /*53f0*/  HMMA.16816.F32.BF16 R16, R180, R22, R16 ;  /* 0x00000016b410723c */ /* 0x000fe20000041810 */
[----:B------:R-:W-:Y:S07]  /*5400*/  LDSM.16.M88.4 R20, [R199+0xf000] ;  /* 0x00f00000c714783b */ /* 0x000fee0000000200 */
[C---:B----4-:R-:W-:Y:S08]  /*5410*/  HMMA.16816.F32.BF16 R156, R32.reuse, R148, R156 ;  /* 0x00000094209c723c */ /* 0x050ff0000004189c */
[C---:B------:R-:W-:Y:S01]  /*5420*/  HMMA.16816.F32.BF16 R152, R32.reuse, R150, R152 ;  /* 0x000000962098723c */ /* 0x040fe20000041898 */
[----:B------:R-:W-:Y:S07]  /*5430*/  LDSM.16.M88.4 R148, [R206+0x8000] ;  /* 0x00800000ce94783b */ /* 0x000fee0000000200 */
[C---:B-----5:R-:W-:Y:S08]  /*5440*/  HMMA.16816.F32.BF16 R172, R32.reuse, R144, R172 ;  /* 0x0000009020ac723c */ /* 0x060ff000000418ac */
[----:B------:R-:W-:Y:S01]  /*5450*/  HMMA.16816.F32.BF16 R168, R32, R146, R168 ;  /* 0x0000009220a8723c */ /* 0x000fe200000418a8 */
[----:B------:R-:W1:Y:S04]  /*5460*/  LDSM.16.M88.4 R32, [R205+0x10000] ;  /* 0x01000000cd20783b */ /* 0x000e680000000200 */
[----:B------:R-:W-:Y:S03]  /*5470*/  LDSM.16.M88.4 R144, [R187] ;  /* 0x00000000bb90783b */ /* 0x000fe60000000200 */
[C---:B--2---:R-:W-:Y:S08]  /*5480*/  HMMA.16816.F32.BF16 R28, R12.reuse, R136, R28 ;  /* 0x000000880c1c723c */ /* 0x044ff0000004181c */
[----:B------:R-:W-:Y:S01]  /*5490*/  HMMA.16816.F32.BF16 R140, R12, R138, R140 ;  /* 0x0000008a0c8c723c */ /* 0x000fe2000004188c */
[----:B------:R-:W-:Y:S07]  /*54a0*/  LDSM.16.M88.4 R136, [R204+0x8000] ;  /* 0x00800000cc88783b */ /* 0x000fee0000000200 */
[C---:B------:R-:W-:Y:S08]  /*54b0*/  HMMA.16816.F32.BF16 R4, R164.reuse, R24, R4 ;  /* 0x00000018a404723c */ /* 0x040ff00000041804 */
[----:B------:R-:W-:Y:S01]  /*54c0*/  HMMA.16816.F32.BF16 R16, R164, R26, R16 ;  /* 0x0000001aa410723c */ /* 0x000fe20000041810 */
[----:B------:R-:W-:Y:S07]  /*54d0*/  LDSM.16.M88.4 R24, [R202+0x8000] ;  /* 0x00800000ca18783b */ /* 0x000fee0000000200 */
[C---:B---3--:R-:W-:Y:S08]  /*54e0*/  HMMA.16816.F32.BF16 R156, R12.reuse, R8, R156 ;  /* 0x000000080c9c723c */ /* 0x048ff0000004189c */
[----:B------:R-:W-:Y:S01]  /*54f0*/  HMMA.16816.F32.BF16 R152, R12, R10, R152 ;  /* 0x0000000a0c98723c */ /* 0x000fe20000041898 */
[----:B------:R-:W2:Y:S07]  /*5500*/  LDSM.16.M88.4 R8, [R192+0x2800] ;  /* 0x00280000c008783b */ /* 0x000eae0000000200 */
[----:B------:R-:W-:Y:S08]  /*5510*/  HMMA.16816.F32.BF16 R28, R180, R176, R28 ;  /* 0x000000b0b41c723c */ /* 0x000ff0000004181c */
[----:B-1----:R-:W-:Y:S08]  /*5520*/  HMMA.16816.F32.BF16 R4, R148, R32, R4 ;  /* 0x000000209404723c */ /* 0x002ff00000041804 */
[----:B------:R-:W-:Y:S01]  /*5530*/  HMMA.16816.F32.BF16 R140, R180, R178, R140 ;  /* 0x000000b2b48c723c */ /* 0x000fe2000004188c */
[----:B------:R-:W-:Y:S07]  /*5540*/  LDSM.16.M88.4 R176, [R199+0xf800] ;  /* 0x00f80000c7b0783b */ /* 0x000fee0000000200 */
[C---:B------:R-:W-:Y:S08]  /*5550*/  HMMA.16816.F32.BF16 R172, R12.reuse, R160, R172 ;  /* 0x000000a00cac723c */ /* 0x040ff000000418ac */
[----:B------:R-:W-:Y:S01]  /*5560*/  HMMA.16816.F32.BF16 R168, R12, R162, R168 ;  /* 0x000000a20ca8723c */ /* 0x000fe200000418a8 */
[----:B------:R-:W1:Y:S04]  /*5570*/  LDSM.16.M88.4 R160, [R192+0x3000] ;  /* 0x00300000c0a0783b */ /* 0x000e680000000200 */
[----:B------:R-:W-:Y:S03]  /*5580*/  LDSM.16.M88.4 R12, [R201+0x8000] ;  /* 0x00800000c90c783b */ /* 0x000fe60000000200 */
[----:B------:R-:W-:Y:S01]  /*5590*/  HMMA.16816.F32.BF16 R16, R148, R34, R16 ;  /* 0x000000229410723c */ /* 0x000fe20000041810 */
[----:B------:R-:W-:Y:S07]  /*55a0*/  LDSM.16.M88.4 R32, [R186] ;  /* 0x00000000ba20783b */ /* 0x000fee0000000200 */
[----:B------:R-:W-:Y:S08]  /*55b0*/  HMMA.16816.F32.BF16 R156, R180, R20, R156 ;  /* 0x00000014b49c723c */ /* 0x000ff0000004189c */
[----:B--2---:R-:W-:Y:S08]  /*55c0*/  HMMA.16816.F32.BF16 R28, R164, R8, R28 ;  /* 0x00000008a41c723c */ /* 0x004ff0000004181c */
[----:B------:R-:W-:Y:S08]  /*55d0*/  HMMA.16816.F32.BF16 R4, R136, R144, R4 ;  /* 0x000000908804723c */ /* 0x000ff00000041804 */
[----:B------:R-:W-:Y:S01]  /*55e0*/  HMMA.16816.F32.BF16 R140, R164, R10, R140 ;  /* 0x0000000aa48c723c */ /* 0x000fe2000004188c */
[----:B------:R-:W-:Y:S07]  /*55f0*/  LDSM.16.M88.4 R8, [R192+0x4000] ;  /* 0x00400000c008783b */ /* 0x000fee0000000200 */
[----:B------:R-:W-:Y:S01]  /*5600*/  HMMA.16816.F32.BF16 R16, R136, R146, R16 ;  /* 0x000000928810723c */ /* 0x000fe20000041810 */
[----:B------:R-:W2:Y:S07]  /*5610*/  LDSM.16.M88.4 R144, [R205+0x11000] ;  /* 0x01100000cd90783b */ /* 0x000eae0000000200 */
[----:B-1----:R-:W-:Y:S08]  /*5620*/  HMMA.16816.F32.BF16 R156, R164, R160, R156 ;  /* 0x000000a0a49c723c */ /* 0x002ff0000004189c */
[----:B------:R-:W-:Y:S08]  /*5630*/  HMMA.16816.F32.BF16 R28, R148, R232, R28 ;  /* 0x000000e8941c723c */ /* 0x000ff0000004181c */
[----:B------:R-:W-:Y:S08]  /*5640*/  HMMA.16816.F32.BF16 R4, R24, R228, R4 ;  /* 0x000000e41804723c */ /* 0x000ff00000041804 */
[----:B------:R-:W-:Y:S08]  /*5650*/  HMMA.16816.F32.BF16 R140, R148, R234, R140 ;  /* 0x000000ea948c723c */ /* 0x000ff0000004188c */
[----:B------:R-:W-:Y:S01]  /*5660*/  HMMA.16816.F32.BF16 R16, R24, R230, R16 ;  /* 0x000000e61810723c */ /* 0x000fe20000041810 */
[----:B------:R-:W1:Y:S07]  /*5670*/  LDSM.16.M88.4 R228, [R185] ;  /* 0x00000000b9e4783b */ /* 0x000e6e0000000200 */
[----:B------:R-:W-:Y:S01]  /*5680*/  HMMA.16816.F32.BF16 R152, R180, R22, R152 ;  /* 0x00000016b498723c */ /* 0x000fe20000041898 */
[----:B------:R-:W3:Y:S07]  /*5690*/  LDSM.16.M88.4 R20, [R199+0x10800] ;  /* 0x01080000c714783b */ /* 0x000eee0000000200 */
[----:B--2---:R-:W-:Y:S08]  /*56a0*/  HMMA.16816.F32.BF16 R156, R148, R144, R156 ;  /* 0x00000090949c723c */ /* 0x004ff0000004189c */
[----:B------:R-:W-:Y:S08]  /*56b0*/  HMMA.16816.F32.BF16 R28, R136, R32, R28 ;  /* 0x00000020881c723c */ /* 0x000ff0000004181c */
[----:B------:R-:W-:Y:S08]  /*56c0*/  HMMA.16816.F32.BF16 R4, R12, R8, R4 ;  /* 0x000000080c04723c */ /* 0x000ff00000041804 */
[----:B------:R-:W-:Y:S01]  /*56d0*/  HMMA.16816.F32.BF16 R140, R136, R34, R140 ;  /* 0x00000022888c723c */ /* 0x000fe2000004188c */
[----:B------:R-:W2:Y:S07]  /*56e0*/  LDSM.16.M88.4 R32, [R192+0x3800] ;  /* 0x00380000c020783b */ /* 0x000eae0000000200 */
[----:B------:R-:W-:Y:S08]  /*56f0*/  HMMA.16816.F32.BF16 R172, R180, R176, R172 ;  /* 0x000000b0b4ac723c */ /* 0x000ff000000418ac */
[----:B------:R-:W-:Y:S01]  /*5700*/  HMMA.16816.F32.BF16 R16, R12, R10, R16 ;  /* 0x0000000a0c10723c */ /* 0x000fe20000041810 */
[----:B------:R-:W4:Y:S01]  /*5710*/  LDSM.16.M88.4 R8, [R199+0x11000] ;  /* 0x01100000c708783b */ /* 0x000f220000000200 */
[----:B------:R-:W-:-:S02]  /*5720*/  FMUL.FTZ R0, R4, c[0x0][0x2ec] ;  /* 0x0000bb0004007a20 */ /* 0x000fc40000410000 */
[----:B------:R-:W-:Y:S02]  /*5730*/  FMUL.FTZ R145, R5, c[0x0][0x2ec] ;  /* 0x0000bb0005917a20 */ /* 0x000fe40000410000 */
[----:B------:R-:W-:Y:S02]  /*5740*/  FMUL.FTZ R144, R6, c[0x0][0x2ec] ;  /* 0x0000bb0006907a20 */ /* 0x000fe40000410000 */
[----:B------:R-:W-:Y:S01]  /*5750*/  HMMA.16816.F32.BF16 R176, R180, R178, R168 ;  /* 0x000000b2b4b0723c */ /* 0x000fe200000418a8 */
[----:B------:R-:W5:Y:S01]  /*5760*/  LDSM.16.M88.4 R168, [R192+0x4800] ;  /* 0x00480000c0a8783b */ /* 0x000f620000000200 */
[----:B------:R-:W-:Y:S01]  /*5770*/  FMUL.FTZ R160, R7, c[0x0][0x2ec] ;  /* 0x0000bb0007a07a20 */ /* 0x000fe20000410000 */
[----:B------:R-:W2:Y:S02]  /*5780*/  MUFU.TANH R145, R145 ;  /* 0x0000009100917308 */ /* 0x000ea40000002400 */
[----:B------:R-:W4:Y:S03]  /*5790*/  LDSM.16.M88.4 R4, [R205+0x11800] ;  /* 0x01180000cd04783b */ /* 0x000f260000000200 */
[----:B------:R-:W-:Y:S03]  /*57a0*/  HMMA.16816.F32.BF16 R152, R164, R162, R152 ;  /* 0x000000a2a498723c */ /* 0x000fe60000041898 */
[----:B------:R-:W2:Y:S05]  /*57b0*/  MUFU.TANH R160, R160 ;  /* 0x000000a000a07308 */ /* 0x000eaa0000002400 */
[----:B-1----:R-:W-:Y:S01]  /*57c0*/  HMMA.16816.F32.BF16 R156, R136, R228, R156 ;  /* 0x000000e4889c723c */ /* 0x002fe2000004189c */
[----:B------:R-:W-:-:S02]  /*57d0*/  FMUL.FTZ R161, R16, c[0x0][0x2ec] ;  /* 0x0000bb0010a17a20 */ /* 0x000fc40000410000 */
[----:B------:R-:W-:Y:S05]  /*57e0*/  MUFU.TANH R0, R0 ;  /* 0x0000000000007308 */ /* 0x000fea0000002400 */
[----:B---3--:R-:W-:Y:S03]  /*57f0*/  HMMA.16816.F32.BF16 R28, R24, R20, R28 ;  /* 0x00000014181c723c */ /* 0x008fe6000004181c */
[----:B------:R-:W1:Y:S05]  /*5800*/  MUFU.TANH R161, R161 ;  /* 0x000000a100a17308 */ /* 0x000e6a0000002400 */
[----:B--2---:R-:W-:Y:S03]  /*5810*/  HMMA.16816.F32.BF16 R172, R164, R32, R172 ;  /* 0x00000020a4ac723c */ /* 0x004fe600000418ac */
[----:B------:R-:W-:Y:S04]  /*5820*/  MUFU.TANH R144, R144 ;  /* 0x0000009000907308 */ /* 0x000fe80000002400 */
[----:B------:R-:W-:Y:S01]  /*5830*/  FMUL.FTZ R32, R18, c[0x0][0x2ec] ;  /* 0x0000bb0012207a20 */ /* 0x000fe20000410000 */
[----:B------:R-:W-:Y:S05]  /*5840*/  HMMA.16816.F32.BF16 R152, R148, R146, R152 ;  /* 0x000000929498723c */ /* 0x000fea0000041898 */
[----:B------:R-:W2:Y:S02]  /*5850*/  MUFU.TANH R32, R32 ;  /* 0x0000002000207308 */ /* 0x000ea40000002400 */
[----:B------:R-:W-:Y:S01]  /*5860*/  FMUL.FTZ R146, R17, c[0x0][0x2ec] ;  /* 0x0000bb0011927a20 */ /* 0x000fe20000410000 */
[----:B----4-:R-:W-:Y:S05]  /*5870*/  HMMA.16816.F32.BF16 R156, R24, R8, R156 ;  /* 0x00000008189c723c */ /* 0x010fea000004189c */
[----:B------:R-:W-:Y:S02]  /*5880*/  MUFU.TANH R146, R146 ;  /* 0x0000009200927308 */ /* 0x000fe40000002400 */
[----:B------:R-:W-:Y:S01]  /*5890*/  FMUL.FTZ R8, R19, c[0x0][0x2ec] ;  /* 0x0000bb0013087a20 */ /* 0x000fe20000410000 */
[----:B-----5:R-:W-:Y:S01]  /*58a0*/  HMMA.16816.F32.BF16 R28, R12, R168, R28 ;  /* 0x000000a80c1c723c */ /* 0x020fe2000004181c */
[----:B------:R-:W3:Y:S04]  /*58b0*/  LDSM.16.M88.4 R16, [R184] ;  /* 0x00000000b810783b */ /* 0x000ee80000000200 */
[----:B------:R-:W4:Y:S03]  /*58c0*/  MUFU.TANH R8, R8 ;  /* 0x0000000800087308 */ /* 0x000f260000002400 */
[----:B------:R-:W-:Y:S08]  /*58d0*/  HMMA.16816.F32.BF16 R176, R164, R34, R176 ;  /* 0x00000022a4b0723c */ /* 0x000ff000000418b0 */
[----:B------:R-:W-:Y:S08]  /*58e0*/  HMMA.16816.F32.BF16 R172, R148, R4, R172 ;  /* 0x0000000494ac723c */ /* 0x000ff000000418ac */
[----:B------:R-:W-:Y:S01]  /*58f0*/  FMUL.FTZ R9, R28, c[0x0][0x2ec] ;  /* 0x0000bb001c097a20 */ /* 0x000fe20000410000 */
[----:B------:R-:W-:Y:S01]  /*5900*/  HMMA.16816.F32.BF16 R152, R136, R230, R152 ;  /* 0x000000e68898723c */ /* 0x000fe20000041898 */
[----:B------:R-:W-:-:S02]  /*5910*/  FMUL.FTZ R33, R29, c[0x0][0x2ec] ;  /* 0x0000bb001d217a20 */ /* 0x000fc40000410000 */
[----:B------:R-:W-:Y:S02]  /*5920*/  FMUL.FTZ R147, R30, c[0x0][0x2ec] ;  /* 0x0000bb001e937a20 */ /* 0x000fe40000410000 */
[----:B------:R-:W-:Y:S01]  /*5930*/  FMUL.FTZ R34, R31, c[0x0][0x2ec] ;  /* 0x0000bb001f227a20 */ /* 0x000fe20000410000 */
[----:B------:R-:W5:Y:S01]  /*5940*/  MUFU.TANH R9, R9 ;  /* 0x0000000900097308 */ /* 0x000f620000002400 */
[----:B------:R-:W1:Y:S01]  /*5950*/  LDSM.16.M88.4 R28, [R199+0x11800] ;  /* 0x01180000c71c783b */ /* 0x000e620000000200 */
[----:B------:R-:W-:Y:S03]  /*5960*/  HMMA.16816.F32.BF16 R176, R148, R6, R176 ;  /* 0x0000000694b0723c */ /* 0x000fe600000418b0 */
[----:B------:R-:W-:Y:S03]  /*5970*/  LDSM.16.M88.4 R4, [R192+0x5800] ;  /* 0x00580000c004783b */ /* 0x000fe60000000200 */
[----:B------:R-:W-:Y:S02]  /*5980*/  MUFU.TANH R33, R33 ;  /* 0x0000002100217308 */ /* 0x000fe40000002400 */
[----:B------:R-:W-:Y:S01]  /*5990*/  HMMA.16816.F32.BF16 R140, R24, R22, R140 ;  /* 0x00000016188c723c */ /* 0x000fe2000004188c */
[----:B------:R-:W2:Y:S01]  /*59a0*/  LDSM.16.M88.4 R20, [R192+0x5000] ;  /* 0x00500000c014783b */ /* 0x000ea20000000200 */
[----:B------:R-:W-:-:S04]  /*59b0*/  DEPBAR.LE SB0, 0x0 ;  /* 0x000080000000791a */ /* 0x000fc80000000000 */
[----:B------:R-:W1:Y:S02]  /*59c0*/  MUFU.TANH R147, R147 ;  /* 0x0000009300937308 */ /* 0x000e640000002400 */
[C---:B---3--:R-:W-:Y:S06]  /*59d0*/  HMMA.16816.F32.BF16 R172, R136.reuse, R16, R172 ;  /* 0x0000001088ac723c */ /* 0x048fec00000418ac */
[----:B------:R-:W3:Y:S01]  /*59e0*/  MUFU.TANH R34, R34 ;  /* 0x0000002200227308 */ /* 0x000ee20000002400 */
[----:B------:R-:W-:Y:S01]  /*59f0*/  IMAD R17, R237, 0x40, R134 ;  /* 0x00000040ed117824 */ /* 0x000fe200078e0286 */
[----:B------:R-:W-:Y:S07]  /*5a00*/  HMMA.16816.F32.BF16 R176, R136, R18, R176 ;  /* 0x0000001288b0723c */ /* 0x000fee00000418b0 */
[C---:B------:R-:W-:Y:S01]  /*5a10*/  IADD3 R19, R17.reuse, 0x1, RZ ;  /* 0x0000000111137810 */ /* 0x040fe20007ffe0ff */
[----:B------:R-:W-:Y:S01]  /*5a20*/  HMMA.16816.F32.BF16 R152, R24, R10, R152 ;  /* 0x0000000a1898723c */ /* 0x000fe20000041898 */
[----:B------:R-:W-:-:S02]  /*5a30*/  IADD3 R18, R17, 0x8, RZ ;  /* 0x0000000811127810 */ /* 0x000fc40007ffe0ff */
[CC--:B------:R-:W-:Y:S02]  /*5a40*/  ISETP.GE.AND P4, PT, R19.reuse, R135.reuse, PT ;  /* 0x000000871300720c */ /* 0x0c0fe40003f86270 */
[-C--:B------:R-:W-:Y:S02]  /*5a50*/  ISETP.GE.AND P5, PT, R19, R2.reuse, PT ;  /* 0x000000021300720c */ /* 0x080fe40003fa6270 */
[C---:B------:R-:W-:Y:S01]  /*5a60*/  ISETP.GE.AND P6, PT, R18.reuse, R135, PT ;  /* 0x000000871200720c */ /* 0x040fe20003fc6270 */
[----:B-1----:R-:W-:Y:S01]  /*5a70*/  HMMA.16816.F32.BF16 R172, R24, R28, R172 ;  /* 0x0000001c18ac723c */ /* 0x002fe200000418ac */
[----:B------:R-:W-:Y:S02]  /*5a80*/  ISETP.GE.AND P0, PT, R18, R2, PT ;  /* 0x000000021200720c */ /* 0x000fe40003f06270 */
[----:B------:R-:W-:Y:S02]  /*5a90*/  IADD3 R18, R17, 0x9, RZ ;  /* 0x0000000911127810 */ /* 0x000fe40007ffe0ff */
[----:B------:R-:W-:-:S02]  /*5aa0*/  FSEL R145, R145, -INF , !P4 ;  /* 0xff80000091917808 */ /* 0x000fc40006000000 */
[----:B------:R-:W-:Y:S01]  /*5ab0*/  FSEL R160, R160, -INF , !P5 ;  /* 0xff800000a0a07808 */ /* 0x000fe20006800000 */
[C---:B------:R-:W-:Y:S01]  /*5ac0*/  HMMA.16816.F32.BF16 R140, R12.reuse, R170, R140 ;  /* 0x000000aa0c8c723c */ /* 0x040fe2000004188c */
[----:B------:R-:W-:Y:S02]  /*5ad0*/  FSEL R161, R161, -INF , !P6 ;  /* 0xff800000a1a17808 */ /* 0x000fe40007000000 */
[----:B--2---:R-:W-:Y:S02]  /*5ae0*/  FSEL R32, R32, -INF , !P0 ;  /* 0xff80000020207808 */ /* 0x004fe40004000000 */
[C---:B------:R-:W-:Y:S01]  /*5af0*/  ISETP.GE.AND P4, PT, R18.reuse, R135, PT ;  /* 0x000000871200720c */ /* 0x040fe20003f86270 */
[----:B------:R-:W-:Y:S01]  /*5b00*/  BAR.SYNC.DEFER_BLOCKING 0x0 ;  /* 0x0000000000007b1d */ /* 0x000fe20000010000 */
[----:B------:R-:W-:Y:S01]  /*5b10*/  ISETP.GE.AND P5, PT, R18, R2, PT ;  /* 0x000000021200720c */ /* 0x000fe20003fa6270 */
[----:B------:R-:W-:Y:S01]  /*5b20*/  HMMA.16816.F32.BF16 R156, R12, R20, R156 ;  /* 0x000000140c9c723c */ /* 0x000fe2000004189c */
[----:B------:R-:W-:-:S02]  /*5b30*/  IADD3 R18, R17, 0x18, RZ ;  /* 0x0000001811127810 */ /* 0x000fc40007ffe0ff */
[----:B----4-:R-:W-:-:S05]  /*5b40*/  FSEL R8, R8, -INF , !P5 ;  /* 0xff80000008087808 */ /* 0x010fca0006800000 */
[----:B------:R-:W-:Y:S08]  /*5b50*/  HMMA.16816.F32.BF16 R176, R24, R30, R176 ;  /* 0x0000001e18b0723c */ /* 0x000ff000000418b0 */
[----:B------:R-:W-:Y:S01]  /*5b60*/  HMMA.16816.F32.BF16 R152, R12, R22, R152 ;  /* 0x000000160c98723c */ /* 0x000fe20000041898 */
[----:B------:R-:W-:Y:S02]  /*5b70*/  FMUL.FTZ R20, R140, c[0x0][0x2ec] ;  /* 0x0000bb008c147a20 */ /* 0x000fe40000410000 */
[----:B------:R-:W-:-:S02]  /*5b80*/  FMUL.FTZ R21, R141, c[0x0][0x2ec] ;  /* 0x0000bb008d157a20 */ /* 0x000fc40000410000 */
[----:B------:R-:W-:Y:S02]  /*5b90*/  FMUL.FTZ R10, R142, c[0x0][0x2ec] ;  /* 0x0000bb008e0a7a20 */ /* 0x000fe40000410000 */
[----:B------:R-:W-:Y:S01]  /*5ba0*/  FMUL.FTZ R16, R143, c[0x0][0x2ec] ;  /* 0x0000bb008f107a20 */ /* 0x000fe20000410000 */
[C---:B------:R-:W-:Y:S01]  /*5bb0*/  HMMA.16816.F32.BF16 R172, R12.reuse, R4, R172 ;  /* 0x000000040cac723c */ /* 0x040fe200000418ac */
[----:B------:R-:W1:Y:S01]  /*5bc0*/  MUFU.TANH R20, R20 ;  /* 0x0000001400147308 */ /* 0x000e620000002400 */
[----:B------:R-:W-:Y:S02]  /*5bd0*/  FMUL.FTZ R11, R156, c[0x0][0x2ec] ;  /* 0x0000bb009c0b7a20 */ /* 0x000fe40000410000 */
[----:B------:R-:W-:Y:S02]  /*5be0*/  FMUL.FTZ R28, R158, c[0x0][0x2ec] ;  /* 0x0000bb009e1c7a20 */ /* 0x000fe40000410000 */
[----:B------:R-:W-:Y:S01]  /*5bf0*/  FMUL.FTZ R157, R157, c[0x0][0x2ec] ;  /* 0x0000bb009d9d7a20 */ /* 0x000fe20000410000 */
[----:B------:R-:W-:Y:S01]  /*5c00*/  IADD3 R4, R17, 0x10, RZ ;  /* 0x0000001011047810 */ /* 0x000fe20007ffe0ff */
[----:B------:R-:W-:Y:S01]  /*5c10*/  HMMA.16816.F32.BF16 R176, R12, R6, R176 ;  /* 0x000000060cb0723c */ /* 0x000fe200000418b0 */
[----:B------:R-:W-:Y:S01]  /*5c20*/  MUFU.TANH R21, R21 ;  /* 0x0000001500157308 */ /* 0x000fe20000002400 */
[----:B------:R-:W-:Y:S01]  /*5c30*/  FSEL R5, R146, -INF , !P4 ;  /* 0xff80000092057808 */ /* 0x000fe20006000000 */
[----:B------:R-:W-:Y:S01]  /*5c40*/  FMUL.FTZ R159, R159, c[0x0][0x2ec] ;  /* 0x0000bb009f9f7a20 */ /* 0x000fe20000410000 */
[----:B------:R-:W-:-:S02]  /*5c50*/  ISETP.GE.AND P6, PT, R4, R135, PT ;  /* 0x000000870400720c */ /* 0x000fc40003fc6270 */
[-C--:B------:R-:W-:Y:S02]  /*5c60*/  ISETP.GE.AND P0, PT, R4, R2.reuse, PT ;  /* 0x000000020400720c */ /* 0x080fe40003f06270 */
[----:B------:R-:W-:Y:S01]  /*5c70*/  IADD3 R4, R17, 0x11, RZ ;  /* 0x0000001111047810 */ /* 0x000fe20007ffe0ff */
[----:B------:R-:W2:Y:S01]  /*5c80*/  MUFU.TANH R10, R10 ;  /* 0x0000000a000a7308 */ /* 0x000ea20000002400 */
[----:B------:R-:W-:Y:S01]  /*5c90*/  FMUL.FTZ R155, R155, c[0x0][0x2ec] ;  /* 0x0000bb009b9b7a20 */ /* 0x000fe20000410000 */
[----:B-----5:R-:W-:Y:S01]  /*5ca0*/  FSEL R27, R9, -INF , !P6 ;  /* 0xff800000091b7808 */ /* 0x020fe20007000000 */
[----:B------:R-:W-:Y:S01]  /*5cb0*/  FMUL.FTZ R153, R153, c[0x0][0x2ec] ;  /* 0x0000bb0099997a20 */ /* 0x000fe20000410000 */
[-C--:B------:R-:W-:Y:S01]  /*5cc0*/  ISETP.GE.AND P4, PT, R4, R135.reuse, PT ;  /* 0x000000870400720c */ /* 0x080fe20003f86270 */
[----:B------:R-:W-:Y:S01]  /*5cd0*/  FMUL.FTZ R154, R154, c[0x0][0x2ec] ;  /* 0x0000bb009a9a7a20 */ /* 0x000fe20000410000 */
[----:B------:R-:W-:Y:S01]  /*5ce0*/  ISETP.GE.AND P5, PT, R4, R2, PT ;  /* 0x000000020400720c */ /* 0x000fe20003fa6270 */
[----:B------:R-:W-:Y:S01]  /*5cf0*/  FMUL.FTZ R152, R152, c[0x0][0x2ec] ;  /* 0x0000bb0098987a20 */ /* 0x000fe20000410000 */
[----:B------:R-:W4:Y:S01]  /*5d00*/  MUFU.TANH R16, R16 ;  /* 0x0000001000107308 */ /* 0x000f220000002400 */
[----:B------:R-:W-:Y:S01]  /*5d10*/  IADD3 R4, R17, 0x19, RZ ;  /* 0x0000001911047810 */ /* 0x000fe20007ffe0ff */
[----:B------:R-:W-:Y:S01]  /*5d20*/  FMUL.FTZ R142, R175, c[0x0][0x2ec] ;  /* 0x0000bb00af8e7a20 */ /* 0x000fe20000410000 */
[----:B------:R-:W-:-:S02]  /*5d30*/  ISETP.GE.AND P6, PT, R18, R135, PT ;  /* 0x000000871200720c */ /* 0x000fc40003fc6270 */
[----:B------:R-:W-:Y:S02]  /*5d40*/  FSEL R26, R147, -INF , !P0 ;  /* 0xff800000931a7808 */ /* 0x000fe40004000000 */
[----:B------:R-:W-:Y:S01]  /*5d50*/  FSEL R23, R33, -INF , !P4 ;  /* 0xff80000021177808 */ /* 0x000fe20006000000 */
[----:B------:R-:W-:Y:S01]  /*5d60*/  MUFU.TANH R11, R11 ;  /* 0x0000000b000b7308 */ /* 0x000fe20000002400 */
[----:B---3--:R-:W-:Y:S01]  /*5d70*/  FSEL R24, R34, -INF , !P5 ;  /* 0xff80000022187808 */ /* 0x008fe20006800000 */
[----:B------:R-:W-:Y:S01]  /*5d80*/  FMUL.FTZ R143, R176, c[0x0][0x2ec] ;  /* 0x0000bb00b08f7a20 */ /* 0x000fe20000410000 */
[-C--:B------:R-:W-:Y:S01]  /*5d90*/  ISETP.GE.AND P0, PT, R18, R2.reuse, PT ;  /* 0x000000021200720c */ /* 0x080fe20003f06270 */
[----:B------:R-:W-:Y:S01]  /*5da0*/  FMUL.FTZ R140, R178, c[0x0][0x2ec] ;  /* 0x0000bb00b28c7a20 */ /* 0x000fe20000410000 */
[C---:B------:R-:W-:Y:S01]  /*5db0*/  ISETP.GE.AND P4, PT, R4.reuse, R135, PT ;  /* 0x000000870400720c */ /* 0x040fe20003f86270 */
[----:B------:R-:W-:Y:S01]  /*5dc0*/  FMUL.FTZ R141, R177, c[0x0][0x2ec] ;  /* 0x0000bb00b18d7a20 */ /* 0x000fe20000410000 */
[----:B------:R-:W-:Y:S01]  /*5dd0*/  ISETP.GE.AND P5, PT, R4, R2, PT ;  /* 0x000000020400720c */ /* 0x000fe20003fa6270 */
[----:B------:R3:W-:Y:S01]  /*5de0*/  MUFU.TANH R171, R157 ;  /* 0x0000009d00ab7308 */ /* 0x0007e20000002400 */
[----:B------:R-:W-:-:S02]  /*5df0*/  IADD3 R6, R17, 0x20, RZ ;  /* 0x0000002011067810 */ /* 0x000fc40007ffe0ff */
[----:B------:R-:W-:Y:S02]  /*5e00*/  IADD3 R4, R17, 0x21, RZ ;  /* 0x0000002111047810 */ /* 0x000fe40007ffe0ff */
[----:B-1----:R-:W-:Y:S02]  /*5e10*/  FSEL R25, R20, -INF , !P6 ;  /* 0xff80000014197808 */ /* 0x002fe40007000000 */
[----:B--2---:R-:W-:Y:S01]  /*5e20*/  FSEL R22, R10, -INF , !P0 ;  /* 0xff8000000a167808 */ /* 0x004fe20004000000 */
[----:B------:R-:W1:Y:S01]  /*5e30*/  MUFU.TANH R28, R28 ;  /* 0x0000001c001c7308 */ /* 0x000e620000002400 */
[----:B------:R-:W-:Y:S02]  /*5e40*/  FSEL R21, R21, -INF , !P4 ;  /* 0xff80000015157808 */ /* 0x000fe40006000000 */
[----:B----4-:R-:W-:Y:S02]  /*5e50*/  FSEL R20, R16, -INF , !P5 ;  /* 0xff80000010147808 */ /* 0x010fe40006800000 */
[----:B------:R-:W-:-:S02]  /*5e60*/  ISETP.GE.AND P6, PT, R6, R135, PT ;  /* 0x000000870600720c */ /* 0x000fc40003fc6270 */
[-C--:B------:R-:W-:Y:S01]  /*5e70*/  ISETP.GE.AND P0, PT, R6, R2.reuse, PT ;  /* 0x000000020600720c */ /* 0x080fe20003f06270 */
[----:B------:R2:W-:Y:S01]  /*5e80*/  MUFU.TANH R166, R155 ;  /* 0x0000009b00a67308 */ /* 0x0005e20000002400 */
[----:B------:R-:W-:Y:S01]  /*5e90*/  ISETP.GE.AND P4, PT, R4, R135, PT ;  /* 0x000000870400720c */ /* 0x000fe20003f86270 */
[----:B---3--:R-:W-:Y:S01]  /*5ea0*/  FMUL.FTZ R157, R172, c[0x0][0x2ec] ;  /* 0x0000bb00ac9d7a20 */ /* 0x008fe20000410000 */
[----:B------:R-:W-:Y:S02]  /*5eb0*/  ISETP.GE.AND P5, PT, R4, R2, PT ;  /* 0x000000020400720c */ /* 0x000fe40003fa6270 */
[C---:B------:R-:W-:Y:S02]  /*5ec0*/  IADD3 R6, R17.reuse, 0x28, RZ ;  /* 0x0000002811067810 */ /* 0x040fe40007ffe0ff */
[----:B------:R-:W-:Y:S01]  /*5ed0*/  IADD3 R4, R17, 0x29, RZ ;  /* 0x0000002911047810 */ /* 0x000fe20007ffe0ff */
[----:B------:R-:W3:Y:S01]  /*5ee0*/  MUFU.TANH R167, R153 ;  /* 0x0000009900a77308 */ /* 0x000ee20000002400 */
[----:B-1----:R-:W-:-:S02]  /*5ef0*/  FSEL R172, R28, -INF , !P0 ;  /* 0xff8000001cac7808 */ /* 0x002fc40004000000 */
[----:B------:R-:W-:Y:S02]  /*5f00*/  FSEL R171, R171, -INF , !P4 ;  /* 0xff800000abab7808 */ /* 0x000fe40006000000 */
[----:B------:R-:W-:Y:S02]  /*5f10*/  ISETP.GE.AND P0, PT, R6, R2, PT ;  /* 0x000000020600720c */ /* 0x000fe40003f06270 */
[-C--:B------:R-:W-:Y:S01]  /*5f20*/  ISETP.GE.AND P4, PT, R4, R135.reuse, PT ;  /* 0x000000870400720c */ /* 0x080fe20003f86270 */
[----:B--2---:R-:W-:Y:S01]  /*5f30*/  FMUL.FTZ R155, R173, c[0x0][0x2ec] ;  /* 0x0000bb00ad9b7a20 */ /* 0x004fe20000410000 */
[----:B------:R-:W1:Y:S01]  /*5f40*/  MUFU.TANH R170, R159 ;  /* 0x0000009f00aa7308 */ /* 0x000e620000002400 */
[----:B------:R-:W-:Y:S02]  /*5f50*/  FSEL R173, R11, -INF , !P6 ;  /* 0xff8000000bad7808 */ /* 0x000fe40007000000 */
[----:B------:R-:W-:Y:S02]  /*5f60*/  ISETP.GE.AND P6, PT, R6, R135, PT ;  /* 0x000000870600720c */ /* 0x000fe40003fc6270 */
[----:B------:R-:W-:-:S02]  /*5f70*/  IADD3 R6, R17, 0x31, RZ ;  /* 0x0000003111067810 */ /* 0x000fc40007ffe0ff */
[----:B---3--:R-:W-:Y:S01]  /*5f80*/  FSEL R167, R167, -INF , !P4 ;  /* 0xff800000a7a77808 */ /* 0x008fe20006000000 */
[----:B------:R-:W2:Y:S01]  /*5f90*/  MUFU.TANH R155, R155 ;  /* 0x0000009b009b7308 */ /* 0x000ea20000002400 */
[----:B------:R-:W-:-:S07]  /*5fa0*/  ISETP.GE.AND P4, PT, R6, R135, PT ;  /* 0x000000870600720c */ /* 0x000fce0003f86270 */
[----:B------:R3:W4:Y:S01]  /*5fb0*/  MUFU.TANH R168, R154 ;  /* 0x0000009a00a87308 */ /* 0x0007220000002400 */
[----:B-1----:R-:W-:Y:S02]  /*5fc0*/  FSEL R170, R170, -INF , !P5 ;  /* 0xff800000aaaa7808 */ /* 0x002fe40006800000 */
[----:B------:R-:W-:Y:S02]  /*5fd0*/  ISETP.GE.AND P5, PT, R4, R2, PT ;  /* 0x000000020400720c */ /* 0x000fe40003fa6270 */
[----:B------:R-:W-:Y:S02]  /*5fe0*/  IADD3 R4, R17, 0x30, RZ ;  /* 0x0000003011047810 */ /* 0x000fe40007ffe0ff */
[----:B------:R-:W-:Y:S01]  /*5ff0*/  FSEL R166, R166, -INF , !P5 ;  /* 0xff800000a6a67808 */ /* 0x000fe20006800000 */
[----:B------:R1:W5:Y:S01]  /*6000*/  MUFU.TANH R169, R152 ;  /* 0x0000009800a97308 */ /* 0x0003620000002400 */
[----:B--2---:R-:W-:Y:S02]  /*6010*/  FSEL R155, R155, -INF , !P4 ;  /* 0xff8000009b9b7808 */ /* 0x004fe40006000000 */
[----:B------:R-:W-:-:S02]  /*6020*/  ISETP.GE.AND P4, PT, R17, R135, PT ;  /* 0x000000871100720c */ /* 0x000fc40003f86270 */
[-C--:B------:R-:W-:Y:S02]  /*6030*/  ISETP.GE.AND P5, PT, R6, R2.reuse, PT ;  /* 0x000000020600720c */ /* 0x080fe40003fa6270 */
[----:B------:R-:W-:Y:S01]  /*6040*/  FSEL R7, R0, -INF , !P4 ;  /* 0xff80000000077808 */ /* 0x000fe20006000000 */
[----:B---3--:R-:W-:Y:S01]  /*6050*/  FMUL.FTZ R154, R174, c[0x0][0x2ec] ;  /* 0x0000bb00ae9a7a20 */ /* 0x008fe20000410000 */
[----:B------:R-:W2:Y:S01]  /*6060*/  MUFU.TANH R157, R157 ;  /* 0x0000009d009d7308 */ /* 0x000ea20000002400 */
[----:B----4-:R-:W-:Y:S02]  /*6070*/  FSEL R168, R168, -INF , !P0 ;  /* 0xff800000a8a87808 */ /* 0x010fe40004000000 */
[----:B------:R-:W-:Y:S02]  /*6080*/  ISETP.GE.AND P4, PT, R133, 0x3, PT ;  /* 0x000000038500780c */ /* 0x000fe40003f86270 */
[----:B------:R-:W-:Y:S01]  /*6090*/  ISETP.GE.AND P0, PT, R4, R2, PT ;  /* 0x000000020400720c */ /* 0x000fe20003f06270 */
[----:B-1----:R-:W-:-:S02]  /*60a0*/  FMUL.FTZ R152, R179, c[0x0][0x2ec] ;  /* 0x0000bb00b3987a20 */ /* 0x002fc40000410000 */
[----:B------:R-:W1:Y:S01]  /*60b0*/  MUFU.TANH R154, R154 ;  /* 0x0000009a009a7308 */ /* 0x000e620000002400 */
[----:B-----5:R-:W-:Y:S02]  /*60c0*/  FSEL R169, R169, -INF , !P6 ;  /* 0xff800000a9a97808 */ /* 0x020fe40007000000 */
[----:B------:R-:W-:Y:S02]  /*60d0*/  ISETP.GE.AND P6, PT, R4, R135, PT ;  /* 0x000000870400720c */ /* 0x000fe40003fc6270 */
[----:B------:R-:W-:-:S03]  /*60e0*/  IADD3 R4, R17, 0x38, RZ ;  /* 0x0000003811047810 */ /* 0x000fc60007ffe0ff */
[----:B------:R-:W3:Y:S01]  /*60f0*/  MUFU.TANH R142, R142 ;  /* 0x0000008e008e7308 */ /* 0x000ee20000002400 */
[----:B--2---:R-:W-:Y:S02]  /*6100*/  FSEL R157, R157, -INF , !P6 ;  /* 0xff8000009d9d7808 */ /* 0x004fe40007000000 */
[----:B------:R-:W-:-:S05]  /*6110*/  ISETP.GE.AND P6, PT, R4, R135, PT ;  /* 0x000000870400720c */ /* 0x000fca0003fc6270 */
[----:B------:R-:W2:Y:S01]  /*6120*/  MUFU.TANH R143, R143 ;  /* 0x0000008f008f7308 */ /* 0x000ea20000002400 */
[----:B-1----:R-:W-:Y:S02]  /*6130*/  FSEL R154, R154, -INF , !P0 ;  /* 0xff8000009a9a7808 */ /* 0x002fe40004000000 */
[----:B------:R-:W-:Y:S02]  /*6140*/  ISETP.GE.AND P0, PT, R4, R2, PT ;  /* 0x000000020400720c */ /* 0x000fe40003f06270 */
[----:B------:R-:W-:-:S03]  /*6150*/  IADD3 R4, R17, 0x39, RZ ;  /* 0x0000003911047810 */ /* 0x000fc60007ffe0ff */
[----:B------:R-:W1:Y:S01]  /*6160*/  MUFU.TANH R140, R140 ;  /* 0x0000008c008c7308 */ /* 0x000e620000002400 */
[----:B---3--:R-:W-:Y:S02]  /*6170*/  FSEL R142, R142, -INF , !P5 ;  /* 0xff8000008e8e7808 */ /* 0x008fe40006800000 */
[----:B------:R-:W-:-:S04]  /*6180*/  ISETP.GE.AND P5, PT, R17, R2, PT ;  /* 0x000000021100720c */ /* 0x000fc80003fa6270 */
[----:B------:R-:W-:Y:S01]  /*6190*/  FSEL R144, R144, -INF , !P5 ;  /* 0xff80000090907808 */ /* 0x000fe20006800000 */
[----:B------:R-:W3:Y:S01]  /*61a0*/  MUFU.TANH R141, R141 ;  /* 0x0000008d008d7308 */ /* 0x000ee20000002400 */
[----:B--2---:R-:W-:Y:S02]  /*61b0*/  FSEL R143, R143, -INF , !P6 ;  /* 0xff8000008f8f7808 */ /* 0x004fe40007000000 */
[----:B------:R-:W-:-:S05]  /*61c0*/  ISETP.GE.AND P6, PT, R4, R135, PT ;  /* 0x000000870400720c */ /* 0x000fca0003fc6270 */
[----:B------:R-:W2:Y:S01]  /*61d0*/  MUFU.TANH R152, R152 ;  /* 0x0000009800987308 */ /* 0x000ea20000002400 */
[----:B-1----:R-:W-:Y:S02]  /*61e0*/  FSEL R140, R140, -INF , !P0 ;  /* 0xff8000008c8c7808 */ /* 0x002fe40004000000 */
[----:B------:R-:W-:Y:S02]  /*61f0*/  ISETP.GE.AND P0, PT, R4, R2, PT ;  /* 0x000000020400720c */ /* 0x000fe40003f06270 */
[----:B---3--:R-:W-:Y:S02]  /*6200*/  FSEL R141, R141, -INF , !P6 ;  /* 0xff8000008d8d7808 */ /* 0x008fe40007000000 */
[----:B--2---:R-:W-:Y:S01]  /*6210*/  FSEL R152, R152, -INF , !P0 ;  /* 0xff80000098987808 */ /* 0x004fe20004000000 */
        /* <DEDUP_REMOVED lines=22> */
[----:B------:R-:W-:Y:S01]  /*6380*/  @!P3 LEA R16, P5, R0, c[0x0][0x168], 0x1 ;  /* 0x00005a000010ba11 */ /* 0x000fe200078a08ff */
        /* <DEDUP_REMOVED lines=32> */
.L_x_142:
[----:B------:R-:W-:Y:S05]  /*6590*/  BSYNC B0 ;  /* 0x0000000000007941 */ /* 0x000fea0003800000 */
.L_x_141:
[----:B------:R-:W0:Y:S02]  /*65a0*/  LDGDEPBAR ;  /* 0x00000000000079af */ /* 0x000e240000000000 */
.L_x_140:
        /* <DEDUP_REMOVED lines=9> */
[----:B------:R-:W-:Y:S01]  /*6640*/  FMNMX.FTZ R6, R5, R6, !PT ;  /* 0x0000000605067209 */ /* 0x000fe20007810000 */
[----:B------:R-:W-:Y:S01]  /*6650*/  LDSM.16.MT88.4 R28, [R196+0x12800] ;  /* 0x01280000c41c783b */ /* 0x000fe20000004200 */
        /* <DEDUP_REMOVED lines=25> */
[----:B------:R-:W-:Y:S01]  /*67f0*/  MOV R233, R237 ;  /* 0x000000ed00e97202 */ /* 0x000fe20000000f00 */
[----:B------:R-:W1:Y:S04]  /*6800*/  SHFL.BFLY PT, R11, R6, 0x2, 0x1f ;  /* 0x0c401f00060b7f89 */ /* 0x000e6800000e0000 */
[----:B------:R-:W2:Y:S01]  /*6810*/  SHFL.BFLY PT, R9, R4, 0x2, 0x1f ;  /* 0x0c401f0004097f89 */ /* 0x000ea200000e0000 */
[----:B-1----:R-:W-:-:S02]  /*6820*/  FMNMX.FTZ R11, R6, R11, !PT ;  /* 0x0000000b060b7209 */ /* 0x002fc40007810000 */
[----:B--2---:R-:W-:-:S03]  /*6830*/  FMNMX.FTZ R9, R4, R9, !PT ;  /* 0x0000000904097209 */ /* 0x004fc60007810000 */
[----:B------:R-:W1:Y:S04]  /*6840*/  SHFL.BFLY PT, R220, R11, 0x1, 0x1f ;  /* 0x0c201f000bdc7f89 */ /* 0x000e6800000e0000 */
[----:B------:R-:W2:Y:S01]  /*6850*/  SHFL.BFLY PT, R0, R9, 0x1, 0x1f ;  /* 0x0c201f0009007f89 */ /* 0x000ea200000e0000 */
[----:B-1----:R-:W-:-:S04]  /*6860*/  FMNMX.FTZ R220, R11, R220, !PT ;  /* 0x000000dc0bdc7209 */ /* 0x002fc80007810000 */
[C---:B------:R-:W-:Y:S01]  /*6870*/  FSETP.NEU.FTZ.AND P5, PT, R220.reuse, -INF , PT ;  /* 0xff800000dc00780b */ /* 0x040fe20003fbd000 */
[----:B------:R-:W-:Y:S01]  /*6880*/  FMUL.FTZ R156, R220, c[0x0][0x23c] ;  /* 0x00008f00dc9c7a20 */ /* 0x000fe20000410000 */
[----:B--2---:R-:W-:-:S04]  /*6890*/  FMNMX.FTZ R0, R9, R0, !PT ;  /* 0x0000000009007209 */ /* 0x004fc80007810000 */
[----:B------:R-:W-:Y:S01]  /*68a0*/  FSEL R156, R156, RZ, P5 ;  /* 0x000000ff9c9c7208 */ /* 0x000fe20002800000 */
[C---:B------:R-:W-:Y:S01]  /*68b0*/  FMUL.FTZ R153, R0.reuse, c[0x0][0x23c] ;  /* 0x00008f0000997a20 */ /* 0x040fe20000410000 */
[----:B------:R-:W-:-:S03]  /*68c0*/  FSETP.NEU.FTZ.AND P0, PT, R0, -INF , PT ;  /* 0xff8000000000780b */ /* 0x000fc60003f1d000 */
[--C-:B------:R-:W-:Y:S01]  /*68d0*/  FFMA.FTZ R147, R5, c[0x0][0x23c], -R156.reuse ;  /* 0x00008f0005937a23 */ /* 0x100fe2000001089c */
[----:B------:R-:W-:Y:S01]  /*68e0*/  FSEL R5, R220, RZ, P5 ;  /* 0x000000ffdc057208 */ /* 0x000fe20002800000 */
[--C-:B------:R-:W-:Y:S01]  /*68f0*/  FFMA.FTZ R149, R145, c[0x0][0x23c], -R156.reuse ;  /* 0x00008f0091957a23 */ /* 0x100fe2000001089c */
[----:B------:R-:W-:Y:S01]  /*6900*/  FSEL R6, R0, RZ, P0 ;  /* 0x000000ff00067208 */ /* 0x000fe20000000000 */
[----:B------:R-:W-:Y:S01]  /*6910*/  FFMA.FTZ R150, R7, c[0x0][0x23c], -R156 ;  /* 0x00008f0007967a23 */ /* 0x000fe2000001089c */
[----:B------:R-:W-:Y:S01]  /*6920*/  FSEL R153, R153, RZ, P0 ;  /* 0x000000ff99997208 */ /* 0x000fe20000000000 */
[----:B------:R-:W-:Y:S01]  /*6930*/  FADD.FTZ R4, R132, -R5 ;  /* 0x8000000584047221 */ /* 0x000fe20000010000 */
[----:B------:R-:W-:Y:S01]  /*6940*/  MUFU.EX2 R147, R147 ;  /* 0x0000009300937308 */ /* 0x000fe20000000800 */
[----:B------:R-:W-:Y:S02]  /*6950*/  FADD.FTZ R6, R3, -R6 ;  /* 0x8000000603067221 */ /* 0x000fe40000010000 */
[----:B------:R-:W-:-:S02]  /*6960*/  FFMA.FTZ R146, R144, c[0x0][0x23c], -R153 ;  /* 0x00008f0090927a23 */ /* 0x000fc40000010899 */
[--C-:B------:R-:W-:Y:S02]  /*6970*/  FFMA.FTZ R148, R161, c[0x0][0x23c], -R156.reuse ;  /* 0x00008f00a1947a23 */ /* 0x100fe4000001089c */
[--C-:B------:R-:W-:Y:S01]  /*6980*/  FFMA.FTZ R145, R160, c[0x0][0x23c], -R153.reuse ;  /* 0x00008f00a0917a23 */ /* 0x100fe20000010899 */
[----:B------:R-:W-:Y:S01]  /*6990*/  MUFU.EX2 R150, R150 ;  /* 0x0000009600967308 */ /* 0x000fe20000000800 */
[--C-:B------:R-:W-:Y:S02]  /*69a0*/  FFMA.FTZ R144, R32, c[0x0][0x23c], -R153.reuse ;  /* 0x00008f0020907a23 */ /* 0x100fe40000010899 */
[----:B------:R-:W-:Y:S01]  /*69b0*/  FFMA.FTZ R151, R8, c[0x0][0x23c], -R153 ;  /* 0x00008f0008977a23 */ /* 0x000fe20000010899 */
[----:B------:R-:W-:Y:S01]  /*69c0*/  LDSM.16.MT88.4 R32, [R197+0x12800] ;  /* 0x01280000c520783b */ /* 0x000fe20000004200 */
[----:B------:R-:W-:Y:S02]  /*69d0*/  FMUL.FTZ R132, R4, c[0x0][0x23c] ;  /* 0x00008f0004847a20 */ /* 0x000fe40000410000 */
[----:B------:R-:W-:Y:S01]  /*69e0*/  FMUL.FTZ R3, R6, c[0x0][0x23c] ;  /* 0x00008f0006037a20 */ /* 0x000fe20000410000 */
[----:B------:R-:W1:Y:S01]  /*69f0*/  MUFU.EX2 R149, R149 ;  /* 0x0000009500957308 */ /* 0x000e620000000800 */
[----:B------:R-:W2:Y:S01]  /*6a00*/  LDSM.16.MT88.4 R8, [R197+0x12000] ;  /* 0x01200000c508783b */ /* 0x000ea20000004200 */
[----:B------:R-:W-:-:S02]  /*6a10*/  FFMA.FTZ R158, R27, c[0x0][0x23c], -R156 ;  /* 0x00008f001b9e7a23 */ /* 0x000fc4000001089c */
[--C-:B------:R-:W-:Y:S02]  /*6a20*/  FFMA.FTZ R159, R23, c[0x0][0x23c], -R156.reuse ;  /* 0x00008f00179f7a23 */ /* 0x100fe4000001089c */
[--C-:B------:R-:W-:Y:S02]  /*6a30*/  FFMA.FTZ R160, R25, c[0x0][0x23c], -R156.reuse ;  /* 0x00008f0019a07a23 */ /* 0x100fe4000001089c */
[----:B------:R-:W3:Y:S01]  /*6a40*/  MUFU.EX2 R148, R148 ;  /* 0x0000009400947308 */ /* 0x000ee20000000800 */
[--C-:B------:R-:W-:Y:S02]  /*6a50*/  FFMA.FTZ R161, R21, c[0x0][0x23c], -R156.reuse ;  /* 0x00008f0015a17a23 */ /* 0x100fe4000001089c */
[--C-:B------:R-:W-:Y:S02]  /*6a60*/  FFMA.FTZ R162, R26, c[0x0][0x23c], -R153.reuse ;  /* 0x00008f001aa27a23 */ /* 0x100fe40000010899 */
[--C-:B------:R-:W-:Y:S02]  /*6a70*/  FFMA.FTZ R165, R24, c[0x0][0x23c], -R153.reuse ;  /* 0x00008f0018a57a23 */ /* 0x100fe40000010899 */
[--C-:B------:R-:W-:Y:S01]  /*6a80*/  FFMA.FTZ R163, R22, c[0x0][0x23c], -R153.reuse ;  /* 0x00008f0016a37a23 */ /* 0x100fe20000010899 */
[----:B------:R-:W-:Y:S01]  /*6a90*/  MUFU.EX2 R146, R146 ;  /* 0x0000009200927308 */ /* 0x000fe20000000800 */
[----:B-1----:R-:W-:Y:S01]  /*6aa0*/  F2FP.BF16.PACK_AB R4, R149, R150 ;  /* 0x000000969504723e */ /* 0x002fe200000010ff */
[----:B------:R-:W-:Y:S01]  /*6ab0*/  FFMA.FTZ R164, R20, c[0x0][0x23c], -R153 ;  /* 0x00008f0014a47a23 */ /* 0x000fe20000010899 */
[----:B------:R-:W-:Y:S01]  /*6ac0*/  LDSM.16.MT88.4 R24, [R200+0x14800] ;  /* 0x01480000c818783b */ /* 0x000fe20000004200 */
[----:B------:R-:W-:-:S02]  /*6ad0*/  FFMA.FTZ R174, R171, c[0x0][0x23c], -R156 ;  /* 0x00008f00abae7a23 */ /* 0x000fc4000001089c */
[--C-:B------:R-:W-:Y:S01]  /*6ae0*/  FFMA.FTZ R176, R167, c[0x0][0x23c], -R156.reuse ;  /* 0x00008f00a7b07a23 */ /* 0x100fe2000001089c */
[----:B------:R-:W-:Y:S01]  /*6af0*/  LDSM.16.MT88.4 R20, [R198+0x14800] ;  /* 0x01480000c614783b */ /* 0x000fe20000004200 */
[----:B------:R-:W1:Y:S01]  /*6b00*/  MUFU.EX2 R145, R145 ;  /* 0x0000009100917308 */ /* 0x000e620000000800 */
[----:B---3--:R-:W-:Y:S01]  /*6b10*/  F2FP.BF16.PACK_AB R6, R147, R148 ;  /* 0x000000949306723e */ /* 0x008fe200000010ff */
[--C-:B------:R-:W-:Y:S02]  /*6b20*/  FFMA.FTZ R173, R173, c[0x0][0x23c], -R156.reuse ;  /* 0x00008f00adad7a23 */ /* 0x100fe4000001089c */
[----:B------:R-:W-:Y:S02]  /*6b30*/  FFMA.FTZ R169, R169, c[0x0][0x23c], -R156 ;  /* 0x00008f00a9a97a23 */ /* 0x000fe4000001089c */
[--C-:B------:R-:W-:Y:S02]  /*6b40*/  FFMA.FTZ R167, R172, c[0x0][0x23c], -R153.reuse ;  /* 0x00008f00aca77a23 */ /* 0x100fe40000010899 */
[----:B------:R-:W-:Y:S01]  /*6b50*/  MUFU.EX2 R144, R144 ;  /* 0x0000009000907308 */ /* 0x000fe20000000800 */
[----:B------:R-:W-:-:S02]  /*6b60*/  FFMA.FTZ R170, R170, c[0x0][0x23c], -R153 ;  /* 0x00008f00aaaa7a23 */ /* 0x000fc40000010899 */
[--C-:B------:R-:W-:Y:S02]  /*6b70*/  FFMA.FTZ R168, R168, c[0x0][0x23c], -R153.reuse ;  /* 0x00008f00a8a87a23 */ /* 0x100fe40000010899 */
[--C-:B------:R-:W-:Y:S02]  /*6b80*/  FFMA.FTZ R171, R166, c[0x0][0x23c], -R153.reuse ;  /* 0x00008f00a6ab7a23 */ /* 0x100fe40000010899 */
[--C-:B------:R-:W-:Y:S01]  /*6b90*/  FFMA.FTZ R166, R155, c[0x0][0x23c], -R156.reuse ;  /* 0x00008f009ba67a23 */ /* 0x100fe2000001089c */
[----:B------:R-:W3:Y:S01]  /*6ba0*/  MUFU.EX2 R151, R151 ;  /* 0x0000009700977308 */ /* 0x000ee20000000800 */
[----:B-1----:R-:W-:Y:S01]  /*6bb0*/  F2FP.BF16.PACK_AB R5, R145, R146 ;  /* 0x000000929105723e */ /* 0x002fe200000010ff */
[--C-:B------:R-:W-:Y:S02]  /*6bc0*/  FFMA.FTZ R157, R157, c[0x0][0x23c], -R156.reuse ;  /* 0x00008f009d9d7a23 */ /* 0x100fe4000001089c */
[----:B------:R-:W-:Y:S02]  /*6bd0*/  FFMA.FTZ R155, R143, c[0x0][0x23c], -R156 ;  /* 0x00008f008f9b7a23 */ /* 0x000fe4000001089c */
[----:B------:R-:W-:-:S02]  /*6be0*/  FFMA.FTZ R154, R154, c[0x0][0x23c], -R153 ;  /* 0x00008f009a9a7a23 */ /* 0x000fc40000010899 */
[----:B------:R-:W1:Y:S01]  /*6bf0*/  MUFU.EX2 R132, R132 ;  /* 0x0000008400847308 */ /* 0x000e620000000800 */
[--C-:B------:R-:W-:Y:S02]  /*6c00*/  FFMA.FTZ R175, R142, c[0x0][0x23c], -R153.reuse ;  /* 0x00008f008eaf7a23 */ /* 0x100fe40000010899 */
[--C-:B------:R-:W-:Y:S02]  /*6c10*/  FFMA.FTZ R172, R140, c[0x0][0x23c], -R153.reuse ;  /* 0x00008f008cac7a23 */ /* 0x100fe40000010899 */
[----:B------:R-:W-:Y:S02]  /*6c20*/  FFMA.FTZ R156, R141, c[0x0][0x23c], -R156 ;  /* 0x00008f008d9c7a23 */ /* 0x000fe4000001089c */
[----:B------:R-:W-:Y:S01]  /*6c30*/  FFMA.FTZ R153, R152, c[0x0][0x23c], -R153 ;  /* 0x00008f0098997a23 */ /* 0x000fe20000010899 */
[----:B------:R-:W4:Y:S01]  /*6c40*/  MUFU.EX2 R3, R3 ;  /* 0x0000000300037308 */ /* 0x000f220000000800 */
[----:B---3--:R-:W-:Y:S01]  /*6c50*/  F2FP.BF16.PACK_AB R7, R151, R144 ;  /* 0x000000909707723e */ /* 0x008fe200000010ff */
[----:B------:R-:W-:Y:S01]  /*6c60*/  LDSM.16.MT88.4 R140, [R198+0x13800] ;  /* 0x01380000c68c783b */ /* 0x000fe20000004200 */
[----:B-1----:R-:W-:-:S05]  /*6c70*/  FMUL.FTZ R120, R120, R132 ;  /* 0x0000008478787220 */ /* 0x002fca0000410000 */
        /* <DEDUP_REMOVED lines=37> */
[-C--:B------:R-:W-:Y:S02]  /*6ed0*/  FMUL.FTZ R37, R37, R132.reuse ;  /* 0x0000008425257220 */ /* 0x080fe40000410000 */
        /* <DEDUP_REMOVED lines=41> */
[-C--:B------:R-:W-:Y:S02]  /*7170*/  FMUL.FTZ R63, R63, R3.reuse ;  /* 0x000000033f3f7220 */ /* 0x080fe40000410000 */
        /* <DEDUP_REMOVED lines=73> */
[----:B--2---:R-:W-:Y:S01]  /*7610*/  HMMA.16816.F32.BF16 R92, R4, R8, R92 ;  /* 0x00000008045c723c */ /* 0x004fe2000004185c */
        /* <DEDUP_REMOVED lines=12> */
[----:B-----5:R-:W-:-:S02]  /*76e0*/  F2FP.BF16.PACK_AB R5, R165, R162 ;  /* 0x000000a2a505723e */ /* 0x020fc400000010ff */
[----:B------:R-:W-:Y:S01]  /*76f0*/  F2FP.BF16.PACK_AB R6, R161, R160 ;  /* 0x000000a0a106723e */ /* 0x000fe200000010ff */
[----:B------:R-:W-:Y:S01]  /*7700*/  FADD.FTZ R159, R159, R158 ;  /* 0x0000009e9f9f7221 */ /* 0x000fe20000010000 */
[----:B------:R-:W-:-:S03]  /*7710*/  F2FP.BF16.PACK_AB R7, R164, R163 ;  /* 0x000000a3a407723e */ /* 0x000fc600000010ff */
[----:B------:R-:W-:-:S04]  /*7720*/  FADD.FTZ R160, R160, R159 ;  /* 0x0000009fa0a07221 */ /* 0x000fc80000010000 */
[C---:B---3--:R-:W-:Y:S08]  /*7730*/  HMMA.16816.F32.BF16 R128, R4.reuse, R12, R128 ;  /* 0x0000000c0480723c */ /* 0x048ff00000041880 */
        /* <DEDUP_REMOVED lines=136> */
[----:B------:R-:W-:Y:S01]  /*7fc0*/  LEA R5, P0, R8, R222, 0x6 ;  /* 0x000000de08057211 */ /* 0x000fe200078030ff */
[C---:B------:R-:W-:Y:S02]  /*7fd0*/  IMAD R134, R233.reuse, 0x40, R134 ;  /* 0x00000040e9867824 */ /* 0x040fe400078e0286 */
        /* <DEDUP_REMOVED lines=27> */
[----:B------:R-:W-:-:S02]  /*8190*/  @!P1 LEA.HI.X R17, R3, c[0x0][0x174], R4, 0x1, P0 ;  /* 0x00005d0003119a11 */ /* 0x000fc400000f0c04 */
[----:B------:R-:W-:Y:S01]  /*81a0*/  ISETP.GE.AND P4, PT, R134, R135, PT ;  /* 0x000000878600720c */ /* 0x000fe20003f86270 */
        /* <DEDUP_REMOVED lines=22> */
[----:B------:R-:W5:Y:S04]  /*8310*/  LDSM.16.M88.4 R140, [R205+0xd000] ;  /* 0x00d00000cd8c783b */ /* 0x000f680000000200 */
[----:B--2---:R-:W2:Y:S04]  /*8320*/  LDSM.16.M88.4 R8, [R205+0xd800] ;  /* 0x00d80000cd08783b */ /* 0x004ea80000000200 */
[----:B-1----:R-:W-:Y:S04]  /*8330*/  LDSM.16.M88.4 R4, [R204] ;  /* 0x00000000cc04783b */ /* 0x002fe80000000200 */
[----:B------:R-:W1:Y:S04]  /*8340*/  LDSM.16.M88.4 R20, [R203] ;  /* 0x00000000cb14783b */ /* 0x000e680000000200 */
[----:B------:R-:W1:Y:S04]  /*8350*/  LDSM.16.M88.4 R156, [R195] ;  /* 0x00000000c39c783b */ /* 0x000e680000000200 */
[----:B----4-:R-:W4:Y:S04]  /*8360*/  LDSM.16.M88.4 R16, [R194] ;  /* 0x00000000c210783b */ /* 0x010f280000000200 */
[----:B------:R-:W1:Y:S04]  /*8370*/  LDSM.16.M88.4 R152, [R193] ;  /* 0x00000000c198783b */ /* 0x000e680000000200 */
[----:B------:R-:W-:Y:S01]  /*8380*/  LDSM.16.M88.4 R168, [R199+0xc000] ;  /* 0x00c00000c7a8783b */ /* 0x000fe20000000200 */
[C---:B---3--:R-:W-:Y:S03]  /*8390*/  HMMA.16816.F32.BF16 R12, R160.reuse, R28, RZ ;  /* 0x0000001ca00c723c */ /* 0x048fe600000418ff */
[----:B------:R-:W-:Y:S04]  /*83a0*/  LDSM.16.M88.4 R136, [R199+0xc800] ;  /* 0x00c80000c788783b */ /* 0x000fe80000000200 */
[----:B------:R-:W-:Y:S01]  /*83b0*/  LDSM.16.M88.4 R32, [R199+0xd000] ;  /* 0x00d00000c720783b */ /* 0x000fe20000000200 */
[C---:B------:R-:W-:Y:S03]  /*83c0*/  HMMA.16816.F32.BF16 R28, R160.reuse, R30, RZ ;  /* 0x0000001ea01c723c */ /* 0x040fe600000418ff */
[----:B------:R-:W-:Y:S04]  /*83d0*/  LDSM.16.M88.4 R228, [R191] ;  /* 0x00000000bfe4783b */ /* 0x000fe80000000200 */
[----:B------:R-:W-:Y:S01]  /*83e0*/  LDSM.16.M88.4 R180, [R199+0xe000] ;  /* 0x00e00000c7b4783b */ /* 0x000fe20000000200 */
[C---:B-----5:R-:W-:Y:S03]  /*83f0*/  HMMA.16816.F32.BF16 R24, R160.reuse, R148, RZ ;  /* 0x00000094a018723c */ /* 0x060fe600000418ff */
[----:B------:R-:W-:Y:S04]  /*8400*/  LDSM.16.M88.4 R172, [R201+0x4000] ;  /* 0x00400000c9ac783b */ /* 0x000fe80000000200 */
[----:B------:R-:W-:Y:S01]  /*8410*/  LDSM.16.M88.4 R176, [R188] ;  /* 0x00000000bcb0783b */ /* 0x000fe20000000200 */
[C---:B------:R-:W-:Y:S03]  /*8420*/  HMMA.16816.F32.BF16 R144, R160.reuse, R140, RZ ;  /* 0x0000008ca090723c */ /* 0x040fe600000418ff */
[----:B------:R-:W0:Y:S05]  /*8430*/  LDGDEPBAR ;  /* 0x00000000000079af */ /* 0x000e2a0000000000 */
[C---:B------:R-:W-:Y:S08]  /*8440*/  HMMA.16816.F32.BF16 R148, R160.reuse, R150, RZ ;  /* 0x00000096a094723c */ /* 0x040ff000000418ff */
[C---:B------:R-:W-:Y:S08]  /*8450*/  HMMA.16816.F32.BF16 R140, R160.reuse, R142, RZ ;  /* 0x0000008ea08c723c */ /* 0x040ff000000418ff */
[C---:B--2---:R-:W-:Y:S08]  /*8460*/  HMMA.16816.F32.BF16 R164, R160.reuse, R8, RZ ;  /* 0x00000008a0a4723c */ /* 0x044ff000000418ff */
[----:B------:R-:W-:Y:S01]  /*8470*/  HMMA.16816.F32.BF16 R160, R160, R10, RZ ;  /* 0x0000000aa0a0723c */ /* 0x000fe200000418ff */
[----:B------:R-:W2:Y:S07]  /*8480*/  LDSM.16.M88.4 R8, [R202] ;  /* 0x00000000ca08783b */ /* 0x000eae0000000200 */
[C---:B-1----:R-:W-:Y:S08]  /*8490*/  HMMA.16816.F32.BF16 R12, R4.reuse, R20, R12 ;  /* 0x00000014040c723c */ /* 0x042ff0000004180c */
[C---:B------:R-:W-:Y:S01]  /*84a0*/  HMMA.16816.F32.BF16 R28, R4.reuse, R22, R28 ;  /* 0x00000016041c723c */ /* 0x040fe2000004181c */
[----:B------:R-:W1:Y:S07]  /*84b0*/  LDSM.16.M88.4 R20, [R199+0xd800] ;  /* 0x00d80000c714783b */ /* 0x000e6e0000000200 */
[C---:B------:R-:W-:Y:S08]  /*84c0*/  HMMA.16816.F32.BF16 R24, R4.reuse, R156, R24 ;  /* 0x0000009c0418723c */ /* 0x040ff00000041818 */
[C---:B------:R-:W-:Y:S01]  /*84d0*/  HMMA.16816.F32.BF16 R148, R4.reuse, R158, R148 ;  /* 0x0000009e0494723c */ /* 0x040fe20000041894 */
[----:B------:R-:W-:Y:S07]  /*84e0*/  LDSM.16.M88.4 R156, [R192] ;  /* 0x00000000c09c783b */ /* 0x000fee0000000200 */
[C---:B----4-:R-:W-:Y:S08]  /*84f0*/  HMMA.16816.F32.BF16 R144, R4.reuse, R16, R144 ;  /* 0x000000100490723c */ /* 0x050ff00000041890 */
[C---:B------:R-:W-:Y:S01]  /*8500*/  HMMA.16816.F32.BF16 R140, R4.reuse, R18, R140 ;  /* 0x00000012048c723c */ /* 0x040fe2000004188c */
[----:B------:R-:W3:Y:S07]  /*8510*/  LDSM.16.M88.4 R16, [R201] ;  /* 0x00000000c910783b */ /* 0x000eee0000000200 */
[C---:B------:R-:W-:Y:S08]  /*8520*/  HMMA.16816.F32.BF16 R164, R4.reuse, R152, R164 ;  /* 0x0000009804a4723c */ /* 0x040ff000000418a4 */
[----:B------:R-:W-:Y:S01]  /*8530*/  HMMA.16816.F32.BF16 R160, R4, R154, R160 ;  /* 0x0000009a04a0723c */ /* 0x000fe200000418a0 */
[----:B------:R-:W4:Y:S04]  /*8540*/  LDSM.16.M88.4 R4, [R192+0x800] ;  /* 0x00080000c004783b */ /* 0x000f280000000200 */
[----:B------:R-:W5:Y:S03]  /*8550*/  LDSM.16.M88.4 R152, [R192+0x1000] ;  /* 0x00100000c098783b */ /* 0x000f660000000200 */
[C---:B--2---:R-:W-:Y:S08]  /*8560*/  HMMA.16816.F32.BF16 R12, R8.reuse, R168, R12 ;  /* 0x000000a8080c723c */ /* 0x044ff0000004180c */
[C---:B------:R-:W-:Y:S01]  /*8570*/  HMMA.16816.F32.BF16 R28, R8.reuse, R170, R28 ;  /* 0x000000aa081c723c */ /* 0x040fe2000004181c */
[----:B------:R-:W-:Y:S07]  /*8580*/  LDSM.16.M88.4 R168, [R204+0x4000] ;  /* 0x00400000cca8783b */ /* 0x000fee0000000200 */
[C---:B------:R-:W-:Y:S08]  /*8590*/  HMMA.16816.F32.BF16 R24, R8.reuse, R136, R24 ;  /* 0x000000880818723c */ /* 0x040ff00000041818 */
[C---:B------:R-:W-:Y:S01]  /*85a0*/  HMMA.16816.F32.BF16 R148, R8.reuse, R138, R148 ;  /* 0x0000008a0894723c */ /* 0x040fe20000041894 */
[----:B------:R-:W-:Y:S07]  /*85b0*/  LDSM.16.M88.4 R136, [R192+0x1800] ;  /* 0x00180000c088783b */ /* 0x000fee0000000200 */
[C---:B------:R-:W-:Y:S08]  /*85c0*/  HMMA.16816.F32.BF16 R144, R8.reuse, R32, R144 ;  /* 0x000000200890723c */ /* 0x040ff00000041890 */
[C---:B------:R-:W-:Y:S01]  /*85d0*/  HMMA.16816.F32.BF16 R140, R8.reuse, R34, R140 ;  /* 0x00000022088c723c */ /* 0x040fe2000004188c */
[----:B------:R-:W-:Y:S07]  /*85e0*/  LDSM.16.M88.4 R32, [R206+0x4000] ;  /* 0x00400000ce20783b */ /* 0x000fee0000000200 */
[C---:B-1----:R-:W-:Y:S08]  /*85f0*/  HMMA.16816.F32.BF16 R164, R8.reuse, R20, R164 ;  /* 0x0000001408a4723c */ /* 0x042ff000000418a4 */
[----:B------:R-:W-:Y:S01]  /*8600*/  HMMA.16816.F32.BF16 R160, R8, R22, R160 ;  /* 0x0000001608a0723c */ /* 0x000fe200000418a0 */
[----:B------:R-:W1:Y:S04]  /*8610*/  LDSM.16.M88.4 R8, [R205+0xe000] ;  /* 0x00e00000cd08783b */ /* 0x000e680000000200 */
[----:B------:R-:W2:Y:S03]  /*8620*/  LDSM.16.M88.4 R20, [R205+0xe800] ;  /* 0x00e80000cd14783b */ /* 0x000ea60000000200 */
[C---:B---3--:R-:W-:Y:S08]  /*8630*/  HMMA.16816.F32.BF16 R12, R16.reuse, R156, R12 ;  /* 0x0000009c100c723c */ /* 0x048ff0000004180c */
[C---:B------:R-:W-:Y:S01]  /*8640*/  HMMA.16816.F32.BF16 R28, R16.reuse, R158, R28 ;  /* 0x0000009e101c723c */ /* 0x040fe2000004181c */
[----:B------:R-:W-:Y:S07]  /*8650*/  LDSM.16.M88.4 R156, [R205+0xf800] ;  /* 0x00f80000cd9c783b */ /* 0x000fee0000000200 */
[C---:B----4-:R-:W-:Y:S08]  /*8660*/  HMMA.16816.F32.BF16 R24, R16.reuse, R4, R24 ;  /* 0x000000041018723c */ /* 0x050ff00000041818 */
[C---:B------:R-:W-:Y:S01]  /*8670*/  HMMA.16816.F32.BF16 R148, R16.reuse, R6, R148 ;  /* 0x000000061094723c */ /* 0x040fe20000041894 */
[----:B------:R-:W3:Y:S07]  /*8680*/  LDSM.16.M88.4 R4, [R205+0xf000] ;  /* 0x00f00000cd04783b */ /* 0x000eee0000000200 */
[----:B-----5:R-:W-:Y:S08]  /*8690*/  HMMA.16816.F32.BF16 R144, R16, R152, R144 ;  /* 0x000000981090723c */ /* 0x020ff00000041890 */
[C---:B-1----:R-:W-:Y:S08]  /*86a0*/  HMMA.16816.F32.BF16 R12, R32.reuse, R8, R12 ;  /* 0x00000008200c723c */ /* 0x042ff0000004180c */
[----:B------:R-:W-:Y:S01]  /*86b0*/  HMMA.16816.F32.BF16 R28, R32, R10, R28 ;  /* 0x0000000a201c723c */ /* 0x000fe2000004181c */
[----:B------:R-:W-:Y:S07]  /*86c0*/  LDSM.16.M88.4 R8, [R189] ;  /* 0x00000000bd08783b */ /* 0x000fee0000000200 */
[----:B------:R-:W-:Y:S01]  /*86d0*/  HMMA.16816.F32.BF16 R140, R16, R154, R140 ;  /* 0x0000009a108c723c */ /* 0x000fe2000004188c */
[----:B------:R-:W-:Y:S07]  /*86e0*/  LDSM.16.M88.4 R152, [R192+0x2000] ;  /* 0x00200000c098783b */ /* 0x000fee0000000200 */
[C---:B--2---:R-:W-:Y:S08]  /*86f0*/  HMMA.16816.F32.BF16 R24, R32.reuse, R20, R24 ;  /* 0x000000142018723c */ /* 0x044ff00000041818 */
[----:B------:R-:W-:Y:S01]  /*8700*/  HMMA.16816.F32.BF16 R148, R32, R22, R148 ;  /* 0x000000162094723c */ /* 0x000fe20000041894 */
[----:B------:R-:W1:Y:S07]  /*8710*/  LDSM.16.M88.4 R20, [R202+0x4000] ;  /* 0x00400000ca14783b */ /* 0x000e6e0000000200 */
[C---:B------:R-:W-:Y:S08]  /*8720*/  HMMA.16816.F32.BF16 R164, R16.reuse, R136, R164 ;  /* 0x0000008810a4723c */ /* 0x040ff000000418a4 */
[----:B------:R-:W-:Y:S01]  /*8730*/  HMMA.16816.F32.BF16 R160, R16, R138, R160 ;  /* 0x0000008a10a0723c */ /* 0x000fe200000418a0 */
[----:B------:R-:W2:Y:S04]  /*8740*/  LDSM.16.M88.4 R16, [R190] ;  /* 0x00000000be10783b */ /* 0x000ea80000000200 */
[----:B------:R-:W-:Y:S03]  /*8750*/  LDSM.16.M88.4 R136, [R199+0xf000] ;  /* 0x00f00000c788783b */ /* 0x000fe60000000200 */
[C---:B------:R-:W-:Y:S08]  /*8760*/  HMMA.16816.F32.BF16 R12, R168.reuse, R228, R12 ;  /* 0x000000e4a80c723c */ /* 0x040ff0000004180c */
[----:B------:R-:W-:Y:S08]  /*8770*/  HMMA.16816.F32.BF16 R28, R168, R230, R28 ;  /* 0x000000e6a81c723c */ /* 0x000ff0000004181c */
[C---:B---3--:R-:W-:Y:S08]  /*8780*/  HMMA.16816.F32.BF16 R144, R32.reuse, R4, R144 ;  /* 0x000000042090723c */ /* 0x048ff00000041890 */
[----:B------:R-:W-:Y:S01]  /*8790*/  HMMA.16816.F32.BF16 R140, R32, R6, R140 ;  /* 0x00000006208c723c */ /* 0x000fe2000004188c */
[----:B------:R-:W3:Y:S07]  /*87a0*/  LDSM.16.M88.4 R4, [R199+0xe800] ;  /* 0x00e80000c704783b */ /* 0x000eee0000000200 */
[----:B-1----:R-:W-:Y:S08]  /*87b0*/  HMMA.16816.F32.BF16 R12, R20, R180, R12 ;  /* 0x000000b4140c723c */ /* 0x002ff0000004180c */
[----:B--2---:R-:W-:Y:S08]  /*87c0*/  HMMA.16816.F32.BF16 R24, R168, R16, R24 ;  /* 0x00000010a818723c */ /* 0x004ff00000041818 */
[----:B------:R-:W-:Y:S01]  /*87d0*/  HMMA.16816.F32.BF16 R28, R20, R182, R28 ;  /* 0x000000b6141c723c */ /* 0x000fe2000004181c */
[----:B------:R-:W-:Y:S07]  /*87e0*/  LDSM.16.M88.4 R180, [R187] ;  /* 0x00000000bbb4783b */ /* 0x000fee0000000200 */
[C---:B------:R-:W-:Y:S08]  /*87f0*/  HMMA.16816.F32.BF16 R164, R32.reuse, R156, R164 ;  /* 0x0000009c20a4723c */ /* 0x040ff000000418a4 */
[----:B------:R-:W-:Y:S01]  /*8800*/  HMMA.16816.F32.BF16 R160, R32, R158, R160 ;  /* 0x0000009e20a0723c */ /* 0x000fe200000418a0 */
[----:B------:R-:W-:Y:S04]  /*8810*/  LDSM.16.M88.4 R156, [R206+0x8000] ;  /* 0x00800000ce9c783b */ /* 0x000fe80000000200 */
[----:B------:R-:W-:Y:S03]  /*8820*/  LDSM.16.M88.4 R32, [R199+0xf800] ;  /* 0x00f80000c720783b */ /* 0x000fe60000000200 */
[C---:B------:R-:W-:Y:S01]  /*8830*/  HMMA.16816.F32.BF16 R148, R168.reuse, R18, R148 ;  /* 0x00000012a894723c */ /* 0x040fe20000041894 */
[----:B------:R-:W-:Y:S07]  /*8840*/  LDSM.16.M88.4 R16, [R192+0x2800] ;  /* 0x00280000c010783b */ /* 0x000fee0000000200 */
[C---:B------:R-:W-:Y:S08]  /*8850*/  HMMA.16816.F32.BF16 R144, R168.reuse, R8, R144 ;  /* 0x00000008a890723c */ /* 0x040ff00000041890 */
[----:B------:R-:W-:Y:S01]  /*8860*/  HMMA.16816.F32.BF16 R140, R168, R10, R140 ;  /* 0x0000000aa88c723c */ /* 0x000fe2000004188c */
[----:B------:R-:W1:Y:S07]  /*8870*/  LDSM.16.M88.4 R8, [R205+0x10000] ;  /* 0x01000000cd08783b */ /* 0x000e6e0000000200 */
[----:B------:R-:W-:Y:S08]  /*8880*/  HMMA.16816.F32.BF16 R12, R172, R152, R12 ;  /* 0x00000098ac0c723c */ /* 0x000ff0000004180c */
[----:B---3--:R-:W-:Y:S08]  /*8890*/  HMMA.16816.F32.BF16 R24, R20, R4, R24 ;  /* 0x000000041418723c */ /* 0x008ff00000041818 */
[----:B------:R-:W-:Y:S01]  /*88a0*/  HMMA.16816.F32.BF16 R28, R172, R154, R28 ;  /* 0x0000009aac1c723c */ /* 0x000fe2000004181c */
[----:B------:R-:W-:Y:S07]  /*88b0*/  LDSM.16.M88.4 R152, [R205+0x11000] ;  /* 0x01100000cd98783b */ /* 0x000fee0000000200 */
        /* <DEDUP_REMOVED lines=8> */
[----:B------:R-:W2:Y:S07]  /*8940*/  LDSM.16.M88.4 R136, [R204+0x8000] ;  /* 0x00800000cc88783b */ /* 0x000eae0000000200 */
[----:B-1----:R-:W-:Y:S08]  /*8950*/  HMMA.16816.F32.BF16 R12, R156, R8, R12 ;  /* 0x000000089c0c723c */ /* 0x002ff0000004180c */
[----:B------:R-:W-:Y:S08]  /*8960*/  HMMA.16816.F32.BF16 R24, R172, R16, R24 ;  /* 0x00000010ac18723c */ /* 0x000ff00000041818 */
[----:B------:R-:W-:Y:S01]  /*8970*/  HMMA.16816.F32.BF16 R28, R156, R10, R28 ;  /* 0x0000000a9c1c723c */ /* 0x000fe2000004181c */
[----:B------:R-:W-:Y:S07]  /*8980*/  LDSM.16.M88.4 R8, [R201+0x8000] ;  /* 0x00800000c908783b */ /* 0x000fee0000000200 */
[C---:B------:R-:W-:Y:S08]  /*8990*/  HMMA.16816.F32.BF16 R164, R20.reuse, R32, R164 ;  /* 0x0000002014a4723c */ /* 0x040ff000000418a4 */
[----:B------:R-:W-:Y:S01]  /*89a0*/  HMMA.16816.F32.BF16 R160, R20, R34, R160 ;  /* 0x0000002214a0723c */ /* 0x000fe200000418a0 */
[----:B------:R-:W-:Y:S04]  /*89b0*/  LDSM.16.M88.4 R20, [R202+0x8000] ;  /* 0x00800000ca14783b */ /* 0x000fe80000000200 */
[----:B------:R-:W-:Y:S03]  /*89c0*/  LDSM.16.M88.4 R32, [R186] ;  /* 0x00000000ba20783b */ /* 0x000fe60000000200 */
[----:B------:R-:W-:Y:S01]  /*89d0*/  HMMA.16816.F32.BF16 R148, R172, R18, R148 ;  /* 0x00000012ac94723c */ /* 0x000fe20000041894 */
[----:B------:R-:W1:Y:S07]  /*89e0*/  LDSM.16.M88.4 R16, [R199+0x10000] ;  /* 0x01000000c710783b */ /* 0x000e6e0000000200 */
[----:B--2---:R-:W-:Y:S08]  /*89f0*/  HMMA.16816.F32.BF16 R12, R136, R180, R12 ;  /* 0x000000b4880c723c */ /* 0x004ff0000004180c */
[----:B------:R-:W-:Y:S08]  /*8a00*/  HMMA.16816.F32.BF16 R24, R156, R176, R24 ;  /* 0x000000b09c18723c */ /* 0x000ff00000041818 */
[----:B------:R-:W-:Y:S08]  /*8a10*/  HMMA.16816.F32.BF16 R28, R136, R182, R28 ;  /* 0x000000b6881c723c */ /* 0x000ff0000004181c */
[C---:B------:R-:W-:Y:S08]  /*8a20*/  HMMA.16816.F32.BF16 R144, R172.reuse, R4, R144 ;  /* 0x00000004ac90723c */ /* 0x040ff00000041890 */
[C---:B------:R-:W-:Y:S01]  /*8a30*/  HMMA.16816.F32.BF16 R140, R172.reuse, R6, R140 ;  /* 0x00000006ac8c723c */ /* 0x040fe2000004188c */
[----:B------:R-:W2:Y:S07]  /*8a40*/  LDSM.16.M88.4 R4, [R192+0x4000] ;  /* 0x00400000c004783b */ /* 0x000eae0000000200 */
[----:B------:R-:W-:Y:S01]  /*8a50*/  HMMA.16816.F32.BF16 R180, R172, R168, R164 ;  /* 0x000000a8acb4723c */ /* 0x000fe200000418a4 */
[----:B------:R-:W3:Y:S07]  /*8a60*/  LDSM.16.M88.4 R164, [R199+0x10800] ;  /* 0x01080000c7a4783b */ /* 0x000eee0000000200 */
[----:B------:R-:W-:Y:S08]  /*8a70*/  HMMA.16816.F32.BF16 R148, R156, R178, R148 ;  /* 0x000000b29c94723c */ /* 0x000ff00000041894 */
[----:B-1----:R-:W-:Y:S08]  /*8a80*/  HMMA.16816.F32.BF16 R12, R20, R16, R12 ;  /* 0x00000010140c723c */ /* 0x002ff0000004180c */
[----:B------:R-:W-:Y:S08]  /*8a90*/  HMMA.16816.F32.BF16 R24, R136, R32, R24 ;  /* 0x000000208818723c */ /* 0x000ff00000041818 */
[----:B------:R-:W-:Y:S01]  /*8aa0*/  HMMA.16816.F32.BF16 R28, R20, R18, R28 ;  /* 0x00000012141c723c */ /* 0x000fe2000004181c */
[----:B------:R-:W1:Y:S07]  /*8ab0*/  LDSM.16.M88.4 R16, [R185] ;  /* 0x00000000b910783b */ /* 0x000e6e0000000200 */
[----:B------:R-:W-:Y:S01]  /*8ac0*/  HMMA.16816.F32.BF16 R176, R156, R152, R144 ;  /* 0x000000989cb0723c */ /* 0x000fe20000041890 */
[----:B------:R-:W4:Y:S07]  /*8ad0*/  LDSM.16.M88.4 R144, [R192+0x4800] ;  /* 0x00480000c090783b */ /* 0x000f2e0000000200 */
[----:B------:R-:W-:Y:S01]  /*8ae0*/  HMMA.16816.F32.BF16 R148, R136, R34, R148 ;  /* 0x000000228894723c */ /* 0x000fe20000041894 */
[----:B------:R-:W5:Y:S07]  /*8af0*/  LDSM.16.M88.4 R32, [R205+0x11800] ;  /* 0x01180000cd20783b */ /* 0x000f6e0000000200 */
[----:B------:R-:W-:Y:S08]  /*8b00*/  HMMA.16816.F32.BF16 R140, R156, R154, R140 ;  /* 0x0000009a9c8c723c */ /* 0x000ff0000004188c */
[----:B--2---:R-:W-:Y:S08]  /*8b10*/  HMMA.16816.F32.BF16 R12, R8, R4, R12 ;  /* 0x00000004080c723c */ /* 0x004ff0000004180c */
[----:B---3--:R-:W-:Y:S08]  /*8b20*/  HMMA.16816.F32.BF16 R24, R20, R164, R24 ;  /* 0x000000a41418723c */ /* 0x008ff00000041818 */
[----:B------:R-:W-:Y:S01]  /*8b30*/  HMMA.16816.F32.BF16 R28, R8, R6, R28 ;  /* 0x00000006081c723c */ /* 0x000fe2000004181c */
[----:B------:R-:W2:Y:S07]  /*8b40*/  LDSM.16.M88.4 R4, [R199+0x11000] ;  /* 0x01100000c704783b */ /* 0x000eae0000000200 */
[----:B-1----:R-:W-:Y:S01]  /*8b50*/  HMMA.16816.F32.BF16 R176, R136, R16, R176 ;  /* 0x0000001088b0723c */ /* 0x002fe200000418b0 */
[----:B------:R-:W-:-:S02]  /*8b60*/  FMUL.FTZ R13, R13, c[0x0][0x2ec] ;  /* 0x0000bb000d0d7a20 */ /* 0x000fc40000410000 */
[----:B------:R-:W-:Y:S02]  /*8b70*/  FMUL.FTZ R3, R12, c[0x0][0x2ec] ;  /* 0x0000bb000c037a20 */ /* 0x000fe40000410000 */
[----:B------:R-:W-:Y:S01]  /*8b80*/  MUFU.TANH R132, R13 ;  /* 0x0000000d00847308 */ /* 0x000fe20000002400 */
[----:B------:R-:W-:Y:S02]  /*8b90*/  FMUL.FTZ R152, R14, c[0x0][0x2ec] ;  /* 0x0000bb000e987a20 */ /* 0x000fe40000410000 */
[----:B------:R-:W-:Y:S01]  /*8ba0*/  HMMA.16816.F32.BF16 R140, R136, R18, R140 ;  /* 0x00000012888c723c */ /* 0x000fe2000004188c */
[----:B------:R-:W1:Y:S04]  /*8bb0*/  LDSM.16.M88.4 R16, [R184] ;  /* 0x00000000b810783b */ /* 0x000e680000000200 */
[----:B------:R-:W3:Y:S03]  /*8bc0*/  MUFU.TANH R3, R3 ;  /* 0x0000000300037308 */ /* 0x000ee60000002400 */
[----:B------:R-:W-:Y:S01]  /*8bd0*/  HMMA.16816.F32.BF16 R160, R172, R170, R160 ;  /* 0x000000aaaca0723c */ /* 0x000fe200000418a0 */
[----:B------:R-:W-:-:S02]  /*8be0*/  FMUL.FTZ R28, R28, c[0x0][0x2ec] ;  /* 0x0000bb001c1c7a20 */ /* 0x000fc40000410000 */
[----:B------:R-:W-:Y:S02]  /*8bf0*/  FMUL.FTZ R30, R30, c[0x0][0x2ec] ;  /* 0x0000bb001e1e7a20 */ /* 0x000fe40000410000 */
[----:B------:R-:W-:Y:S01]  /*8c00*/  FMUL.FTZ R29, R29, c[0x0][0x2ec] ;  /* 0x0000bb001d1d7a20 */ /* 0x000fe20000410000 */
[----:B------:R-:W-:Y:S01]  /*8c10*/  MUFU.TANH R152, R152 ;  /* 0x0000009800987308 */ /* 0x000fe20000002400 */
[----:B------:R-:W-:Y:S01]  /*8c20*/  FMUL.FTZ R31, R31, c[0x0][0x2ec] ;  /* 0x0000bb001f1f7a20 */ /* 0x000fe20000410000 */
[----:B----4-:R-:W-:Y:S01]  /*8c30*/  HMMA.16816.F32.BF16 R24, R8, R144, R24 ;  /* 0x000000900818723c */ /* 0x010fe20000041818 */
[----:B---3--:R-:W-:-:S05]  /*8c40*/  FSEL R3, R3, -INF , !P4 ;  /* 0xff80000003037808 */ /* 0x008fca0006000000 */
[----:B------:R-:W-:Y:S01]  /*8c50*/  MUFU.TANH R28, R28 ;  /* 0x0000001c001c7308 */ /* 0x000fe20000002400 */
[----:B------:R-:W-:Y:S01]  /*8c60*/  FMUL.FTZ R144, R15, c[0x0][0x2ec] ;  /* 0x0000bb000f907a20 */ /* 0x000fe20000410000 */
[----:B-----5:R-:W-:Y:S01]  /*8c70*/  HMMA.16816.F32.BF16 R180, R156, R32, R180 ;  /* 0x000000209cb4723c */ /* 0x020fe200000418b4 */
[----:B------:R-:W3:Y:S05]  /*8c80*/  LDSM.16.M88.4 R12, [R192+0x5000] ;  /* 0x00500000c00c783b */ /* 0x000eea0000000200 */
[----:B------:R-:W4:Y:S02]  /*8c90*/  MUFU.TANH R30, R30 ;  /* 0x0000001e001e7308 */ /* 0x000f240000002400 */
[C---:B--2---:R-:W-:Y:S06]  /*8ca0*/  HMMA.16816.F32.BF16 R176, R20.reuse, R4, R176 ;  /* 0x0000000414b0723c */ /* 0x044fec00000418b0 */
[----:B------:R-:W2:Y:S02]  /*8cb0*/  MUFU.TANH R29, R29 ;  /* 0x0000001d001d7308 */ /* 0x000ea40000002400 */
[----:B------:R-:W-:Y:S01]  /*8cc0*/  HMMA.16816.F32.BF16 R140, R20, R6, R140 ;  /* 0x00000006148c723c */ /* 0x000fe2000004188c */
[----:B------:R-:W5:Y:S01]  /*8cd0*/  LDSM.16.M88.4 R4, [R199+0x11800] ;  /* 0x01180000c704783b */ /* 0x000f620000000200 */
[----:B------:R-:W-:-:S02]  /*8ce0*/  FMUL.FTZ R24, R24, c[0x0][0x2ec] ;  /* 0x0000bb0018187a20 */ /* 0x000fc40000410000 */
[----:B------:R-:W-:Y:S02]  /*8cf0*/  FMUL.FTZ R25, R25, c[0x0][0x2ec] ;  /* 0x0000bb0019197a20 */ /* 0x000fe40000410000 */
[----:B------:R-:W-:Y:S01]  /*8d00*/  MUFU.TANH R144, R144 ;  /* 0x0000009000907308 */ /* 0x000fe20000002400 */
[----:B------:R-:W-:Y:S01]  /*8d10*/  FMUL.FTZ R26, R26, c[0x0][0x2ec] ;  /* 0x0000bb001a1a7a20 */ /* 0x000fe20000410000 */
[----:B------:R-:W-:Y:S06]  /*8d20*/  HMMA.16816.F32.BF16 R160, R156, R34, R160 ;  /* 0x000000229ca0723c */ /* 0x000fec00000418a0 */
[----:B------:R-:W2:Y:S02]  /*8d30*/  MUFU.TANH R24, R24 ;  /* 0x0000001800187308 */ /* 0x000ea40000002400 */
[----:B-1----:R-:W-:Y:S06]  /*8d40*/  HMMA.16816.F32.BF16 R180, R136, R16, R180 ;  /* 0x0000001088b4723c */ /* 0x002fec00000418b4 */
[----:B------:R-:W1:Y:S01]  /*8d50*/  MUFU.TANH R25, R25 ;  /* 0x0000001900197308 */ /* 0x000e620000002400 */
[----:B------:R-:W-:Y:S01]  /*8d60*/  FMUL.FTZ R16, R27, c[0x0][0x2ec] ;  /* 0x0000bb001b107a20 */ /* 0x000fe20000410000 */
[----:B------:R-:W-:Y:S06]  /*8d70*/  HMMA.16816.F32.BF16 R148, R20, R166, R148 ;  /* 0x000000a61494723c */ /* 0x000fec0000041894 */
[----:B------:R-:W1:Y:S02]  /*8d80*/  MUFU.TANH R31, R31 ;  /* 0x0000001f001f7308 */ /* 0x000e640000002400 */
[C---:B---3--:R-:W-:Y:S06]  /*8d90*/  HMMA.16816.F32.BF16 R176, R8.reuse, R12, R176 ;  /* 0x0000000c08b0723c */ /* 0x048fec00000418b0 */
[----:B------:R-:W-:Y:S02]  /*8da0*/  MUFU.TANH R26, R26 ;  /* 0x0000001a001a7308 */ /* 0x000fe40000002400 */
[----:B------:R-:W-:Y:S01]  /*8db0*/  HMMA.16816.F32.BF16 R140, R8, R14, R140 ;  /* 0x0000000e088c723c */ /* 0x000fe2000004188c */
[----:B------:R-:W3:Y:S01]  /*8dc0*/  LDSM.16.M88.4 R12, [R192+0x5800] ;  /* 0x00580000c00c783b */ /* 0x000ee20000000200 */
[----:B------:R-:W-:-:S04]  /*8dd0*/  DEPBAR.LE SB0, 0x0 ;  /* 0x000080000000791a */ /* 0x000fc80000000000 */
[----:B------:R-:W-:Y:S02]  /*8de0*/  MUFU.TANH R16, R16 ;  /* 0x0000001000107308 */ /* 0x000fe40000002400 */
[----:B------:R-:W-:Y:S08]  /*8df0*/  HMMA.16816.F32.BF16 R160, R136, R18, R160 ;  /* 0x0000001288a0723c */ /* 0x000ff000000418a0 */
[----:B-----5:R-:W-:Y:S01]  /*8e00*/  HMMA.16816.F32.BF16 R180, R20, R4, R180 ;  /* 0x0000000414b4723c */ /* 0x020fe200000418b4 */
[----:B------:R-:W-:-:S02]  /*8e10*/  FMUL.FTZ R171, R176, c[0x0][0x2ec] ;  /* 0x0000bb00b0ab7a20 */ /* 0x000fc40000410000 */
[----:B------:R-:W-:Y:S02]  /*8e20*/  FMUL.FTZ R169, R177, c[0x0][0x2ec] ;  /* 0x0000bb00b1a97a20 */ /* 0x000fe40000410000 */
[----:B------:R-:W-:Y:S02]  /*8e30*/  FMUL.FTZ R168, R179, c[0x0][0x2ec] ;  /* 0x0000bb00b3a87a20 */ /* 0x000fe40000410000 */
[C---:B------:R-:W-:Y:S01]  /*8e40*/  IADD3 R4, R134.reuse, 0x8, RZ ;  /* 0x0000000886047810 */ /* 0x040fe20007ffe0ff */
[----:B------:R-:W-:Y:S01]  /*8e50*/  HMMA.16816.F32.BF16 R148, R8, R146, R148 ;  /* 0x000000920894723c */ /* 0x000fe20000041894 */
[----:B------:R-:W-:Y:S01]  /*8e60*/  IADD3 R5, R134, 0x1, RZ ;  /* 0x0000000186057810 */ /* 0x000fe20007ffe0ff */
[----:B------:R-:W-:Y:S01]  /*8e70*/  MUFU.TANH R171, R171 ;  /* 0x000000ab00ab7308 */ /* 0x000fe20000002400 */
[-C--:B------:R-:W-:Y:S01]  /*8e80*/  ISETP.GE.AND P6, PT, R4, R135.reuse, PT ;  /* 0x000000870400720c */ /* 0x080fe20003fc6270 */
[----:B------:R-:W-:Y:S01]  /*8e90*/  FMUL.FTZ R140, R140, c[0x0][0x2ec] ;  /* 0x0000bb008c8c7a20 */ /* 0x000fe20000410000 */
[C---:B------:R-:W-:Y:S01]  /*8ea0*/  ISETP.GE.AND P0, PT, R5.reuse, R135, PT ;  /* 0x000000870500720c */ /* 0x040fe20003f06270 */
[----:B------:R-:W-:Y:S01]  /*8eb0*/  FMUL.FTZ R170, R178, c[0x0][0x2ec] ;  /* 0x0000bb00b2aa7a20 */ /* 0x000fe20000410000 */
[-C--:B------:R-:W-:Y:S01]  /*8ec0*/  ISETP.GE.AND P4, PT, R4, R2.reuse, PT ;  /* 0x000000020400720c */ /* 0x080fe20003f86270 */
[----:B------:R-:W-:Y:S01]  /*8ed0*/  HMMA.16816.F32.BF16 R160, R20, R6, R160 ;  /* 0x0000000614a0723c */ /* 0x000fe200000418a0 */
[----:B------:R-:W-:Y:S01]  /*8ee0*/  IADD3 R4, R134, 0x9, RZ ;  /* 0x0000000986047810 */ /* 0x000fe20007ffe0ff */
[----:B------:R-:W-:Y:S01]  /*8ef0*/  MUFU.TANH R169, R169 ;  /* 0x000000a900a97308 */ /* 0x000fe20000002400 */
[-C--:B------:R-:W-:Y:S01]  /*8f00*/  ISETP.GE.AND P5, PT, R5, R2.reuse, PT ;  /* 0x000000020500720c */ /* 0x080fe20003fa6270 */
[----:B------:R-:W-:Y:S01]  /*8f10*/  FMUL.FTZ R141, R141, c[0x0][0x2ec] ;  /* 0x0000bb008d8d7a20 */ /* 0x000fe20000410000 */
[----:B----4-:R-:W-:Y:S01]  /*8f20*/  FSEL R30, R30, -INF , !P4 ;  /* 0xff8000001e1e7808 */ /* 0x010fe20006000000 */
[----:B------:R-:W-:Y:S01]  /*8f30*/  FMUL.FTZ R143, R143, c[0x0][0x2ec] ;  /* 0x0000bb008f8f7a20 */ /* 0x000fe20000410000 */
[----:B------:R-:W-:Y:S01]  /*8f40*/  FSEL R7, R28, -INF , !P6 ;  /* 0xff8000001c077808 */ /* 0x000fe20007000000 */
[----:B------:R-:W-:Y:S01]  /*8f50*/  FMUL.FTZ R142, R142, c[0x0][0x2ec] ;  /* 0x0000bb008e8e7a20 */ /* 0x000fe20000410000 */
[----:B---3--:R-:W-:Y:S01]  /*8f60*/  HMMA.16816.F32.BF16 R180, R8, R12, R180 ;  /* 0x0000000c08b4723c */ /* 0x008fe200000418b4 */
[C---:B------:R-:W-:Y:S01]  /*8f70*/  ISETP.GE.AND P6, PT, R134.reuse, R2, PT ;  /* 0x000000028600720c */ /* 0x040fe20003fc6270 */
[----:B------:R3:W-:Y:S01]  /*8f80*/  MUFU.TANH R167, R140 ;  /* 0x0000008c00a77308 */ /* 0x0007e20000002400 */
[----:B------:R-:W-:-:S02]  /*8f90*/  IADD3 R6, R134, 0x10, RZ ;  /* 0x0000001086067810 */ /* 0x000fc40007ffe0ff */
[----:B------:R-:W-:Y:S02]  /*8fa0*/  FSEL R5, R152, -INF , !P6 ;  /* 0xff80000098057808 */ /* 0x000fe40007000000 */
[----:B------:R-:W-:Y:S01]  /*8fb0*/  FMUL.FTZ R32, R148, c[0x0][0x2ec] ;  /* 0x0000bb0094207a20 */ /* 0x000fe20000410000 */
[----:B------:R-:W-:Y:S01]  /*8fc0*/  IADD3 R12, R134, 0x11, RZ ;  /* 0x00000011860c7810 */ /* 0x000fe20007ffe0ff */
[----:B------:R-:W-:Y:S01]  /*8fd0*/  FMUL.FTZ R33, R149, c[0x0][0x2ec] ;  /* 0x0000bb0095217a20 */ /* 0x000fe20000410000 */
[----:B------:R-:W-:Y:S01]  /*8fe0*/  FSEL R13, R132, -INF , !P0 ;  /* 0xff800000840d7808 */ /* 0x000fe20004000000 */
[----:B------:R-:W-:Y:S01]  /*8ff0*/  FMUL.FTZ R17, R150, c[0x0][0x2ec] ;  /* 0x0000bb0096117a20 */ /* 0x000fe20000410000 */
[-C--:B------:R-:W-:Y:S01]  /*9000*/  ISETP.GE.AND P0, PT, R4, R135.reuse, PT ;  /* 0x000000870400720c */ /* 0x080fe20003f06270 */
[----:B------:R-:W4:Y:S01]  /*9010*/  MUFU.TANH R32, R32 ;  /* 0x0000002000207308 */ /* 0x000f220000002400 */
[----:B------:R-:W-:Y:S01]  /*9020*/  FMUL.FTZ R151, R151, c[0x0][0x2ec] ;  /* 0x0000bb0097977a20 */ /* 0x000fe20000410000 */
[----:B------:R-:W-:Y:S01]  /*9030*/  HMMA.16816.F32.BF16 R160, R8, R14, R160 ;  /* 0x0000000e08a0723c */ /* 0x000fe200000418a0 */
[----:B------:R-:W-:-:S02]  /*9040*/  ISETP.GE.AND P6, PT, R6, R135, PT ;  /* 0x000000870600720c */ /* 0x000fc40003fc6270 */
[-C--:B------:R-:W-:Y:S02]  /*9050*/  ISETP.GE.AND P4, PT, R12, R135.reuse, PT ;  /* 0x000000870c00720c */ /* 0x080fe40003f86270 */
[----:B--2---:R-:W-:Y:S01]  /*9060*/  FSEL R29, R29, -INF , !P0 ;  /* 0xff8000001d1d7808 */ /* 0x004fe20004000000 */
[----:B------:R-:W2:Y:S01]  /*9070*/  MUFU.TANH R33, R33 ;  /* 0x0000002100217308 */ /* 0x000ea20000002400 */
[C---:B------:R-:W-:Y:S02]  /*9080*/  IADD3 R9, R134.reuse, 0x18, RZ ;  /* 0x0000001886097810 */ /* 0x040fe40007ffe0ff */
[----:B------:R-:W-:Y:S01]  /*9090*/  IADD3 R8, R134, 0x19, RZ ;  /* 0x0000001986087810 */ /* 0x000fe20007ffe0ff */
[----:B------:R-:W-:Y:S01]  /*90a0*/  FMUL.FTZ R152, R182, c[0x0][0x2ec] ;  /* 0x0000bb00b6987a20 */ /* 0x000fe20000410000 */
[----:B------:R-:W-:Y:S01]  /*90b0*/  FSEL R27, R24, -INF , !P6 ;  /* 0xff800000181b7808 */ /* 0x000fe20007000000 */
[----:B------:R-:W-:Y:S01]  /*90c0*/  FMUL.FTZ R155, R180, c[0x0][0x2ec] ;  /* 0x0000bb00b49b7a20 */ /* 0x000fe20000410000 */
[----:B-1----:R-:W-:Y:S01]  /*90d0*/  FSEL R25, R25, -INF , !P4 ;  /* 0xff80000019197808 */ /* 0x002fe20006000000 */
[----:B------:R-:W1:Y:S01]  /*90e0*/  MUFU.TANH R17, R17 ;  /* 0x0000001100117308 */ /* 0x000e620000002400 */
[----:B------:R-:W-:Y:S01]  /*90f0*/  ISETP.GE.AND P0, PT, R4, R2, PT ;  /* 0x000000020400720c */ /* 0x000fe20003f06270 */
[----:B------:R-:W-:Y:S01]  /*9100*/  FMUL.FTZ R153, R181, c[0x0][0x2ec] ;  /* 0x0000bb00b5997a20 */ /* 0x000fe20000410000 */
[----:B------:R-:W-:-:S02]  /*9110*/  ISETP.GE.AND P6, PT, R9, R135, PT ;  /* 0x000000870900720c */ /* 0x000fc40003fc6270 */
[----:B------:R-:W-:Y:S02]  /*9120*/  ISETP.GE.AND P4, PT, R8, R135, PT ;  /* 0x000000870800720c */ /* 0x000fe40003f86270 */
[----:B------:R-:W-:Y:S01]  /*9130*/  FSEL R4, R144, -INF , !P5 ;  /* 0xff80000090047808 */ /* 0x000fe20006800000 */
[----:B------:R-:W5:Y:S01]  /*9140*/  MUFU.TANH R18, R151 ;  /* 0x0000009700127308 */ /* 0x000f620000002400 */
[-C--:B------:R-:W-:Y:S01]  /*9150*/  ISETP.GE.AND P5, PT, R6, R2.reuse, PT ;  /* 0x000000020600720c */ /* 0x080fe20003fa6270 */
[----:B---3--:R-:W-:Y:S01]  /*9160*/  FMUL.FTZ R140, R162, c[0x0][0x2ec] ;  /* 0x0000bb00a28c7a20 */ /* 0x008fe20000410000 */
[----:B------:R-:W-:Y:S01]  /*9170*/  FSEL R6, R31, -INF , !P0 ;  /* 0xff8000001f067808 */ /* 0x000fe20004000000 */
[----:B------:R-:W-:Y:S01]  /*9180*/  FMUL.FTZ R150, R163, c[0x0][0x2ec] ;  /* 0x0000bb00a3967a20 */ /* 0x000fe20000410000 */
[----:B----4-:R-:W-:Y:S02]  /*9190*/  FSEL R23, R32, -INF , !P6 ;  /* 0xff80000020177808 */ /* 0x010fe40007000000 */
[----:B--2---:R-:W-:Y:S01]  /*91a0*/  FSEL R21, R33, -INF , !P4 ;  /* 0xff80000021157808 */ /* 0x004fe20006000000 */
[----:B------:R-:W2:Y:S01]  /*91b0*/  MUFU.TANH R168, R168 ;  /* 0x000000a800a87308 */ /* 0x000ea20000002400 */
[----:B------:R-:W-:-:S02]  /*91c0*/  ISETP.GE.AND P0, PT, R12, R2, PT ;  /* 0x000000020c00720c */ /* 0x000fc40003f06270 */
[-C--:B------:R-:W-:Y:S02]  /*91d0*/  ISETP.GE.AND P6, PT, R9, R2.reuse, PT ;  /* 0x000000020900720c */ /* 0x080fe40003fc6270 */
[----:B------:R-:W-:Y:S02]  /*91e0*/  ISETP.GE.AND P4, PT, R8, R2, PT ;  /* 0x000000020800720c */ /* 0x000fe40003f86270 */
[C---:B------:R-:W-:Y:S01]  /*91f0*/  IADD3 R9, R134.reuse, 0x20, RZ ;  /* 0x0000002086097810 */ /* 0x040fe20007ffe0ff */
[----:B------:R3:W4:Y:S01]  /*9200*/  MUFU.TANH R165, R141 ;  /* 0x0000008d00a57308 */ /* 0x0007220000002400 */
[----:B------:R-:W-:Y:S02]  /*9210*/  IADD3 R8, R134, 0x21, RZ ;  /* 0x0000002186087810 */ /* 0x000fe40007ffe0ff */
[----:B------:R-:W-:Y:S02]  /*9220*/  FSEL R26, R26, -INF , !P5 ;  /* 0xff8000001a1a7808 */ /* 0x000fe40006800000 */
[----:B------:R-:W-:-:S02]  /*9230*/  FSEL R24, R16, -INF , !P0 ;  /* 0xff80000010187808 */ /* 0x000fc40004000000 */
[----:B-1----:R-:W-:Y:S01]  /*9240*/  FSEL R22, R17, -INF , !P6 ;  /* 0xff80000011167808 */ /* 0x002fe20007000000 */
[----:B------:R-:W1:Y:S01]  /*9250*/  MUFU.TANH R170, R170 ;  /* 0x000000aa00aa7308 */ /* 0x000e620000002400 */
[CC--:B------:R-:W-:Y:S02]  /*9260*/  ISETP.GE.AND P5, PT, R9.reuse, R135.reuse, PT ;  /* 0x000000870900720c */ /* 0x0c0fe40003fa6270 */
[----:B------:R-:W-:Y:S02]  /*9270*/  ISETP.GE.AND P0, PT, R9, R2, PT ;  /* 0x000000020900720c */ /* 0x000fe40003f06270 */
[----:B------:R-:W-:Y:S02]  /*9280*/  ISETP.GE.AND P6, PT, R8, R135, PT ;  /* 0x000000870800720c */ /* 0x000fe40003fc6270 */
[----:B------:R-:W-:Y:S01]  /*9290*/  IADD3 R9, R134, 0x28, RZ ;  /* 0x0000002886097810 */ /* 0x000fe20007ffe0ff */
[----:B------:R-:W1:Y:S01]  /*92a0*/  MUFU.TANH R152, R152 ;  /* 0x0000009800987308 */ /* 0x000e620000002400 */
[----:B---3--:R-:W-:Y:S01]  /*92b0*/  FMUL.FTZ R141, R161, c[0x0][0x2ec] ;  /* 0x0000bb00a18d7a20 */ /* 0x008fe20000410000 */
[----:B-----5:R-:W-:-:S02]  /*92c0*/  FSEL R20, R18, -INF , !P4 ;  /* 0xff80000012147808 */ /* 0x020fc40006000000 */
[----:B------:R-:W-:Y:S02]  /*92d0*/  FSEL R171, R171, -INF , !P5 ;  /* 0xff800000abab7808 */ /* 0x000fe40006800000 */
[----:B------:R-:W-:Y:S02]  /*92e0*/  FSEL R169, R169, -INF , !P6 ;  /* 0xff800000a9a97808 */ /* 0x000fe40007000000 */
[----:B------:R3:W-:Y:S01]  /*92f0*/  MUFU.TANH R164, R143 ;  /* 0x0000008f00a47308 */ /* 0x0007e20000002400 */
[-C--:B------:R-:W-:Y:S02]  /*9300*/  ISETP.GE.AND P4, PT, R8, R2.reuse, PT ;  /* 0x000000020800720c */ /* 0x080fe40003f86270 */
[C---:B------:R-:W-:Y:S02]  /*9310*/  ISETP.GE.AND P5, PT, R9.reuse, R135, PT ;  /* 0x000000870900720c */ /* 0x040fe40003fa6270 */
[----:B------:R-:W-:Y:S02]  /*9320*/  ISETP.GE.AND P6, PT, R9, R2, PT ;  /* 0x000000020900720c */ /* 0x000fe40003fc6270 */
[C---:B------:R-:W-:Y:S01]  /*9330*/  IADD3 R8, R134.reuse, 0x29, RZ ;  /* 0x0000002986087810 */ /* 0x040fe20007ffe0ff */
[----:B------:R5:W5:Y:S01]  /*9340*/  MUFU.TANH R166, R142 ;  /* 0x0000008e00a67308 */ /* 0x000b620000002400 */
[----:B------:R-:W-:-:S02]  /*9350*/  IADD3 R9, R134, 0x30, RZ ;  /* 0x0000003086097810 */ /* 0x000fc40007ffe0ff */
[----:B------:R-:W-:Y:S02]  /*9360*/  FSEL R167, R167, -INF , !P5 ;  /* 0xff800000a7a77808 */ /* 0x000fe40006800000 */
[----:B--2---:R-:W-:Y:S02]  /*9370*/  FSEL R168, R168, -INF , !P4 ;  /* 0xff800000a8a87808 */ /* 0x004fe40006000000 */
[----:B------:R-:W-:Y:S01]  /*9380*/  ISETP.GE.AND P5, PT, R8, R135, PT ;  /* 0x000000870800720c */ /* 0x000fe20003fa6270 */
[----:B---3--:R-:W-:Y:S01]  /*9390*/  FMUL.FTZ R143, R160, c[0x0][0x2ec] ;  /* 0x0000bb00a08f7a20 */ /* 0x008fe20000410000 */
[----:B------:R-:W2:Y:S01]  /*93a0*/  MUFU.TANH R155, R155 ;  /* 0x0000009b009b7308 */ /* 0x000ea20000002400 */
[----:B------:R-:W-:Y:S02]  /*93b0*/  ISETP.GE.AND P4, PT, R9, R2, PT ;  /* 0x000000020900720c */ /* 0x000fe40003f86270 */
[----:B----4-:R-:W-:Y:S02]  /*93c0*/  FSEL R165, R165, -INF , !P5 ;  /* 0xff800000a5a57808 */ /* 0x010fe40006800000 */
[----:B-1----:R-:W-:Y:S01]  /*93d0*/  FSEL R170, R170, -INF , !P0 ;  /* 0xff800000aaaa7808 */ /* 0x002fe20004000000 */
[----:B-----5:R-:W-:-:S02]  /*93e0*/  FMUL.FTZ R142, R183, c[0x0][0x2ec] ;  /* 0x0000bb00b78e7a20 */ /* 0x020fc40000410000 */
[----:B------:R-:W1:Y:S01]  /*93f0*/  MUFU.TANH R153, R153 ;  /* 0x0000009900997308 */ /* 0x000e620000002400 */
[----:B------:R-:W-:Y:S02]  /*9400*/  FSEL R152, R152, -INF , !P4 ;  /* 0xff80000098987808 */ /* 0x000fe40006000000 */
[----:B------:R-:W-:Y:S02]  /*9410*/  ISETP.GE.AND P5, PT, R8, R2, PT ;  /* 0x000000020800720c */ /* 0x000fe40003fa6270 */
[----:B------:R-:W-:Y:S02]  /*9420*/  ISETP.GE.AND P0, PT, R9, R135, PT ;  /* 0x000000870900720c */ /* 0x000fe40003f06270 */
[----:B------:R-:W-:Y:S01]  /*9430*/  ISETP.GE.AND P4, PT, R133, 0x4, PT ;  /* 0x000000048500780c */ /* 0x000fe20003f86270 */
[----:B------:R-:W3:Y:S01]  /*9440*/  MUFU.TANH R143, R143 ;  /* 0x0000008f008f7308 */ /* 0x000ee20000002400 */
[C---:B------:R-:W-:Y:S02]  /*9450*/  IADD3 R9, R134.reuse, 0x31, RZ ;  /* 0x0000003186097810 */ /* 0x040fe40007ffe0ff */
[----:B------:R-:W-:-:S02]  /*9460*/  IADD3 R8, R134, 0x38, RZ ;  /* 0x0000003886087810 */ /* 0x000fc40007ffe0ff */
[----:B------:R-:W-:Y:S02]  /*9470*/  IADD3 R134, R134, 0x39, RZ ;  /* 0x0000003986867810 */ /* 0x000fe40007ffe0ff */
[----:B------:R-:W-:Y:S01]  /*9480*/  FSEL R166, R166, -INF , !P6 ;  /* 0xff800000a6a67808 */ /* 0x000fe20007000000 */
[----:B------:R-:W4:Y:S01]  /*9490*/  MUFU.TANH R141, R141 ;  /* 0x0000008d008d7308 */ /* 0x000f220000002400 */
[----:B------:R-:W-:Y:S02]  /*94a0*/  FSEL R164, R164, -INF , !P5 ;  /* 0xff800000a4a47808 */ /* 0x000fe40006800000 */
[----:B--2---:R-:W-:Y:S01]  /*94b0*/  FSEL R155, R155, -INF , !P0 ;  /* 0xff8000009b9b7808 */ /* 0x004fe20004000000 */
[----:B------:R-:W-:Y:S01]  /*94c0*/  BAR.SYNC.DEFER_BLOCKING 0x0 ;  /* 0x0000000000007b1d */ /* 0x000fe20000010000 */
[-C--:B------:R-:W-:Y:S02]  /*94d0*/  ISETP.GE.AND P6, PT, R9, R135.reuse, PT ;  /* 0x000000870900720c */ /* 0x080fe40003fc6270 */
[----:B------:R-:W-:-:S02]  /*94e0*/  ISETP.GE.AND P5, PT, R8, R135, PT ;  /* 0x000000870800720c */ /* 0x000fc40003fa6270 */
[----:B------:R-:W-:Y:S01]  /*94f0*/  ISETP.GE.AND P0, PT, R134, R135, PT ;  /* 0x000000878600720c */ /* 0x000fe20003f06270 */
[----:B------:R-:W2:Y:S01]  /*9500*/  MUFU.TANH R142, R142 ;  /* 0x0000008e008e7308 */ /* 0x000ea20000002400 */
[----:B-1----:R-:W-:Y:S02]  /*9510*/  FSEL R153, R153, -INF , !P6 ;  /* 0xff80000099997808 */ /* 0x002fe40007000000 */
[----:B---3--:R-:W-:Y:S02]  /*9520*/  FSEL R143, R143, -INF , !P5 ;  /* 0xff8000008f8f7808 */ /* 0x008fe40006800000 */
[-C--:B------:R-:W-:Y:S02]  /*9530*/  ISETP.GE.AND P6, PT, R9, R2.reuse, PT ;  /* 0x000000020900720c */ /* 0x080fe40003fc6270 */
[----:B----4-:R-:W-:Y:S01]  /*9540*/  FSEL R141, R141, -INF , !P0 ;  /* 0xff8000008d8d7808 */ /* 0x010fe20004000000 */
[----:B------:R-:W1:Y:S01]  /*9550*/  MUFU.TANH R140, R140 ;  /* 0x0000008c008c7308 */ /* 0x000e620000002400 */
[----:B------:R-:W-:-:S02]  /*9560*/  ISETP.GE.AND P5, PT, R8, R2, PT ;  /* 0x000000020800720c */ /* 0x000fc40003fa6270 */
[----:B------:R-:W-:-:S05]  /*9570*/  ISETP.GE.AND P0, PT, R134, R2, PT ;  /* 0x000000028600720c */ /* 0x000fca0003f06270 */
[----:B------:R-:W3:Y:S01]  /*9580*/  MUFU.TANH R150, R150 ;  /* 0x0000009600967308 */ /* 0x000ee20000002400 */
[----:B--2---:R-:W-:Y:S02]  /*9590*/  FSEL R142, R142, -INF , !P6 ;  /* 0xff8000008e8e7808 */ /* 0x004fe40007000000 */
[----:B-1----:R-:W-:Y:S02]  /*95a0*/  FSEL R140, R140, -INF , !P5 ;  /* 0xff8000008c8c7808 */ /* 0x002fe40006800000 */
[----:B---3--:R-:W-:Y:S01]  /*95b0*/  FSEL R150, R150, -INF , !P0 ;  /* 0xff80000096967808 */ /* 0x008fe20004000000 */
        /* <DEDUP_REMOVED lines=49> */
[----:B------:R-:W-:-:S04]  /*98d0*/  LEA R8, P0, R2, c[0x0][0x168], 0x1 ;  /* 0x00005a0002087a11 */ /* 0x000fc800078008ff */
[----:B------:R-:W-:-:S05]  /*98e0*/  LEA.HI.X R9, R2, c[0x0][0x16c], R9, 0x1, P0 ;  /* 0x00005b0002097a11 */ /* 0x000fca00000f0c09 */
[----:B------:R-:W-:Y:S01]  /*98f0*/  @!PT LDS RZ, [RZ] ;  /* 0x00000000fffff984 */ /* 0x000fe20000000800 */
[----:B------:R-:W-:Y:S01]  /*9900*/  @!PT LDS RZ, [RZ] ;  /* 0x00000000fffff984 */ /* 0x000fe20000000800 */
[----:B------:R-:W-:Y:S01]  /*9910*/  @!PT LDS RZ, [RZ] ;  /* 0x00000000fffff984 */ /* 0x000fe20000000800 */
[----:B------:R2:W-:Y:S04]  /*9920*/  LDGSTS.E.BYPASS.LTC128B.128 [R210+0x11000], [R8.64+0x100] ;  /* 0x1100010008d27fae */ /* 0x0005e8000b901d4c */
.L_x_145:
[----:B------:R-:W-:Y:S05]  /*9930*/  BSYNC B0 ;  /* 0x0000000000007941 */ /* 0x000fea0003800000 */
.L_x_144:
[----:B------:R-:W0:Y:S02]  /*9940*/  LDGDEPBAR ;  /* 0x00000000000079af */ /* 0x000e240000000000 */
.L_x_143:
[----:B-1----:R-:W-:Y:S01]  /*9950*/  FMNMX.FTZ R10, R220, R3, !PT ;  /* 0x00000003dc0a7209 */ /* 0x002fe20007810000 */
[----:B------:R-:W-:Y:S01]  /*9960*/  LDSM.16.MT88.4 R16, [R200+0x12000] ;  /* 0x01200000c810783b */ /* 0x000fe20000004200 */
[----:B--2---:R-:W-:Y:S02]  /*9970*/  FMNMX.FTZ R9, R0, R5, !PT ;  /* 0x0000000500097209 */ /* 0x004fe40007810000 */
        /* <DEDUP_REMOVED lines=45> */
[----:B------:R-:W-:Y:S01]  /*9c50*/  LDSM.16.MT88.4 R8, [R197+0x12000] ;  /* 0x01200000c508783b */ /* 0x000fe20000004200 */
[--C-:B------:R-:W-:Y:S01]  /*9c60*/  FFMA.FTZ R145, R7, c[0x0][0x23c], -R154.reuse ;  /* 0x00008f0007917a23 */ /* 0x100fe2000001089a */
[C---:B------:R-:W-:Y:S01]  /*9c70*/  FSETP.NEU.FTZ.AND P0, PT, R3.reuse, -INF , PT ;  /* 0xff8000000300780b */ /* 0x040fe20003f1d000 */
[----:B------:R-:W-:Y:S01]  /*9c80*/  FMUL.FTZ R151, R3, c[0x0][0x23c] ;  /* 0x00008f0003977a20 */ /* 0x000fe20000410000 */
[----:B------:R-:W1:Y:S01]  /*9c90*/  LDSM.16.MT88.4 R12, [R198+0x12000] ;  /* 0x01200000c60c783b */ /* 0x000e620000004200 */
[--C-:B------:R-:W-:Y:S01]  /*9ca0*/  FFMA.FTZ R144, R29, c[0x0][0x23c], -R154.reuse ;  /* 0x00008f001d907a23 */ /* 0x100fe2000001089a */
[----:B------:R-:W-:Y:S01]  /*9cb0*/  MUFU.EX2 R147, R147 ;  /* 0x0000009300937308 */ /* 0x000fe20000000800 */
[--C-:B------:R-:W-:Y:S01]  /*9cc0*/  FFMA.FTZ R156, R27, c[0x0][0x23c], -R154.reuse ;  /* 0x00008f001b9c7a23 */ /* 0x100fe2000001089a */
[----:B------:R-:W-:Y:S01]  /*9cd0*/  FSEL R151, R151, RZ, P0 ;  /* 0x000000ff97977208 */ /* 0x000fe20000000000 */
[----:B------:R-:W-:-:S02]  /*9ce0*/  FFMA.FTZ R157, R25, c[0x0][0x23c], -R154 ;  /* 0x00008f00199d7a23 */ /* 0x000fc4000001089a */
[--C-:B------:R-:W-:Y:S02]  /*9cf0*/  FFMA.FTZ R158, R23, c[0x0][0x23c], -R154.reuse ;  /* 0x00008f00179e7a23 */ /* 0x100fe4000001089a */
[--C-:B------:R-:W-:Y:S01]  /*9d00*/  FFMA.FTZ R135, R5, c[0x0][0x23c], -R151.reuse ;  /* 0x00008f0005877a23 */ /* 0x100fe20000010897 */
[----:B------:R-:W-:Y:S01]  /*9d10*/  FSEL R5, R132, RZ, P1 ;  /* 0x000000ff84057208 */ /* 0x000fe20000800000 */
[--C-:B------:R-:W-:Y:S01]  /*9d20*/  FFMA.FTZ R134, R4, c[0x0][0x23c], -R151.reuse ;  /* 0x00008f0004867a23 */ /* 0x100fe20000010897 */
[----:B------:R-:W2:Y:S01]  /*9d30*/  MUFU.EX2 R146, R146 ;  /* 0x0000009200927308 */ /* 0x000ea20000000800 */
[----:B------:R-:W-:Y:S02]  /*9d40*/  FFMA.FTZ R2, R30, c[0x0][0x23c], -R151 ;  /* 0x00008f001e027a23 */ /* 0x000fe40000010897 */
[----:B------:R-:W-:Y:S01]  /*9d50*/  FADD.FTZ R4, R220, -R5 ;  /* 0x80000005dc047221 */ /* 0x000fe20000010000 */
[----:B------:R-:W-:Y:S01]  /*9d60*/  FSEL R5, R3, RZ, P0 ;  /* 0x000000ff03057208 */ /* 0x000fe20000000000 */
[----:B------:R-:W-:Y:S01]  /*9d70*/  FFMA.FTZ R149, R6, c[0x0][0x23c], -R151 ;  /* 0x00008f0006957a23 */ /* 0x000fe20000010897 */
[----:B------:R-:W-:Y:S01]  /*9d80*/  LDSM.16.MT88.4 R28, [R196+0x12800] ;  /* 0x01280000c41c783b */ /* 0x000fe20000004200 */
[----:B------:R-:W-:Y:S01]  /*9d90*/  FMUL.FTZ R148, R4, c[0x0][0x23c] ;  /* 0x00008f0004947a20 */ /* 0x000fe20000410000 */
[----:B------:R-:W-:Y:S01]  /*9da0*/  MUFU.EX2 R145, R145 ;  /* 0x0000009100917308 */ /* 0x000fe20000000800 */
[----:B------:R-:W-:Y:S01]  /*9db0*/  FADD.FTZ R5, R0, -R5 ;  /* 0x8000000500057221 */ /* 0x000fe20000010000 */
[----:B------:R-:W-:Y:S01]  /*9dc0*/  @P4 IADD3 R220, R133, -0x4, RZ ;  /* 0xfffffffc85dc4810 */ /* 0x000fe20007ffe0ff */
[----:B------:R-:W-:-:S02]  /*9dd0*/  FFMA.FTZ R159, R21, c[0x0][0x23c], -R154 ;  /* 0x00008f00159f7a23 */ /* 0x000fc4000001089a */
[----:B------:R-:W-:Y:S02]  /*9de0*/  FMUL.FTZ R0, R5, c[0x0][0x23c] ;  /* 0x00008f0005007a20 */ /* 0x000fe40000410000 */
[--C-:B------:R-:W-:Y:S01]  /*9df0*/  FFMA.FTZ R160, R26, c[0x0][0x23c], -R151.reuse ;  /* 0x00008f001aa07a23 */ /* 0x100fe20000010897 */
[----:B------:R-:W3:Y:S01]  /*9e00*/  MUFU.EX2 R144, R144 ;  /* 0x0000009000907308 */ /* 0x000ee20000000800 */
[----:B--2---:R-:W-:Y:S01]  /*9e10*/  F2FP.BF16.PACK_AB R4, R146, R147 ;  /* 0x000000939204723e */ /* 0x004fe200000010ff */
[--C-:B------:R-:W-:Y:S02]  /*9e20*/  FFMA.FTZ R163, R24, c[0x0][0x23c], -R151.reuse ;  /* 0x00008f0018a37a23 */ /* 0x100fe40000010897 */
[--C-:B------:R-:W-:Y:S01]  /*9e30*/  FFMA.FTZ R161, R22, c[0x0][0x23c], -R151.reuse ;  /* 0x00008f0016a17a23 */ /* 0x100fe20000010897 */
[----:B------:R-:W-:Y:S01]  /*9e40*/  LDSM.16.MT88.4 R24, [R200+0x14800] ;  /* 0x01480000c818783b */ /* 0x000fe20000004200 */
[----:B------:R-:W-:Y:S02]  /*9e50*/  FFMA.FTZ R162, R20, c[0x0][0x23c], -R151 ;  /* 0x00008f0014a27a23 */ /* 0x000fe40000010897 */
[----:B------:R-:W-:Y:S01]  /*9e60*/  MUFU.EX2 R135, R135 ;  /* 0x0000008700877308 */ /* 0x000fe20000000800 */
[----:B------:R-:W-:Y:S01]  /*9e70*/  LDSM.16.MT88.4 R20, [R198+0x14800] ;  /* 0x01480000c614783b */ /* 0x000fe20000004200 */
[----:B------:R-:W-:-:S02]  /*9e80*/  FFMA.FTZ R172, R169, c[0x0][0x23c], -R154 ;  /* 0x00008f00a9ac7a23 */ /* 0x000fc4000001089a */
[--C-:B------:R-:W-:Y:S02]  /*9e90*/  FFMA.FTZ R174, R165, c[0x0][0x23c], -R154.reuse ;  /* 0x00008f00a5ae7a23 */ /* 0x100fe4000001089a */
[--C-:B------:R-:W-:Y:S02]  /*9ea0*/  FFMA.FTZ R171, R171, c[0x0][0x23c], -R154.reuse ;  /* 0x00008f00abab7a23 */ /* 0x100fe4000001089a */
[----:B------:R-:W2:Y:S01]  /*9eb0*/  MUFU.EX2 R134, R134 ;  /* 0x0000008600867308 */ /* 0x000ea20000000800 */
        /* <DEDUP_REMOVED lines=10> */
[----:B--2---:R-:W-:Y:S01]  /*9f60*/  F2FP.BF16.PACK_AB R5, R134, R135 ;  /* 0x000000878605723e */ /* 0x004fe200000010ff */
[----:B------:R-:W-:-:S02]  /*9f70*/  FFMA.FTZ R153, R143, c[0x0][0x23c], -R154 ;  /* 0x00008f008f997a23 */ /* 0x000fc4000001089a */
[--C-:B------:R-:W-:Y:S02]  /*9f80*/  FFMA.FTZ R152, R152, c[0x0][0x23c], -R151.reuse ;  /* 0x00008f0098987a23 */ /* 0x100fe40000010897 */
[--C-:B------:R-:W-:Y:S02]  /*9f90*/  FFMA.FTZ R173, R142, c[0x0][0x23c], -R151.reuse ;  /* 0x00008f008ead7a23 */ /* 0x100fe40000010897 */
[----:B------:R-:W2:Y:S01]  /*9fa0*/  MUFU.EX2 R148, R148 ;  /* 0x0000009400947308 */ /* 0x000ea20000000800 */
[--C-:B------:R-:W-:Y:S02]  /*9fb0*/  FFMA.FTZ R170, R140, c[0x0][0x23c], -R151.reuse ;  /* 0x00008f008caa7a23 */ /* 0x100fe40000010897 */
[----:B------:R-:W-:Y:S02]  /*9fc0*/  FFMA.FTZ R154, R141, c[0x0][0x23c], -R154 ;  /* 0x00008f008d9a7a23 */ /* 0x000fe4000001089a */
[----:B------:R-:W-:Y:S01]  /*9fd0*/  FFMA.FTZ R151, R150, c[0x0][0x23c], -R151 ;  /* 0x00008f0096977a23 */ /* 0x000fe20000010897 */
[----:B------:R-:W-:Y:S02]  /*9fe0*/  LDSM.16.MT88.4 R140, [R198+0x13800] ;  /* 0x01380000c68c783b */ /* 0x000fe40000004200 */
        /* <DEDUP_REMOVED lines=72> */
[----:B------:R-:W-:Y:S01]  /*a470*/  FMUL.FTZ R49, R49, R148 ;  /* 0x0000009431317220 */ /* 0x000fe20000410000 */
        /* <DEDUP_REMOVED lines=82> */
[----:B------:R-:W-:Y:S01]  /*a9a0*/  FFMA.FTZ R147, R225, R148, R147 ;  /* 0x00000094e1937223 */ /* 0x000fe20000010093 */
[----:B-----5:R-:W-:Y:S03]  /*a9b0*/  HMMA.16816.F32.BF16 R92, R4, R8, R92 ;  /* 0x00000008045c723c */ /* 0x020fe6000004185c */
[----:B------:R-:W-:-:S05]  /*a9c0*/  FADD.FTZ R146, R146, R147 ;  /* 0x0000009392927221 */ /* 0x000fca0000010000 */
[----:B------:R-:W-:Y:S01]  /*a9d0*/  HMMA.16816.F32.BF16 R96, R4, R10, R96 ;  /* 0x0000000a0460723c */ /* 0x000fe20000041860 */
[----:B------:R-:W-:Y:S06]  /*a9e0*/  LDSM.16.MT88.4 R8, [R196+0x14800] ;  /* 0x01480000c408783b */ /* 0x000fec0000004200 */
[----:B--2---:R-:W-:Y:S02]  /*a9f0*/  F2FP.BF16.PACK_AB R4, R157, R156 ;  /* 0x0000009c9d04723e */ /* 0x004fe400000010ff */
[----:B----4-:R-:W-:Y:S02]  /*aa00*/  F2FP.BF16.PACK_AB R5, R163, R160 ;  /* 0x000000a0a305723e */ /* 0x010fe400000010ff */
[----:B------:R-:W-:-:S02]  /*aa10*/  F2FP.BF16.PACK_AB R6, R159, R158 ;  /* 0x0000009e9f06723e */ /* 0x000fc400000010ff */
[----:B------:R-:W-:-:S07]  /*aa20*/  F2FP.BF16.PACK_AB R7, R162, R161 ;  /* 0x000000a1a207723e */ /* 0x000fce00000010ff */
        /* <DEDUP_REMOVED lines=84> */
[----:B------:R-:W-:Y:S01]  /*af70*/  FFMA.FTZ R17, R221, R0, R135 ;  /* 0x00000000dd117223 */ /* 0x000fe20000010087 */
        /* <DEDUP_REMOVED lines=54> */
.L_x_139:
[----:B------:R-:W-:-:S07]  /*b2e0*/  IADD3 R220, R233, -0x1, RZ ;  /* 0xffffffffe9dc7810 */ /* 0x000fce0007ffe0ff */
.L_x_146:
        /* <DEDUP_REMOVED lines=9> */
.L_x_150:
        /* <DEDUP_REMOVED lines=54> */
.L_x_148:
[----:B------:R-:W-:Y:S04]  /*b6e0*/  DEPBAR.LE SB0, 0x0 ;  /* 0x000080000000791a */ /* 0x000fe80000000000 */
[----:B------:R-:W-:Y:S01]  /*b6f0*/  BAR.SYNC.DEFER_BLOCKING 0x0 ;  /* 0x0000000000007b1d */ /* 0x000fe20000010000 */
[----:B------:R-:W-:Y:S01]  /*b700*/  SHF.R.S32.HI R2, RZ, 0x1f, R220 ;  /* 0x0000001fff027819 */ /* 0x000fe200000114dc */
[C---:B------:R-:W-:Y:S02]  /*b710*/  IMAD R133, R220.reuse, UR8, RZ ;  /* 0x00000008dc857c24 */ /* 0x040fe4000f8e02ff */
[----:B------:R-:W-:Y:S04]  /*b720*/  IMAD.WIDE.U32 R234, R220, UR14, R222 ;  /* 0x0000000edcea7c25 */ /* 0x000fe8000f8e00de */
[----:B------:R-:W-:Y:S01]  /*b730*/  IMAD R133, R2, UR14, R133 ;  /* 0x0000000e02857c24 */ /* 0x000fe2000f8e0285 */
[C---:B------:R-:W-:Y:S02]  /*b740*/  @!P4 LEA R238, P1, R234.reuse, c[0x0][0x170], 0x1 ;  /* 0x00005c00eaeeca11 */ /* 0x040fe400078208ff */
[C---:B------:R-:W-:Y:S02]  /*b750*/  @!P3 LEA R232, P0, R234.reuse, c[0x0][0x170], 0x1 ;  /* 0x00005c00eae8ba11 */ /* 0x040fe400078008ff */
[----:B------:R-:W-:Y:S02]  /*b760*/  IADD3 R132, R235, R133, RZ ;  /* 0x00000085eb847210 */ /* 0x000fe40007ffe0ff */
[C---:B------:R-:W-:Y:S02]  /*b770*/  @!P2 LEA R230, P5, R234.reuse, c[0x0][0x170], 0x1 ;  /* 0x00005c00eae6aa11 */ /* 0x040fe400078a08ff */
[C-C-:B------:R-:W-:Y:S02]  /*b780*/  @!P4 LEA.HI.X R239, R234.reuse, c[0x0][0x174], R132.reuse, 0x1, P1 ;  /* 0x00005d00eaefca11 */ /* 0x140fe400008f0c84 */
[C-C-:B------:R-:W-:Y:S02]  /*b790*/  @!P3 LEA.HI.X R233, R234.reuse, c[0x0][0x174], R132.reuse, 0x1, P0 ;  /* 0x00005d00eae9ba11 */ /* 0x140fe400000f0c84 */
[C---:B------:R-:W-:Y:S02]  /*b7a0*/  @!P2 LEA.HI.X R231, R234.reuse, c[0x0][0x174], R132, 0x1, P5 ;  /* 0x00005d00eae7aa11 */ /* 0x040fe400028f0c84 */
[----:B------:R-:W-:Y:S01]  /*b7b0*/  IADD3 R3, P6, R234, UR15, RZ ;  /* 0x0000000fea037c10 */ /* 0x000fe2000ffde0ff */
[----:B------:R-:W-:Y:S01]  /*b7c0*/  @P4 STS.128 [R210+0x12000], RZ ;  /* 0x012000ffd2004388 */ /* 0x000fe20000000c00 */
[----:B------:R-:W-:Y:S02]  /*b7d0*/  ISETP.GT.AND P5, PT, R220, RZ, PT ;  /* 0x000000ffdc00720c */ /* 0x000fe40003fa4270 */
[----:B------:R-:W-:Y:S02]  /*b7e0*/  IADD3.X R2, R132, UR5, RZ, P6, !PT ;  /* 0x0000000584027c10 */ /* 0x000fe4000b7fe4ff */
[C---:B------:R-:W-:Y:S01]  /*b7f0*/  @!P4 LEA R236, P6, R3.reuse, c[0x0][0x170], 0x1 ;  /* 0x00005c0003ecca11 */ /* 0x040fe200078c08ff */
[----:B------:R-:W-:Y:S01]  /*b800*/  @!PT LDS RZ, [RZ] ;  /* 0x00000000fffff984 */ /* 0x000fe20000000800 */
[----:B------:R-:W-:Y:S01]  /*b810*/  @!PT LDS RZ, [RZ] ;  /* 0x00000000fffff984 */ /* 0x000fe20000000800 */
[----:B------:R-:W-:Y:S01]  /*b820*/  @!PT LDS RZ, [RZ] ;  /* 0x00000000fffff984 */ /* 0x000fe20000000800 */
[----:B------:R1:W-:Y:S01]  /*b830*/  @!P4 LDGSTS.E.BYPASS.LTC128B.128 [R210+0x12000], [R238.64] ;  /* 0x12000000eed2cfae */ /* 0x0003e2000b901d4c */
[C---:B------:R-:W-:Y:S02]  /*b840*/  @!P3 LEA R228, P1, R3.reuse, c[0x0][0x170], 0x1 ;  /* 0x00005c0003e4ba11 */ /* 0x040fe400078208ff */
[C-C-:B------:R-:W-:Y:S02]  /*b850*/  @!P4 LEA.HI.X R237, R3.reuse, c[0x0][0x174], R2.reuse, 0x1, P6 ;  /* 0x00005d0003edca11 */ /* 0x140fe400030f0c02 */
[C-C-:B------:R-:W-:Y:S01]  /*b860*/  @!P3 LEA.HI.X R229, R3.reuse, c[0x0][0x174], R2.reuse, 0x1, P1 ;  /* 0x00005d0003e5ba11 */ /* 0x140fe200008f0c02 */
[----:B------:R-:W-:Y:S01]  /*b870*/  @P3 STS.128 [R210+0x14000], RZ ;  /* 0x014000ffd2003388 */ /* 0x000fe20000000c00 */
[C---:B------:R-:W-:Y:S04]  /*b880*/  @!P2 LEA R226, P0, R3.reuse, c[0x0][0x170], 0x1 ;  /* 0x00005c0003e2aa11 */ /* 0x040fe800078008ff */
[----:B------:R-:W-:Y:S01]  /*b890*/  @!P2 LEA.HI.X R227, R3, c[0x0][0x174], R2, 0x1, P0 ;  /* 0x00005d0003e3aa11 */ /* 0x000fe200000f0c02 */
[----:B------:R-:W-:Y:S01]  /*b8a0*/  @!PT LDS RZ, [RZ] ;  /* 0x00000000fffff984 */ /* 0x000fe20000000800 */
[----:B------:R-:W-:Y:S01]  /*b8b0*/  @!PT LDS RZ, [RZ] ;  /* 0x00000000fffff984 */ /* 0x000fe20000000800 */
[----:B------:R-:W-:Y:S01]  /*b8c0*/  @!PT LDS RZ, [RZ] ;  /* 0x00000000fffff984 */ /* 0x000fe20000000800 */
[----:B------:R2:W-:Y:S06]  /*b8d0*/  @!P3 LDGSTS.E.BYPASS.LTC128B.128 [R210+0x14000], [R232.64+0x80] ;  /* 0x14000080e8d2bfae */ /* 0x0005ec000b901d4c */
[----:B------:R-:W-:Y:S06]  /*b8e0*/  @P2 STS.128 [R210+0x16000], RZ ;  /* 0x016000ffd2002388 */ /* 0x000fec0000000c00 */
        /* <DEDUP_REMOVED lines=8> */
[----:B------:R4:W-:Y:S06]  /*b970*/  @!P4 LDGSTS.E.BYPASS.LTC128B.128 [R210+0x13000], [R236.64] ;  /* 0x13000000ecd2cfae */ /* 0x0009ec000b901d4c */
        /* <DEDUP_REMOVED lines=10> */
[----:B------:R-:W-:Y:S06]  /*ba20*/  LDSM.16.M88.4 R136, [R206] ;  /* 0x00000000ce88783b */ /* 0x000fec0000000200 */
[----:B------:R-:W1:Y:S06]  /*ba30*/  LDSM.16.M88.4 R140, [R205+0xc000] ;  /* 0x00c00000cd8c783b */ /* 0x000e6c0000000200 */
[----:B------:R-:W2:Y:S06]  /*ba40*/  LDSM.16.M88.4 R144, [R205+0xc800] ;  /* 0x00c80000cd90783b */ /* 0x000eac0000000200 */
[----:B------:R-:W2:Y:S06]  /*ba50*/  LDSM.16.M88.4 R148, [R205+0xd000] ;  /* 0x00d00000cd94783b */ /* 0x000eac0000000200 */
[----:B------:R-:W0:Y:S06]  /*ba60*/  LDGDEPBAR ;  /* 0x00000000000079af */ /* 0x000e2c0000000000 */
[----:B------:R-:W3:Y:S06]  /*ba70*/  LDSM.16.M88.4 R152, [R205+0xd800] ;  /* 0x00d80000cd98783b */ /* 0x000eec0000000200 */
[----:B------:R-:W-:Y:S06]  /*ba80*/  LDSM.16.M88.4 R156, [R204] ;  /* 0x00000000cc9c783b */ /* 0x000fec0000000200 */
[----:B------:R-:W3:Y:S01]  /*ba90*/  LDSM.16.M88.4 R160, [R203] ;  /* 0x00000000cba0783b */ /* 0x000ee20000000200 */
[C---:B-1----:R-:W-:Y:S05]  /*baa0*/  HMMA.16816.F32.BF16 R4, R136.reuse, R140, RZ ;  /* 0x0000008c8804723c */ /* 0x042fea00000418ff */
[----:B------:R-:W1:Y:S03]  /*bab0*/  LDSM.16.M88.4 R164, [R195] ;  /* 0x00000000c3a4783b */ /* 0x000e660000000200 */
[C---:B------:R-:W-:Y:S03]  /*bac0*/  HMMA.16816.F32.BF16 R8, R136.reuse, R142, RZ ;  /* 0x0000008e8808723c */ /* 0x040fe600000418ff */
[----:B------:R-:W1:Y:S06]  /*bad0*/  LDSM.16.M88.4 R168, [R194] ;  /* 0x00000000c2a8783b */ /* 0x000e6c0000000200 */
[----:B------:R-:W1:Y:S01]  /*bae0*/  LDSM.16.M88.4 R172, [R193] ;  /* 0x00000000c1ac783b */ /* 0x000e620000000200 */
[C---:B--2---:R-:W-:Y:S05]  /*baf0*/  HMMA.16816.F32.BF16 R12, R136.reuse, R144, RZ ;  /* 0x00000090880c723c */ /* 0x044fea00000418ff */
[----:B------:R-:W-:Y:S03]  /*bb00*/  LDSM.16.M88.4 R176, [R202] ;  /* 0x00000000cab0783b */ /* 0x000fe60000000200 */
[C---:B------:R-:W-:Y:S03]  /*bb10*/  HMMA.16816.F32.BF16 R16, R136.reuse, R146, RZ ;  /* 0x000000928810723c */ /* 0x040fe600000418ff */
[----:B------:R-:W2:Y:S05]  /*bb20*/  LDSM.16.M88.4 R180, [R199+0xc000] ;  /* 0x00c00000c7b4783b */ /* 0x000eaa0000000200 */
[C---:B------:R-:W-:Y:S01]  /*bb30*/  HMMA.16816.F32.BF16 R20, R136.reuse, R148, RZ ;  /* 0x000000948814723c */ /* 0x040fe200000418ff */
[----:B------:R-:W-:Y:S06]  /*bb40*/  LDSM.16.M88.4 R140, [R199+0xd000] ;  /* 0x00d00000c78c783b */ /* 0x000fec0000000200 */
[----:B------:R-:W-:Y:S01]  /*bb50*/  LDSM.16.M88.4 R144, [R199+0xd800] ;  /* 0x00d80000c790783b */ /* 0x000fe20000000200 */
[C---:B------:R-:W-:Y:S05]  /*bb60*/  HMMA.16816.F32.BF16 R24, R136.reuse, R150, RZ ;  /* 0x000000968818723c */ /* 0x040fea00000418ff */
[----:B------:R-:W-:Y:S03]  /*bb70*/  LDSM.16.M88.4 R148, [R201] ;  /* 0x00000000c994783b */ /* 0x000fe60000000200 */
[C---:B---3--:R-:W-:Y:S08]  /*bb80*/  HMMA.16816.F32.BF16 R28, R136.reuse, R152, RZ ;  /* 0x00000098881c723c */ /* 0x048ff000000418ff */
[----:B------:R-:W-:Y:S01]  /*bb90*/  HMMA.16816.F32.BF16 R32, R136, R154, RZ ;  /* 0x0000009a8820723c */ /* 0x000fe200000418ff */
[----:B------:R-:W3:Y:S06]  /*bba0*/  LDSM.16.M88.4 R136, [R199+0xc800] ;  /* 0x00c80000c788783b */ /* 0x000eec0000000200 */
[----:B------:R-:W2:Y:S01]  /*bbb0*/  LDSM.16.M88.4 R152, [R192] ;  /* 0x00000000c098783b */ /* 0x000ea20000000200 */
[C---:B------:R-:W-:Y:S08]  /*bbc0*/  HMMA.16816.F32.BF16 R4, R156.reuse, R160, R4 ;  /* 0x000000a09c04723c */ /* 0x040ff00000041804 */
[C---:B------:R-:W-:Y:S01]  /*bbd0*/  HMMA.16816.F32.BF16 R8, R156.reuse, R162, R8 ;  /* 0x000000a29c08723c */ /* 0x040fe20000041808 */
[----:B------:R-:W-:Y:S07]  /*bbe0*/  LDSM.16.M88.4 R160, [R192+0x1000] ;  /* 0x00100000c0a0783b */ /* 0x000fee0000000200 */
[C---:B-1----:R-:W-:Y:S08]  /*bbf0*/  HMMA.16816.F32.BF16 R12, R156.reuse, R164, R12 ;  /* 0x000000a49c0c723c */ /* 0x042ff0000004180c */
[C---:B------:R-:W-:Y:S01]  /*bc00*/  HMMA.16816.F32.BF16 R16, R156.reuse, R166, R16 ;  /* 0x000000a69c10723c */ /* 0x040fe20000041810 */
[----:B------:R-:W-:Y:S07]  /*bc10*/  LDSM.16.M88.4 R164, [R192+0x1800] ;  /* 0x00180000c0a4783b */ /* 0x000fee0000000200 */
[C---:B------:R-:W-:Y:S08]  /*bc20*/  HMMA.16816.F32.BF16 R20, R156.reuse, R168, R20 ;  /* 0x000000a89c14723c */ /* 0x040ff00000041814 */
[C---:B------:R-:W-:Y:S01]  /*bc30*/  HMMA.16816.F32.BF16 R24, R156.reuse, R170, R24 ;  /* 0x000000aa9c18723c */ /* 0x040fe20000041818 */
[----:B------:R-:W-:Y:S07]  /*bc40*/  LDSM.16.M88.4 R168, [R206+0x4000] ;  /* 0x00400000cea8783b */ /* 0x000fee0000000200 */
[C---:B------:R-:W-:Y:S08]  /*bc50*/  HMMA.16816.F32.BF16 R28, R156.reuse, R172, R28 ;  /* 0x000000ac9c1c723c */ /* 0x040ff0000004181c */
[----:B------:R-:W-:Y:S01]  /*bc60*/  HMMA.16816.F32.BF16 R32, R156, R174, R32 ;  /* 0x000000ae9c20723c */ /* 0x000fe20000041820 */
[----:B------:R-:W1:Y:S06]  /*bc70*/  LDSM.16.M88.4 R156, [R192+0x800] ;  /* 0x00080000c09c783b */ /* 0x000e6c0000000200 */
[----:B------:R-:W1:Y:S01]  /*bc80*/  LDSM.16.M88.4 R172, [R205+0xe000] ;  /* 0x00e00000cdac783b */ /* 0x000e620000000200 */
[C---:B--2---:R-:W-:Y:S08]  /*bc90*/  HMMA.16816.F32.BF16 R4, R176.reuse, R180, R4 ;  /* 0x000000b4b004723c */ /* 0x044ff00000041804 */
[C---:B------:R-:W-:Y:S01]  /*bca0*/  HMMA.16816.F32.BF16 R8, R176.reuse, R182, R8 ;  /* 0x000000b6b008723c */ /* 0x040fe20000041808 */
[----:B------:R-:W-:Y:S07]  /*bcb0*/  LDSM.16.M88.4 R180, [R191] ;  /* 0x00000000bfb4783b */ /* 0x000fee0000000200 */
[C---:B---3--:R-:W-:Y:S08]  /*bcc0*/  HMMA.16816.F32.BF16 R12, R176.reuse, R136, R12 ;  /* 0x00000088b00c723c */ /* 0x048ff0000004180c */
[C---:B------:R-:W-:Y:S01]  /*bcd0*/  HMMA.16816.F32.BF16 R16, R176.reuse, R138, R16 ;  /* 0x0000008ab010723c */ /* 0x040fe20000041810 */
[----:B------:R-:W2:Y:S07]  /*bce0*/  LDSM.16.M88.4 R136, [R205+0xe800] ;  /* 0x00e80000cd88783b */ /* 0x000eae0000000200 */
[C---:B------:R-:W-:Y:S08]  /*bcf0*/  HMMA.16816.F32.BF16 R20, R176.reuse, R140, R20 ;  /* 0x0000008cb014723c */ /* 0x040ff00000041814 */
[C---:B------:R-:W-:Y:S01]  /*bd00*/  HMMA.16816.F32.BF16 R24, R176.reuse, R142, R24 ;  /* 0x0000008eb018723c */ /* 0x040fe20000041818 */
[----:B------:R-:W3:Y:S07]  /*bd10*/  LDSM.16.M88.4 R140, [R205+0xf000] ;  /* 0x00f00000cd8c783b */ /* 0x000eee0000000200 */
[C---:B------:R-:W-:Y:S08]  /*bd20*/  HMMA.16816.F32.BF16 R28, R176.reuse, R144, R28 ;  /* 0x00000090b01c723c */ /* 0x040ff0000004181c */
[----:B------:R-:W-:Y:S01]  /*bd30*/  HMMA.16816.F32.BF16 R32, R176, R146, R32 ;  /* 0x00000092b020723c */ /* 0x000fe20000041820 */
[----:B------:R-:W2:Y:S06]  /*bd40*/  LDSM.16.M88.4 R144, [R205+0xf800] ;  /* 0x00f80000cd90783b */ /* 0x000eac0000000200 */
[----:B------:R-:W2:Y:S01]  /*bd50*/  LDSM.16.M88.4 R176, [R204+0x4000] ;  /* 0x00400000ccb0783b */ /* 0x000ea20000000200 */
[C---:B------:R-:W-:Y:S08]  /*bd60*/  HMMA.16816.F32.BF16 R4, R148.reuse, R152, R4 ;  /* 0x000000989404723c */ /* 0x040ff00000041804 */
[C---:B------:R-:W-:Y:S01]  /*bd70*/  HMMA.16816.F32.BF16 R8, R148.reuse, R154, R8 ;  /* 0x0000009a9408723c */ /* 0x040fe20000041808 */
[----:B------:R-:W-:Y:S07]  /*bd80*/  LDSM.16.M88.4 R152, [R189] ;  /* 0x00000000bd98783b */ /* 0x000fee0000000200 */
[C---:B-1----:R-:W-:Y:S08]  /*bd90*/  HMMA.16816.F32.BF16 R12, R148.reuse, R156, R12 ;  /* 0x0000009c940c723c */ /* 0x042ff0000004180c */
[C---:B------:R-:W-:Y:S01]  /*bda0*/  HMMA.16816.F32.BF16 R16, R148.reuse, R158, R16 ;  /* 0x0000009e9410723c */ /* 0x040fe20000041810 */
[----:B------:R-:W-:Y:S07]  /*bdb0*/  LDSM.16.M88.4 R156, [R188] ;  /* 0x00000000bc9c783b */ /* 0x000fee0000000200 */
[C---:B------:R-:W-:Y:S08]  /*bdc0*/  HMMA.16816.F32.BF16 R20, R148.reuse, R160, R20 ;  /* 0x000000a09414723c */ /* 0x040ff00000041814 */
[C---:B------:R-:W-:Y:S01]  /*bdd0*/  HMMA.16816.F32.BF16 R24, R148.reuse, R162, R24 ;  /* 0x000000a29418723c */ /* 0x040fe20000041818 */
[----:B------:R-:W-:Y:S07]  /*bde0*/  LDSM.16.M88.4 R160, [R202+0x4000] ;  /* 0x00400000caa0783b */ /* 0x000fee0000000200 */
[C---:B------:R-:W-:Y:S08]  /*bdf0*/  HMMA.16816.F32.BF16 R28, R148.reuse, R164, R28 ;  /* 0x000000a4941c723c */ /* 0x040ff0000004181c */
[----:B------:R-:W-:Y:S01]  /*be00*/  HMMA.16816.F32.BF16 R32, R148, R166, R32 ;  /* 0x000000a69420723c */ /* 0x000fe20000041820 */
[----:B------:R-:W1:Y:S06]  /*be10*/  LDSM.16.M88.4 R148, [R190] ;  /* 0x00000000be94783b */ /* 0x000e6c0000000200 */
[----:B------:R-:W1:Y:S01]  /*be20*/  LDSM.16.M88.4 R164, [R199+0xe000] ;  /* 0x00e00000c7a4783b */ /* 0x000e620000000200 */
[C---:B------:R-:W-:Y:S08]  /*be30*/  HMMA.16816.F32.BF16 R4, R168.reuse, R172, R4 ;  /* 0x000000aca804723c */ /* 0x040ff00000041804 */
[C---:B------:R-:W-:Y:S01]  /*be40*/  HMMA.16816.F32.BF16 R8, R168.reuse, R174, R8 ;  /* 0x000000aea808723c */ /* 0x040fe20000041808 */
[----:B------:R-:W-:Y:S07]  /*be50*/  LDSM.16.M88.4 R172, [R192+0x2000] ;  /* 0x00200000c0ac783b */ /* 0x000fee0000000200 */
[C---:B--2---:R-:W-:Y:S08]  /*be60*/  HMMA.16816.F32.BF16 R12, R168.reuse, R136, R12 ;  /* 0x00000088a80c723c */ /* 0x044ff0000004180c */
[C---:B------:R-:W-:Y:S01]  /*be70*/  HMMA.16816.F32.BF16 R16, R168.reuse, R138, R16 ;  /* 0x0000008aa810723c */ /* 0x040fe20000041810 */
[----:B------:R-:W2:Y:S07]  /*be80*/  LDSM.16.M88.4 R136, [R199+0xe800] ;  /* 0x00e80000c788783b */ /* 0x000eae0000000200 */
[C---:B---3--:R-:W-:Y:S08]  /*be90*/  HMMA.16816.F32.BF16 R20, R168.reuse, R140, R20 ;  /* 0x0000008ca814723c */ /* 0x048ff00000041814 */
        /* <DEDUP_REMOVED lines=15> */
[C---:B------:R-:W-:Y:S08]  /*bf90*/  HMMA.16816.F32.BF16 R28, R176.reuse, R156, R28 ;  /* 0x0000009cb01c723c */ /* 0x040ff0000004181c */
[----:B------:R-:W-:Y:S01]  /*bfa0*/  HMMA.16816.F32.BF16 R32, R176, R158, R32 ;  /* 0x0000009eb020723c */ /* 0x000fe20000041820 */
[----:B------:R-:W1:Y:S06]  /*bfb0*/  LDSM.16.M88.4 R156, [R192+0x3800] ;  /* 0x00380000c09c783b */ /* 0x000e6c0000000200 */
[----:B------:R-:W1:Y:S01]  /*bfc0*/  LDSM.16.M88.4 R176, [R206+0x8000] ;  /* 0x00800000ceb0783b */ /* 0x000e620000000200 */
[C---:B------:R-:W-:Y:S08]  /*bfd0*/  HMMA.16816.F32.BF16 R4, R160.reuse, R164, R4 ;  /* 0x000000a4a004723c */ /* 0x040ff00000041804 */
[C---:B------:R-:W-:Y:S01]  /*bfe0*/  HMMA.16816.F32.BF16 R8, R160.reuse, R166, R8 ;  /* 0x000000a6a008723c */ /* 0x040fe20000041808 */
[----:B------:R-:W-:Y:S07]  /*bff0*/  LDSM.16.M88.4 R164, [R187] ;  /* 0x00000000bba4783b */ /* 0x000fee0000000200 */
        /* <DEDUP_REMOVED lines=15> */
[----:B------:R-:W1:Y:S07]  /*c0f0*/  LDSM.16.M88.4 R148, [R186] ;  /* 0x00000000ba94783b */ /* 0x000e6e0000000200 */
[C---:B------:R-:W-:Y:S08]  /*c100*/  HMMA.16816.F32.BF16 R20, R168.reuse, R152, R20 ;  /* 0x00000098a814723c */ /* 0x040ff00000041814 */
[C---:B------:R-:W-:Y:S01]  /*c110*/  HMMA.16816.F32.BF16 R24, R168.reuse, R154, R24 ;  /* 0x0000009aa818723c */ /* 0x040fe20000041818 */
[----:B------:R-:W1:Y:S07]  /*c120*/  LDSM.16.M88.4 R152, [R185] ;  /* 0x00000000b998783b */ /* 0x000e6e0000000200 */
        /* <DEDUP_REMOVED lines=18> */
[C---:B------:R-:W-:Y:S08]  /*c250*/  HMMA.16816.F32.BF16 R8, R160.reuse, R166, R8 ;  /* 0x000000a6a008723c */ /* 0x040ff00000041808 */
[C---:B-1----:R-:W-:Y:S08]  /*c260*/  HMMA.16816.F32.BF16 R12, R160.reuse, R148, R12 ;  /* 0x00000094a00c723c */ /* 0x042ff0000004180c */
[C---:B------:R-:W-:Y:S08]  /*c270*/  HMMA.16816.F32.BF16 R16, R160.reuse, R150, R16 ;  /* 0x00000096a010723c */ /* 0x040ff00000041810 */
[C---:B------:R-:W-:Y:S08]  /*c280*/  HMMA.16816.F32.BF16 R20, R160.reuse, R152, R20 ;  /* 0x00000098a014723c */ /* 0x040ff00000041814 */
[C---:B------:R-:W-:Y:S08]  /*c290*/  HMMA.16816.F32.BF16 R24, R160.reuse, R154, R24 ;  /* 0x0000009aa018723c */ /* 0x040ff00000041818 */
[C---:B------:R-:W-:Y:S08]  /*c2a0*/  HMMA.16816.F32.BF16 R28, R160.reuse, R156, R28 ;  /* 0x0000009ca01c723c */ /* 0x040ff0000004181c */
[----:B------:R-:W-:Y:S08]  /*c2b0*/  HMMA.16816.F32.BF16 R32, R160, R158, R32 ;  /* 0x0000009ea020723c */ /* 0x000ff00000041820 */
[C---:B------:R-:W-:Y:S08]  /*c2c0*/  HMMA.16816.F32.BF16 R4, R168.reuse, R172, R4 ;  /* 0x000000aca804723c */ /* 0x040ff00000041804 */
[C---:B------:R-:W-:Y:S08]  /*c2d0*/  HMMA.16816.F32.BF16 R8, R168.reuse, R174, R8 ;  /* 0x000000aea808723c */ /* 0x040ff00000041808 */
[C---:B--2---:R-:W-:Y:S08]  /*c2e0*/  HMMA.16816.F32.BF16 R12, R168.reuse, R136, R12 ;  /* 0x00000088a80c723c */ /* 0x044ff0000004180c */
[C---:B------:R-:W-:Y:S01]  /*c2f0*/  HMMA.16816.F32.BF16 R16, R168.reuse, R138, R16 ;  /* 0x0000008aa810723c */ /* 0x040fe20000041810 */
[----:B------:R-:W1:Y:S07]  /*c300*/  LDSM.16.M88.4 R136, [R192+0x4800] ;  /* 0x00480000c088783b */ /* 0x000e6e0000000200 */
[C---:B---3--:R-:W-:Y:S08]  /*c310*/  HMMA.16816.F32.BF16 R20, R168.reuse, R140, R20 ;  /* 0x0000008ca814723c */ /* 0x048ff00000041814 */
[C---:B------:R-:W-:Y:S01]  /*c320*/  HMMA.16816.F32.BF16 R24, R168.reuse, R142, R24 ;  /* 0x0000008ea818723c */ /* 0x040fe20000041818 */
[----:B------:R-:W2:Y:S07]  /*c330*/  LDSM.16.M88.4 R140, [R192+0x5000] ;  /* 0x00500000c08c783b */ /* 0x000eae0000000200 */
[C---:B------:R-:W-:Y:S08]  /*c340*/  HMMA.16816.F32.BF16 R28, R168.reuse, R144, R28 ;  /* 0x00000090a81c723c */ /* 0x040ff0000004181c */
        /* <DEDUP_REMOVED lines=8> */
[C---:B--2---:R-:W-:Y:S04]  /*c3d0*/  HMMA.16816.F32.BF16 R20, R176.reuse, R140, R20 ;  /* 0x0000008cb014723c */ /* 0x044fe80000041814 */
[----:B------:R-:W2:Y:S01]  /*c3e0*/  MUFU.TANH R252, R252 ;  /* 0x000000fc00fc7308 */ /* 0x000ea20000002400 */
[----:B------:R-:W-:Y:S01]  /*c3f0*/  BAR.SYNC.DEFER_BLOCKING 0x0 ;  /* 0x0000000000007b1d */ /* 0x000fe20000010000 */
[----:B------:R-:W-:Y:S02]  /*c400*/  FMUL.FTZ R250, R5, c[0x0][0x2ec] ;  /* 0x0000bb0005fa7a20 */ /* 0x000fe40000410000 */
[C---:B------:R-:W-:Y:S04]  /*c410*/  HMMA.16816.F32.BF16 R24, R176.reuse, R142, R24 ;  /* 0x0000008eb018723c */ /* 0x040fe80000041818 */
[----:B------:R-:W-:Y:S02]  /*c420*/  FMUL.FTZ R249, R6, c[0x0][0x2ec] ;  /* 0x0000bb0006f97a20 */ /* 0x000fe40000410000 */
[----:B------:R-:W3:Y:S01]  /*c430*/  MUFU.TANH R250, R250 ;  /* 0x000000fa00fa7308 */ /* 0x000ee20000002400 */
[----:B------:R-:W-:Y:S02]  /*c440*/  FMUL.FTZ R247, R7, c[0x0][0x2ec] ;  /* 0x0000bb0007f77a20 */ /* 0x000fe40000410000 */
[----:B------:R-:W-:Y:S03]  /*c450*/  FMUL.FTZ R248, R8, c[0x0][0x2ec] ;  /* 0x0000bb0008f87a20 */ /* 0x000fe60000410000 */
[----:B------:R-:W-:Y:S02]  /*c460*/  FMUL.FTZ R251, R11, c[0x0][0x2ec] ;  /* 0x0000bb000bfb7a20 */ /* 0x000fe40000410000 */
[----:B------:R-:W-:Y:S02]  /*c470*/  FMUL.FTZ R246, R12, c[0x0][0x2ec] ;  /* 0x0000bb000cf67a20 */ /* 0x000fe40000410000 */
[----:B------:R-:W2:Y:S01]  /*c480*/  MUFU.TANH R249, R249 ;  /* 0x000000f900f97308 */ /* 0x000ea20000002400 */
[----:B------:R-:W-:Y:S02]  /*c490*/  FMUL.FTZ R244, R13, c[0x0][0x2ec] ;  /* 0x0000bb000df47a20 */ /* 0x000fe40000410000 */
[----:B------:R-:W-:Y:S02]  /*c4a0*/  FMUL.FTZ R245, R14, c[0x0][0x2ec] ;  /* 0x0000bb000ef57a20 */ /* 0x000fe40000410000 */
[----:B------:R-:W-:Y:S02]  /*c4b0*/  FMUL.FTZ R243, R15, c[0x0][0x2ec] ;  /* 0x0000bb000ff37a20 */ /* 0x000fe40000410000 */
[----:B------:R-:W-:Y:S01]  /*c4c0*/  FMUL.FTZ R242, R16, c[0x0][0x2ec] ;  /* 0x0000bb0010f27a20 */ /* 0x000fe20000410000 */
[C---:B-1----:R-:W-:Y:S02]  /*c4d0*/  HMMA.16816.F32.BF16 R28, R176.reuse, R136, R28 ;  /* 0x00000088b01c723c */ /* 0x042fe4000004181c */
[----:B------:R-:W1:Y:S01]  /*c4e0*/  MUFU.TANH R247, R247 ;  /* 0x000000f700f77308 */ /* 0x000e620000002400 */
[----:B------:R-:W-:Y:S02]  /*c4f0*/  FMUL.FTZ R240, R17, c[0x0][0x2ec] ;  /* 0x0000bb0011f07a20 */ /* 0x000fe40000410000 */
[----:B------:R-:W-:Y:S02]  /*c500*/  FMUL.FTZ R241, R18, c[0x0][0x2ec] ;  /* 0x0000bb0012f17a20 */ /* 0x000fe40000410000 */
[----:B------:R-:W-:Y:S01]  /*c510*/  FMUL.FTZ R239, R19, c[0x0][0x2ec] ;  /* 0x0000bb0013ef7a20 */ /* 0x000fe20000410000 */
[----:B------:R-:W-:Y:S04]  /*c520*/  HMMA.16816.F32.BF16 R32, R176, R138, R32 ;  /* 0x0000008ab020723c */ /* 0x000fe80000041820 */
[----:B------:R-:W1:Y:S01]  /*c530*/  MUFU.TANH R248, R248 ;  /* 0x000000f800f87308 */ /* 0x000e620000002400 */
[----:B------:R-:W-:Y:S02]  /*c540*/  FMUL.FTZ R238, R20, c[0x0][0x2ec] ;  /* 0x0000bb0014ee7a20 */ /* 0x000fe40000410000 */
[----:B----4-:R-:W-:Y:S02]  /*c550*/  FMUL.FTZ R236, R21, c[0x0][0x2ec] ;  /* 0x0000bb0015ec7a20 */ /* 0x010fe40000410000 */
[----:B------:R-:W-:Y:S03]  /*c560*/  FMUL.FTZ R237, R22, c[0x0][0x2ec] ;  /* 0x0000bb0016ed7a20 */ /* 0x000fe60000410000 */
[----:B------:R-:W-:Y:S02]  /*c570*/  FMUL.FTZ R235, R23, c[0x0][0x2ec] ;  /* 0x0000bb0017eb7a20 */ /* 0x000fe40000410000 */
[----:B------:R-:W4:Y:S01]  /*c580*/  MUFU.TANH R251, R251 ;  /* 0x000000fb00fb7308 */ /* 0x000f220000002400 */
[----:B------:R-:W-:Y:S02]  /*c590*/  FMUL.FTZ R234, R24, c[0x0][0x2ec] ;  /* 0x0000bb0018ea7a20 */ /* 0x000fe40000410000 */
[----:B------:R-:W-:Y:S02]  /*c5a0*/  FMUL.FTZ R232, R25, c[0x0][0x2ec] ;  /* 0x0000bb0019e87a20 */ /* 0x000fe40000410000 */
[----:B------:R-:W-:Y:S02]  /*c5b0*/  FMUL.FTZ R233, R26, c[0x0][0x2ec] ;  /* 0x0000bb001ae97a20 */ /* 0x000fe40000410000 */
[----:B------:R-:W-:Y:S02]  /*c5c0*/  FMUL.FTZ R231, R27, c[0x0][0x2ec] ;  /* 0x0000bb001be77a20 */ /* 0x000fe40000410000 */
[----:B-----5:R-:W-:Y:S01]  /*c5d0*/  FMUL.FTZ R228, R28, c[0x0][0x2ec] ;  /* 0x0000bb001ce47a20 */ /* 0x020fe20000410000 */
        /* <DEDUP_REMOVED lines=10> */
[----:B------:R-:W-:Y:S03]  /*c680*/  FMUL.FTZ R35, R35, c[0x0][0x2ec] ;  /* 0x0000bb0023237a20 */ /* 0x000fe60000410000 */
        /* <DEDUP_REMOVED lines=25> */
.L_x_149:
[----:B-1----:R-:W-:Y:S01]  /*c820*/  FMNMX.FTZ R11, R252, R135, !PT ;  /* 0x00000087fc0b7209 */ /* 0x002fe20007810000 */
        /* <DEDUP_REMOVED lines=265> */
[----:B------:R-:W-:Y:S02]  /*d8c0*/  FFMA.FTZ R171, R0, R221, R171 ;  /* 0x000000dd00ab7223 */ /* 0x000fe400000100ab */
        /* <DEDUP_REMOVED lines=135> */
[----:B------:R-:W-:Y:S01]  /*e140*/  FADD.FTZ R229, R229, R0 ;  /* 0x00000000e5e57221 */ /* 0x000fe20000010000 */
[----:B------:R-:W-:Y:S03]  /*e150*/  MOV R0, R3 ;  /* 0x0000000300007202 */ /* 0x000fe60000000f00 */
[----:B------:R-:W-:Y:S04]  /*e160*/  FADD.FTZ R229, R230, R229 ;  /* 0x000000e5e6e57221 */ /* 0x000fe80000010000 */
[----:B------:R-:W-:Y:S04]  /*e170*/  FADD.FTZ R134, R134, R229 ;  /* 0x000000e586867221 */ /* 0x000fe80000010000 */
[----:B------:R-:W-:Y:S01]  /*e180*/  FADD.FTZ R221, R133, R134 ;  /* 0x0000008685dd7221 */ /* 0x000fe20000010000 */
[----:B------:R-:W-:-:S05]  /*e190*/  @P5 BRA `(.L_x_148) ;  /* 0xffffd54000005947 */ /* 0x000fca000383ffff */
.L_x_147:
        /* <DEDUP_REMOVED lines=264> */
[----:B-1----:R-:W-:-:S02]  /*f220*/  CS2R R72, SRZ ;  /* 0x0000000000487805 */ /* 0x002fc4000001ff00 */
[----:B------:R-:W-:Y:S01]  /*f230*/  @!P3 SHF.R.S32.HI R73, RZ, 0x1f, R67 ;  /* 0x0000001fff49b819 */ /* 0x000fe20000011443 */
[----:B------:R1:W-:Y:S01]  /*f240*/  STS [R19+0x8400], R86 ;  /* 0x0084005613007388 */ /* 0x0003e20000000800 */
[----:B---3--:R-:W-:Y:S02]  /*f250*/  @!P1 MOV R9, c[0x0][0x214] ;  /* 0x0000850000099a02 */ /* 0x008fe40000000f00 */
[----:B------:R-:W-:Y:S01]  /*f260*/  @!P3 MOV R72, R67 ;  /* 0x000000430048b202 */ /* 0x000fe20000000f00 */
[----:B------:R1:W-:Y:S01]  /*f270*/  STS [R23+0x8000], R88 ;  /* 0x0080005817007388 */ /* 0x0003e20000000800 */
[----:B------:R-:W-:Y:S01]  /*f280*/  @!P1 SEL R63, R9, c[0x0][0x234], !P2 ;  /* 0x00008d00093f9a07 */ /* 0x000fe20005000000 */
[----:B--2---:R-:W-:Y:S02]  /*f290*/  @P5 FMUL.FTZ R67, R8, 0.69314718246459960938 ;  /* 0x3f31721808435820 */ /* 0x004fe40000410000 */
[----:B------:R1:W-:Y:S01]  /*f2a0*/  STS [R23+0x8400], R90 ;  /* 0x0084005a17007388 */ /* 0x0003e20000000800 */
[----:B----4-:R-:W-:-:S02]  /*f2b0*/  @P4 FMUL.FTZ R8, R7, 0.69314718246459960938 ;  /* 0x3f31721807084820 */ /* 0x010fc40000410000 */
[----:B------:R-:W-:Y:S01]  /*f2c0*/  @!P1 IMAD R65, R63, c[0x0][0x1c0], RZ ;  /* 0x000070003f419a24 */ /* 0x000fe200078e02ff */
[----:B------:R1:W-:Y:S01]  /*f2d0*/  STS [R21+0x8000], R92 ;  /* 0x0080005c15007388 */ /* 0x0003e20000000800 */
[----:B------:R-:W-:Y:S02]  /*f2e0*/  @P5 FFMA.FTZ R0, R132, c[0x0][0x238], R67 ;  /* 0x00008e0084005a23 */ /* 0x000fe40000010043 */
[----:B------:R-:W-:Y:S01]  /*f2f0*/  IMAD R65, R2, R65, RZ ;  /* 0x0000004102417224 */ /* 0x000fe200078e02ff */
[----:B------:R1:W-:Y:S04]  /*f300*/  STS [R21+0x8400], R94 ;  /* 0x0084005e15007388 */ /* 0x0003e80000000800 */
[----:B------:R1:W-:Y:S01]  /*f310*/  STS [R25+0x8000], R96 ;  /* 0x0080006019007388 */ /* 0x0003e20000000800 */
[----:B------:R-:W-:-:S03]  /*f320*/  SEL R65, R65, RZ, P3 ;  /* 0x000000ff41417207 */ /* 0x000fc60001800000 */
[----:B------:R1:W-:Y:S04]  /*f330*/  STS [R25+0x8400], R98 ;  /* 0x0084006219007388 */ /* 0x0003e80000000800 */
[----:B------:R-:W-:Y:S06]  /*f340*/  BAR.SYNC.DEFER_BLOCKING 0x0 ;  /* 0x0000000000007b1d */ /* 0x000fec0000010000 */
[----:B------:R-:W2:Y:S04]  /*f350*/  S2R R4, SR_TID.X ;  /* 0x0000000000047919 */ /* 0x000ea80000002100 */
[----:B------:R-:W3:Y:S04]  /*f360*/  S2R R60, SR_CTAID.X ;  /* 0x00000000003c7919 */ /* 0x000ee80000002500 */
[----:B------:R-:W4:Y:S04]  /*f370*/  S2R R62, SR_CTAID.Z ;  /* 0x00000000003e7919 */ /* 0x000f280000002700 */
[----:B------:R1:W1:Y:S04]  /*f380*/  LDS.128 R52, [R210] ;  /* 0x00000000d2347984 */ /* 0x0002680000000c00 */
[----:B------:R1:W1:Y:S01]  /*f390*/  LDS.128 R48, [R210+0x1000] ;  /* 0x00100000d2307984 */ /* 0x0002620000000c00 */
[----:B--2---:R-:W-:-:S03]  /*f3a0*/  SHF.R.S32.HI R61, RZ, 0x1f, R4 ;  /* 0x0000001fff3d7819 */ /* 0x004fc60000011404 */
[----:B------:R2:W1:Y:S01]  /*f3b0*/  LDS.128 R44, [R210+0x2000] ;  /* 0x00200000d22c7984 */ /* 0x0004620000000c00 */
[----:B------:R-:W-:-:S03]  /*f3c0*/  LEA.HI R9, R61, R4, RZ, 0x5 ;  /* 0x000000043d097211 */ /* 0x000fc600078f28ff */
[----:B------:R2:W1:Y:S01]  /*f3d0*/  LDS.128 R40, [R210+0x3000] ;  /* 0x00300000d2287984 */ /* 0x0004620000000c00 */
[----:B------:R-:W-:Y:S01]  /*f3e0*/  LOP3.LUT R69, R9, 0xffffffe0, RZ, 0xc0, !PT ;  /* 0xffffffe009457812 */ /* 0x000fe200078ec0ff */
[----:B----4-:R-:W-:Y:S02]  /*f3f0*/  IMAD R65, R62, R63, R65 ;  /* 0x0000003f3e417224 */ /* 0x010fe400078e0241 */
[----:B------:R2:W4:Y:S01]  /*f400*/  LDS.128 R36, [R210+0x4000] ;  /* 0x00400000d2247984 */ /* 0x0005220000000c00 */
        /* <DEDUP_REMOVED lines=23> */
[----:B------:R-:W-:Y:S01]  /*f580*/  IMAD R3, R60, -0x80, R213 ;  /* 0xffffff803c037824 */ /* 0x000fe200078e02d5 */
        /* <DEDUP_REMOVED lines=15> */
.L_x_152:
[----:B------:R-:W-:Y:S05]  /*f680*/  BSYNC B0 ;  /* 0x0000000000007941 */ /* 0x000fea0003800000 */
.L_x_151:
[----:B------:R-:W-:Y:S01]  /*f690*/  LEA.HI R5, R5, R6, RZ, 0x3 ;  /* 0x0000000605057211 */ /* 0x000fe200078f18ff */
[----:B------:R-:W-:Y:S01]  /*f6a0*/  IMAD R60, R60, -0x80, R213 ;  /* 0xffffff803c3c7824 */ /* 0x000fe200078e02d5 */
[----:B--2---:R-:W-:Y:S01]  /*f6b0*/  IADD3 R8, P0, R218, R11, RZ ;  /* 0x0000000bda087210 */ /* 0x004fe20007f1e0ff */
        /* <DEDUP_REMOVED lines=25> */
[----:B-1----:R1:W-:Y:S04]  /*f850*/  @!P3 STG.E.128 [R60.64], R52 ;  /* 0x000000343c00b986 */ /* 0x0023e8000c101d0c */
[----:B----4-:R1:W-:Y:S04]  /*f860*/  @!P2 STG.E.128 [R60.64+0x80], R36 ;  /* 0x000080243c00a986 */ /* 0x0103e8000c101d0c */
[----:B---3--:R1:W-:Y:S02]  /*f870*/  @!P1 STG.E.128 [R60.64+0x100], R20 ;  /* 0x000100143c009986 */ /* 0x0083e4000c101d0c */
.L_x_154:
[----:B------:R-:W-:Y:S05]  /*f880*/  BSYNC B0 ;  /* 0x0000000000007941 */ /* 0x000fea0003800000 */
.L_x_153:
[----:B------:R-:W-:Y:S01]  /*f890*/  IADD3 R0, R4, 0x20, RZ ;  /* 0x0000002004007810 */ /* 0x000fe20007ffe0ff */
[----:B------:R-:W-:Y:S03]  /*f8a0*/  BSSY B0, `(.L_x_155) ;  /* 0x0000013000007945 */ /* 0x000fe60003800000 */
[----:B------:R-:W-:-:S13]  /*f8b0*/  ISETP.GE.AND P0, PT, R0, R207, PT ;  /* 0x000000cf0000720c */ /* 0x000fda0003f06270 */
[----:B------:R-:W-:Y:S05]  /*f8c0*/  @P0 BRA `(.L_x_156) ;  /* 0x0000010000000947 */ /* 0x000fea0003800000 */
[----:B------:R-:W-:Y:S01]  /*f8d0*/  IADD3 R2, P0, R6, 0x20, RZ ;  /* 0x0000002006027810 */ /* 0x000fe20007f1e0ff */
[----:B-1-3--:R-:W-:Y:S01]  /*f8e0*/  IMAD.MOV.U32 R20, RZ, RZ, R8 ;  /* 0x000000ffff147224 */ /* 0x00afe200078e0008 */
        /* <DEDUP_REMOVED lines=14> */
.L_x_156:
[----:B------:R-:W-:Y:S05]  /*f9d0*/  BSYNC B0 ;  /* 0x0000000000007941 */ /* 0x000fea0003800000 */
.L_x_155:
        /* <DEDUP_REMOVED lines=20> */
.L_x_158:
[----:B------:R-:W-:Y:S05]  /*fb20*/  BSYNC B0 ;  /* 0x0000000000007941 */ /* 0x000fea0003800000 */
.L_x_157:
        /* <DEDUP_REMOVED lines=10> */
[----:B-1----:R-:W-:Y:S01]  /*fbd0*/  IMAD R3, R6, c[0x0][0x1e8], RZ ;  /* 0x00007a0006037a24 */ /* 0x002fe200078e02ff */
        /* <DEDUP_REMOVED lines=10> */
.L_x_117:
        /* <DEDUP_REMOVED lines=69> */
.L_x_160:
[----:B------:R-:W-:Y:S05]  /*100d0*/  BSYNC B0 ;  /* 0x0000000000007941 */ /* 0x000fea0003800000 */
.L_x_159:
        /* <DEDUP_REMOVED lines=20> */
.L_x_162:
[----:B------:R-:W-:Y:S05]  /*10220*/  BSYNC B0 ;  /* 0x0000000000007941 */ /* 0x000fea0003800000 */
.L_x_161:
        /* <DEDUP_REMOVED lines=20> */
.L_x_164:
[----:B------:R-:W-:Y:S05]  /*10370*/  BSYNC B0 ;  /* 0x0000000000007941 */ /* 0x000fea0003800000 */
.L_x_163:
        /* <DEDUP_REMOVED lines=19> */
.L_x_166:
[----:B------:R-:W-:Y:S05]  /*104b0*/  BSYNC B0 ;  /* 0x0000000000007941 */ /* 0x000fea0003800000 */
.L_x_165:
        /* <DEDUP_REMOVED lines=35> */
.L_x_167:
        /* <DEDUP_REMOVED lines=9> */
.L_x_685:


//--------------------- .text._ZN5flash16flash_fwd_kernelI23Flash_fwd_kernel_traitsILi192ELi128ELi64ELi8ELb0ELb0EN7cutlass10bfloat16_tE19Flash_kernel_traitsILi192ELi128ELi64ELi8ES3_EELb0ELb1ELb0ELb1ELb0ELb0ELb0ELb0EEEvNS_16Flash_fwd_paramsE --------------------------
	.section	.text._ZN5flash16flash_fwd_kernelI23Flash_fwd_kernel_traitsILi192ELi128ELi64ELi8ELb0ELb0EN7cutlass10bfloat16_tE19Flash_kernel_traitsILi192ELi128ELi64ELi8ES3_EELb0ELb1ELb0ELb1ELb0ELb0ELb0ELb0EEEvNS_16Flash_fwd_paramsE,"ax",@progbits
	.sectioninfo	@"SHI_REGISTERS=234"
	.align	128
        .global         _ZN5flash16flash_fwd_kernelI23Flash_fwd_kernel_traitsILi192ELi128ELi64ELi8ELb0ELb0EN7cutlass10bfloat16_tE19Flash_kernel_traitsILi192ELi128ELi64ELi8ES3_EELb0ELb1ELb0ELb1ELb0ELb0ELb0ELb0EEEvNS_16Flash_fwd_paramsE
        .type           _ZN5flash16flash_fwd_kernelI23Flash_fwd_kernel_traitsILi192ELi128ELi64ELi8ELb0ELb0EN7cutlass10bfloat16_tE19Flash_kernel_traitsILi192ELi128ELi64ELi8ES3_EELb0ELb1ELb0ELb1ELb0ELb0ELb0ELb0EEEvNS_16Flash_fwd_paramsE,@function
        .size           _ZN5flash16flash_fwd_kernelI23Flash_fwd_kernel_traitsILi192ELi128ELi64ELi8ELb0ELb0EN7cutlass10bfloat16_tE19Flash_kernel_traitsILi192ELi128ELi64ELi8ES3_EELb0ELb1ELb0ELb1ELb0ELb0ELb0ELb0EEEvNS_16Flash_fwd_paramsE,(.L_x_686 - _ZN5flash16flash_fwd_kernelI23Flash_fwd_kernel_traitsILi192ELi128ELi64ELi8ELb0ELb0EN7cutlass10bfloat16_tE19Flash_kernel_traitsILi192ELi128ELi64ELi8ES3_EELb0ELb1ELb0ELb1ELb0ELb0ELb0ELb0EEEvNS_16Flash_fwd_paramsE)
        .other          _ZN5flash16flash_fwd_kernelI23Flash_fwd_kernel_traitsILi192ELi128ELi64ELi8ELb0ELb0EN7cutlass10bfloat16_tE19Flash_kernel_traitsILi192ELi128ELi64ELi8ES3_EELb0ELb1ELb0ELb1ELb0ELb0ELb0ELb0EEEvNS_16Flash_fwd_paramsE,@"STO_CUDA_ENTRY STV_DEFAULT"
_ZN5flash16flash_fwd_kernelI23Flash_fwd_kernel_traitsILi192ELi128ELi64ELi8ELb0ELb0EN7cutlass10bfloat16_tE19Flash_kernel_traitsILi192ELi128ELi64ELi8ES3_EELb0ELb1ELb0ELb1ELb0ELb0ELb0ELb0EEEvNS_16Flash_fwd_paramsE:
.text._ZN5flash16flash_fwd_kernelI23Flash_fwd_kernel_traitsILi192ELi128ELi64ELi8ELb0ELb0EN7cutlass10bfloat16_tE19Flash_kernel_traitsILi192ELi128ELi64ELi8ES3_EELb0ELb1ELb0ELb1ELb0ELb0ELb0ELb0EEEvNS_16Flash_fwd_paramsE:
        /* <DEDUP_REMOVED lines=33> */
.L_x_168:
[----:B-1-34-:R-:W-:Y:S02]  /*0210*/  MOV R4, c[0x0][0x218] ;  /* 0x0000860000047a02 */ /* 0x01afe40000000f00 */
.L_x_169:
        /* <DEDUP_REMOVED lines=18> */
[----:B------:R-:W-:Y:S01]  /*0340*/  LEA.HI R4, R4, R5, RZ, 0x6 ;  /* 0x0000000504047211 */ /* 0x000fe200078f30ff */
[----:B------:R-:W1:Y:S01]  /*0350*/  S2R R6, SR_TID.X ;  /* 0x0000000000067919 */ /* 0x000e620000002100 */
[----:B------:R-:W-:Y:S02]  /*0360*/  SHF.R.S32.HI R3, RZ, 0x6, R3 ;  /* 0x00000006ff037819 */ /* 0x000fe40000011403 */
[----:B------:R-:W-:-:S04]  /*0370*/  SHF.R.S32.HI R4, RZ, 0x6, R4 ;  /* 0x00000006ff047819 */ /* 0x000fc80000011404 */
[----:B------:R-:W-:-:S04]  /*0380*/  IMNMX R134, R3, R4, PT ;  /* 0x0000000403867217 */ /* 0x000fc80003800200 */
[----:B------:R-:W-:-:S13]  /*0390*/  ISETP.GE.AND P0, PT, R134, 0x1, PT ;  /* 0x000000018600780c */ /* 0x000fda0003f06270 */
[----:B------:R-:W-:Y:S05]  /*03a0*/  @!P0 BRA `(.L_x_170) ;  /* 0x0000f6a000008947 */ /* 0x000fea0003800000 */
[----:B-1----:R-:W-:Y:S02]  /*03b0*/  ISETP.NE.AND P1, PT, R200, -0x1, PT ;  /* 0xffffffffc800780c */ /* 0x002fe40003f25270 */
[----:B------:R-:W-:Y:S02]  /*03c0*/  ISETP.NE.AND P0, PT, R13, -0x1, PT ;  /* 0xffffffff0d00780c */ /* 0x000fe40003f05270 */
[----:B------:R-:W-:-:S09]  /*03d0*/  SHF.R.S32.HI R15, RZ, 0x1f, R14 ;  /* 0x0000001fff0f7819 */ /* 0x000fd2000001140e */
        /* <DEDUP_REMOVED lines=22> */
.L_x_171:
        /* <DEDUP_REMOVED lines=15> */
[----:B------:R-:W-:-:S11]  /*0630*/  ISETP.GE.AND P1, PT, R3, RZ, PT ;  /* 0x000000ff0300720c */ /* 0x000fd60003f26270 */
[-C--:B------:R-:W-:Y:S02]  /*0640*/  @!P2 IADD3 R4, R4, -R5.reuse, RZ ;  /* 0x800000050404a210 */ /* 0x080fe40007ffe0ff */
[----:B------:R-:W-:Y:S02]  /*0650*/  @!P2 IADD3 R220, R220, 0x1, RZ ;  /* 0x00000001dcdca810 */ /* 0x000fe40007ffe0ff */
[----:B------:R-:W-:Y:S01]  /*0660*/  ISETP.GE.U32.AND P3, PT, R4, R5, PT ;  /* 0x000000050400720c */ /* 0x000fe20003f66070 */
[----:B------:R-:W-:Y:S01]  /*0670*/  @P0 IMAD.IADD R5, R2, 0x1, R13 ;  /* 0x0000000102050824 */ /* 0x000fe200078e020d */
[----:B------:R-:W-:-:S03]  /*0680*/  ISETP.NE.AND P2, PT, RZ, c[0x0][0x1c8], PT ;  /* 0x00007200ff007a0c */ /* 0x000fc60003f45270 */
[----:B------:R-:W-:-:S04]  /*0690*/  @P0 IMAD.WIDE.U32 R12, R5, c[0x0][0x1a0], RZ ;  /* 0x00006800050c0a25 */ /* 0x000fc800078e00ff */
[----:B------:R-:W-:Y:S01]  /*06a0*/  @P0 IMAD R5, R5, c[0x0][0x1a4], R13 ;  /* 0x0000690005050a24 */ /* 0x000fe200078e020d */
[----:B------:R-:W-:-:S03]  /*06b0*/  @P0 MOV R8, R12 ;  /* 0x0000000c00080202 */ /* 0x000fc60000000f00 */
        /* <DEDUP_REMOVED lines=15> */
.L_x_172:
[----:B------:R-:W-:Y:S01]  /*07b0*/  SHF.R.S32.HI R85, RZ, 0x1f, R6 ;  /* 0x0000001fff557819 */ /* 0x000fe20000011406 */
[----:B------:R-:W-:Y:S01]  /*07c0*/  IMAD.IADD R199, R206, 0x1, -R87 ;  /* 0x00000001cec77824 */ /* 0x000fe200078e0a57 */
[----:B------:R-:W-:Y:S01]  /*07d0*/  SHF.R.S32.HI R223, RZ, 0x1f, R220 ;  /* 0x0000001fffdf7819 */ /* 0x000fe200000114dc */
[----:B------:R-:W-:Y:S01]  /*07e0*/  BSSY B0, `(.L_x_173) ;  /* 0x0000069000007945 */ /* 0x000fe20003800000 */
[CC--:B------:R-:W-:Y:S02]  /*07f0*/  LEA.HI R17, R85.reuse, R6.reuse, RZ, 0x4 ;  /* 0x0000000655117211 */ /* 0x0c0fe400078f20ff */
[----:B------:R-:W-:Y:S01]  /*0800*/  LEA.HI R3, R85, R6, RZ, 0x3 ;  /* 0x0000000655037211 */ /* 0x000fe200078f18ff */
[C---:B------:R-:W-:Y:S01]  /*0810*/  IMAD R211, R223.reuse, c[0x0][0x1b0], RZ ;  /* 0x00006c00dfd37a24 */ /* 0x040fe200078e02ff */
[----:B------:R-:W-:Y:S01]  /*0820*/  SHF.R.S32.HI R2, RZ, 0x4, R17 ;  /* 0x00000004ff027819 */ /* 0x000fe20000011411 */
[----:B------:R-:W-:Y:S01]  /*0830*/  IMAD R223, R223, c[0x0][0x1b8], RZ ;  /* 0x00006e00dfdf7a24 */ /* 0x000fe200078e02ff */
[----:B------:R-:W-:Y:S01]  /*0840*/  SHF.R.S32.HI R12, RZ, 0x3, R3 ;  /* 0x00000003ff0c7819 */ /* 0x000fe20000011403 */
[C---:B------:R-:W-:Y:S01]  /*0850*/  IMAD R211, R220.reuse, c[0x0][0x1b4], R211 ;  /* 0x00006d00dcd37a24 */ /* 0x040fe200078e02d3 */
[----:B------:R-:W-:Y:S01]  /*0860*/  LOP3.LUT R3, R3, 0xfffffff8, RZ, 0xc0, !PT ;  /* 0xfffffff803037812 */ /* 0x000fe200078ec0ff */
[----:B------:R-:W-:Y:S01]  /*0870*/  IMAD R223, R220, c[0x0][0x1bc], R223 ;  /* 0x00006f00dcdf7a24 */ /* 0x000fe200078e02df */
[C---:B------:R-:W-:Y:S01]  /*0880*/  LEA.HI R197, R17.reuse, R2, RZ, 0x1 ;  /* 0x0000000211c57211 */ /* 0x040fe200078f08ff */
[----:B------:R-:W-:Y:S01]  /*0890*/  IMAD.SHL.U32 R203, R12, 0x40, RZ ;  /* 0x000000400ccb7824 */ /* 0x000fe200078e00ff */
[----:B------:R-:W-:Y:S01]  /*08a0*/  LOP3.LUT R17, R17, 0xfffffff0, RZ, 0xc0, !PT ;  /* 0xfffffff011117812 */ /* 0x000fe200078ec0ff */
[----:B------:R-:W-:Y:S01]  /*08b0*/  IMAD.IADD R4, R6, 0x1, -R3 ;  /* 0x0000000106047824 */ /* 0x000fe200078e0a03 */
[----:B------:R-:W-:-:S02]  /*08c0*/  LOP3.LUT R197, R197, 0xfffffffe, RZ, 0xc0, !PT ;  /* 0xfffffffec5c57812 */ /* 0x000fc400078ec0ff */
[----:B------:R-:W-:Y:S01]  /*08d0*/  LOP3.LUT R203, R203, 0x1c0, RZ, 0xc0, !PT ;  /* 0x000001c0cbcb7812 */ /* 0x000fe200078ec0ff */
[----:B------:R-:W-:Y:S01]  /*08e0*/  IMAD.IADD R17, R6, 0x1, -R17 ;  /* 0x0000000106117824 */ /* 0x000fe200078e0a11 */
[----:B------:R-:W-:Y:S01]  /*08f0*/  SHF.R.S32.HI R13, RZ, 0x1f, R12 ;  /* 0x0000001fff0d7819 */ /* 0x000fe2000001140c */
[----:B------:R-:W-:Y:S01]  /*0900*/  IMAD.SHL.U32 R212, R4, 0x8, RZ ;  /* 0x0000000804d47824 */ /* 0x000fe200078e00ff */
[----:B------:R-:W-:Y:S01]  /*0910*/  LEA.HI R18, R85, R6, RZ, 0x6 ;  /* 0x0000000655127211 */ /* 0x000fe200078f30ff */
[----:B------:R-:W-:Y:S01]  /*0920*/  IMAD.IADD R197, R2, 0x1, -R197 ;  /* 0x0000000102c57824 */ /* 0x000fe200078e0ac5 */
[----:B------:R-:W-:Y:S01]  /*0930*/  SHF.R.S32.HI R2, RZ, 0x1f, R17 ;  /* 0x0000001fff027819 */ /* 0x000fe20000011411 */
[----:B------:R-:W-:Y:S01]  /*0940*/  IMAD R19, R13, c[0x0][0x198], RZ ;  /* 0x000066000d137a24 */ /* 0x000fe200078e02ff */
[----:B------:R-:W-:Y:S01]  /*0950*/  LOP3.LUT R10, R203, 0x38, R212, 0xf8, !PT ;  /* 0x00000038cb0a7812 */ /* 0x000fe200078ef8d4 */
[----:B------:R-:W-:Y:S01]  /*0960*/  IMAD.SHL.U32 R18, R18, 0x8, RZ ;  /* 0x0000000812127824 */ /* 0x000fe200078e00ff */
[----:B------:R-:W-:-:S02]  /*0970*/  SHF.R.U32.HI R203, RZ, 0x3, R203 ;  /* 0x00000003ffcb7819 */ /* 0x000fc400000116cb */
[--C-:B------:R-:W-:Y:S02]  /*0980*/  SHF.R.S32.HI R213, RZ, 0x1f, R212.reuse ;  /* 0x0000001fffd57819 */ /* 0x100fe400000114d4 */
[----:B------:R-:W-:Y:S01]  /*0990*/  LEA.HI R3, R2, R17, RZ, 0x3 ;  /* 0x0000001102037211 */ /* 0x000fe200078f18ff */
[----:B------:R-:W-:Y:S01]  /*09a0*/  IMAD R2, R12, c[0x0][0x19c], R19 ;  /* 0x000067000c027a24 */ /* 0x000fe200078e0213 */
[----:B------:R-:W-:Y:S01]  /*09b0*/  LOP3.LUT R203, R10, R203, RZ, 0x3c, !PT ;  /* 0x000000cb0acb7212 */ /* 0x000fe200078e3cff */
[----:B------:R-:W-:Y:S01]  /*09c0*/  IMAD.WIDE.U32 R20, R12, c[0x0][0x198], R212 ;  /* 0x000066000c147a25 */ /* 0x000fe200078e00d4 */
[C---:B------:R-:W-:Y:S02]  /*09d0*/  LOP3.LUT R10, R3.reuse, 0xfffffff8, RZ, 0xc0, !PT ;  /* 0xfffffff8030a7812 */ /* 0x040fe400078ec0ff */
[----:B------:R-:W-:Y:S01]  /*09e0*/  IADD3 R16, P0, R212, R16, RZ ;  /* 0x00000010d4107210 */ /* 0x000fe20007f1e0ff */
[----:B------:R-:W-:Y:S01]  /*09f0*/  IMAD.SHL.U32 R3, R3, 0x40, RZ ;  /* 0x0000004003037824 */ /* 0x000fe200078e00ff */
[----:B------:R-:W-:Y:S01]  /*0a00*/  IADD3 R208, P1, R208, R20, RZ ;  /* 0x00000014d0d07210 */ /* 0x000fe20007f3e0ff */
[----:B------:R-:W-:Y:S01]  /*0a10*/  IMAD.IADD R10, R17, 0x1, -R10 ;  /* 0x00000001110a7824 */ /* 0x000fe200078e0a0a */
[----:B------:R-:W-:Y:S01]  /*0a20*/  LOP3.LUT R203, R203, 0xfffffe00, R18, 0xf8, !PT ;  /* 0xfffffe00cbcb7812 */ /* 0x000fe200078ef812 */
[----:B------:R-:W-:Y:S01]  /*0a30*/  IMAD.WIDE.U32 R18, R12, c[0x0][0x1a0], R212 ;  /* 0x000068000c127a25 */ /* 0x000fe200078e00d4 */
[----:B------:R-:W-:-:S02]  /*0a40*/  IADD3.X R209, R9, R21, R2, P1, !PT ;  /* 0x0000001509d17210 */ /* 0x000fc40000ffe402 */
[C---:B------:R-:W-:Y:S01]  /*0a50*/  LOP3.LUT P2, RZ, R10.reuse, 0x4, RZ, 0xc0, !PT ;  /* 0x000000040aff7812 */ /* 0x040fe2000784c0ff */
[----:B------:R-:W-:Y:S01]  /*0a60*/  IMAD R9, R13, c[0x0][0x1a0], RZ ;  /* 0x000068000d097a24 */ /* 0x000fe200078e02ff */
[C---:B------:R-:W-:Y:S01]  /*0a70*/  LOP3.LUT P1, RZ, R10.reuse, 0x2, RZ, 0xc0, !PT ;  /* 0x000000020aff7812 */ /* 0x040fe2000782c0ff */
[----:B------:R-:W-:Y:S01]  /*0a80*/  IMAD.SHL.U32 R10, R10, 0x40, RZ ;  /* 0x000000400a0a7824 */ /* 0x000fe200078e00ff */
[----:B------:R-:W-:Y:S01]  /*0a90*/  LEA.HI R85, R85, R6, RZ, 0x5 ;  /* 0x0000000655557211 */ /* 0x000fe200078f28ff */
[----:B------:R-:W-:Y:S01]  /*0aa0*/  IMAD.X R17, R213, 0x1, R11, P0 ;  /* 0x00000001d5117824 */ /* 0x000fe200000e060b */
[----:B------:R-:W-:Y:S01]  /*0ab0*/  IADD3 R8, P0, R8, R18, RZ ;  /* 0x0000001208087210 */ /* 0x000fe20007f1e0ff */
[----:B------:R-:W-:Y:S01]  /*0ac0*/  IMAD R2, R12, c[0x0][0x1a4], R9 ;  /* 0x000069000c027a24 */ /* 0x000fe200078e0209 */
[----:B------:R-:W-:Y:S01]  /*0ad0*/  LOP3.LUT R10, R10, 0x1c0, RZ, 0xc0, !PT ;  /* 0x000001c00a0a7812 */ /* 0x000fe200078ec0ff */
[----:B------:R-:W-:Y:S01]  /*0ae0*/  IMAD.SHL.U32 R11, R197, 0x8, RZ ;  /* 0x00000008c50b7824 */ /* 0x000fe200078e00ff */
[----:B------:R-:W-:Y:S01]  /*0af0*/  IADD3 R205, R212, 0x40, RZ ;  /* 0x00000040d4cd7810 */ /* 0x000fe20007ffe0ff */
[----:B------:R-:W-:Y:S01]  /*0b00*/  IMAD.WIDE.U32 R208, R220, c[0x0][0x1b0], R208 ;  /* 0x00006c00dcd07a25 */ /* 0x000fe200078e00d0 */
[----:B------:R-:W-:-:S02]  /*0b10*/  IADD3.X R9, R5, R19, R2, P0, !PT ;  /* 0x0000001305097210 */ /* 0x000fc400007fe402 */
[----:B------:R-:W-:Y:S01]  /*0b20*/  LOP3.LUT R11, R10, 0x8, R11, 0xf8, !PT ;  /* 0x000000080a0b7812 */ /* 0x000fe200078ef80b */
[----:B------:R-:W-:Y:S01]  /*0b30*/  IMAD R19, R15, c[0x0][0x1a8], RZ ;  /* 0x00006a000f137a24 */ /* 0x000fe200078e02ff */
[----:B------:R-:W-:Y:S01]  /*0b40*/  ISETP.GE.AND P0, PT, R12, R199, PT ;  /* 0x000000c70c00720c */ /* 0x000fe20003f06270 */
[----:B------:R-:W-:Y:S01]  /*0b50*/  IMAD.WIDE.U32 R220, R220, c[0x0][0x1b8], R8 ;  /* 0x00006e00dcdc7a25 */ /* 0x000fe200078e0008 */
[----:B------:R-:W-:Y:S02]  /*0b60*/  SHF.R.U32.HI R10, RZ, 0x3, R10 ;  /* 0x00000003ff0a7819 */ /* 0x000fe4000001160a */
[----:B------:R-:W-:Y:S01]  /*0b70*/  LOP3.LUT R9, R85, 0xffffffe0, RZ, 0xc0, !PT ;  /* 0xffffffe055097812 */ /* 0x000fe200078ec0ff */
[----:B------:R-:W-:Y:S01]  /*0b80*/  IMAD.MOV.U32 R5, RZ, RZ, 0x10 ;  /* 0x00000010ff057424 */ /* 0x000fe200078e00ff */
[----:B------:R-:W-:Y:S01]  /*0b90*/  LOP3.LUT R2, R11, R10, RZ, 0x3c, !PT ;  /* 0x0000000a0b027212 */ /* 0x000fe200078e3cff */
[C---:B------:R-:W-:Y:S01]  /*0ba0*/  IMAD R19, R14.reuse, c[0x0][0x1ac], R19 ;  /* 0x00006b000e137a24 */ /* 0x040fe200078e0213 */
[----:B------:R-:W-:Y:S01]  /*0bb0*/  SHF.R.S32.HI R85, RZ, 0x5, R85 ;  /* 0x00000005ff557819 */ /* 0x000fe20000011455 */
[----:B------:R-:W-:Y:S01]  /*0bc0*/  IMAD.WIDE.U32 R16, R14, c[0x0][0x1a8], R16 ;  /* 0x00006a000e107a25 */ /* 0x000fe200078e0010 */
[----:B------:R-:W-:-:S02]  /*0bd0*/  LOP3.LUT R2, R2, 0xfffffe00, R3, 0xf8, !PT ;  /* 0xfffffe0002027812 */ /* 0x000fc400078ef803 */
[----:B------:R-:W-:Y:S01]  /*0be0*/  IADD3 R204, R212, 0x80, RZ ;  /* 0x00000080d4cc7810 */ /* 0x000fe20007ffe0ff */
[----:B------:R-:W-:Y:S01]  /*0bf0*/  IMAD.MOV.U32 R3, RZ, RZ, 0x20 ;  /* 0x00000020ff037424 */ /* 0x000fe200078e00ff */
[----:B------:R-:W-:Y:S01]  /*0c00*/  SEL R5, R5, 0xfffffff0, !P1 ;  /* 0xfffffff005057807 */ /* 0x000fe20004800000 */
[----:B------:R-:W-:Y:S02]  /*0c10*/  IMAD.IADD R9, R6, 0x1, -R9 ;  /* 0x0000000106097824 */ /* 0x000fe400078e0a09 */
[----:B------:R-:W-:Y:S01]  /*0c20*/  IMAD.WIDE R20, R201, 0x80, R12 ;  /* 0x00000080c9147825 */ /* 0x000fe200078e020c */
[----:B------:R-:W-:-:S03]  /*0c30*/  SEL R3, R3, 0xffffffe0, !P2 ;  /* 0xffffffe003037807 */ /* 0x000fc60005000000 */
[----:B------:R-:W-:Y:S02]  /*0c40*/  IMAD.SHL.U32 R203, R203, 0x2, RZ ;  /* 0x00000002cbcb7824 */ /* 0x000fe400078e00ff */
[----:B------:R-:W-:Y:S02]  /*0c50*/  IMAD.IADD R19, R17, 0x1, R19 ;  /* 0x0000000111137824 */ /* 0x000fe400078e0213 */
        /* <DEDUP_REMOVED lines=8> */
[----:B------:R-:W-:-:S02]  /*0ce0*/  IMAD R8, R20, c[0x0][0x194], R11 ;  /* 0x0000650014087a24 */ /* 0x000fc400078e020b */
        /* <DEDUP_REMOVED lines=24> */
.L_x_174:
[----:B------:R-:W-:Y:S05]  /*0e70*/  BSYNC B0 ;  /* 0x0000000000007941 */ /* 0x000fea0003800000 */
.L_x_173:
        /* <DEDUP_REMOVED lines=37> */
.L_x_176:
[----:B------:R-:W-:Y:S05]  /*10d0*/  BSYNC B0 ;  /* 0x0000000000007941 */ /* 0x000fea0003800000 */
.L_x_175:
        /* <DEDUP_REMOVED lines=37> */
.L_x_178:
[----:B------:R-:W-:Y:S05]  /*1330*/  BSYNC B0 ;  /* 0x0000000000007941 */ /* 0x000fea0003800000 */
.L_x_177:
        /* <DEDUP_REMOVED lines=40> */
.L_x_180:
[----:B------:R-:W-:Y:S05]  /*15c0*/  BSYNC B0 ;  /* 0x0000000000007941 */ /* 0x000fea0003800000 */
.L_x_179:
        /* <DEDUP_REMOVED lines=36> */
.L_x_182:
[----:B------:R-:W-:Y:S05]  /*1810*/  BSYNC B0 ;  /* 0x0000000000007941 */ /* 0x000fea0003800000 */
.L_x_181:
[----:B------:R-:W-:Y:S01]  /*1820*/  ISETP.GE.AND P0, PT, R8, R11, PT ;  /* 0x0000000b0800720c */ /* 0x000fe20003f06270 */
[----:B------:R-:W-:Y:S01]  /*1830*/  UMOV UR7, 0x5 ;  /* 0x0000000500077882 */ /* 0x000fe20000000000 */
[----:B------:R-:W-:Y:S01]  /*1840*/  BSSY B0, `(.L_x_183) ;  /* 0x0000020000007945 */ /* 0x000fe20003800000 */
[----:B------:R-:W-:Y:S02]  /*1850*/  ULDC UR11, c[0x0][0x19c] ;  /* 0x00006700000b7ab9 */ /* 0x000fe40000000800 */
[----:B------:R-:W-:Y:S02]  /*1860*/  USHF.L.U32 UR10, UR4, 0x5, URZ ;  /* 0x00000005040a7899 */ /* 0x000fe4000800063f */
[----:B------:R-:W-:-:S06]  /*1870*/  USHF.L.U64.HI UR11, UR4, UR7, UR11 ;  /* 0x00000007040b7299 */ /* 0x000fcc000801020b */
[----:B------:R-:W-:Y:S05]  /*1880*/  @P0 BRA `(.L_x_184) ;  /* 0x000001b000000947 */ /* 0x000fea0003800000 */
        /* <DEDUP_REMOVED lines=27> */
.L_x_184:
[----:B------:R-:W-:Y:S05]  /*1a40*/  BSYNC B0 ;  /* 0x0000000000007941 */ /* 0x000fea0003800000 */
.L_x_183:
[----:B------:R-:W-:Y:S01]  /*1a50*/  ISETP.NE.U32.AND P1, PT, RZ, c[0x0][0x318], PT ;  /* 0x0000c600ff007a0c */ /* 0x000fe20003f25070 */
[----:B------:R-:W0:Y:S01]  /*1a60*/  LDGDEPBAR ;  /* 0x00000000000079af */ /* 0x000e220000000000 */
[----:B------:R-:W-:Y:S02]  /*1a70*/  ULDC.64 UR4, c[0x0][0x1a0] ;  /* 0x0000680000047ab9 */ /* 0x000fe40000000a00 */
[----:B------:R-:W-:-:S13]  /*1a80*/  ISETP.NE.AND.EX P1, PT, RZ, c[0x0][0x31c], PT, P1 ;  /* 0x0000c700ff007a0c */ /* 0x000fda0003f25310 */
[----:B------:R-:W-:Y:S01]  /*1a90*/  @P1 SHF.R.S32.HI R10, RZ, 0x1f, R0 ;  /* 0x0000001fff0a1819 */ /* 0x000fe20000011400 */
[----:B------:R-:W-:-:S04]  /*1aa0*/  @P1 IMAD.WIDE.U32 R14, R0, c[0x0][0x320], R14 ;  /* 0x0000c800000e1a25 */ /* 0x000fc800078e000e */
[----:B------:R-:W-:Y:S01]  /*1ab0*/  @P1 IMAD R17, R10, c[0x0][0x320], RZ ;  /* 0x0000c8000a111a24 */ /* 0x000fe200078e02ff */
[----:B--2---:R-:W-:Y:S01]  /*1ac0*/  @P1 LEA R18, P0, R14, c[0x0][0x318], 0x2 ;  /* 0x0000c6000e121a11 */ /* 0x004fe200078010ff */
[----:B------:R-:W-:-:S04]  /*1ad0*/  DEPBAR.LE SB0, 0x0 ;  /* 0x000080000000791a */ /* 0x000fc80000000000 */
[----:B------:R-:W-:-:S04]  /*1ae0*/  @P1 IMAD R17, R0, c[0x0][0x324], R17 ;  /* 0x0000c90000111a24 */ /* 0x000fc800078e0211 */
[----:B------:R-:W-:-:S05]  /*1af0*/  @P1 IMAD.IADD R17, R15, 0x1, R17 ;  /* 0x000000010f111824 */ /* 0x000fca00078e0211 */
[----:B------:R-:W-:-:S05]  /*1b00*/  @P1 LEA.HI.X R19, R14, c[0x0][0x31c], R17, 0x2, P0 ;  /* 0x0000c7000e131a11 */ /* 0x000fca00000f1411 */
[----:B------:R2:W3:Y:S01]  /*1b10*/  @P1 LDG.E R15, [R18.64] ;  /* 0x0000000c120f1981 */ /* 0x0004e2000c1e1900 */
[----:B------:R-:W-:Y:S01]  /*1b20*/  ISETP.GE.AND P0, PT, R12, R11, PT ;  /* 0x0000000b0c00720c */ /* 0x000fe20003f06270 */
[----:B------:R-:W3:Y:S01]  /*1b30*/  @P1 MUFU.RCP R10, c[0x0][0x238] ;  /* 0x00008e00000a1b08 */ /* 0x000ee20000001000 */
[----:B------:R-:W-:Y:S01]  /*1b40*/  USHF.L.U64.HI UR6, UR4, UR6, UR5 ;  /* 0x0000000604067299 */ /* 0x000fe20008010205 */
[----:B------:R-:W-:Y:S01]  /*1b50*/  BAR.SYNC.DEFER_BLOCKING 0x0 ;  /* 0x0000000000007b1d */ /* 0x000fe20000010000 */
[----:B------:R-:W-:Y:S01]  /*1b60*/  USHF.L.U32 UR14, UR4, 0x6, URZ ;  /* 0x00000006040e7899 */ /* 0x000fe2000800063f */
[----:B------:R-:W-:Y:S01]  /*1b70*/  IMAD.MOV.U32 R222, RZ, RZ, R220 ;  /* 0x000000ffffde7224 */ /* 0x000fe200078e00dc */
[----:B------:R-:W-:Y:S02]  /*1b80*/  SHF.R.S32.HI R0, RZ, 0x1f, R9 ;  /* 0x0000001fff007819 */ /* 0x000fe40000011409 */
[C---:B------:R-:W-:Y:S01]  /*1b90*/  IMAD R17, R225.reuse, UR6, RZ ;  /* 0x00000006e1117c24 */ /* 0x040fe2000f8e02ff */
[----:B------:R-:W-:Y:S01]  /*1ba0*/  SHF.L.U32 R202, R6, 0x1, RZ ;  /* 0x0000000106ca7819 */ /* 0x000fe200000006ff */
[----:B------:R-:W-:Y:S01]  /*1bb0*/  BSSY B0, `(.L_x_185) ;  /* 0x0000026000007945 */ /* 0x000fe20003800000 */
[----:B------:R-:W-:Y:S01]  /*1bc0*/  LEA.HI R9, R0, R9, RZ, 0x2 ;  /* 0x0000000900097211 */ /* 0x000fe200078f10ff */
[----:B------:R-:W-:Y:S01]  /*1bd0*/  IMAD R16, R16, UR14, R17 ;  /* 0x0000000e10107c24 */ /* 0x000fe2000f8e0211 */
[----:B------:R-:W-:Y:S01]  /*1be0*/  LOP3.LUT R202, R202, 0x6, RZ, 0xc0, !PT ;  /* 0x00000006caca7812 */ /* 0x000fe200078ec0ff */
[----:B------:R-:W-:Y:S01]  /*1bf0*/  IMAD.MOV.U32 R0, RZ, RZ, RZ ;  /* 0x000000ffff007224 */ /* 0x000fe200078e00ff */
[----:B------:R-:W-:Y:S01]  /*1c00*/  SHF.R.S32.HI R6, RZ, 0x2, R9 ;  /* 0x00000002ff067819 */ /* 0x000fe20000011409 */
[----:B--2---:R-:W-:Y:S01]  /*1c10*/  IMAD.WIDE.U32 R18, R225, UR14, R222 ;  /* 0x0000000ee1127c25 */ /* 0x004fe2000f8e00de */
[----:B------:R2:W-:Y:S04]  /*1c20*/  @P0 STS.128 [R203+0x12000], RZ ;  /* 0x012000ffcb000388 */ /* 0x0005e80000000c00 */
[----:B------:R-:W-:Y:S01]  /*1c30*/  IADD3 R16, R19, R16, RZ ;  /* 0x0000001013107210 */ /* 0x000fe20007ffe0ff */
[----:B------:R2:W-:Y:S04]  /*1c40*/  @P0 STS.128 [R203+0x14000], RZ ;  /* 0x014000ffcb000388 */ /* 0x0005e80000000c00 */
[----:B------:R2:W-:Y:S01]  /*1c50*/  @P0 STS.128 [R203+0x16000], RZ ;  /* 0x016000ffcb000388 */ /* 0x0005e20000000c00 */
[----:B---3--:R-:W-:Y:S01]  /*1c60*/  @P1 FMUL.FTZ R0, R15, R10 ;  /* 0x0000000a0f001220 */ /* 0x008fe20000410000 */
[----:B------:R-:W-:Y:S05]  /*1c70*/  @P0 BRA `(.L_x_186) ;  /* 0x0000019000000947 */ /* 0x000fea0003800000 */
[----:B--2---:R-:W-:Y:S02]  /*1c80*/  ISETP.GE.AND P3, PT, R212, c[0x0][0x220], PT ;  /* 0x00008800d4007a0c */ /* 0x004fe40003f66270 */
        /* <DEDUP_REMOVED lines=24> */
.L_x_186:
[----:B--2---:R-:W-:Y:S05]  /*1e10*/  BSYNC B0 ;  /* 0x0000000000007941 */ /* 0x004fea0003800000 */
.L_x_185:
        /* <DEDUP_REMOVED lines=36> */
.L_x_188:
[----:B------:R-:W-:Y:S05]  /*2060*/  BSYNC B0 ;  /* 0x0000000000007941 */ /* 0x000fea0003800000 */
.L_x_187:
[C---:B----4-:R-:W-:Y:S01]  /*2070*/  IMAD.SHL.U32 R8, R4.reuse, 0x40, RZ ;  /* 0x0000004004087824 */ /* 0x050fe200078e00ff */
        /* <DEDUP_REMOVED lines=17> */
[----:B------:R-:W-:Y:S03]  /*2190*/  LDSM.16.M88.4 R20, [R194] ;  /* 0x00000000c214783b */ /* 0x000fe60000000200 */
[----:B------:R-:W-:Y:S01]  /*21a0*/  IMAD.SHL.U32 R197, R197, 0x2, RZ ;  /* 0x00000002c5c57824 */ /* 0x000fe200078e00ff */
[----:B------:R-:W-:Y:S04]  /*21b0*/  LDSM.16.M88.4 R68, [R193] ;  /* 0x00000000c144783b */ /* 0x000fe80000000200 */
[----:B------:R-:W1:Y:S01]  /*21c0*/  LDSM.16.M88.4 R72, [R197+0xc000] ;  /* 0x00c00000c548783b */ /* 0x000e620000000200 */
[----:B------:R-:W-:-:S02]  /*21d0*/  IADD3 R4, R197, 0xc000, RZ ;  /* 0x0000c000c5047810 */ /* 0x000fc40007ffe0ff */
[----:B------:R-:W-:Y:S01]  /*21e0*/  IADD3 R195, R197, 0xc020, RZ ;  /* 0x0000c020c5c37810 */ /* 0x000fe20007ffe0ff */
[----:B------:R-:W4:Y:S01]  /*21f0*/  LDSM.16.M88.4 R40, [R197+0xc800] ;  /* 0x00c80000c528783b */ /* 0x000f220000000200 */
[----:B------:R-:W-:Y:S01]  /*2200*/  @P1 IADD3 R195, R4, -0x20, RZ ;  /* 0xffffffe004c31810 */ /* 0x000fe20007ffe0ff */
[----:B------:R-:W-:Y:S02]  /*2210*/  IMAD.MOV.U32 R4, RZ, RZ, 0x40 ;  /* 0x00000040ff047424 */ /* 0x000fe400078e00ff */
[----:B------:R-:W5:Y:S01]  /*2220*/  LDSM.16.M88.4 R32, [R197+0xd000] ;  /* 0x00d00000c520783b */ /* 0x000f620000000200 */
[C---:B------:R-:W-:Y:S02]  /*2230*/  IADD3 R187, R195.reuse, 0x800, RZ ;  /* 0x00000800c3bb7810 */ /* 0x040fe40007ffe0ff */
[----:B------:R-:W-:Y:S01]  /*2240*/  SEL R4, R4, 0xffffffc0, !P2 ;  /* 0xffffffc004047807 */ /* 0x000fe20005000000 */
[----:B---3--:R-:W3:Y:S01]  /*2250*/  LDSM.16.M88.4 R12, [R197+0xd800] ;  /* 0x00d80000c50c783b */ /* 0x008ee20000000200 */
[----:B------:R-:W-:-:S02]  /*2260*/  IADD3 R186, R195, 0x1000, RZ ;  /* 0x00001000c3ba7810 */ /* 0x000fc40007ffe0ff */
[----:B------:R-:W-:Y:S01]  /*2270*/  IADD3 R185, R195, 0x1800, RZ ;  /* 0x00001800c3b97810 */ /* 0x000fe20007ffe0ff */
[----:B------:R-:W2:Y:S01]  /*2280*/  LDSM.16.M88.4 R64, [R195] ;  /* 0x00000000c340783b */ /* 0x000ea20000000200 */
[----:B------:R-:W-:Y:S01]  /*2290*/  IMAD.IADD R191, R197, 0x1, R4 ;  /* 0x00000001c5bf7824 */ /* 0x000fe200078e0204 */
[C---:B------:R-:W-:Y:S01]  /*22a0*/  IADD3 R183, R195.reuse, 0x2000, RZ ;  /* 0x00002000c3b77810 */ /* 0x040fe20007ffe0ff */
[----:B------:R-:W-:Y:S01]  /*22b0*/  IMAD.IADD R184, R4, 0x1, R195 ;  /* 0x0000000104b87824 */ /* 0x000fe200078e02c3 */
[----:B------:R-:W2:Y:S01]  /*22c0*/  LDSM.16.M88.4 R56, [R195+0x800] ;  /* 0x00080000c338783b */ /* 0x000ea20000000200 */
        /* <DEDUP_REMOVED lines=14> */
[C---:B----4-:R-:W-:Y:S08]  /*23b0*/  HMMA.16816.F32.BF16 R44, R24.reuse, R40, RZ ;  /* 0x00000028182c723c */ /* 0x050ff000000418ff */
[C---:B-----5:R-:W-:Y:S08]  /*23c0*/  HMMA.16816.F32.BF16 R36, R24.reuse, R32, RZ ;  /* 0x000000201824723c */ /* 0x060ff000000418ff */
[C---:B------:R-:W-:Y:S08]  /*23d0*/  HMMA.16816.F32.BF16 R40, R24.reuse, R42, RZ ;  /* 0x0000002a1828723c */ /* 0x040ff000000418ff */
[C---:B------:R-:W-:Y:S08]  /*23e0*/  HMMA.16816.F32.BF16 R32, R24.reuse, R34, RZ ;  /* 0x000000221820723c */ /* 0x040ff000000418ff */
[C---:B---3--:R-:W-:Y:S08]  /*23f0*/  HMMA.16816.F32.BF16 R28, R24.reuse, R12, RZ ;  /* 0x0000000c181c723c */ /* 0x048ff000000418ff */
[----:B------:R-:W-:Y:S01]  /*2400*/  HMMA.16816.F32.BF16 R24, R24, R14, RZ ;  /* 0x0000000e1818723c */ /* 0x000fe200000418ff */
[----:B------:R-:W1:Y:S07]  /*2410*/  LDSM.16.M88.4 R12, [R191+0xc800] ;  /* 0x00c80000bf0c783b */ /* 0x000e6e0000000200 */
[C---:B--2---:R-:W-:Y:S08]  /*2420*/  HMMA.16816.F32.BF16 R8, R60.reuse, R64, R8 ;  /* 0x000000403c08723c */ /* 0x044ff00000041808 */
[C---:B------:R-:W-:Y:S01]  /*2430*/  HMMA.16816.F32.BF16 R72, R60.reuse, R66, R72 ;  /* 0x000000423c48723c */ /* 0x040fe20000041848 */
[----:B------:R-:W2:Y:S07]  /*2440*/  LDSM.16.M88.4 R64, [R184] ;  /* 0x00000000b840783b */ /* 0x000eae0000000200 */
[C---:B------:R-:W-:Y:S08]  /*2450*/  HMMA.16816.F32.BF16 R44, R60.reuse, R56, R44 ;  /* 0x000000383c2c723c */ /* 0x040ff0000004182c */
[C---:B------:R-:W-:Y:S01]  /*2460*/  HMMA.16816.F32.BF16 R40, R60.reuse, R58, R40 ;  /* 0x0000003a3c28723c */ /* 0x040fe20000041828 */
[----:B------:R-:W-:Y:S07]  /*2470*/  LDSM.16.M88.4 R56, [R198+0x4000] ;  /* 0x00400000c638783b */ /* 0x000fee0000000200 */
[C---:B------:R-:W-:Y:S08]  /*2480*/  HMMA.16816.F32.BF16 R36, R60.reuse, R52, R36 ;  /* 0x000000343c24723c */ /* 0x040ff00000041824 */
[C---:B------:R-:W-:Y:S01]  /*2490*/  HMMA.16816.F32.BF16 R32, R60.reuse, R54, R32 ;  /* 0x000000363c20723c */ /* 0x040fe20000041820 */
[----:B------:R-:W3:Y:S07]  /*24a0*/  LDSM.16.M88.4 R52, [R184+0x800] ;  /* 0x00080000b834783b */ /* 0x000eee0000000200 */
[C---:B------:R-:W-:Y:S08]  /*24b0*/  HMMA.16816.F32.BF16 R28, R60.reuse, R48, R28 ;  /* 0x000000303c1c723c */ /* 0x040ff0000004181c */
[----:B------:R-:W-:Y:S01]  /*24c0*/  HMMA.16816.F32.BF16 R24, R60, R50, R24 ;  /* 0x000000323c18723c */ /* 0x000fe20000041818 */
[----:B------:R-:W4:Y:S04]  /*24d0*/  LDSM.16.M88.4 R48, [R184+0x1000] ;  /* 0x00100000b830783b */ /* 0x000f280000000200 */
[----:B------:R-:W-:Y:S03]  /*24e0*/  LDSM.16.M88.4 R60, [R184+0x1800] ;  /* 0x00180000b83c783b */ /* 0x000fe60000000200 */
[C---:B------:R-:W-:Y:S08]  /*24f0*/  HMMA.16816.F32.BF16 R8, R20.reuse, R16, R8 ;  /* 0x000000101408723c */ /* 0x040ff00000041808 */
[C---:B------:R-:W-:Y:S01]  /*2500*/  HMMA.16816.F32.BF16 R72, R20.reuse, R18, R72 ;  /* 0x000000121448723c */ /* 0x040fe20000041848 */
[----:B------:R-:W5:Y:S07]  /*2510*/  LDSM.16.M88.4 R16, [R197+0xe000] ;  /* 0x00e00000c510783b */ /* 0x000f6e0000000200 */
[C---:B-1----:R-:W-:Y:S08]  /*2520*/  HMMA.16816.F32.BF16 R44, R20.reuse, R12, R44 ;  /* 0x0000000c142c723c */ /* 0x042ff0000004182c */
[C---:B------:R-:W-:Y:S01]  /*2530*/  HMMA.16816.F32.BF16 R40, R20.reuse, R14, R40 ;  /* 0x0000000e1428723c */ /* 0x040fe20000041828 */
[----:B------:R-:W1:Y:S07]  /*2540*/  LDSM.16.M88.4 R12, [R197+0xe800] ;  /* 0x00e80000c50c783b */ /* 0x000e6e0000000200 */
[C---:B------:R-:W-:Y:S08]  /*2550*/  HMMA.16816.F32.BF16 R36, R20.reuse, R80, R36 ;  /* 0x000000501424723c */ /* 0x040ff00000041824 */
[----:B------:R-:W-:Y:S08]  /*2560*/  HMMA.16816.F32.BF16 R32, R20, R82, R32 ;  /* 0x000000521420723c */ /* 0x000ff00000041820 */
[C---:B--2---:R-:W-:Y:S08]  /*2570*/  HMMA.16816.F32.BF16 R8, R68.reuse, R64, R8 ;  /* 0x000000404408723c */ /* 0x044ff00000041808 */
[----:B------:R-:W-:Y:S01]  /*2580*/  HMMA.16816.F32.BF16 R72, R68, R66, R72 ;  /* 0x000000424448723c */ /* 0x000fe20000041848 */
[----:B------:R-:W-:Y:S07]  /*2590*/  LDSM.16.M88.4 R64, [R195+0x3000] ;  /* 0x00300000c340783b */ /* 0x000fee0000000200 */
[C---:B------:R-:W-:Y:S08]  /*25a0*/  HMMA.16816.F32.BF16 R28, R20.reuse, R76, R28 ;  /* 0x0000004c141c723c */ /* 0x040ff0000004181c */
[----:B------:R-:W-:Y:S01]  /*25b0*/  HMMA.16816.F32.BF16 R24, R20, R78, R24 ;  /* 0x0000004e1418723c */ /* 0x000fe20000041818 */
[----:B------:R-:W2:Y:S07]  /*25c0*/  LDSM.16.M88.4 R20, [R197+0xf000] ;  /* 0x00f00000c514783b */ /* 0x000eae0000000200 */
[C---:B---3--:R-:W-:Y:S08]  /*25d0*/  HMMA.16816.F32.BF16 R44, R68.reuse, R52, R44 ;  /* 0x00000034442c723c */ /* 0x048ff0000004182c */
[C---:B------:R-:W-:Y:S01]  /*25e0*/  HMMA.16816.F32.BF16 R40, R68.reuse, R54, R40 ;  /* 0x000000364428723c */ /* 0x040fe20000041828 */
[----:B------:R-:W-:Y:S07]  /*25f0*/  LDSM.16.M88.4 R52, [R196+0x4000] ;  /* 0x00400000c434783b */ /* 0x000fee0000000200 */
[C---:B----4-:R-:W-:Y:S08]  /*2600*/  HMMA.16816.F32.BF16 R36, R68.reuse, R48, R36 ;  /* 0x000000304424723c */ /* 0x050ff00000041824 */
[----:B------:R-:W-:Y:S01]  /*2610*/  HMMA.16816.F32.BF16 R32, R68, R50, R32 ;  /* 0x000000324420723c */ /* 0x000fe20000041820 */
[----:B------:R-:W3:Y:S07]  /*2620*/  LDSM.16.M88.4 R48, [R197+0xf800] ;  /* 0x00f80000c530783b */ /* 0x000eee0000000200 */
[C---:B-----5:R-:W-:Y:S08]  /*2630*/  HMMA.16816.F32.BF16 R8, R56.reuse, R16, R8 ;  /* 0x000000103808723c */ /* 0x060ff00000041808 */
[----:B------:R-:W-:Y:S01]  /*2640*/  HMMA.16816.F32.BF16 R72, R56, R18, R72 ;  /* 0x000000123848723c */ /* 0x000fe20000041848 */
[----:B------:R-:W4:Y:S07]  /*2650*/  LDSM.16.M88.4 R16, [R195+0x2000] ;  /* 0x00200000c310783b */ /* 0x000f2e0000000200 */
[C---:B------:R-:W-:Y:S08]  /*2660*/  HMMA.16816.F32.BF16 R28, R68.reuse, R60, R28 ;  /* 0x0000003c441c723c */ /* 0x040ff0000004181c */
[----:B------:R-:W-:Y:S01]  /*2670*/  HMMA.16816.F32.BF16 R24, R68, R62, R24 ;  /* 0x0000003e4418723c */ /* 0x000fe20000041818 */
[----:B------:R-:W-:Y:S07]  /*2680*/  LDSM.16.M88.4 R60, [R195+0x3800] ;  /* 0x00380000c33c783b */ /* 0x000fee0000000200 */
[C---:B-1----:R-:W-:Y:S08]  /*2690*/  HMMA.16816.F32.BF16 R44, R56.reuse, R12, R44 ;  /* 0x0000000c382c723c */ /* 0x042ff0000004182c */
[C---:B------:R-:W-:Y:S01]  /*26a0*/  HMMA.16816.F32.BF16 R40, R56.reuse, R14, R40 ;  /* 0x0000000e3828723c */ /* 0x040fe20000041828 */
[----:B------:R-:W1:Y:S07]  /*26b0*/  LDSM.16.M88.4 R12, [R195+0x2800] ;  /* 0x00280000c30c783b */ /* 0x000e6e0000000200 */
[C---:B--2---:R-:W-:Y:S08]  /*26c0*/  HMMA.16816.F32.BF16 R36, R56.reuse, R20, R36 ;  /* 0x000000143824723c */ /* 0x044ff00000041824 */
[C---:B------:R-:W-:Y:S01]  /*26d0*/  HMMA.16816.F32.BF16 R68, R56.reuse, R22, R32 ;  /* 0x000000163844723c */ /* 0x040fe20000041820 */
[----:B------:R-:W-:Y:S04]  /*26e0*/  LDSM.16.M88.4 R32, [R194+0x4000] ;  /* 0x00400000c220783b */ /* 0x000fe80000000200 */
[----:B------:R-:W2:Y:S03]  /*26f0*/  LDSM.16.M88.4 R20, [R191+0xe000] ;  /* 0x00e00000bf14783b */ /* 0x000ea60000000200 */
[C---:B---3--:R-:W-:Y:S08]  /*2700*/  HMMA.16816.F32.BF16 R28, R56.reuse, R48, R28 ;  /* 0x00000030381c723c */ /* 0x048ff0000004181c */
[----:B------:R-:W-:Y:S01]  /*2710*/  HMMA.16816.F32.BF16 R48, R56, R50, R24 ;  /* 0x000000323830723c */ /* 0x000fe20000041818 */
[----:B------:R-:W3:Y:S04]  /*2720*/  LDSM.16.M88.4 R24, [R191+0xe800] ;  /* 0x00e80000bf18783b */ /* 0x000ee80000000200 */
[----:B------:R-:W-:Y:S03]  /*2730*/  LDSM.16.M88.4 R56, [R191+0xf800] ;  /* 0x00f80000bf38783b */ /* 0x000fe60000000200 */
[C---:B----4-:R-:W-:Y:S08]  /*2740*/  HMMA.16816.F32.BF16 R8, R52.reuse, R16, R8 ;  /* 0x000000103408723c */ /* 0x050ff00000041808 */
[C---:B------:R-:W-:Y:S01]  /*2750*/  HMMA.16816.F32.BF16 R72, R52.reuse, R18, R72 ;  /* 0x000000123448723c */ /* 0x040fe20000041848 */
[----:B------:R-:W4:Y:S07]  /*2760*/  LDSM.16.M88.4 R16, [R191+0xf000] ;  /* 0x00f00000bf10783b */ /* 0x000f2e0000000200 */
        /* <DEDUP_REMOVED lines=8> */
[----:B------:R-:W1:Y:S04]  /*27f0*/  LDSM.16.M88.4 R48, [R193+0x4000] ;  /* 0x00400000c130783b */ /* 0x000e680000000200 */
[----:B------:R-:W5:Y:S03]  /*2800*/  LDSM.16.M88.4 R60, [R184+0x2800] ;  /* 0x00280000b83c783b */ /* 0x000f660000000200 */
[C---:B--2---:R-:W-:Y:S08]  /*2810*/  HMMA.16816.F32.BF16 R8, R32.reuse, R20, R8 ;  /* 0x000000142008723c */ /* 0x044ff00000041808 */
[C---:B------:R-:W-:Y:S01]  /*2820*/  HMMA.16816.F32.BF16 R72, R32.reuse, R22, R72 ;  /* 0x000000162048723c */ /* 0x040fe20000041848 */
[----:B------:R-:W2:Y:S07]  /*2830*/  LDSM.16.M88.4 R20, [R184+0x3000] ;  /* 0x00300000b814783b */ /* 0x000eae0000000200 */
[C---:B---3--:R-:W-:Y:S08]  /*2840*/  HMMA.16816.F32.BF16 R44, R32.reuse, R24, R44 ;  /* 0x00000018202c723c */ /* 0x048ff0000004182c */
[C---:B------:R-:W-:Y:S01]  /*2850*/  HMMA.16816.F32.BF16 R40, R32.reuse, R26, R40 ;  /* 0x0000001a2028723c */ /* 0x040fe20000041828 */
[----:B------:R-:W-:Y:S07]  /*2860*/  LDSM.16.M88.4 R24, [R184+0x3800] ;  /* 0x00380000b818783b */ /* 0x000fee0000000200 */
[C---:B----4-:R-:W-:Y:S08]  /*2870*/  HMMA.16816.F32.BF16 R36, R32.reuse, R16, R36 ;  /* 0x000000102024723c */ /* 0x050ff00000041824 */
[----:B------:R-:W-:Y:S01]  /*2880*/  HMMA.16816.F32.BF16 R68, R32, R18, R68 ;  /* 0x000000122044723c */ /* 0x000fe20000041844 */
[----:B------:R-:W3:Y:S07]  /*2890*/  LDSM.16.M88.4 R16, [R197+0x10000] ;  /* 0x01000000c510783b */ /* 0x000eee0000000200 */
[C---:B-1----:R-:W-:Y:S08]  /*28a0*/  HMMA.16816.F32.BF16 R8, R48.reuse, R12, R8 ;  /* 0x0000000c3008723c */ /* 0x042ff00000041808 */
[C---:B------:R-:W-:Y:S01]  /*28b0*/  HMMA.16816.F32.BF16 R72, R48.reuse, R14, R72 ;  /* 0x0000000e3048723c */ /* 0x040fe20000041848 */
[----:B------:R-:W1:Y:S07]  /*28c0*/  LDSM.16.M88.4 R12, [R197+0x10800] ;  /* 0x01080000c50c783b */ /* 0x000e6e0000000200 */
[C---:B-----5:R-:W-:Y:S08]  /*28d0*/  HMMA.16816.F32.BF16 R44, R48.reuse, R60, R44 ;  /* 0x0000003c302c723c */ /* 0x060ff0000004182c */
[C---:B------:R-:W-:Y:S01]  /*28e0*/  HMMA.16816.F32.BF16 R40, R48.reuse, R62, R40 ;  /* 0x0000003e3028723c */ /* 0x040fe20000041828 */
[----:B------:R-:W-:Y:S07]  /*28f0*/  LDSM.16.M88.4 R60, [R196+0x8000] ;  /* 0x00800000c43c783b */ /* 0x000fee0000000200 */
[----:B--2---:R-:W-:Y:S01]  /*2900*/  HMMA.16816.F32.BF16 R76, R48, R20, R36 ;  /* 0x00000014304c723c */ /* 0x004fe20000041824 */
[----:B------:R-:W2:Y:S07]  /*2910*/  LDSM.16.M88.4 R36, [R195+0x4000] ;  /* 0x00400000c324783b */ /* 0x000eae0000000200 */
[C---:B------:R-:W-:Y:S08]  /*2920*/  HMMA.16816.F32.BF16 R28, R32.reuse, R56, R28 ;  /* 0x00000038201c723c */ /* 0x040ff0000004181c */
[----:B------:R-:W-:Y:S01]  /*2930*/  HMMA.16816.F32.BF16 R52, R32, R58, R52 ;  /* 0x0000003a2034723c */ /* 0x000fe20000041834 */
[----:B------:R-:W4:Y:S04]  /*2940*/  LDSM.16.M88.4 R56, [R197+0x11000] ;  /* 0x01100000c538783b */ /* 0x000f280000000200 */
[----:B------:R-:W5:Y:S03]  /*2950*/  LDSM.16.M88.4 R32, [R197+0x11800] ;  /* 0x01180000c520783b */ /* 0x000f660000000200 */
[----:B---3--:R-:W-:Y:S08]  /*2960*/  HMMA.16816.F32.BF16 R8, R64, R16, R8 ;  /* 0x000000104008723c */ /* 0x008ff00000041808 */
[----:B------:R-:W-:Y:S01]  /*2970*/  HMMA.16816.F32.BF16 R68, R48, R22, R68 ;  /* 0x000000163044723c */ /* 0x000fe20000041844 */
[----:B------:R-:W3:Y:S07]  /*2980*/  LDSM.16.M88.4 R20, [R195+0x4800] ;  /* 0x00480000c314783b */ /* 0x000eee0000000200 */
[----:B------:R-:W-:Y:S08]  /*2990*/  HMMA.16816.F32.BF16 R72, R64, R18, R72 ;  /* 0x000000124048723c */ /* 0x000ff00000041848 */
[C---:B------:R-:W-:Y:S08]  /*29a0*/  HMMA.16816.F32.BF16 R28, R48.reuse, R24, R28 ;  /* 0x00000018301c723c */ /* 0x040ff0000004181c */
[----:B------:R-:W-:Y:S01]  /*29b0*/  HMMA.16816.F32.BF16 R52, R48, R26, R52 ;  /* 0x0000001a3034723c */ /* 0x000fe20000041834 */
[----:B------:R-:W-:Y:S07]  /*29c0*/  LDSM.16.M88.4 R24, [R191+0x10000] ;  /* 0x01000000bf18783b */ /* 0x000fee0000000200 */
[C---:B-1----:R-:W-:Y:S08]  /*29d0*/  HMMA.16816.F32.BF16 R44, R64.reuse, R12, R44 ;  /* 0x0000000c402c723c */ /* 0x042ff0000004182c */
[----:B------:R-:W-:Y:S01]  /*29e0*/  HMMA.16816.F32.BF16 R40, R64, R14, R40 ;  /* 0x0000000e4028723c */ /* 0x000fe20000041828 */
[----:B------:R-:W-:Y:S07]  /*29f0*/  LDSM.16.M88.4 R12, [R195+0x5000] ;  /* 0x00500000c30c783b */ /* 0x000fee0000000200 */
[C---:B--2---:R-:W-:Y:S01]  /*2a00*/  HMMA.16816.F32.BF16 R16, R60.reuse, R36, R8 ;  /* 0x000000243c10723c */ /* 0x044fe20000041808 */
[----:B------:R-:W1:Y:S07]  /*2a10*/  LDSM.16.M88.4 R8, [R194+0x8000] ;  /* 0x00800000c208783b */ /* 0x000e6e0000000200 */
[----:B------:R-:W-:Y:S01]  /*2a20*/  HMMA.16816.F32.BF16 R72, R60, R38, R72 ;  /* 0x000000263c48723c */ /* 0x000fe20000041848 */
[----:B------:R-:W2:Y:S07]  /*2a30*/  LDSM.16.M88.4 R36, [R191+0x10800] ;  /* 0x01080000bf24783b */ /* 0x000eae0000000200 */
[C---:B----4-:R-:W-:Y:S08]  /*2a40*/  HMMA.16816.F32.BF16 R76, R64.reuse, R56, R76 ;  /* 0x00000038404c723c */ /* 0x050ff0000004184c */
[C---:B------:R-:W-:Y:S08]  /*2a50*/  HMMA.16816.F32.BF16 R68, R64.reuse, R58, R68 ;  /* 0x0000003a4044723c */ /* 0x040ff00000041844 */
[C---:B-----5:R-:W-:Y:S08]  /*2a60*/  HMMA.16816.F32.BF16 R28, R64.reuse, R32, R28 ;  /* 0x00000020401c723c */ /* 0x060ff0000004181c */
[----:B------:R-:W-:Y:S01]  /*2a70*/  HMMA.16816.F32.BF16 R52, R64, R34, R52 ;  /* 0x000000224034723c */ /* 0x000fe20000041834 */
[----:B------:R-:W4:Y:S07]  /*2a80*/  LDSM.16.M88.4 R32, [R195+0x5800] ;  /* 0x00580000c320783b */ /* 0x000f2e0000000200 */
[C---:B---3--:R-:W-:Y:S01]  /*2a90*/  HMMA.16816.F32.BF16 R48, R60.reuse, R20, R44 ;  /* 0x000000143c30723c */ /* 0x048fe2000004182c */
[----:B------:R-:W-:Y:S07]  /*2aa0*/  LDSM.16.M88.4 R44, [R191+0x11000] ;  /* 0x01100000bf2c783b */ /* 0x000fee0000000200 */
[----:B------:R-:W-:Y:S01]  /*2ab0*/  HMMA.16816.F32.BF16 R56, R60, R22, R40 ;  /* 0x000000163c38723c */ /* 0x000fe20000041828 */
[----:B------:R-:W-:Y:S04]  /*2ac0*/  LDSM.16.M88.4 R20, [R193+0x8000] ;  /* 0x00800000c114783b */ /* 0x000fe80000000200 */
[----:B------:R-:W3:Y:S03]  /*2ad0*/  LDSM.16.M88.4 R40, [R184+0x4000] ;  /* 0x00400000b828783b */ /* 0x000ee60000000200 */
[C---:B-1----:R-:W-:Y:S08]  /*2ae0*/  HMMA.16816.F32.BF16 R16, R8.reuse, R24, R16 ;  /* 0x000000180810723c */ /* 0x042ff00000041810 */
[----:B------:R-:W-:Y:S01]  /*2af0*/  HMMA.16816.F32.BF16 R72, R8, R26, R72 ;  /* 0x0000001a0848723c */ /* 0x000fe20000041848 */
[----:B------:R-:W-:Y:S07]  /*2b00*/  LDSM.16.M88.4 R24, [R191+0x11800] ;  /* 0x01180000bf18783b */ /* 0x000fee0000000200 */
[C---:B------:R-:W-:Y:S08]  /*2b10*/  HMMA.16816.F32.BF16 R76, R60.reuse, R12, R76 ;  /* 0x0000000c3c4c723c */ /* 0x040ff0000004184c */
[----:B------:R-:W-:Y:S01]  /*2b20*/  HMMA.16816.F32.BF16 R68, R60, R14, R68 ;  /* 0x0000000e3c44723c */ /* 0x000fe20000041844 */
[----:B------:R-:W1:Y:S07]  /*2b30*/  LDSM.16.M88.4 R12, [R184+0x4800] ;  /* 0x00480000b80c783b */ /* 0x000e6e0000000200 */
[----:B--2---:R-:W-:Y:S07]  /*2b40*/  HMMA.16816.F32.BF16 R48, R8, R36, R48 ;  /* 0x000000240830723c */ /* 0x004fee0000041830 */
[----:B------:R-:W-:Y:S01]  /*2b50*/  IMAD R36, R225, 0x40, R202 ;  /* 0x00000040e1247824 */ /* 0x000fe200078e02ca */
[----:B----4-:R-:W-:Y:S03]  /*2b60*/  HMMA.16816.F32.BF16 R52, R60, R34, R52 ;  /* 0x000000223c34723c */ /* 0x010fe60000041834 */
[----:B------:R-:W-:Y:S04]  /*2b70*/  I2F R37, R36 ;  /* 0x0000002400257306 */ /* 0x000fe80000201400 */
[----:B------:R-:W-:Y:S01]  /*2b80*/  IADD3 R34, R7, R6, -R206 ;  /* 0x0000000607227210 */ /* 0x000fe20007ffe8ce */
[----:B---3--:R-:W-:Y:S03]  /*2b90*/  HMMA.16816.F32.BF16 R16, R20, R40, R16 ;  /* 0x000000281410723c */ /* 0x008fe60000041810 */
[----:B------:R-:W-:-:S04]  /*2ba0*/  IADD3 R34, R34, c[0x0][0x2e8], RZ ;  /* 0x0000ba0022227a10 */ /* 0x000fc80007ffe0ff */
[----:B------:R-:W-:Y:S01]  /*2bb0*/  IADD3 R6, R34, 0x8, RZ ;  /* 0x0000000822067810 */ /* 0x000fe20007ffe0ff */
[----:B------:R-:W-:Y:S01]  /*2bc0*/  HMMA.16816.F32.BF16 R28, R60, R32, R28 ;  /* 0x000000203c1c723c */ /* 0x000fe2000004181c */
[----:B------:R-:W-:Y:S02]  /*2bd0*/  IADD3 R40, R36, 0x9, RZ ;  /* 0x0000000924287810 */ /* 0x000fe40007ffe0ff */
[-C--:B------:R-:W-:Y:S02]  /*2be0*/  IMNMX R135, R6, R7.reuse, PT ;  /* 0x0000000706877217 */ /* 0x080fe40003800200 */
[----:B------:R-:W-:Y:S01]  /*2bf0*/  I2F R6, R40 ;  /* 0x0000002800067306 */ /* 0x000fe20000201400 */
[----:B------:R-:W-:Y:S02]  /*2c00*/  IMNMX R207, R34, R7, PT ;  /* 0x0000000722cf7217 */ /* 0x000fe40003800200 */
[----:B------:R-:W-:Y:S01]  /*2c10*/  IADD3 R32, R36, 0x1, RZ ;  /* 0x0000000124207810 */ /* 0x000fe20007ffe0ff */
[----:B------:R-:W-:Y:S01]  /*2c20*/  HMMA.16816.F32.BF16 R56, R8, R38, R56 ;  /* 0x000000260838723c */ /* 0x000fe20000041838 */
[----:B------:R-:W-:-:S02]  /*2c30*/  ISETP.GE.AND P5, PT, R40, R207, PT ;  /* 0x000000cf2800720c */ /* 0x000fc40003fa6270 */
[C---:B------:R-:W-:Y:S01]  /*2c40*/  ISETP.GE.AND P2, PT, R32.reuse, R135, PT ;  /* 0x000000872000720c */ /* 0x040fe20003f46270 */
[----:B------:R-:W2:Y:S01]  /*2c50*/  I2F R4, R32 ;  /* 0x0000002000047306 */ /* 0x000ea20000201400 */
[----:B------:R-:W-:Y:S02]  /*2c60*/  ISETP.GE.AND P6, PT, R32, R207, PT ;  /* 0x000000cf2000720c */ /* 0x000fe40003fc6270 */
[----:B------:R-:W-:Y:S01]  /*2c70*/  IADD3 R38, R36, 0x8, RZ ;  /* 0x0000000824267810 */ /* 0x000fe20007ffe0ff */
[----:B------:R-:W-:Y:S01]  /*2c80*/  HMMA.16816.F32.BF16 R72, R20, R42, R72 ;  /* 0x0000002a1448723c */ /* 0x000fe20000041848 */
[----:B------:R-:W-:Y:S02]  /*2c90*/  ISETP.GE.AND P4, PT, R40, R135, PT ;  /* 0x000000872800720c */ /* 0x000fe40003f86270 */
[C---:B------:R-:W-:Y:S01]  /*2ca0*/  ISETP.GE.AND P3, PT, R38.reuse, R207, PT ;  /* 0x000000cf2600720c */ /* 0x040fe20003f66270 */
[----:B------:R3:W4:Y:S01]  /*2cb0*/  I2F R41, R38 ;  /* 0x0000002600297306 */ /* 0x0007220000201400 */
[----:B------:R-:W-:-:S02]  /*2cc0*/  ISETP.GE.AND P0, PT, R38, R135, PT ;  /* 0x000000872600720c */ /* 0x000fc40003f06270 */
[----:B------:R-:W-:Y:S01]  /*2cd0*/  IADD3 R42, R36, 0x10, RZ ;  /* 0x00000010242a7810 */ /* 0x000fe20007ffe0ff */
[C---:B-1----:R-:W-:Y:S03]  /*2ce0*/  HMMA.16816.F32.BF16 R48, R20.reuse, R12, R48 ;  /* 0x0000000c1430723c */ /* 0x042fe60000041830 */
[----:B------:R-:W-:Y:S01]  /*2cf0*/  ISETP.GE.AND P1, PT, R42, R207, PT ;  /* 0x000000cf2a00720c */ /* 0x000fe20003f26270 */
[CC--:B--2---:R-:W-:Y:S01]  /*2d00*/  FFMA.FTZ R19, R4.reuse, R0.reuse, R19 ;  /* 0x0000000004137223 */ /* 0x0c4fe20000010013 */
[----:B------:R-:W1:Y:S01]  /*2d10*/  LDSM.16.M88.4 R32, [R184+0x5000] ;  /* 0x00500000b820783b */ /* 0x000e620000000200 */
[----:B------:R-:W-:Y:S01]  /*2d20*/  FFMA.FTZ R17, R4, R0, R17 ;  /* 0x0000000004117223 */ /* 0x000fe20000010011 */
[----:B------:R-:W-:Y:S01]  /*2d30*/  IADD3 R12, R36, 0x11, RZ ;  /* 0x00000011240c7810 */ /* 0x000fe20007ffe0ff */
[----:B------:R-:W-:Y:S01]  /*2d40*/  HMMA.16816.F32.BF16 R56, R20, R14, R56 ;  /* 0x0000000e1438723c */ /* 0x000fe20000041838 */
[----:B------:R-:W2:Y:S02]  /*2d50*/  I2F R7, R42 ;  /* 0x0000002a00077306 */ /* 0x000ea40000201400 */
[----:B------:R-:W-:-:S02]  /*2d60*/  FSEL R39, R17, -INF , !P6 ;  /* 0xff80000011277808 */ /* 0x000fc40007000000 */
[----:B---3--:R-:W-:Y:S02]  /*2d70*/  FSEL R38, R19, -INF , !P2 ;  /* 0xff80000013267808 */ /* 0x008fe40005000000 */
[----:B------:R-:W-:Y:S01]  /*2d80*/  IADD3 R14, R36, 0x18, RZ ;  /* 0x00000018240e7810 */ /* 0x000fe20007ffe0ff */
[CC--:B----4-:R-:W-:Y:S01]  /*2d90*/  FFMA.FTZ R72, R41.reuse, R0.reuse, R72 ;  /* 0x0000000029487223 */ /* 0x0d0fe20000010048 */
[----:B------:R-:W3:Y:S01]  /*2da0*/  I2F R40, R12 ;  /* 0x0000000c00287306 */ /* 0x000ee20000201400 */
[-C--:B------:R-:W-:Y:S01]  /*2db0*/  FFMA.FTZ R4, R41, R0.reuse, R74 ;  /* 0x0000000029047223 */ /* 0x080fe2000001004a */
[----:B------:R-:W-:Y:S01]  /*2dc0*/  ISETP.GE.AND P2, PT, R12, R207, PT ;  /* 0x000000cf0c00720c */ /* 0x000fe20003f46270 */
[-C--:B------:R-:W-:Y:S01]  /*2dd0*/  FFMA.FTZ R19, R6, R0.reuse, R73 ;  /* 0x0000000006137223 */ /* 0x080fe20000010049 */
[----:B------:R-:W-:Y:S01]  /*2de0*/  FSEL R41, R72, -INF , !P3 ;  /* 0xff80000048297808 */ /* 0x000fe20005800000 */
[C---:B------:R-:W-:Y:S01]  /*2df0*/  HMMA.16816.F32.BF16 R68, R8.reuse, R46, R68 ;  /* 0x0000002e0844723c */ /* 0x040fe20000041844 */
[----:B------:R-:W-:Y:S01]  /*2e00*/  FSEL R4, R4, -INF , !P0 ;  /* 0xff80000004047808 */ /* 0x000fe20004000000 */
[-C--:B------:R-:W-:Y:S01]  /*2e10*/  FFMA.FTZ R6, R6, R0.reuse, R75 ;  /* 0x0000000006067223 */ /* 0x080fe2000001004b */
[----:B------:R-:W-:Y:S01]  /*2e20*/  FSEL R19, R19, -INF , !P5 ;  /* 0xff80000013137808 */ /* 0x000fe20006800000 */
[----:B------:R4:W5:Y:S01]  /*2e30*/  I2F R43, R14 ;  /* 0x0000000e002b7306 */ /* 0x0009620000201400 */
[----:B------:R-:W-:Y:S01]  /*2e40*/  ISETP.GE.AND P3, PT, R12, R135, PT ;  /* 0x000000870c00720c */ /* 0x000fe20003f66270 */
[-C--:B--2---:R-:W-:Y:S01]  /*2e50*/  FFMA.FTZ R48, R7, R0.reuse, R48 ;  /* 0x0000000007307223 */ /* 0x084fe20000010030 */
[C---:B------:R-:W-:Y:S01]  /*2e60*/  ISETP.GE.AND P0, PT, R14.reuse, R207, PT ;  /* 0x000000cf0e00720c */ /* 0x040fe20003f06270 */
[----:B------:R-:W-:Y:S01]  /*2e70*/  HMMA.16816.F32.BF16 R28, R8, R24, R28 ;  /* 0x00000018081c723c */ /* 0x000fe2000004181c */
[-C--:B------:R-:W-:Y:S01]  /*2e80*/  ISETP.GE.AND P5, PT, R14, R135.reuse, PT ;  /* 0x000000870e00720c */ /* 0x080fe20003fa6270 */
[-C--:B---3--:R-:W-:Y:S01]  /*2e90*/  FFMA.FTZ R17, R40, R0.reuse, R49 ;  /* 0x0000000028117223 */ /* 0x088fe20000010031 */
[----:B------:R-:W-:Y:S01]  /*2ea0*/  ISETP.GE.AND P6, PT, R42, R135, PT ;  /* 0x000000872a00720c */ /* 0x000fe20003fc6270 */
[----:B------:R-:W-:Y:S01]  /*2eb0*/  FFMA.FTZ R51, R40, R0, R51 ;  /* 0x0000000028337223 */ /* 0x000fe20000010033 */
[----:B------:R-:W-:-:S02]  /*2ec0*/  IADD3 R40, R36, 0x28, RZ ;  /* 0x0000002824287810 */ /* 0x000fc40007ffe0ff */
[----:B------:R-:W-:Y:S01]  /*2ed0*/  FFMA.FTZ R24, R7, R0, R50 ;  /* 0x0000000007187223 */ /* 0x000fe20000010032 */
[----:B------:R-:W-:Y:S01]  /*2ee0*/  HMMA.16816.F32.BF16 R76, R8, R44, R76 ;  /* 0x0000002c084c723c */ /* 0x000fe2000004184c */
[----:B------:R-:W-:Y:S02]  /*2ef0*/  IADD3 R42, R36, 0x20, RZ ;  /* 0x00000020242a7810 */ /* 0x000fe40007ffe0ff */
[----:B------:R-:W-:Y:S01]  /*2f00*/  FSEL R6, R6, -INF , !P4 ;  /* 0xff80000006067808 */ /* 0x000fe20006000000 */
[----:B----4-:R-:W2:Y:S01]  /*2f10*/  LDSM.16.M88.4 R12, [R184+0x5800] ;  /* 0x00580000b80c783b */ /* 0x010ea20000000200 */
[----:B------:R-:W-:Y:S01]  /*2f20*/  FSEL R7, R48, -INF , !P1 ;  /* 0xff80000030077808 */ /* 0x000fe20004800000 */
[----:B------:R-:W-:-:S04]  /*2f30*/  DEPBAR.LE SB0, 0x0 ;  /* 0x000080000000791a */ /* 0x000fc80000000000 */
[----:B------:R-:W-:Y:S01]  /*2f40*/  HMMA.16816.F32.BF16 R52, R8, R26, R52 ;  /* 0x0000001a0834723c */ /* 0x000fe20000041834 */
[----:B------:R-:W-:Y:S02]  /*2f50*/  IADD3 R44, R36, 0x19, RZ ;  /* 0x00000019242c7810 */ /* 0x000fe40007ffe0ff */
[----:B------:R-:W-:Y:S02]  /*2f60*/  FSEL R24, R24, -INF , !P6 ;  /* 0xff80000018187808 */ /* 0x000fe40007000000 */
[----:B------:R-:W3:Y:S01]  /*2f70*/  I2F R25, R44 ;  /* 0x0000002c00197306 */ /* 0x000ee20000201400 */
[----:B------:R-:W-:Y:S01]  /*2f80*/  FSEL R17, R17, -INF , !P2 ;  /* 0xff80000011117808 */ /* 0x000fe20005000000 */
[-C--:B-----5:R-:W-:Y:S01]  /*2f90*/  FFMA.FTZ R9, R43, R0.reuse, R56 ;  /* 0x000000002b097223 */ /* 0x0a0fe20000010038 */
[----:B-1----:R-:W-:Y:S01]  /*2fa0*/  HMMA.16816.F32.BF16 R68, R20, R34, R68 ;  /* 0x000000221444723c */ /* 0x002fe20000041844 */
[----:B------:R-:W-:Y:S01]  /*2fb0*/  FSEL R26, R51, -INF , !P3 ;  /* 0xff800000331a7808 */ /* 0x000fe20005800000 */
[----:B------:R-:W-:Y:S01]  /*2fc0*/  FFMA.FTZ R10, R43, R0, R58 ;  /* 0x000000002b0a7223 */ /* 0x000fe2000001003a */
[----:B------:R-:W-:-:S02]  /*2fd0*/  ISETP.GE.AND P4, PT, R44, R207, PT ;  /* 0x000000cf2c00720c */ /* 0x000fc40003f86270 */
[----:B------:R-:W1:Y:S01]  /*2fe0*/  I2F R35, R40 ;  /* 0x0000002800237306 */ /* 0x000e620000201400 */
[----:B------:R-:W-:Y:S02]  /*2ff0*/  FSEL R9, R9, -INF , !P0 ;  /* 0xff80000009097808 */ /* 0x000fe40004000000 */
[----:B------:R-:W-:Y:S01]  /*3000*/  HMMA.16816.F32.BF16 R76, R20, R32, R76 ;  /* 0x00000020144c723c */ /* 0x000fe2000004184c */
[----:B------:R-:W-:Y:S02]  /*3010*/  IADD3 R34, R36, 0x29, RZ ;  /* 0x0000002924227810 */ /* 0x000fe40007ffe0ff */
[----:B------:R-:W-:Y:S02]  /*3020*/  FSEL R10, R10, -INF , !P5 ;  /* 0xff8000000a0a7808 */ /* 0x000fe40006800000 */
[----:B------:R-:W4:Y:S01]  /*3030*/  I2F R33, R42 ;  /* 0x0000002a00217306 */ /* 0x000f220000201400 */
[CC--:B---3--:R-:W-:Y:S01]  /*3040*/  FFMA.FTZ R11, R25.reuse, R0.reuse, R57 ;  /* 0x00000000190b7223 */ /* 0x0c8fe20000010039 */
[----:B------:R-:W-:Y:S01]  /*3050*/  IADD3 R32, R36, 0x21, RZ ;  /* 0x0000002124207810 */ /* 0x000fe20007ffe0ff */
[----:B------:R-:W-:Y:S01]  /*3060*/  FFMA.FTZ R8, R25, R0, R59 ;  /* 0x0000000019087223 */ /* 0x000fe2000001003b */
[----:B------:R-:W-:-:S02]  /*3070*/  ISETP.GE.AND P5, PT, R40, R207, PT ;  /* 0x000000cf2800720c */ /* 0x000fc40003fa6270 */
[C---:B------:R-:W-:Y:S02]  /*3080*/  ISETP.GE.AND P3, PT, R32.reuse, R207, PT ;  /* 0x000000cf2000720c */ /* 0x040fe40003f66270 */
[----:B------:R3:W5:Y:S01]  /*3090*/  I2F R27, R32 ;  /* 0x00000020001b7306 */ /* 0x0007620000201400 */
[-C--:B------:R-:W-:Y:S02]  /*30a0*/  ISETP.GE.AND P0, PT, R32, R135.reuse, PT ;  /* 0x000000872000720c */ /* 0x080fe40003f06270 */
[CC--:B-1----:R-:W-:Y:S01]  /*30b0*/  FFMA.FTZ R68, R35.reuse, R0.reuse, R68 ;  /* 0x0000000023447223 */ /* 0x0c2fe20000010044 */
[----:B------:R-:W-:Y:S01]  /*30c0*/  ISETP.GE.AND P1, PT, R44, R135, PT ;  /* 0x000000872c00720c */ /* 0x000fe20003f26270 */
[----:B--2---:R-:W-:Y:S01]  /*30d0*/  HMMA.16816.F32.BF16 R28, R20, R12, R28 ;  /* 0x0000000c141c723c */ /* 0x004fe2000004181c */
[----:B------:R-:W-:Y:S01]  /*30e0*/  ISETP.GE.AND P6, PT, R42, R207, PT ;  /* 0x000000cf2a00720c */ /* 0x000fe20003fc6270 */
[----:B------:R-:W-:Y:S01]  /*30f0*/  FFMA.FTZ R70, R35, R0, R70 ;  /* 0x0000000023467223 */ /* 0x000fe20000010046 */
[----:B------:R-:W1:Y:S01]  /*3100*/  I2F R25, R34 ;  /* 0x0000002200197306 */ /* 0x000e620000201400 */
[----:B------:R-:W-:-:S02]  /*3110*/  FSEL R159, R68, -INF , !P5 ;  /* 0xff800000449f7808 */ /* 0x000fc40006800000 */
[CC--:B----4-:R-:W-:Y:S01]  /*3120*/  FFMA.FTZ R76, R33.reuse, R0.reuse, R76 ;  /* 0x00000000214c7223 */ /* 0x0d0fe2000001004c */
[----:B------:R-:W-:Y:S01]  /*3130*/  IADD3 R12, R36, 0x31, RZ ;  /* 0x00000031240c7810 */ /* 0x000fe20007ffe0ff */
[----:B------:R-:W-:Y:S01]  /*3140*/  HMMA.16816.F32.BF16 R52, R20, R14, R52 ;  /* 0x0000000e1434723c */ /* 0x000fe20000041834 */
[-C--:B------:R-:W-:Y:S01]  /*3150*/  FFMA.FTZ R78, R33, R0.reuse, R78 ;  /* 0x00000000214e7223 */ /* 0x080fe2000001004e */
[-C--:B------:R-:W-:Y:S01]  /*3160*/  ISETP.GE.AND P2, PT, R42, R135.reuse, PT ;  /* 0x000000872a00720c */ /* 0x080fe20003f46270 */
[----:B------:R-:W2:Y:S01]  /*3170*/  I2F R14, R12 ;  /* 0x0000000c000e7306 */ /* 0x000ea20000201400 */
[----:B---3--:R-:W-:Y:S01]  /*3180*/  IADD3 R32, R36, 0x30, RZ ;  /* 0x0000003024207810 */ /* 0x008fe20007ffe0ff */
[CC--:B-----5:R-:W-:Y:S01]  /*3190*/  FFMA.FTZ R77, R27.reuse, R0.reuse, R77 ;  /* 0x000000001b4d7223 */ /* 0x0e0fe2000001004d */
[----:B------:R-:W-:Y:S01]  /*31a0*/  ISETP.GE.AND P5, PT, R12, R135, PT ;  /* 0x000000870c00720c */ /* 0x000fe20003fa6270 */
[----:B------:R-:W-:Y:S01]  /*31b0*/  FFMA.FTZ R79, R27, R0, R79 ;  /* 0x000000001b4f7223 */ /* 0x000fe2000001004f */
[----:B------:R-:W-:-:S02]  /*31c0*/  IADD3 R22, R36, 0x38, RZ ;  /* 0x0000003824167810 */ /* 0x000fc40007ffe0ff */
[----:B------:R-:W-:Y:S01]  /*31d0*/  IADD3 R20, R36, 0x39, RZ ;  /* 0x0000003924147810 */ /* 0x000fe20007ffe0ff */
[----:B------:R-:W3:Y:S01]  /*31e0*/  I2F R13, R32 ;  /* 0x00000020000d7306 */ /* 0x000ee20000201400 */
[----:B------:R-:W-:Y:S01]  /*31f0*/  FSEL R11, R11, -INF , !P4 ;  /* 0xff8000000b0b7808 */ /* 0x000fe20006000000 */
[CC--:B-1----:R-:W-:Y:S01]  /*3200*/  FFMA.FTZ R69, R25.reuse, R0.reuse, R69 ;  /* 0x0000000019457223 */ /* 0x0c2fe20000010045 */
[----:B------:R-:W-:Y:S01]  /*3210*/  FSEL R8, R8, -INF , !P1 ;  /* 0xff80000008087808 */ /* 0x000fe20004800000 */
[-C--:B------:R-:W-:Y:S01]  /*3220*/  FFMA.FTZ R71, R25, R0.reuse, R71 ;  /* 0x0000000019477223 */ /* 0x080fe20000010047 */
[----:B------:R-:W-:Y:S02]  /*3230*/  FSEL R167, R76, -INF , !P6 ;  /* 0xff8000004ca77808 */ /* 0x000fe40007000000 */
[----:B------:R-:W-:Y:S01]  /*3240*/  FSEL R164, R78, -INF , !P2 ;  /* 0xff8000004ea47808 */ /* 0x000fe20005000000 */
[----:B------:R-:W1:Y:S01]  /*3250*/  I2F R21, R22 ;  /* 0x0000001600157306 */ /* 0x000e620000201400 */
[CC--:B--2---:R-:W-:Y:S01]  /*3260*/  FFMA.FTZ R31, R14.reuse, R0.reuse, R31 ;  /* 0x000000000e1f7223 */ /* 0x0c4fe2000001001f */
[----:B------:R-:W-:Y:S01]  /*3270*/  FSEL R161, R77, -INF , !P3 ;  /* 0xff8000004da17808 */ /* 0x000fe20005800000 */
[-C--:B------:R-:W-:Y:S01]  /*3280*/  FFMA.FTZ R29, R14, R0.reuse, R29 ;  /* 0x000000000e1d7223 */ /* 0x080fe2000001001d */
[----:B------:R-:W-:Y:S01]  /*3290*/  FSEL R174, R79, -INF , !P0 ;  /* 0xff8000004fae7808 */ /* 0x000fe20004000000 */
[----:B------:R-:W-:Y:S01]  /*32a0*/  FFMA.FTZ R14, R37, R0, R16 ;  /* 0x00000000250e7223 */ /* 0x000fe20000010010 */
[----:B------:R-:W-:-:S02]  /*32b0*/  FSEL R142, R31, -INF , !P5 ;  /* 0xff8000001f8e7808 */ /* 0x000fc40006800000 */
[----:B------:R-:W2:Y:S01]  /*32c0*/  I2F R15, R20 ;  /* 0x00000014000f7306 */ /* 0x000ea20000201400 */
[----:B------:R-:W-:Y:S01]  /*32d0*/  ISETP.GE.AND P5, PT, R134, 0x2, PT ;  /* 0x000000028600780c */ /* 0x000fe20003fa6270 */
[CC--:B---3--:R-:W-:Y:S01]  /*32e0*/  FFMA.FTZ R28, R13.reuse, R0.reuse, R28 ;  /* 0x000000000d1c7223 */ /* 0x0c8fe2000001001c */
[----:B------:R-:W-:Y:S01]  /*32f0*/  ISETP.GE.AND P4, PT, R40, R135, PT ;  /* 0x000000872800720c */ /* 0x000fe20003f86270 */
[-C--:B------:R-:W-:Y:S01]  /*3300*/  FFMA.FTZ R30, R13, R0.reuse, R30 ;  /* 0x000000000d1e7223 */ /* 0x080fe2000001001e */
[C---:B------:R-:W-:Y:S02]  /*3310*/  ISETP.GE.AND P1, PT, R34.reuse, R207, PT ;  /* 0x000000cf2200720c */ /* 0x040fe40003f26270 */
[----:B------:R-:W-:Y:S01]  /*3320*/  ISETP.GE.AND P6, PT, R34, R135, PT ;  /* 0x000000872200720c */ /* 0x000fe20003fc6270 */
[CC--:B-1----:R-:W-:Y:S01]  /*3330*/  FFMA.FTZ R52, R21.reuse, R0.reuse, R52 ;  /* 0x0000000015347223 */ /* 0x0c2fe20000010034 */
[C---:B------:R-:W-:Y:S01]  /*3340*/  ISETP.GE.AND P2, PT, R32.reuse, R207, PT ;  /* 0x000000cf2000720c */ /* 0x040fe20003f46270 */
[----:B------:R-:W-:Y:S01]  /*3350*/  FFMA.FTZ R54, R21, R0, R54 ;  /* 0x0000000015367223 */ /* 0x000fe20000010036 */
[----:B------:R-:W-:-:S02]  /*3360*/  ISETP.GE.AND P3, PT, R32, R135, PT ;  /* 0x000000872000720c */ /* 0x000fc40003f66270 */
[----:B------:R-:W-:Y:S01]  /*3370*/  ISETP.GE.AND P0, PT, R12, R207, PT ;  /* 0x000000cf0c00720c */ /* 0x000fe20003f06270 */
[-C--:B------:R-:W-:Y:S01]  /*3380*/  FFMA.FTZ R12, R37, R0.reuse, R18 ;  /* 0x00000000250c7223 */ /* 0x080fe20000010012 */
[----:B------:R-:W-:Y:S01]  /*3390*/  FSEL R172, R70, -INF , !P4 ;  /* 0xff80000046ac7808 */ /* 0x000fe20006000000 */
[-C--:B--2---:R-:W-:Y:S01]  /*33a0*/  FFMA.FTZ R53, R15, R0.reuse, R53 ;  /* 0x000000000f357223 */ /* 0x084fe20000010035 */
[----:B------:R-:W-:Y:S01]  /*33b0*/  FSEL R165, R69, -INF , !P1 ;  /* 0xff80000045a57808 */ /* 0x000fe20004800000 */
[----:B------:R-:W-:Y:S01]  /*33c0*/  FFMA.FTZ R55, R15, R0, R55 ;  /* 0x000000000f377223 */ /* 0x000fe20000010037 */
[----:B------:R-:W-:Y:S02]  /*33d0*/  FSEL R168, R71, -INF , !P6 ;  /* 0xff80000047a87808 */ /* 0x000fe40007000000 */
[----:B------:R-:W-:Y:S02]  /*33e0*/  FSEL R171, R28, -INF , !P2 ;  /* 0xff8000001cab7808 */ /* 0x000fe40005000000 */
[----:B------:R-:W-:-:S02]  /*33f0*/  FSEL R166, R30, -INF , !P3 ;  /* 0xff8000001ea67808 */ /* 0x000fc40005800000 */
[----:B------:R-:W-:Y:S01]  /*3400*/  FSEL R169, R29, -INF , !P0 ;  /* 0xff8000001da97808 */ /* 0x000fe20004000000 */
[----:B------:R-:W-:Y:S01]  /*3410*/  BAR.SYNC.DEFER_BLOCKING 0x0 ;  /* 0x0000000000007b1d */ /* 0x000fe20000010000 */
[C---:B------:R-:W-:Y:S02]  /*3420*/  ISETP.GE.AND P4, PT, R22.reuse, R207, PT ;  /* 0x000000cf1600720c */ /* 0x040fe40003f86270 */
[----:B------:R-:W-:Y:S02]  /*3430*/  ISETP.GE.AND P1, PT, R22, R135, PT ;  /* 0x000000871600720c */ /* 0x000fe40003f26270 */
        /* <DEDUP_REMOVED lines=15> */
[----:B------:R-:W-:Y:S01]  /*3530*/  IMAD R13, R21, UR8, RZ ;  /* 0x00000008150d7c24 */ /* 0x000fe2000f8e02ff */
        /* <DEDUP_REMOVED lines=50> */
.L_x_191:
[----:B------:R-:W-:Y:S05]  /*3860*/  BSYNC B0 ;  /* 0x0000000000007941 */ /* 0x000fea0003800000 */
.L_x_190:
[----:B------:R-:W0:Y:S02]  /*3870*/  LDGDEPBAR ;  /* 0x00000000000079af */ /* 0x000e240000000000 */
.L_x_189:
        /* <DEDUP_REMOVED lines=31> */
[----:B------:R-:W2:Y:S03]  /*3a70*/  SHFL.BFLY PT, R16, R15, 0x2, 0x1f ;  /* 0x0c401f000f107f89 */ /* 0x000ea600000e0000 */
[-C--:B------:R-:W-:Y:S01]  /*3a80*/  LEA R189, R3, R192.reuse, 0x1 ;  /* 0x000000c003bd7211 */ /* 0x080fe200078e08ff */
[----:B------:R-:W3:Y:S01]  /*3a90*/  SHFL.BFLY PT, R13, R18, 0x2, 0x1f ;  /* 0x0c401f00120d7f89 */ /* 0x000ee200000e0000 */
[----:B------:R-:W-:-:S03]  /*3aa0*/  LEA R190, R5, R192, 0x1 ;  /* 0x000000c005be7211 */ /* 0x000fc600078e08ff */
[----:B------:R-:W-:Y:S01]  /*3ab0*/  LDSM.16.MT88.4 R64, [R192+0x14000] ;  /* 0x01400000c040783b */ /* 0x000fe20000004200 */
[----:B------:R-:W-:-:S03]  /*3ac0*/  LEA R188, R3, R190, 0x1 ;  /* 0x000000be03bc7211 */ /* 0x000fc600078e08ff */
[----:B------:R-:W-:Y:S04]  /*3ad0*/  LDSM.16.MT88.4 R80, [R189+0x14000] ;  /* 0x01400000bd50783b */ /* 0x000fe80000004200 */
[----:B------:R-:W-:Y:S04]  /*3ae0*/  LDSM.16.MT88.4 R124, [R192+0x12000] ;  /* 0x01200000c07c783b */ /* 0x000fe80000004200 */
[----:B------:R-:W-:Y:S01]  /*3af0*/  LDSM.16.MT88.4 R48, [R189+0x12000] ;  /* 0x01200000bd30783b */ /* 0x000fe20000004200 */
[----:B--2---:R-:W-:-:S03]  /*3b00*/  FMNMX.FTZ R16, R15, R16, !PT ;  /* 0x000000100f107209 */ /* 0x004fc60007810000 */
[----:B------:R-:W-:Y:S01]  /*3b10*/  LDSM.16.MT88.4 R56, [R188+0x12000] ;  /* 0x01200000bc38783b */ /* 0x000fe20000004200 */
[----:B---3--:R-:W-:-:S03]  /*3b20*/  FMNMX.FTZ R13, R18, R13, !PT ;  /* 0x0000000d120d7209 */ /* 0x008fc60007810000 */
[----:B------:R-:W2:Y:S04]  /*3b30*/  SHFL.BFLY PT, R133, R16, 0x1, 0x1f ;  /* 0x0c201f0010857f89 */ /* 0x000ea800000e0000 */
[----:B------:R-:W3:Y:S04]  /*3b40*/  SHFL.BFLY PT, R132, R13, 0x1, 0x1f ;  /* 0x0c201f000d847f89 */ /* 0x000ee800000e0000 */
[----:B------:R-:W-:Y:S04]  /*3b50*/  LDSM.16.MT88.4 R72, [R190+0x14000] ;  /* 0x01400000be48783b */ /* 0x000fe80000004200 */
[----:B------:R-:W-:Y:S04]  /*3b60*/  LDSM.16.MT88.4 R88, [R188+0x14000] ;  /* 0x01400000bc58783b */ /* 0x000fe80000004200 */
[----:B------:R-:W-:Y:S04]  /*3b70*/  LDSM.16.MT88.4 R96, [R192+0x16000] ;  /* 0x01600000c060783b */ /* 0x000fe80000004200 */
[----:B------:R-:W-:Y:S01]  /*3b80*/  LDSM.16.MT88.4 R104, [R190+0x16000] ;  /* 0x01600000be68783b */ /* 0x000fe20000004200 */
[----:B--2---:R-:W-:-:S03]  /*3b90*/  FMNMX.FTZ R133, R16, R133, !PT ;  /* 0x0000008510857209 */ /* 0x004fc60007810000 */
[----:B------:R-:W-:Y:S01]  /*3ba0*/  LDSM.16.MT88.4 R120, [R189+0x16000] ;  /* 0x01600000bd78783b */ /* 0x000fe20000004200 */
[----:B---3--:R-:W-:Y:S01]  /*3bb0*/  FMNMX.FTZ R132, R13, R132, !PT ;  /* 0x000000840d847209 */ /* 0x008fe20007810000 */
[C---:B------:R-:W-:Y:S01]  /*3bc0*/  FMUL.FTZ R170, R133.reuse, c[0x0][0x23c] ;  /* 0x00008f0085aa7a20 */ /* 0x040fe20000410000 */
[----:B------:R-:W-:Y:S01]  /*3bd0*/  FSETP.NEU.FTZ.AND P0, PT, R133, -INF , PT ;  /* 0xff8000008500780b */ /* 0x000fe20003f1d000 */
[----:B-1----:R-:W-:Y:S02]  /*3be0*/  LDSM.16.MT88.4 R20, [R192+0x12800] ;  /* 0x01280000c014783b */ /* 0x002fe40000004200 */
[----:B------:R-:W-:Y:S01]  /*3bf0*/  FMUL.FTZ R163, R132, c[0x0][0x23c] ;  /* 0x00008f0084a37a20 */ /* 0x000fe20000410000 */
        /* <DEDUP_REMOVED lines=9> */
[----:B------:R-:W1:Y:S01]  /*3c90*/  LDSM.16.MT88.4 R40, [R190+0x12000] ;  /* 0x01200000be28783b */ /* 0x000e620000004200 */
[--C-:B------:R-:W-:Y:S01]  /*3ca0*/  FFMA.FTZ R155, R12, c[0x0][0x23c], -R163.reuse ;  /* 0x00008f000c9b7a23 */ /* 0x100fe200000108a3 */
[----:B------:R-:W-:Y:S01]  /*3cb0*/  MUFU.EX2 R154, R154 ;  /* 0x0000009a009a7308 */ /* 0x000fe20000000800 */
[--C-:B------:R-:W-:Y:S01]  /*3cc0*/  FFMA.FTZ R156, R38, c[0x0][0x23c], -R163.reuse ;  /* 0x00008f00269c7a23 */ /* 0x100fe200000108a3 */
[----:B------:R-:W-:Y:S01]  /*3cd0*/  LDSM.16.MT88.4 R12, [R188+0x14800] ;  /* 0x01480000bc0c783b */ /* 0x000fe20000004200 */
        /* <DEDUP_REMOVED lines=8> */
[----:B------:R-:W-:Y:S01]  /*3d60*/  FFMA.FTZ R3, R11, c[0x0][0x23c], -R170 ;  /* 0x00008f000b037a23 */ /* 0x000fe200000108aa */
[----:B------:R-:W-:Y:S01]  /*3d70*/  LDSM.16.MT88.4 R16, [R189+0x14800] ;  /* 0x01480000bd10783b */ /* 0x000fe20000004200 */
[--C-:B------:R-:W-:Y:S01]  /*3d80*/  FFMA.FTZ R149, R10, c[0x0][0x23c], -R163.reuse ;  /* 0x00008f000a957a23 */ /* 0x100fe200000108a3 */
[----:B------:R-:W-:Y:S01]  /*3d90*/  MUFU.EX2 R152, R152 ;  /* 0x0000009800987308 */ /* 0x000fe20000000800 */
[----:B------:R-:W-:-:S02]  /*3da0*/  FFMA.FTZ R2, R8, c[0x0][0x23c], -R163 ;  /* 0x00008f0008027a23 */ /* 0x000fc400000108a3 */
[----:B------:R-:W4:Y:S01]  /*3db0*/  LDSM.16.MT88.4 R8, [R192+0x14800] ;  /* 0x01480000c008783b */ /* 0x000f220000004200 */
[--C-:B------:R-:W-:Y:S02]  /*3dc0*/  FFMA.FTZ R151, R24, c[0x0][0x23c], -R163.reuse ;  /* 0x00008f0018977a23 */ /* 0x100fe400000108a3 */
[----:B------:R-:W-:Y:S02]  /*3dd0*/  FFMA.FTZ R144, R26, c[0x0][0x23c], -R163 ;  /* 0x00008f001a907a23 */ /* 0x000fe400000108a3 */
[----:B------:R-:W5:Y:S01]  /*3de0*/  MUFU.EX2 R147, R147 ;  /* 0x0000009300937308 */ /* 0x000f620000000800 */
[----:B--2---:R-:W-:Y:S01]  /*3df0*/  F2FP.BF16.PACK_AB R112, R153, R154 ;  /* 0x0000009a9970723e */ /* 0x004fe200000010ff */
[----:B------:R-:W-:Y:S01]  /*3e00*/  LDSM.16.MT88.4 R24, [R190+0x14800] ;  /* 0x01480000be18783b */ /* 0x000fe20000004200 */
[--C-:B------:R-:W-:Y:S02]  /*3e10*/  FFMA.FTZ R158, R167, c[0x0][0x23c], -R170.reuse ;  /* 0x00008f00a79e7a23 */ /* 0x100fe400000108aa */
[----:B------:R-:W-:-:S02]  /*3e20*/  FFMA.FTZ R160, R165, c[0x0][0x23c], -R170 ;  /* 0x00008f00a5a07a23 */ /* 0x000fc400000108aa */
[--C-:B------:R-:W-:Y:S01]  /*3e30*/  FFMA.FTZ R161, R161, c[0x0][0x23c], -R170.reuse ;  /* 0x00008f00a1a17a23 */ /* 0x100fe200000108aa */
[----:B------:R-:W-:Y:S01]  /*3e40*/  MUFU.EX2 R155, R155 ;  /* 0x0000009b009b7308 */ /* 0x000fe20000000800 */
[----:B------:R-:W-:Y:S02]  /*3e50*/  FFMA.FTZ R159, R159, c[0x0][0x23c], -R170 ;  /* 0x00008f009f9f7a23 */ /* 0x000fe400000108aa */
[--C-:B------:R-:W-:Y:S02]  /*3e60*/  FFMA.FTZ R164, R164, c[0x0][0x23c], -R163.reuse ;  /* 0x00008f00a4a47a23 */ /* 0x100fe400000108a3 */
[--C-:B------:R-:W-:Y:S02]  /*3e70*/  FFMA.FTZ R165, R174, c[0x0][0x23c], -R163.reuse ;  /* 0x00008f00aea57a23 */ /* 0x100fe400000108a3 */
[--C-:B------:R-:W-:Y:S01]  /*3e80*/  FFMA.FTZ R167, R172, c[0x0][0x23c], -R163.reuse ;  /* 0x00008f00aca77a23 */ /* 0x100fe200000108a3 */
[----:B------:R-:W2:Y:S01]  /*3e90*/  MUFU.EX2 R156, R156 ;  /* 0x0000009c009c7308 */ /* 0x000ea20000000800 */
[----:B-----5:R-:W-:Y:S01]  /*3ea0*/  F2FP.BF16.PACK_AB R114, R147, R152 ;  /* 0x000000989372723e */ /* 0x020fe200000010ff */
        /* <DEDUP_REMOVED lines=8> */
[----:B------:R-:W5:Y:S01]  /*3f30*/  MUFU.EX2 R148, R148 ;  /* 0x0000009400947308 */ /* 0x000f620000000800 */
        /* <DEDUP_REMOVED lines=9> */
[----:B-----5:R-:W-:Y:S01]  /*3fd0*/  F2FP.BF16.PACK_AB R115, R148, R157 ;  /* 0x0000009d9473723e */ /* 0x020fe200000010ff */
[----:B------:R-:W2:Y:S01]  /*3fe0*/  MUFU.EX2 R145, R145 ;  /* 0x0000009100917308 */ /* 0x000ea20000000800 */
        /* <DEDUP_REMOVED lines=9> */
[----:B------:R-:W5:Y:S06]  /*4080*/  MUFU.EX2 R144, R144 ;  /* 0x0000009000907308 */ /* 0x000f6c0000000800 */
[C---:B------:R-:W-:Y:S02]  /*4090*/  HMMA.16816.F32.BF16 R128, R112.reuse, R124, RZ ;  /* 0x0000007c7080723c */ /* 0x040fe400000418ff */
[----:B------:R-:W-:Y:S06]  /*40a0*/  MUFU.EX2 R149, R149 ;  /* 0x0000009500957308 */ /* 0x000fec0000000800 */
[C---:B-1----:R-:W-:Y:S02]  /*40b0*/  HMMA.16816.F32.BF16 R36, R112.reuse, R40, RZ ;  /* 0x000000287024723c */ /* 0x042fe400000418ff */
        /* <DEDUP_REMOVED lines=33> */
[C---:B---3--:R-:W-:Y:S07]  /*42d0*/  HMMA.16816.F32.BF16 R116, R112.reuse, R4, RZ ;  /* 0x000000047074723c */ /* 0x048fee00000418ff */
[----:B--2---:R-:W-:Y:S01]  /*42e0*/  F2FP.BF16.PACK_AB R4, R145, R150 ;  /* 0x000000969104723e */ /* 0x004fe200000010ff */
[----:B------:R-:W-:Y:S01]  /*42f0*/  HMMA.16816.F32.BF16 R112, R112, R6, RZ ;  /* 0x000000067070723c */ /* 0x000fe200000418ff */
[----:B-----5:R-:W-:Y:S01]  /*4300*/  F2FP.BF16.PACK_AB R5, R144, R151 ;  /* 0x000000979005723e */ /* 0x020fe200000010ff */
        /* <DEDUP_REMOVED lines=19> */
[C---:B------:R-:W-:Y:S08]  /*4440*/  HMMA.16816.F32.BF16 R84, R4.reuse, R12, R84 ;  /* 0x0000000c0454723c */ /* 0x040ff00000041854 */
        /* <DEDUP_REMOVED lines=120> */
[C---:B------:R-:W-:Y:S01]  /*4bd0*/  IMAD R2, R225.reuse, UR6, RZ ;  /* 0x00000006e1027c24 */ /* 0x040fe2000f8e02ff */
        /* <DEDUP_REMOVED lines=29> */
[----:B------:R-:W-:Y:S01]  /*4db0*/  @P1 STS.128 [R203+0x16000], RZ ;  /* 0x016000ffcb001388 */ /* 0x000fe20000000c00 */
[----:B------:R-:W-:-:S03]  /*4dc0*/  IMAD R2, R225, 0x40, R202 ;  /* 0x00000040e1027824 */ /* 0x000fc600078e02ca */
        /* <DEDUP_REMOVED lines=20> */
[----:B------:R-:W4:Y:S04]  /*4f10*/  LDSM.16.M88.4 R12, [R197+0xc000] ;  /* 0x00c00000c50c783b */ /* 0x000f280000000200 */
[----:B------:R-:W5:Y:S04]  /*4f20*/  LDSM.16.M88.4 R156, [R197+0xc800] ;  /* 0x00c80000c59c783b */ /* 0x000f680000000200 */
[----:B------:R-:W5:Y:S04]  /*4f30*/  LDSM.16.M88.4 R148, [R197+0xd000] ;  /* 0x00d00000c594783b */ /* 0x000f680000000200 */
[----:B------:R-:W5:Y:S04]  /*4f40*/  LDSM.16.M88.4 R24, [R197+0xd800] ;  /* 0x00d80000c518783b */ /* 0x000f680000000200 */
[----:B------:R-:W-:Y:S04]  /*4f50*/  LDSM.16.M88.4 R28, [R196] ;  /* 0x00000000c41c783b */ /* 0x000fe80000000200 */
[----:B-1----:R-:W1:Y:S04]  /*4f60*/  LDSM.16.M88.4 R4, [R195] ;  /* 0x00000000c304783b */ /* 0x002e680000000200 */
[----:B------:R-:W1:Y:S04]  /*4f70*/  LDSM.16.M88.4 R164, [R187] ;  /* 0x00000000bba4783b */ /* 0x000e680000000200 */
[----:B------:R-:W1:Y:S04]  /*4f80*/  LDSM.16.M88.4 R136, [R186] ;  /* 0x00000000ba88783b */ /* 0x000e680000000200 */
[----:B---3--:R-:W-:Y:S04]  /*4f90*/  LDSM.16.M88.4 R20, [R194] ;  /* 0x00000000c214783b */ /* 0x008fe80000000200 */
[----:B--2---:R-:W2:Y:S01]  /*4fa0*/  LDSM.16.M88.4 R8, [R191+0xc000] ;  /* 0x00c00000bf08783b */ /* 0x004ea20000000200 */
[C---:B----4-:R-:W-:Y:S03]  /*4fb0*/  HMMA.16816.F32.BF16 R16, R140.reuse, R12, RZ ;  /* 0x0000000c8c10723c */ /* 0x050fe600000418ff */
[----:B------:R-:W3:Y:S04]  /*4fc0*/  LDSM.16.M88.4 R32, [R185] ;  /* 0x00000000b920783b */ /* 0x000ee80000000200 */
[----:B------:R-:W-:Y:S01]  /*4fd0*/  LDSM.16.M88.4 R168, [R191+0xd800] ;  /* 0x00d80000bfa8783b */ /* 0x000fe20000000200 */
[C---:B------:R-:W-:Y:S03]  /*4fe0*/  HMMA.16816.F32.BF16 R12, R140.reuse, R14, RZ ;  /* 0x0000000e8c0c723c */ /* 0x040fe600000418ff */
[----:B------:R-:W-:Y:S04]  /*4ff0*/  LDSM.16.M88.4 R172, [R197+0xf000] ;  /* 0x00f00000c5ac783b */ /* 0x000fe80000000200 */
[----:B------:R-:W-:Y:S01]  /*5000*/  LDSM.16.M88.4 R216, [R198+0x8000] ;  /* 0x00800000c6d8783b */ /* 0x000fe20000000200 */
[C---:B-----5:R-:W-:Y:S03]  /*5010*/  HMMA.16816.F32.BF16 R160, R140.reuse, R156, RZ ;  /* 0x0000009c8ca0723c */ /* 0x060fe600000418ff */
[----:B------:R-:W0:Y:S05]  /*5020*/  LDGDEPBAR ;  /* 0x00000000000079af */ /* 0x000e2a0000000000 */
[C---:B------:R-:W-:Y:S08]  /*5030*/  HMMA.16816.F32.BF16 R156, R140.reuse, R158, RZ ;  /* 0x0000009e8c9c723c */ /* 0x040ff000000418ff */
[C---:B------:R-:W-:Y:S08]  /*5040*/  HMMA.16816.F32.BF16 R152, R140.reuse, R148, RZ ;  /* 0x000000948c98723c */ /* 0x040ff000000418ff */
[C---:B------:R-:W-:Y:S08]  /*5050*/  HMMA.16816.F32.BF16 R148, R140.reuse, R150, RZ ;  /* 0x000000968c94723c */ /* 0x040ff000000418ff */
[C---:B------:R-:W-:Y:S08]  /*5060*/  HMMA.16816.F32.BF16 R144, R140.reuse, R24, RZ ;  /* 0x000000188c90723c */ /* 0x040ff000000418ff */
[----:B------:R-:W-:Y:S01]  /*5070*/  HMMA.16816.F32.BF16 R140, R140, R26, RZ ;  /* 0x0000001a8c8c723c */ /* 0x000fe200000418ff */
[----:B------:R-:W4:Y:S07]  /*5080*/  LDSM.16.M88.4 R24, [R191+0xc800] ;  /* 0x00c80000bf18783b */ /* 0x000f2e0000000200 */
        /* <DEDUP_REMOVED lines=8> */
[----:B------:R-:W-:Y:S07]  /*5110*/  LDSM.16.M88.4 R136, [R184] ;  /* 0x00000000b888783b */ /* 0x000fee0000000200 */
[C---:B--2---:R-:W-:Y:S08]  /*5120*/  HMMA.16816.F32.BF16 R16, R20.reuse, R8, R16 ;  /* 0x000000081410723c */ /* 0x044ff00000041810 */
[----:B------:R-:W-:Y:S01]  /*5130*/  HMMA.16816.F32.BF16 R12, R20, R10, R12 ;  /* 0x0000000a140c723c */ /* 0x000fe2000004180c */
[----:B------:R-:W2:Y:S07]  /*5140*/  LDSM.16.M88.4 R8, [R193] ;  /* 0x00000000c108783b */ /* 0x000eae0000000200 */
[C---:B---3--:R-:W-:Y:S08]  /*5150*/  HMMA.16816.F32.BF16 R144, R28.reuse, R32, R144 ;  /* 0x000000201c90723c */ /* 0x048ff00000041890 */
[----:B------:R-:W-:Y:S01]  /*5160*/  HMMA.16816.F32.BF16 R140, R28, R34, R140 ;  /* 0x000000221c8c723c */ /* 0x000fe2000004188c */
[----:B------:R-:W3:Y:S04]  /*5170*/  LDSM.16.M88.4 R32, [R184+0x800] ;  /* 0x00080000b820783b */ /* 0x000ee80000000200 */
[----:B------:R-:W5:Y:S03]  /*5180*/  LDSM.16.M88.4 R28, [R184+0x1000] ;  /* 0x00100000b81c783b */ /* 0x000f660000000200 */
[C---:B----4-:R-:W-:Y:S08]  /*5190*/  HMMA.16816.F32.BF16 R160, R20.reuse, R24, R160 ;  /* 0x0000001814a0723c */ /* 0x050ff000000418a0 */
[C---:B------:R-:W-:Y:S01]  /*51a0*/  HMMA.16816.F32.BF16 R156, R20.reuse, R26, R156 ;  /* 0x0000001a149c723c */ /* 0x040fe2000004189c */
[----:B------:R-:W4:Y:S07]  /*51b0*/  LDSM.16.M88.4 R24, [R184+0x1800] ;  /* 0x00180000b818783b */ /* 0x000f2e0000000200 */
[C---:B-1----:R-:W-:Y:S08]  /*51c0*/  HMMA.16816.F32.BF16 R152, R20.reuse, R4, R152 ;  /* 0x000000041498723c */ /* 0x042ff00000041898 */
[C---:B------:R-:W-:Y:S01]  /*51d0*/  HMMA.16816.F32.BF16 R148, R20.reuse, R6, R148 ;  /* 0x000000061494723c */ /* 0x040fe20000041894 */
[----:B------:R-:W1:Y:S07]  /*51e0*/  LDSM.16.M88.4 R4, [R197+0xe000] ;  /* 0x00e00000c504783b */ /* 0x000e6e0000000200 */
[C---:B------:R-:W-:Y:S08]  /*51f0*/  HMMA.16816.F32.BF16 R144, R20.reuse, R168, R144 ;  /* 0x000000a81490723c */ /* 0x040ff00000041890 */
[----:B------:R-:W-:Y:S01]  /*5200*/  HMMA.16816.F32.BF16 R140, R20, R170, R140 ;  /* 0x000000aa148c723c */ /* 0x000fe2000004188c */
[----:B------:R-:W1:Y:S04]  /*5210*/  LDSM.16.M88.4 R20, [R197+0xe800] ;  /* 0x00e80000c514783b */ /* 0x000e680000000200 */
[----:B------:R-:W-:Y:S03]  /*5220*/  LDSM.16.M88.4 R168, [R197+0xf800] ;  /* 0x00f80000c5a8783b */ /* 0x000fe60000000200 */
[C---:B--2---:R-:W-:Y:S08]  /*5230*/  HMMA.16816.F32.BF16 R16, R8.reuse, R136, R16 ;  /* 0x000000880810723c */ /* 0x044ff00000041810 */
[C---:B------:R-:W-:Y:S01]  /*5240*/  HMMA.16816.F32.BF16 R12, R8.reuse, R138, R12 ;  /* 0x0000008a080c723c */ /* 0x040fe2000004180c */
[----:B------:R-:W-:Y:S07]  /*5250*/  LDSM.16.M88.4 R136, [R183] ;  /* 0x00000000b788783b */ /* 0x000fee0000000200 */
[C---:B---3--:R-:W-:Y:S08]  /*5260*/  HMMA.16816.F32.BF16 R160, R8.reuse, R32, R160 ;  /* 0x0000002008a0723c */ /* 0x048ff000000418a0 */
[C---:B------:R-:W-:Y:S01]  /*5270*/  HMMA.16816.F32.BF16 R156, R8.reuse, R34, R156 ;  /* 0x00000022089c723c */ /* 0x040fe2000004189c */
[----:B------:R-:W-:Y:S07]  /*5280*/  LDSM.16.M88.4 R32, [R194+0x4000] ;  /* 0x00400000c220783b */ /* 0x000fee0000000200 */
[C---:B-----5:R-:W-:Y:S08]  /*5290*/  HMMA.16816.F32.BF16 R152, R8.reuse, R28, R152 ;  /* 0x0000001c0898723c */ /* 0x060ff00000041898 */
[C---:B------:R-:W-:Y:S01]  /*52a0*/  HMMA.16816.F32.BF16 R148, R8.reuse, R30, R148 ;  /* 0x0000001e0894723c */ /* 0x040fe20000041894 */
[----:B------:R-:W-:Y:S07]  /*52b0*/  LDSM.16.M88.4 R28, [R180] ;  /* 0x00000000b41c783b */ /* 0x000fee0000000200 */
[C---:B----4-:R-:W-:Y:S08]  /*52c0*/  HMMA.16816.F32.BF16 R144, R8.reuse, R24, R144 ;  /* 0x000000180890723c */ /* 0x050ff00000041890 */
[----:B------:R-:W-:Y:S01]  /*52d0*/  HMMA.16816.F32.BF16 R140, R8, R26, R140 ;  /* 0x0000001a088c723c */ /* 0x000fe2000004188c */
[----:B------:R-:W2:Y:S04]  /*52e0*/  LDSM.16.M88.4 R24, [R196+0x4000] ;  /* 0x00400000c418783b */ /* 0x000ea80000000200 */
[----:B------:R-:W3:Y:S03]  /*52f0*/  LDSM.16.M88.4 R8, [R182] ;  /* 0x00000000b608783b */ /* 0x000ee60000000200 */
[C---:B-1----:R-:W-:Y:S08]  /*5300*/  HMMA.16816.F32.BF16 R16, R164.reuse, R4, R16 ;  /* 0x00000004a410723c */ /* 0x042ff00000041810 */
[C---:B------:R-:W-:Y:S01]  /*5310*/  HMMA.16816.F32.BF16 R12, R164.reuse, R6, R12 ;  /* 0x00000006a40c723c */ /* 0x040fe2000004180c */
[----:B------:R-:W1:Y:S07]  /*5320*/  LDSM.16.M88.4 R4, [R181] ;  /* 0x00000000b504783b */ /* 0x000e6e0000000200 */
[C---:B------:R-:W-:Y:S08]  /*5330*/  HMMA.16816.F32.BF16 R160, R164.reuse, R20, R160 ;  /* 0x00000014a4a0723c */ /* 0x040ff000000418a0 */
[C---:B------:R-:W-:Y:S01]  /*5340*/  HMMA.16816.F32.BF16 R156, R164.reuse, R22, R156 ;  /* 0x00000016a49c723c */ /* 0x040fe2000004189c */
[----:B------:R-:W4:Y:S07]  /*5350*/  LDSM.16.M88.4 R20, [R191+0xe000] ;  /* 0x00e00000bf14783b */ /* 0x000f2e0000000200 */
[C---:B------:R-:W-:Y:S08]  /*5360*/  HMMA.16816.F32.BF16 R152, R164.reuse, R172, R152 ;  /* 0x000000aca498723c */ /* 0x040ff00000041898 */
[----:B------:R-:W-:Y:S01]  /*5370*/  HMMA.16816.F32.BF16 R148, R164, R174, R148 ;  /* 0x000000aea494723c */ /* 0x000fe20000041894 */
[----:B------:R-:W-:Y:S07]  /*5380*/  LDSM.16.M88.4 R172, [R197+0x10800] ;  /* 0x01080000c5ac783b */ /* 0x000fee0000000200 */
[C---:B--2---:R-:W-:Y:S08]  /*5390*/  HMMA.16816.F32.BF16 R16, R24.reuse, R136, R16 ;  /* 0x000000881810723c */ /* 0x044ff00000041810 */
[C---:B------:R-:W-:Y:S01]  /*53a0*/  HMMA.16816.F32.BF16 R12, R24.reuse, R138, R12 ;  /* 0x0000008a180c723c */ /* 0x040fe2000004180c */
[----:B------:R-:W-:Y:S07]  /*53b0*/  LDSM.16.M88.4 R136, [R191+0xf800] ;  /* 0x00f80000bf88783b */ /* 0x000fee0000000200 */
[C---:B---3--:R-:W-:Y:S08]  /*53c0*/  HMMA.16816.F32.BF16 R160, R24.reuse, R8, R160 ;  /* 0x0000000818a0723c */ /* 0x048ff000000418a0 */
[C---:B------:R-:W-:Y:S01]  /*53d0*/  HMMA.16816.F32.BF16 R156, R24.reuse, R10, R156 ;  /* 0x0000000a189c723c */ /* 0x040fe2000004189c */
[----:B------:R-:W-:Y:S07]  /*53e0*/  LDSM.16.M88.4 R8, [R193+0x4000] ;  /* 0x00400000c108783b */ /* 0x000fee0000000200 */
[C---:B-1----:R-:W-:Y:S08]  /*53f0*/  HMMA.16816.F32.BF16 R152, R24.reuse, R4, R152 ;  /* 0x000000041898723c */ /* 0x042ff00000041898 */
[----:B------:R-:W-:Y:S01]  /*5400*/  HMMA.16816.F32.BF16 R148, R24, R6, R148 ;  /* 0x000000061894723c */ /* 0x000fe20000041894 */
[----:B------:R-:W1:Y:S07]  /*5410*/  LDSM.16.M88.4 R4, [R184+0x2000] ;  /* 0x00200000b804783b */ /* 0x000e6e0000000200 */
[C---:B------:R-:W-:Y:S08]  /*5420*/  HMMA.16816.F32.BF16 R144, R164.reuse, R168, R144 ;  /* 0x000000a8a490723c */ /* 0x040ff00000041890 */
[----:B------:R-:W-:Y:S01]  /*5430*/  HMMA.16816.F32.BF16 R140, R164, R170, R140 ;  /* 0x000000aaa48c723c */ /* 0x000fe2000004188c */
[----:B------:R-:W2:Y:S04]  /*5440*/  LDSM.16.M88.4 R168, [R191+0xe800] ;  /* 0x00e80000bfa8783b */ /* 0x000ea80000000200 */
[----:B------:R-:W3:Y:S03]  /*5450*/  LDSM.16.M88.4 R164, [R191+0xf000] ;  /* 0x00f00000bfa4783b */ /* 0x000ee60000000200 */
[C---:B----4-:R-:W-:Y:S08]  /*5460*/  HMMA.16816.F32.BF16 R16, R32.reuse, R20, R16 ;  /* 0x000000142010723c */ /* 0x050ff00000041810 */
[----:B------:R-:W-:Y:S01]  /*5470*/  HMMA.16816.F32.BF16 R12, R32, R22, R12 ;  /* 0x00000016200c723c */ /* 0x000fe2000004180c */
[----:B------:R-:W-:Y:S07]  /*5480*/  LDSM.16.M88.4 R20, [R184+0x3800] ;  /* 0x00380000b814783b */ /* 0x000fee0000000200 */
[C---:B------:R-:W-:Y:S08]  /*5490*/  HMMA.16816.F32.BF16 R144, R24.reuse, R28, R144 ;  /* 0x0000001c1890723c */ /* 0x040ff00000041890 */
[----:B------:R-:W-:Y:S01]  /*54a0*/  HMMA.16816.F32.BF16 R140, R24, R30, R140 ;  /* 0x0000001e188c723c */ /* 0x000fe2000004188c */
[----:B------:R-:W4:Y:S04]  /*54b0*/  LDSM.16.M88.4 R28, [R184+0x2800] ;  /* 0x00280000b81c783b */ /* 0x000f280000000200 */
[----:B------:R-:W-:Y:S03]  /*54c0*/  LDSM.16.M88.4 R24, [R184+0x3000] ;  /* 0x00300000b818783b */ /* 0x000fe60000000200 */
[C---:B-1----:R-:W-:Y:S08]  /*54d0*/  HMMA.16816.F32.BF16 R16, R8.reuse, R4, R16 ;  /* 0x000000040810723c */ /* 0x042ff00000041810 */
[----:B------:R-:W-:Y:S01]  /*54e0*/  HMMA.16816.F32.BF16 R12, R8, R6, R12 ;  /* 0x00000006080c723c */ /* 0x000fe2000004180c */
[----:B------:R-:W1:Y:S07]  /*54f0*/  LDSM.16.M88.4 R4, [R197+0x10000] ;  /* 0x01000000c504783b */ /* 0x000e6e0000000200 */
[C---:B--2---:R-:W-:Y:S08]  /*5500*/  HMMA.16816.F32.BF16 R160, R32.reuse, R168, R160 ;  /* 0x000000a820a0723c */ /* 0x044ff000000418a0 */
[C---:B------:R-:W-:Y:S01]  /*5510*/  HMMA.16816.F32.BF16 R156, R32.reuse, R170, R156 ;  /* 0x000000aa209c723c */ /* 0x040fe2000004189c */
[----:B------:R-:W-:Y:S07]  /*5520*/  LDSM.16.M88.4 R168, [R197+0x11000] ;  /* 0x01100000c5a8783b */ /* 0x000fee0000000200 */
[C---:B---3--:R-:W-:Y:S08]  /*5530*/  HMMA.16816.F32.BF16 R152, R32.reuse, R164, R152 ;  /* 0x000000a42098723c */ /* 0x048ff00000041898 */
[C---:B------:R-:W-:Y:S01]  /*5540*/  HMMA.16816.F32.BF16 R148, R32.reuse, R166, R148 ;  /* 0x000000a62094723c */ /* 0x040fe20000041894 */
[----:B------:R-:W-:Y:S07]  /*5550*/  LDSM.16.M88.4 R164, [R197+0x11800] ;  /* 0x01180000c5a4783b */ /* 0x000fee0000000200 */
[C---:B------:R-:W-:Y:S08]  /*5560*/  HMMA.16816.F32.BF16 R144, R32.reuse, R136, R144 ;  /* 0x000000882090723c */ /* 0x040ff00000041890 */
[----:B------:R-:W-:Y:S01]  /*5570*/  HMMA.16816.F32.BF16 R140, R32, R138, R140 ;  /* 0x0000008a208c723c */ /* 0x000fe2000004188c */
[----:B------:R-:W-:Y:S04]  /*5580*/  LDSM.16.M88.4 R136, [R196+0x8000] ;  /* 0x00800000c488783b */ /* 0x000fe80000000200 */
[----:B------:R-:W2:Y:S03]  /*5590*/  LDSM.16.M88.4 R32, [R179] ;  /* 0x00000000b320783b */ /* 0x000ea60000000200 */
[C---:B----4-:R-:W-:Y:S08]  /*55a0*/  HMMA.16816.F32.BF16 R160, R8.reuse, R28, R160 ;  /* 0x0000001c08a0723c */ /* 0x050ff000000418a0 */
[----:B------:R-:W-:Y:S01]  /*55b0*/  HMMA.16816.F32.BF16 R156, R8, R30, R156 ;  /* 0x0000001e089c723c */ /* 0x000fe2000004189c */
[----:B------:R-:W3:Y:S07]  /*55c0*/  LDSM.16.M88.4 R28, [R178] ;  /* 0x00000000b21c783b */ /* 0x000eee0000000200 */
[C---:B-1----:R-:W-:Y:S08]  /*55d0*/  HMMA.16816.F32.BF16 R16, R216.reuse, R4, R16 ;  /* 0x00000004d810723c */ /* 0x042ff00000041810 */
[----:B------:R-:W-:Y:S01]  /*55e0*/  HMMA.16816.F32.BF16 R12, R216, R6, R12 ;  /* 0x00000006d80c723c */ /* 0x000fe2000004180c */
[----:B------:R-:W-:Y:S07]  /*55f0*/  LDSM.16.M88.4 R4, [R191+0x10000] ;  /* 0x01000000bf04783b */ /* 0x000fee0000000200 */
[C---:B------:R-:W-:Y:S08]  /*5600*/  HMMA.16816.F32.BF16 R152, R8.reuse, R24, R152 ;  /* 0x000000180898723c */ /* 0x040ff00000041898 */
[C---:B------:R-:W-:Y:S01]  /*5610*/  HMMA.16816.F32.BF16 R148, R8.reuse, R26, R148 ;  /* 0x0000001a0894723c */ /* 0x040fe20000041894 */
[----:B------:R-:W-:Y:S07]  /*5620*/  LDSM.16.M88.4 R24, [R177] ;  /* 0x00000000b118783b */ /* 0x000fee0000000200 */
[C---:B------:R-:W-:Y:S08]  /*5630*/  HMMA.16816.F32.BF16 R144, R8.reuse, R20, R144 ;  /* 0x000000140890723c */ /* 0x040ff00000041890 */
[----:B------:R-:W-:Y:S01]  /*5640*/  HMMA.16816.F32.BF16 R140, R8, R22, R140 ;  /* 0x00000016088c723c */ /* 0x000fe2000004188c */
[----:B------:R-:W1:Y:S04]  /*5650*/  LDSM.16.M88.4 R8, [R194+0x8000] ;  /* 0x00800000c208783b */ /* 0x000e680000000200 */
[----:B------:R-:W-:Y:S03]  /*5660*/  LDSM.16.M88.4 R20, [R176] ;  /* 0x00000000b014783b */ /* 0x000fe60000000200 */
[C---:B------:R-:W-:Y:S08]  /*5670*/  HMMA.16816.F32.BF16 R160, R216.reuse, R172, R160 ;  /* 0x000000acd8a0723c */ /* 0x040ff000000418a0 */
[----:B------:R-:W-:Y:S01]  /*5680*/  HMMA.16816.F32.BF16 R156, R216, R174, R156 ;  /* 0x000000aed89c723c */ /* 0x000fe2000004189c */
[----:B------:R-:W-:Y:S07]  /*5690*/  LDSM.16.M88.4 R172, [R191+0x11000] ;  /* 0x01100000bfac783b */ /* 0x000fee0000000200 */
[C---:B--2---:R-:W-:Y:S08]  /*56a0*/  HMMA.16816.F32.BF16 R16, R136.reuse, R32, R16 ;  /* 0x000000208810723c */ /* 0x044ff00000041810 */
[----:B------:R-:W-:Y:S01]  /*56b0*/  HMMA.16816.F32.BF16 R12, R136, R34, R12 ;  /* 0x00000022880c723c */ /* 0x000fe2000004180c */
[----:B------:R-:W2:Y:S07]  /*56c0*/  LDSM.16.M88.4 R32, [R191+0x10800] ;  /* 0x01080000bf20783b */ /* 0x000eae0000000200 */
[C---:B------:R-:W-:Y:S08]  /*56d0*/  HMMA.16816.F32.BF16 R152, R216.reuse, R168, R152 ;  /* 0x000000a8d898723c */ /* 0x040ff00000041898 */
[C---:B------:R-:W-:Y:S08]  /*56e0*/  HMMA.16816.F32.BF16 R148, R216.reuse, R170, R148 ;  /* 0x000000aad894723c */ /* 0x040ff00000041894 */
[C---:B------:R-:W-:Y:S08]  /*56f0*/  HMMA.16816.F32.BF16 R144, R216.reuse, R164, R144 ;  /* 0x000000a4d890723c */ /* 0x040ff00000041890 */
[----:B------:R-:W-:Y:S01]  /*5700*/  HMMA.16816.F32.BF16 R140, R216, R166, R140 ;  /* 0x000000a6d88c723c */ /* 0x000fe2000004188c */
[----:B------:R-:W-:Y:S07]  /*5710*/  LDSM.16.M88.4 R164, [R193+0x8000] ;  /* 0x00800000c1a4783b */ /* 0x000fee0000000200 */
[C---:B---3--:R-:W-:Y:S01]  /*5720*/  HMMA.16816.F32.BF16 R168, R136.reuse, R28, R160 ;  /* 0x0000001c88a8723c */ /* 0x048fe200000418a0 */
[----:B------:R-:W3:Y:S06]  /*5730*/  LDSM.16.M88.4 R160, [R184+0x4000] ;  /* 0x00400000b8a0783b */ /* 0x000eec0000000200 */
[----:B------:R-:W-:Y:S01]  /*5740*/  IADD3 R28, R2, 0x8, RZ ;  /* 0x00000008021c7810 */ /* 0x000fe20007ffe0ff */
[----:B------:R-:W-:Y:S03]  /*5750*/  HMMA.16816.F32.BF16 R156, R136, R30, R156 ;  /* 0x0000001e889c723c */ /* 0x000fe6000004189c */
[----:B------:R-:W-:-:S02]  /*5760*/  ISETP.GE.AND P4, PT, R28, R207, PT ;  /* 0x000000cf1c00720c */ /* 0x000fc40003f86270 */
[----:B------:R-:W-:Y:S02]  /*5770*/  ISETP.GE.AND P5, PT, R28, R135, PT ;  /* 0x000000871c00720c */ /* 0x000fe40003fa6270 */
[----:B------:R-:W-:Y:S01]  /*5780*/  IADD3 R30, R2, 0x1, RZ ;  /* 0x00000001021e7810 */ /* 0x000fe20007ffe0ff */
[C---:B-1----:R-:W-:Y:S03]  /*5790*/  HMMA.16816.F32.BF16 R16, R8.reuse, R4, R16 ;  /* 0x000000040810723c */ /* 0x042fe60000041810 */
[----:B------:R1:W4:Y:S01]  /*57a0*/  I2F R3, R30 ;  /* 0x0000001e00037306 */ /* 0x0003220000201400 */
[C---:B------:R-:W-:Y:S02]  /*57b0*/  ISETP.GE.AND P6, PT, R30.reuse, R207, PT ;  /* 0x000000cf1e00720c */ /* 0x040fe40003fc6270 */
[----:B------:R-:W-:Y:S02]  /*57c0*/  ISETP.GE.AND P0, PT, R30, R135, PT ;  /* 0x000000871e00720c */ /* 0x000fe40003f06270 */
[----:B------:R-:W-:Y:S01]  /*57d0*/  HMMA.16816.F32.BF16 R12, R8, R6, R12 ;  /* 0x00000006080c723c */ /* 0x000fe2000004180c */
[----:B------:R-:W5:Y:S07]  /*57e0*/  LDSM.16.M88.4 R4, [R184+0x4800] ;  /* 0x00480000b804783b */ /* 0x000f6e0000000200 */
[----:B------:R-:W-:Y:S01]  /*57f0*/  HMMA.16816.F32.BF16 R152, R136, R24, R152 ;  /* 0x000000188898723c */ /* 0x000fe20000041898 */
[----:B-1----:R-:W-:-:S07]  /*5800*/  IADD3 R30, R2, 0x10, RZ ;  /* 0x00000010021e7810 */ /* 0x002fce0007ffe0ff */
[----:B------:R-:W-:Y:S01]  /*5810*/  HMMA.16816.F32.BF16 R148, R136, R26, R148 ;  /* 0x0000001a8894723c */ /* 0x000fe20000041894 */
[----:B------:R-:W1:Y:S07]  /*5820*/  LDSM.16.M88.4 R24, [R191+0x11800] ;  /* 0x01180000bf18783b */ /* 0x000e6e0000000200 */
[C---:B--2---:R-:W-:Y:S07]  /*5830*/  HMMA.16816.F32.BF16 R168, R8.reuse, R32, R168 ;  /* 0x0000002008a8723c */ /* 0x044fee00000418a8 */
[----:B------:R-:W-:Y:S01]  /*5840*/  IADD3 R32, R2, 0x30, RZ ;  /* 0x0000003002207810 */ /* 0x000fe20007ffe0ff */
[----:B------:R-:W-:Y:S08]  /*5850*/  HMMA.16816.F32.BF16 R156, R8, R34, R156 ;  /* 0x00000022089c723c */ /* 0x000ff0000004189c */
[C---:B------:R-:W-:Y:S08]  /*5860*/  HMMA.16816.F32.BF16 R144, R136.reuse, R20, R144 ;  /* 0x000000148890723c */ /* 0x040ff00000041890 */
[----:B------:R-:W-:Y:S01]  /*5870*/  HMMA.16816.F32.BF16 R140, R136, R22, R140 ;  /* 0x00000016888c723c */ /* 0x000fe2000004188c */
[----:B------:R-:W2:Y:S07]  /*5880*/  LDSM.16.M88.4 R20, [R184+0x5000] ;  /* 0x00500000b814783b */ /* 0x000eae0000000200 */
[C---:B---3--:R-:W-:Y:S08]  /*5890*/  HMMA.16816.F32.BF16 R16, R164.reuse, R160, R16 ;  /* 0x000000a0a410723c */ /* 0x048ff00000041810 */
[----:B------:R-:W-:Y:S08]  /*58a0*/  HMMA.16816.F32.BF16 R12, R164, R162, R12 ;  /* 0x000000a2a40c723c */ /* 0x000ff0000004180c */
[----:B------:R-:W-:Y:S08]  /*58b0*/  HMMA.16816.F32.BF16 R152, R8, R172, R152 ;  /* 0x000000ac0898723c */ /* 0x000ff00000041898 */
[C---:B-----5:R-:W-:Y:S08]  /*58c0*/  HMMA.16816.F32.BF16 R168, R164.reuse, R4, R168 ;  /* 0x00000004a4a8723c */ /* 0x060ff000000418a8 */
[----:B------:R-:W-:Y:S01]  /*58d0*/  HMMA.16816.F32.BF16 R156, R164, R6, R156 ;  /* 0x00000006a49c723c */ /* 0x000fe2000004189c */
[----:B------:R-:W3:Y:S01]  /*58e0*/  LDSM.16.M88.4 R4, [R184+0x5800] ;  /* 0x00580000b804783b */ /* 0x000ee20000000200 */
[----:B------:R-:W-:-:S06]  /*58f0*/  DEPBAR.LE SB0, 0x0 ;  /* 0x000080000000791a */ /* 0x000fcc0000000000 */
[C---:B-1----:R-:W-:Y:S01]  /*5900*/  HMMA.16816.F32.BF16 R144, R8.reuse, R24, R144 ;  /* 0x000000180890723c */ /* 0x042fe20000041890 */
[----:B------:R1:W5:Y:S06]  /*5910*/  I2F R25, R28 ;  /* 0x0000001c00197306 */ /* 0x00036c0000201400 */
[C---:B------:R-:W-:Y:S01]  /*5920*/  IADD3 R24, R2.reuse, 0x9, RZ ;  /* 0x0000000902187810 */ /* 0x040fe20007ffe0ff */
[C---:B------:R-:W-:Y:S08]  /*5930*/  HMMA.16816.F32.BF16 R148, R8.reuse, R174, R148 ;  /* 0x000000ae0894723c */ /* 0x040ff00000041894 */
[----:B------:R-:W-:Y:S01]  /*5940*/  HMMA.16816.F32.BF16 R140, R8, R26, R140 ;  /* 0x0000001a088c723c */ /* 0x000fe2000004188c */
[----:B------:R-:W3:Y:S01]  /*5950*/  I2F R26, R24 ;  /* 0x00000018001a7306 */ /* 0x000ee20000201400 */
[----:B-1----:R-:W-:-:S05]  /*5960*/  IADD3 R28, R2, 0x11, RZ ;  /* 0x00000011021c7810 */ /* 0x002fca0007ffe0ff */
[CC--:B----4-:R-:W-:Y:S01]  /*5970*/  FFMA.FTZ R11, R3.reuse, R0.reuse, R17 ;  /* 0x00000000030b7223 */ /* 0x0d0fe20000010011 */
[C---:B--2---:R-:W-:Y:S01]  /*5980*/  HMMA.16816.F32.BF16 R152, R164.reuse, R20, R152 ;  /* 0x00000014a498723c */ /* 0x044fe20000041898 */
[-C--:B------:R-:W-:Y:S01]  /*5990*/  FFMA.FTZ R10, R3, R0.reuse, R19 ;  /* 0x00000000030a7223 */ /* 0x080fe20000010013 */
[----:B------:R-:W1:Y:S01]  /*59a0*/  I2F R17, R28 ;  /* 0x0000001c00117306 */ /* 0x000e620000201400 */
[-C--:B-----5:R-:W-:Y:S01]  /*59b0*/  FFMA.FTZ R9, R25, R0.reuse, R12 ;  /* 0x0000000019097223 */ /* 0x0a0fe2000001000c */
[----:B------:R-:W-:Y:S01]  /*59c0*/  FSEL R11, R11, -INF , !P6 ;  /* 0xff8000000b0b7808 */ /* 0x000fe20007000000 */
[-C--:B------:R-:W-:Y:S01]  /*59d0*/  FFMA.FTZ R8, R25, R0.reuse, R14 ;  /* 0x0000000019087223 */ /* 0x080fe2000001000e */
[----:B------:R-:W-:Y:S02]  /*59e0*/  IADD3 R14, R2, 0x18, RZ ;  /* 0x00000018020e7810 */ /* 0x000fe40007ffe0ff */
[----:B------:R-:W-:Y:S01]  /*59f0*/  FSEL R9, R9, -INF , !P4 ;  /* 0xff80000009097808 */ /* 0x000fe20006000000 */
[CC--:B---3--:R-:W-:Y:S01]  /*5a00*/  FFMA.FTZ R13, R26.reuse, R0.reuse, R13 ;  /* 0x000000001a0d7223 */ /* 0x0c8fe2000001000d */
[----:B------:R2:W3:Y:S01]  /*5a10*/  I2F R3, R30 ;  /* 0x0000001e00037306 */ /* 0x0004e20000201400 */
[----:B------:R-:W-:Y:S01]  /*5a20*/  FFMA.FTZ R12, R26, R0, R15 ;  /* 0x000000001a0c7223 */ /* 0x000fe2000001000f */
[----:B------:R-:W-:Y:S01]  /*5a30*/  FSEL R8, R8, -INF , !P5 ;  /* 0xff80000008087808 */ /* 0x000fe20006800000 */
[----:B------:R-:W-:Y:S01]  /*5a40*/  HMMA.16816.F32.BF16 R148, R164, R22, R148 ;  /* 0x00000016a494723c */ /* 0x000fe20000041894 */
[----:B------:R-:W-:-:S02]  /*5a50*/  ISETP.GE.AND P4, PT, R30, R207, PT ;  /* 0x000000cf1e00720c */ /* 0x000fc40003f86270 */
[----:B------:R-:W-:Y:S02]  /*5a60*/  ISETP.GE.AND P5, PT, R30, R135, PT ;  /* 0x000000871e00720c */ /* 0x000fe40003fa6270 */
[----:B------:R-:W-:Y:S01]  /*5a70*/  IADD3 R20, R2, 0x20, RZ ;  /* 0x0000002002147810 */ /* 0x000fe20007ffe0ff */
[----:B------:R-:W4:Y:S01]  /*5a80*/  I2F R15, R14 ;  /* 0x0000000e000f7306 */ /* 0x000f220000201400 */
[----:B------:R-:W-:Y:S01]  /*5a90*/  FSEL R10, R10, -INF , !P0 ;  /* 0xff8000000a0a7808 */ /* 0x000fe20004000000 */
[CC--:B-1----:R-:W-:Y:S01]  /*5aa0*/  FFMA.FTZ R25, R17.reuse, R0.reuse, R169 ;  /* 0x0000000011197223 */ /* 0x0c2fe200000100a9 */
[C---:B------:R-:W-:Y:S01]  /*5ab0*/  ISETP.GE.AND P6, PT, R24.reuse, R207, PT ;  /* 0x000000cf1800720c */ /* 0x040fe20003fc6270 */
[C---:B------:R-:W-:Y:S01]  /*5ac0*/  HMMA.16816.F32.BF16 R144, R164.reuse, R4, R144 ;  /* 0x00000004a490723c */ /* 0x040fe20000041890 */
[----:B------:R-:W-:Y:S01]  /*5ad0*/  ISETP.GE.AND P0, PT, R24, R135, PT ;  /* 0x000000871800720c */ /* 0x000fe20003f06270 */
[-C--:B------:R-:W-:Y:S01]  /*5ae0*/  FFMA.FTZ R24, R17, R0.reuse, R171 ;  /* 0x0000000011187223 */ /* 0x080fe200000100ab */
[----:B--2---:R-:W-:Y:S01]  /*5af0*/  IADD3 R30, R2, 0x19, RZ ;  /* 0x00000019021e7810 */ /* 0x004fe20007ffe0ff */
[-C--:B---3--:R-:W-:Y:S01]  /*5b00*/  FFMA.FTZ R27, R3, R0.reuse, R168 ;  /* 0x00000000031b7223 */ /* 0x088fe200000100a8 */
[----:B------:R-:W-:Y:S01]  /*5b10*/  FSEL R13, R13, -INF , !P6 ;  /* 0xff8000000d0d7808 */ /* 0x000fe20007000000 */
[----:B------:R-:W-:Y:S01]  /*5b20*/  FFMA.FTZ R26, R3, R0, R170 ;  /* 0x00000000031a7223 */ /* 0x000fe200000100aa */
[----:B------:R-:W1:Y:S01]  /*5b30*/  I2F R19, R30 ;  /* 0x0000001e00137306 */ /* 0x000e620000201400 */
[----:B------:R-:W-:Y:S01]  /*5b40*/  FSEL R12, R12, -INF , !P0 ;  /* 0xff8000000c0c7808 */ /* 0x000fe20004000000 */
[----:B------:R-:W-:Y:S01]  /*5b50*/  HMMA.16816.F32.BF16 R4, R164, R6, R140 ;  /* 0x00000006a404723c */ /* 0x000fe2000004188c */
[----:B------:R-:W-:-:S02]  /*5b60*/  FSEL R27, R27, -INF , !P4 ;  /* 0xff8000001b1b7808 */ /* 0x000fc40006000000 */
[----:B------:R-:W-:Y:S01]  /*5b70*/  FSEL R26, R26, -INF , !P5 ;  /* 0xff8000001a1a7808 */ /* 0x000fe20006800000 */
[CC--:B----4-:R-:W-:Y:S01]  /*5b80*/  FFMA.FTZ R23, R15.reuse, R0.reuse, R156 ;  /* 0x000000000f177223 */ /* 0x0d0fe2000001009c */
[C---:B------:R-:W-:Y:S01]  /*5b90*/  ISETP.GE.AND P4, PT, R14.reuse, R207, PT ;  /* 0x000000cf0e00720c */ /* 0x040fe20003f86270 */
[----:B------:R-:W2:Y:S01]  /*5ba0*/  I2F R3, R20 ;  /* 0x0000001400037306 */ /* 0x000ea20000201400 */
[----:B------:R-:W-:Y:S01]  /*5bb0*/  ISETP.GE.AND P5, PT, R14, R135, PT ;  /* 0x000000870e00720c */ /* 0x000fe20003fa6270 */
[-C--:B------:R-:W-:Y:S01]  /*5bc0*/  FFMA.FTZ R22, R15, R0.reuse, R158 ;  /* 0x000000000f167223 */ /* 0x080fe2000001009e */
[----:B------:R-:W-:Y:S02]  /*5bd0*/  IADD3 R14, R2, 0x21, RZ ;  /* 0x00000021020e7810 */ /* 0x000fe40007ffe0ff */
[C---:B------:R-:W-:Y:S02]  /*5be0*/  ISETP.GE.AND P6, PT, R28.reuse, R207, PT ;  /* 0x000000cf1c00720c */ /* 0x040fe40003fc6270 */
[----:B------:R-:W-:Y:S01]  /*5bf0*/  ISETP.GE.AND P0, PT, R28, R135, PT ;  /* 0x000000871c00720c */ /* 0x000fe20003f06270 */
[----:B------:R-:W3:Y:S01]  /*5c00*/  I2F R17, R14 ;  /* 0x0000000e00117306 */ /* 0x000ee20000201400 */
[----:B------:R-:W-:Y:S01]  /*5c10*/  IADD3 R28, R2, 0x28, RZ ;  /* 0x00000028021c7810 */ /* 0x000fe20007ffe0ff */
[-C--:B-1----:R-:W-:Y:S01]  /*5c20*/  FFMA.FTZ R21, R19, R0.reuse, R157 ;  /* 0x0000000013157223 */ /* 0x082fe2000001009d */
[----:B------:R-:W-:Y:S01]  /*5c30*/  FSEL R25, R25, -INF , !P6 ;  /* 0xff80000019197808 */ /* 0x000fe20007000000 */
[----:B------:R-:W-:Y:S01]  /*5c40*/  FFMA.FTZ R159, R19, R0, R159 ;  /* 0x00000000139f7223 */ /* 0x000fe2000001009f */
[----:B------:R-:W-:-:S02]  /*5c50*/  FSEL R24, R24, -INF , !P0 ;  /* 0xff80000018187808 */ /* 0x000fc40004000000 */
[C---:B------:R-:W-:Y:S01]  /*5c60*/  ISETP.GE.AND P6, PT, R30.reuse, R207, PT ;  /* 0x000000cf1e00720c */ /* 0x040fe20003fc6270 */
[----:B------:R-:W1:Y:S01]  /*5c70*/  I2F R15, R28 ;  /* 0x0000001c000f7306 */ /* 0x000e620000201400 */
[CC--:B--2---:R-:W-:Y:S01]  /*5c80*/  FFMA.FTZ R152, R3.reuse, R0.reuse, R152 ;  /* 0x0000000003987223 */ /* 0x0c4fe20000010098 */
[----:B------:R-:W-:Y:S01]  /*5c90*/  ISETP.GE.AND P0, PT, R30, R135, PT ;  /* 0x000000871e00720c */ /* 0x000fe20003f06270 */
[-C--:B------:R-:W-:Y:S01]  /*5ca0*/  FFMA.FTZ R154, R3, R0.reuse, R154 ;  /* 0x00000000039a7223 */ /* 0x080fe2000001009a */
[----:B------:R-:W-:Y:S02]  /*5cb0*/  FSEL R23, R23, -INF , !P4 ;  /* 0xff80000017177808 */ /* 0x000fe40006000000 */
[----:B------:R-:W-:Y:S02]  /*5cc0*/  FSEL R22, R22, -INF , !P5 ;  /* 0xff80000016167808 */ /* 0x000fe40006800000 */
[----:B------:R-:W2:Y:S01]  /*5cd0*/  I2F R3, R32 ;  /* 0x0000002000037306 */ /* 0x000ea20000201400 */
[C---:B------:R-:W-:Y:S01]  /*5ce0*/  ISETP.GE.AND P4, PT, R20.reuse, R207, PT ;  /* 0x000000cf1400720c */ /* 0x040fe20003f86270 */
[CC--:B---3--:R-:W-:Y:S01]  /*5cf0*/  FFMA.FTZ R153, R17.reuse, R0.reuse, R153 ;  /* 0x0000000011997223 */ /* 0x0c8fe20000010099 */
[----:B------:R-:W-:Y:S01]  /*5d00*/  ISETP.GE.AND P5, PT, R20, R135, PT ;  /* 0x000000871400720c */ /* 0x000fe20003fa6270 */
[----:B------:R-:W-:Y:S01]  /*5d10*/  FFMA.FTZ R155, R17, R0, R155 ;  /* 0x00000000119b7223 */ /* 0x000fe2000001009b */
[----:B------:R-:W-:-:S02]  /*5d20*/  FSEL R21, R21, -INF , !P6 ;  /* 0xff80000015157808 */ /* 0x000fc40007000000 */
[----:B------:R-:W-:Y:S01]  /*5d30*/  FSEL R20, R159, -INF , !P0 ;  /* 0xff8000009f147808 */ /* 0x000fe20004000000 */
[CC--:B-1----:R-:W-:Y:S01]  /*5d40*/  FFMA.FTZ R148, R15.reuse, R0.reuse, R148 ;  /* 0x000000000f947223 */ /* 0x0c2fe20000010094 */
[C---:B------:R-:W-:Y:S01]  /*5d50*/  ISETP.GE.AND P6, PT, R14.reuse, R207, PT ;  /* 0x000000cf0e00720c */ /* 0x040fe20003fc6270 */
[-C--:B------:R-:W-:Y:S01]  /*5d60*/  FFMA.FTZ R150, R15, R0.reuse, R150 ;  /* 0x000000000f967223 */ /* 0x080fe20000010096 */
[----:B------:R-:W-:Y:S01]  /*5d70*/  BAR.SYNC.DEFER_BLOCKING 0x0 ;  /* 0x0000000000007b1d */ /* 0x000fe20000010000 */
[----:B------:R-:W-:Y:S02]  /*5d80*/  ISETP.GE.AND P0, PT, R14, R135, PT ;  /* 0x000000870e00720c */ /* 0x000fe40003f06270 */
[----:B------:R-:W-:Y:S02]  /*5d90*/  IADD3 R30, R2, 0x29, RZ ;  /* 0x00000029021e7810 */ /* 0x000fe40007ffe0ff */
[----:B------:R-:W-:Y:S01]  /*5da0*/  FSEL R169, R153, -INF , !P6 ;  /* 0xff80000099a97808 */ /* 0x000fe20007000000 */
[-C--:B--2---:R-:W-:Y:S01]  /*5db0*/  FFMA.FTZ R144, R3, R0.reuse, R144 ;  /* 0x0000000003907223 */ /* 0x084fe20000010090 */
[----:B------:R-:W-:Y:S01]  /*5dc0*/  FSEL R168, R155, -INF , !P0 ;  /* 0xff8000009ba87808 */ /* 0x000fe20004000000 */
[----:B------:R-:W1:Y:S01]  /*5dd0*/  I2F R14, R30 ;  /* 0x0000001e000e7306 */ /* 0x000e620000201400 */
[C---:B------:R-:W-:Y:S01]  /*5de0*/  ISETP.GE.AND P6, PT, R30.reuse, R207, PT ;  /* 0x000000cf1e00720c */ /* 0x040fe20003fc6270 */
[----:B------:R-:W-:Y:S01]  /*5df0*/  FFMA.FTZ R146, R3, R0, R146 ;  /* 0x0000000003927223 */ /* 0x000fe20000010092 */
[----:B------:R-:W-:-:S02]  /*5e00*/  ISETP.GE.AND P0, PT, R30, R135, PT ;  /* 0x000000871e00720c */ /* 0x000fc40003f06270 */
[----:B------:R-:W-:Y:S02]  /*5e10*/  FSEL R171, R152, -INF , !P4 ;  /* 0xff80000098ab7808 */ /* 0x000fe40006000000 */
[----:B------:R-:W-:Y:S01]  /*5e20*/  FSEL R170, R154, -INF , !P5 ;  /* 0xff8000009aaa7808 */ /* 0x000fe20006800000 */
[----:B------:R-:W2:Y:S01]  /*5e30*/  I2F R3, R2 ;  /* 0x0000000200037306 */ /* 0x000ea20000201400 */
[C---:B------:R-:W-:Y:S02]  /*5e40*/  ISETP.GE.AND P4, PT, R28.reuse, R207, PT ;  /* 0x000000cf1c00720c */ /* 0x040fe40003f86270 */
[----:B------:R-:W-:Y:S02]  /*5e50*/  ISETP.GE.AND P5, PT, R28, R135, PT ;  /* 0x000000871c00720c */ /* 0x000fe40003fa6270 */
[----:B------:R-:W-:Y:S02]  /*5e60*/  IADD3 R28, R2, 0x31, RZ ;  /* 0x00000031021c7810 */ /* 0x000fe40007ffe0ff */
[----:B------:R-:W-:Y:S01]  /*5e70*/  FSEL R173, R148, -INF , !P4 ;  /* 0xff80000094ad7808 */ /* 0x000fe20006000000 */
[-C--:B-1----:R-:W-:Y:S01]  /*5e80*/  FFMA.FTZ R149, R14, R0.reuse, R149 ;  /* 0x000000000e957223 */ /* 0x082fe20000010095 */
[----:B------:R-:W-:Y:S01]  /*5e90*/  IADD3 R30, R2, 0x38, RZ ;  /* 0x00000038021e7810 */ /* 0x000fe20007ffe0ff */
[----:B------:R-:W1:Y:S01]  /*5ea0*/  I2F R17, R28 ;  /* 0x0000001c00117306 */ /* 0x000e620000201400 */
[----:B------:R-:W-:Y:S01]  /*5eb0*/  FSEL R172, R150, -INF , !P5 ;  /* 0xff80000096ac7808 */ /* 0x000fe20006800000 */
[----:B------:R-:W-:Y:S01]  /*5ec0*/  FFMA.FTZ R151, R14, R0, R151 ;  /* 0x000000000e977223 */ /* 0x000fe20000010097 */
[----:B------:R-:W-:-:S02]  /*5ed0*/  ISETP.GE.AND P4, PT, R32, R207, PT ;  /* 0x000000cf2000720c */ /* 0x000fc40003f86270 */
[----:B------:R-:W-:Y:S02]  /*5ee0*/  ISETP.GE.AND P5, PT, R32, R135, PT ;  /* 0x000000872000720c */ /* 0x000fe40003fa6270 */
[----:B------:R-:W-:Y:S01]  /*5ef0*/  IADD3 R14, R2, 0x39, RZ ;  /* 0x00000039020e7810 */ /* 0x000fe20007ffe0ff */
[----:B------:R-:W3:Y:S01]  /*5f00*/  I2F R15, R30 ;  /* 0x0000001e000f7306 */ /* 0x000ee20000201400 */
[----:B------:R-:W-:Y:S02]  /*5f10*/  FSEL R157, R144, -INF , !P4 ;  /* 0xff800000909d7808 */ /* 0x000fe40006000000 */
[----:B------:R-:W-:Y:S02]  /*5f20*/  FSEL R154, R146, -INF , !P5 ;  /* 0xff800000929a7808 */ /* 0x000fe40006800000 */
[C---:B------:R-:W-:Y:S02]  /*5f30*/  ISETP.GE.AND P4, PT, R2.reuse, R207, PT ;  /* 0x000000cf0200720c */ /* 0x040fe40003f86270 */
[----:B------:R-:W-:Y:S01]  /*5f40*/  ISETP.GE.AND P5, PT, R2, R135, PT ;  /* 0x000000870200720c */ /* 0x000fe20003fa6270 */
[-C--:B--2---:R-:W-:Y:S01]  /*5f50*/  FFMA.FTZ R2, R3, R0.reuse, R16 ;  /* 0x0000000003027223 */ /* 0x084fe20000010010 */
[----:B------:R-:W-:Y:S01]  /*5f60*/  FSEL R167, R149, -INF , !P6 ;  /* 0xff80000095a77808 */ /* 0x000fe20007000000 */
[CC--:B-1----:R-:W-:Y:S01]  /*5f70*/  FFMA.FTZ R145, R17.reuse, R0.reuse, R145 ;  /* 0x0000000011917223 */ /* 0x0c2fe20000010091 */
[----:B------:R-:W-:Y:S01]  /*5f80*/  ISETP.GE.AND P6, PT, R28, R207, PT ;  /* 0x000000cf1c00720c */ /* 0x000fe20003fc6270 */
[----:B------:R-:W-:Y:S01]  /*5f90*/  FFMA.FTZ R140, R17, R0, R147 ;  /* 0x00000000118c7223 */ /* 0x000fe20000010093 */
[----:B------:R-:W-:-:S02]  /*5fa0*/  FSEL R2, R2, -INF , !P4 ;  /* 0xff80000002027808 */ /* 0x000fc40006000000 */
[----:B------:R-:W-:Y:S01]  /*5fb0*/  FSEL R166, R151, -INF , !P0 ;  /* 0xff80000097a67808 */ /* 0x000fe20004000000 */
[CC--:B---3--:R-:W-:Y:S01]  /*5fc0*/  FFMA.FTZ R4, R15.reuse, R0.reuse, R4 ;  /* 0x000000000f047223 */ /* 0x0c8fe20000010004 */
[----:B------:R-:W-:Y:S01]  /*5fd0*/  ISETP.GE.AND P4, PT, R134, 0x3, PT ;  /* 0x000000038600780c */ /* 0x000fe20003f86270 */
[----:B------:R-:W-:Y:S01]  /*5fe0*/  FFMA.FTZ R6, R15, R0, R6 ;  /* 0x000000000f067223 */ /* 0x000fe20000010006 */
[----:B------:R-:W-:Y:S01]  /*5ff0*/  ISETP.GE.AND P0, PT, R28, R135, PT ;  /* 0x000000871c00720c */ /* 0x000fe20003f06270 */
[----:B------:R-:W1:Y:S01]  /*6000*/  I2F R15, R14 ;  /* 0x0000000e000f7306 */ /* 0x000e620000201400 */
[----:B------:R-:W-:Y:S02]  /*6010*/  FSEL R155, R145, -INF , !P6 ;  /* 0xff800000919b7808 */ /* 0x000fe40007000000 */
[----:B------:R-:W-:Y:S02]  /*6020*/  ISETP.GE.AND P6, PT, R30, R207, PT ;  /* 0x000000cf1e00720c */ /* 0x000fe40003fc6270 */
[----:B------:R-:W-:-:S02]  /*6030*/  FSEL R140, R140, -INF , !P0 ;  /* 0xff8000008c8c7808 */ /* 0x000fc40004000000 */
[----:B------:R-:W-:Y:S02]  /*6040*/  ISETP.GE.AND P0, PT, R30, R135, PT ;  /* 0x000000871e00720c */ /* 0x000fe40003f06270 */
[----:B------:R-:W-:Y:S01]  /*6050*/  FSEL R143, R4, -INF , !P6 ;  /* 0xff800000048f7808 */ /* 0x000fe20007000000 */
[-C--:B------:R-:W-:Y:S01]  /*6060*/  FFMA.FTZ R4, R3, R0.reuse, R18 ;  /* 0x0000000003047223 */ /* 0x080fe20000010012 */
[----:B------:R-:W-:Y:S02]  /*6070*/  FSEL R142, R6, -INF , !P0 ;  /* 0xff800000068e7808 */ /* 0x000fe40004000000 */
[C---:B------:R-:W-:Y:S02]  /*6080*/  ISETP.GE.AND P6, PT, R14.reuse, R207, PT ;  /* 0x000000cf0e00720c */ /* 0x040fe40003fc6270 */
[----:B------:R-:W-:Y:S01]  /*6090*/  ISETP.GE.AND P0, PT, R14, R135, PT ;  /* 0x000000870e00720c */ /* 0x000fe20003f06270 */
[CC--:B-1----:R-:W-:Y:S01]  /*60a0*/  FFMA.FTZ R5, R15.reuse, R0.reuse, R5 ;  /* 0x000000000f057223 */ /* 0x0c2fe20000010005 */
[----:B------:R-:W-:Y:S01]  /*60b0*/  FSEL R4, R4, -INF , !P5 ;  /* 0xff80000004047808 */ /* 0x000fe20006800000 */
[----:B------:R-:W-:-:S03]  /*60c0*/  FFMA.FTZ R7, R15, R0, R7 ;  /* 0x000000000f077223 */ /* 0x000fc60000010007 */
        /* <DEDUP_REMOVED lines=8> */
[----:B------:R-:W-:-:S04]  /*6150*/  IMAD R5, R5, c[0x0][0x198], RZ ;  /* 0x0000660005057a24 */ /* 0x000fc800078e02ff */
[----:B------:R-:W-:Y:S01]  /*6160*/  IMAD R5, R6, c[0x0][0x19c], R5 ;  /* 0x0000670006057a24 */ /* 0x000fe200078e0205 */
[----:B------:R-:W-:-:S03]  /*6170*/  LEA R6, P5, R16, R208, 0x6 ;  /* 0x000000d010067211 */ /* 0x000fc600078a30ff */
[----:B------:R-:W-:Y:S01]  /*6180*/  IMAD.IADD R5, R17, 0x1, R5 ;  /* 0x0000000111057824 */ /* 0x000fe200078e0205 */
[C---:B------:R-:W-:Y:S02]  /*6190*/  @!P3 LEA R14, P0, R6.reuse, c[0x0][0x168], 0x1 ;  /* 0x00005a00060eba11 */ /* 0x040fe400078008ff */
[----:B------:R-:W-:Y:S02]  /*61a0*/  IADD3 R3, P6, R6, UR10, RZ ;  /* 0x0000000a06037c10 */ /* 0x000fe4000ffde0ff */
[----:B------:R-:W-:Y:S02]  /*61b0*/  LEA.HI.X R5, R16, R211, R5, 0x6, P5 ;  /* 0x000000d310057211 */ /* 0x000fe400028f3405 */
[C---:B------:R-:W-:Y:S02]  /*61c0*/  @!P2 LEA R18, P5, R6.reuse, c[0x0][0x168], 0x1 ;  /* 0x00005a000612aa11 */ /* 0x040fe400078a08ff */
[C---:B------:R-:W-:Y:S02]  /*61d0*/  @!P3 LEA.HI.X R15, R6.reuse, c[0x0][0x16c], R5, 0x1, P0 ;  /* 0x00005b00060fba11 */ /* 0x040fe400000f0c05 */
[----:B------:R-:W-:-:S02]  /*61e0*/  @!P1 LEA R16, P0, R6, c[0x0][0x168], 0x1 ;  /* 0x00005a0006109a11 */ /* 0x000fc400078008ff */
[C-C-:B------:R-:W-:Y:S01]  /*61f0*/  @!P2 LEA.HI.X R19, R6.reuse, c[0x0][0x16c], R5.reuse, 0x1, P5 ;  /* 0x00005b000613aa11 */ /* 0x140fe200028f0c05 */
[----:B------:R-:W-:Y:S01]  /*6200*/  @!PT LDS RZ, [RZ] ;  /* 0x00000000fffff984 */ /* 0x000fe20000000800 */
[----:B------:R-:W-:Y:S01]  /*6210*/  @!PT LDS RZ, [RZ] ;  /* 0x00000000fffff984 */ /* 0x000fe20000000800 */
[----:B------:R-:W-:Y:S01]  /*6220*/  @!PT LDS RZ, [RZ] ;  /* 0x00000000fffff984 */ /* 0x000fe20000000800 */
[----:B------:R1:W-:Y:S01]  /*6230*/  @!P3 LDGSTS.E.BYPASS.LTC128B.128 [R203+0xc000], [R14.64] ;  /* 0x0c0000000ecbbfae */ /* 0x0003e2000b901d4c */
[----:B------:R-:W-:Y:S02]  /*6240*/  @!P1 LEA.HI.X R17, R6, c[0x0][0x16c], R5, 0x1, P0 ;  /* 0x00005b0006119a11 */ /* 0x000fe400000f0c05 */
        /* <DEDUP_REMOVED lines=33> */
.L_x_195:
[----:B------:R-:W-:Y:S05]  /*6460*/  BSYNC B0 ;  /* 0x0000000000007941 */ /* 0x000fea0003800000 */
.L_x_194:
[----:B------:R-:W0:Y:S02]  /*6470*/  LDGDEPBAR ;  /* 0x00000000000079af */ /* 0x000e240000000000 */
.L_x_193:
        /* <DEDUP_REMOVED lines=48> */
[--C-:B------:R-:W-:Y:S02]  /*6780*/  FFMA.FTZ R147, R13, c[0x0][0x23c], -R156.reuse ;  /* 0x00008f000d937a23 */ /* 0x100fe4000001089c */
[--C-:B------:R-:W-:Y:S01]  /*6790*/  FFMA.FTZ R149, R11, c[0x0][0x23c], -R156.reuse ;  /* 0x00008f000b957a23 */ /* 0x100fe2000001089c */
[C---:B------:R-:W-:Y:S01]  /*67a0*/  FSETP.NEU.FTZ.AND P0, PT, R2.reuse, -INF , PT ;  /* 0xff8000000200780b */ /* 0x040fe20003f1d000 */
[C---:B------:R-:W-:Y:S01]  /*67b0*/  FMUL.FTZ R153, R2.reuse, c[0x0][0x23c] ;  /* 0x00008f0002997a20 */ /* 0x040fe20000410000 */
[----:B------:R-:W-:Y:S01]  /*67c0*/  MUFU.EX2 R150, R150 ;  /* 0x0000009600967308 */ /* 0x000fe20000000800 */
[--C-:B------:R-:W-:Y:S01]  /*67d0*/  FFMA.FTZ R148, R9, c[0x0][0x23c], -R156.reuse ;  /* 0x00008f0009947a23 */ /* 0x100fe2000001089c */
[----:B------:R-:W-:Y:S01]  /*67e0*/  FSEL R5, R2, RZ, P0 ;  /* 0x000000ff02057208 */ /* 0x000fe20000000000 */
[--C-:B------:R-:W-:Y:S01]  /*67f0*/  FFMA.FTZ R158, R27, c[0x0][0x23c], -R156.reuse ;  /* 0x00008f001b9e7a23 */ /* 0x100fe2000001089c */
[----:B------:R-:W-:Y:S01]  /*6800*/  FSEL R153, R153, RZ, P0 ;  /* 0x000000ff99997208 */ /* 0x000fe20000000000 */
[----:B------:R-:W-:-:S02]  /*6810*/  FFMA.FTZ R159, R25, c[0x0][0x23c], -R156 ;  /* 0x00008f00199f7a23 */ /* 0x000fc4000001089c */
[----:B------:R-:W-:Y:S01]  /*6820*/  FADD.FTZ R5, R132, -R5 ;  /* 0x8000000584057221 */ /* 0x000fe20000010000 */
[----:B------:R-:W1:Y:S01]  /*6830*/  MUFU.EX2 R149, R149 ;  /* 0x0000009500957308 */ /* 0x000e620000000800 */
[--C-:B------:R-:W-:Y:S01]  /*6840*/  FFMA.FTZ R146, R4, c[0x0][0x23c], -R153.reuse ;  /* 0x00008f0004927a23 */ /* 0x100fe20000010899 */
[----:B------:R-:W-:Y:S01]  /*6850*/  FSEL R4, R3, RZ, P5 ;  /* 0x000000ff03047208 */ /* 0x000fe20002800000 */
[--C-:B------:R-:W-:Y:S02]  /*6860*/  FFMA.FTZ R145, R10, c[0x0][0x23c], -R153.reuse ;  /* 0x00008f000a917a23 */ /* 0x100fe40000010899 */
[--C-:B------:R-:W-:Y:S02]  /*6870*/  FFMA.FTZ R144, R8, c[0x0][0x23c], -R153.reuse ;  /* 0x00008f0008907a23 */ /* 0x100fe40000010899 */
[----:B------:R-:W-:Y:S01]  /*6880*/  FADD.FTZ R4, R133, -R4 ;  /* 0x8000000485047221 */ /* 0x000fe20000010000 */
[----:B------:R-:W-:Y:S01]  /*6890*/  MUFU.EX2 R148, R148 ;  /* 0x0000009400947308 */ /* 0x000fe20000000800 */
[----:B------:R-:W-:Y:S01]  /*68a0*/  FFMA.FTZ R133, R12, c[0x0][0x23c], -R153 ;  /* 0x00008f000c857a23 */ /* 0x000fe20000010899 */
[----:B------:R-:W-:Y:S01]  /*68b0*/  LDSM.16.MT88.4 R8, [R189+0x12000] ;  /* 0x01200000bd08783b */ /* 0x000fe20000004200 */
[----:B------:R-:W-:-:S02]  /*68c0*/  FMUL.FTZ R151, R4, c[0x0][0x23c] ;  /* 0x00008f0004977a20 */ /* 0x000fc40000410000 */
[----:B------:R-:W-:Y:S01]  /*68d0*/  FMUL.FTZ R132, R5, c[0x0][0x23c] ;  /* 0x00008f0005847a20 */ /* 0x000fe20000410000 */
[----:B------:R-:W2:Y:S01]  /*68e0*/  LDSM.16.MT88.4 R12, [R190+0x12000] ;  /* 0x01200000be0c783b */ /* 0x000ea20000004200 */
[--C-:B------:R-:W-:Y:S01]  /*68f0*/  FFMA.FTZ R160, R23, c[0x0][0x23c], -R156.reuse ;  /* 0x00008f0017a07a23 */ /* 0x100fe2000001089c */
[----:B------:R-:W3:Y:S01]  /*6900*/  MUFU.EX2 R147, R147 ;  /* 0x0000009300937308 */ /* 0x000ee20000000800 */
[----:B-1----:R-:W-:Y:S01]  /*6910*/  F2FP.BF16.PACK_AB R4, R149, R150 ;  /* 0x000000969504723e */ /* 0x002fe200000010ff */
[----:B------:R-:W-:Y:S02]  /*6920*/  FFMA.FTZ R161, R21, c[0x0][0x23c], -R156 ;  /* 0x00008f0015a17a23 */ /* 0x000fe4000001089c */
[--C-:B------:R-:W-:Y:S02]  /*6930*/  FFMA.FTZ R162, R26, c[0x0][0x23c], -R153.reuse ;  /* 0x00008f001aa27a23 */ /* 0x100fe40000010899 */
[--C-:B------:R-:W-:Y:S02]  /*6940*/  FFMA.FTZ R165, R24, c[0x0][0x23c], -R153.reuse ;  /* 0x00008f0018a57a23 */ /* 0x100fe40000010899 */
        /* <DEDUP_REMOVED lines=8> */
[----:B---3--:R-:W-:Y:S01]  /*69d0*/  F2FP.BF16.PACK_AB R6, R147, R148 ;  /* 0x000000949306723e */ /* 0x008fe200000010ff */
[--C-:B------:R-:W-:Y:S02]  /*69e0*/  FFMA.FTZ R169, R173, c[0x0][0x23c], -R156.reuse ;  /* 0x00008f00ada97a23 */ /* 0x100fe4000001089c */
[--C-:B------:R-:W-:Y:S02]  /*69f0*/  FFMA.FTZ R167, R170, c[0x0][0x23c], -R153.reuse ;  /* 0x00008f00aaa77a23 */ /* 0x100fe40000010899 */
[----:B------:R-:W-:Y:S02]  /*6a00*/  FFMA.FTZ R171, R171, c[0x0][0x23c], -R156 ;  /* 0x00008f00abab7a23 */ /* 0x000fe4000001089c */
        /* <DEDUP_REMOVED lines=174> */
[----:B------:R-:W-:Y:S02]  /*74f0*/  FADD.FTZ R149, R149, R150 ;  /* 0x0000009695957221 */ /* 0x000fe40000010000 */
[----:B------:R-:W-:Y:S01]  /*7500*/  FADD.FTZ R145, R145, R132 ;  /* 0x0000008491917221 */ /* 0x000fe20000010000 */
[----:B------:R-:W-:Y:S01]  /*7510*/  MOV R132, R2 ;  /* 0x0000000200847202 */ /* 0x000fe20000000f00 */
        /* <DEDUP_REMOVED lines=8> */
[----:B----4-:R-:W-:-:S02]  /*75a0*/  F2FP.BF16.PACK_AB R5, R165, R162 ;  /* 0x000000a2a505723e */ /* 0x010fc400000010ff */
        /* <DEDUP_REMOVED lines=96> */
[----:B------:R-:W-:Y:S01]  /*7bb0*/  HMMA.16816.F32.BF16 R40, R4, R142, R40 ;  /* 0x0000008e0428723c */ /* 0x000fe20000041828 */
[----:B------:R-:W-:-:S02]  /*7bc0*/  MOV R133, R3 ;  /* 0x0000000300857202 */ /* 0x000fc40000000f00 */
        /* <DEDUP_REMOVED lines=46> */
[C---:B------:R-:W-:Y:S01]  /*7eb0*/  @!P2 LEA R16, P4, R6.reuse, c[0x0][0x170], 0x1 ;  /* 0x00005c000610aa11 */ /* 0x040fe200078808ff */
[----:B------:R-:W-:Y:S01]  /*7ec0*/  IMAD.IADD R5, R11, 0x1, R5 ;  /* 0x000000010b057824 */ /* 0x000fe200078e0205 */
[----:B------:R-:W-:-:S04]  /*7ed0*/  IADD3 R4, P6, R6, UR15, RZ ;  /* 0x0000000f06047c10 */ /* 0x000fc8000ffde0ff */
[----:B------:R-:W-:Y:S02]  /*7ee0*/  LEA.HI.X R5, R10, R223, R5, 0x6, P0 ;  /* 0x000000df0a057211 */ /* 0x000fe400000f3405 */
[C---:B------:R-:W-:Y:S02]  /*7ef0*/  @!P1 LEA R10, P0, R6.reuse, c[0x0][0x170], 0x1 ;  /* 0x00005c00060a9a11 */ /* 0x040fe400078008ff */
[C-C-:B------:R-:W-:Y:S02]  /*7f00*/  @!P3 LEA.HI.X R9, R6.reuse, c[0x0][0x174], R5.reuse, 0x1, P5 ;  /* 0x00005d000609ba11 */ /* 0x140fe400028f0c05 */
[C-C-:B------:R-:W-:Y:S01]  /*7f10*/  @!P2 LEA.HI.X R17, R6.reuse, c[0x0][0x174], R5.reuse, 0x1, P4 ;  /* 0x00005d000611aa11 */ /* 0x140fe200020f0c05 */
[----:B------:R-:W-:Y:S01]  /*7f20*/  @P3 STS.128 [R203+0x12000], RZ ;  /* 0x012000ffcb003388 */ /* 0x000fe20000000c00 */
[----:B------:R-:W-:Y:S02]  /*7f30*/  @!P1 LEA.HI.X R11, R6, c[0x0][0x174], R5, 0x1, P0 ;  /* 0x00005d00060b9a11 */ /* 0x000fe400000f0c05 */
[----:B------:R-:W-:Y:S01]  /*7f40*/  @!P3 LEA R18, P5, R4, c[0x0][0x170], 0x1 ;  /* 0x00005c000412ba11 */ /* 0x000fe200078a08ff */
[----:B------:R-:W-:Y:S01]  /*7f50*/  @!PT LDS RZ, [RZ] ;  /* 0x00000000fffff984 */ /* 0x000fe20000000800 */
[----:B------:R-:W-:Y:S01]  /*7f60*/  @!PT LDS RZ, [RZ] ;  /* 0x00000000fffff984 */ /* 0x000fe20000000800 */
[----:B------:R-:W-:Y:S01]  /*7f70*/  @!PT LDS RZ, [RZ] ;  /* 0x00000000fffff984 */ /* 0x000fe20000000800 */
[----:B------:R1:W-:Y:S01]  /*7f80*/  @!P3 LDGSTS.E.BYPASS.LTC128B.128 [R203+0x12000], [R8.64] ;  /* 0x1200000008cbbfae */ /* 0x0003e2000b901d4c */
[----:B------:R-:W-:-:S02]  /*7f90*/  IADD3.X R5, R5, UR5, RZ, P6, !PT ;  /* 0x0000000505057c10 */ /* 0x000fc4000b7fe4ff */
        /* <DEDUP_REMOVED lines=8> */
[C-C-:B------:R-:W-:Y:S02]  /*8020*/  @!P2 LEA.HI.X R23, R4.reuse, c[0x0][0x174], R5.reuse, 0x1, P4 ;  /* 0x00005d000417aa11 */ /* 0x140fe400020f0c05 */
        /* <DEDUP_REMOVED lines=23> */
[----:B------:R-:W4:Y:S04]  /*81a0*/  LDSM.16.M88.4 R156, [R197+0xc800] ;  /* 0x00c80000c59c783b */ /* 0x000f280000000200 */
[----:B------:R-:W5:Y:S04]  /*81b0*/  LDSM.16.M88.4 R148, [R197+0xd000] ;  /* 0x00d00000c594783b */ /* 0x000f680000000200 */
[----:B------:R-:W4:Y:S04]  /*81c0*/  LDSM.16.M88.4 R24, [R197+0xd800] ;  /* 0x00d80000c518783b */ /* 0x000f280000000200 */
[----:B------:R-:W-:Y:S04]  /*81d0*/  LDSM.16.M88.4 R28, [R196] ;  /* 0x00000000c41c783b */ /* 0x000fe80000000200 */
[----:B------:R-:W5:Y:S04]  /*81e0*/  LDSM.16.M88.4 R4, [R195] ;  /* 0x00000000c304783b */ /* 0x000f680000000200 */
[----:B------:R-:W5:Y:S04]  /*81f0*/  LDSM.16.M88.4 R164, [R187] ;  /* 0x00000000bba4783b */ /* 0x000f680000000200 */
[----:B------:R-:W5:Y:S04]  /*8200*/  LDSM.16.M88.4 R136, [R186] ;  /* 0x00000000ba88783b */ /* 0x000f680000000200 */
[----:B---3--:R-:W-:Y:S04]  /*8210*/  LDSM.16.M88.4 R20, [R194] ;  /* 0x00000000c214783b */ /* 0x008fe80000000200 */
[----:B-1----:R-:W1:Y:S01]  /*8220*/  LDSM.16.M88.4 R8, [R191+0xc000] ;  /* 0x00c00000bf08783b */ /* 0x002e620000000200 */
[C---:B--2---:R-:W-:Y:S03]  /*8230*/  HMMA.16816.F32.BF16 R16, R140.reuse, R12, RZ ;  /* 0x0000000c8c10723c */ /* 0x044fe600000418ff */
[----:B------:R-:W2:Y:S04]  /*8240*/  LDSM.16.M88.4 R32, [R185] ;  /* 0x00000000b920783b */ /* 0x000ea80000000200 */
[----:B------:R-:W-:Y:S01]  /*8250*/  LDSM.16.M88.4 R168, [R191+0xd800] ;  /* 0x00d80000bfa8783b */ /* 0x000fe20000000200 */
[C---:B------:R-:W-:Y:S03]  /*8260*/  HMMA.16816.F32.BF16 R12, R140.reuse, R14, RZ ;  /* 0x0000000e8c0c723c */ /* 0x040fe600000418ff */
[----:B------:R-:W-:Y:S04]  /*8270*/  LDSM.16.M88.4 R172, [R197+0xf000] ;  /* 0x00f00000c5ac783b */ /* 0x000fe80000000200 */
[----:B------:R-:W-:Y:S01]  /*8280*/  LDSM.16.M88.4 R216, [R198+0x8000] ;  /* 0x00800000c6d8783b */ /* 0x000fe20000000200 */
[C---:B----4-:R-:W-:Y:S03]  /*8290*/  HMMA.16816.F32.BF16 R160, R140.reuse, R156, RZ ;  /* 0x0000009c8ca0723c */ /* 0x050fe600000418ff */
[----:B------:R-:W0:Y:S05]  /*82a0*/  LDGDEPBAR ;  /* 0x00000000000079af */ /* 0x000e2a0000000000 */
[C---:B------:R-:W-:Y:S08]  /*82b0*/  HMMA.16816.F32.BF16 R156, R140.reuse, R158, RZ ;  /* 0x0000009e8c9c723c */ /* 0x040ff000000418ff */
[C---:B-----5:R-:W-:Y:S08]  /*82c0*/  HMMA.16816.F32.BF16 R152, R140.reuse, R148, RZ ;  /* 0x000000948c98723c */ /* 0x060ff000000418ff */
[C---:B------:R-:W-:Y:S08]  /*82d0*/  HMMA.16816.F32.BF16 R148, R140.reuse, R150, RZ ;  /* 0x000000968c94723c */ /* 0x040ff000000418ff */
[C---:B------:R-:W-:Y:S08]  /*82e0*/  HMMA.16816.F32.BF16 R144, R140.reuse, R24, RZ ;  /* 0x000000188c90723c */ /* 0x040ff000000418ff */
[----:B------:R-:W-:Y:S01]  /*82f0*/  HMMA.16816.F32.BF16 R140, R140, R26, RZ ;  /* 0x0000001a8c8c723c */ /* 0x000fe200000418ff */
[----:B------:R-:W3:Y:S07]  /*8300*/  LDSM.16.M88.4 R24, [R191+0xc800] ;  /* 0x00c80000bf18783b */ /* 0x000eee0000000200 */
[C---:B------:R-:W-:Y:S08]  /*8310*/  HMMA.16816.F32.BF16 R16, R28.reuse, R4, R16 ;  /* 0x000000041c10723c */ /* 0x040ff00000041810 */
[C---:B------:R-:W-:Y:S01]  /*8320*/  HMMA.16816.F32.BF16 R12, R28.reuse, R6, R12 ;  /* 0x000000061c0c723c */ /* 0x040fe2000004180c */
[----:B------:R-:W4:Y:S07]  /*8330*/  LDSM.16.M88.4 R4, [R191+0xd000] ;  /* 0x00d00000bf04783b */ /* 0x000f2e0000000200 */
[C---:B------:R-:W-:Y:S08]  /*8340*/  HMMA.16816.F32.BF16 R160, R28.reuse, R164, R160 ;  /* 0x000000a41ca0723c */ /* 0x040ff000000418a0 */
[C---:B------:R-:W-:Y:S01]  /*8350*/  HMMA.16816.F32.BF16 R156, R28.reuse, R166, R156 ;  /* 0x000000a61c9c723c */ /* 0x040fe2000004189c */
[----:B------:R-:W-:Y:S07]  /*8360*/  LDSM.16.M88.4 R164, [R198+0x4000] ;  /* 0x00400000c6a4783b */ /* 0x000fee0000000200 */
[C---:B------:R-:W-:Y:S08]  /*8370*/  HMMA.16816.F32.BF16 R152, R28.reuse, R136, R152 ;  /* 0x000000881c98723c */ /* 0x040ff00000041898 */
[----:B------:R-:W-:Y:S01]  /*8380*/  HMMA.16816.F32.BF16 R148, R28, R138, R148 ;  /* 0x0000008a1c94723c */ /* 0x000fe20000041894 */
[----:B------:R-:W-:Y:S07]  /*8390*/  LDSM.16.M88.4 R136, [R184] ;  /* 0x00000000b888783b */ /* 0x000fee0000000200 */
[C---:B-1----:R-:W-:Y:S08]  /*83a0*/  HMMA.16816.F32.BF16 R16, R20.reuse, R8, R16 ;  /* 0x000000081410723c */ /* 0x042ff00000041810 */
[----:B------:R-:W-:Y:S01]  /*83b0*/  HMMA.16816.F32.BF16 R12, R20, R10, R12 ;  /* 0x0000000a140c723c */ /* 0x000fe2000004180c */
[----:B------:R-:W1:Y:S07]  /*83c0*/  LDSM.16.M88.4 R8, [R193] ;  /* 0x00000000c108783b */ /* 0x000e6e0000000200 */
[C---:B--2---:R-:W-:Y:S08]  /*83d0*/  HMMA.16816.F32.BF16 R144, R28.reuse, R32, R144 ;  /* 0x000000201c90723c */ /* 0x044ff00000041890 */
[----:B------:R-:W-:Y:S01]  /*83e0*/  HMMA.16816.F32.BF16 R140, R28, R34, R140 ;  /* 0x000000221c8c723c */ /* 0x000fe2000004188c */
[----:B------:R-:W2:Y:S04]  /*83f0*/  LDSM.16.M88.4 R32, [R184+0x800] ;  /* 0x00080000b820783b */ /* 0x000ea80000000200 */
[----:B------:R-:W5:Y:S03]  /*8400*/  LDSM.16.M88.4 R28, [R184+0x1000] ;  /* 0x00100000b81c783b */ /* 0x000f660000000200 */
[C---:B---3--:R-:W-:Y:S08]  /*8410*/  HMMA.16816.F32.BF16 R160, R20.reuse, R24, R160 ;  /* 0x0000001814a0723c */ /* 0x048ff000000418a0 */
[C---:B------:R-:W-:Y:S01]  /*8420*/  HMMA.16816.F32.BF16 R156, R20.reuse, R26, R156 ;  /* 0x0000001a149c723c */ /* 0x040fe2000004189c */
[----:B------:R-:W3:Y:S07]  /*8430*/  LDSM.16.M88.4 R24, [R184+0x1800] ;  /* 0x00180000b818783b */ /* 0x000eee0000000200 */
[C---:B----4-:R-:W-:Y:S08]  /*8440*/  HMMA.16816.F32.BF16 R152, R20.reuse, R4, R152 ;  /* 0x000000041498723c */ /* 0x050ff00000041898 */
[C---:B------:R-:W-:Y:S01]  /*8450*/  HMMA.16816.F32.BF16 R148, R20.reuse, R6, R148 ;  /* 0x000000061494723c */ /* 0x040fe20000041894 */
[----:B------:R-:W4:Y:S07]  /*8460*/  LDSM.16.M88.4 R4, [R197+0xe000] ;  /* 0x00e00000c504783b */ /* 0x000f2e0000000200 */
[C---:B------:R-:W-:Y:S08]  /*8470*/  HMMA.16816.F32.BF16 R144, R20.reuse, R168, R144 ;  /* 0x000000a81490723c */ /* 0x040ff00000041890 */
[----:B------:R-:W-:Y:S01]  /*8480*/  HMMA.16816.F32.BF16 R140, R20, R170, R140 ;  /* 0x000000aa148c723c */ /* 0x000fe2000004188c */
[----:B------:R-:W3:Y:S04]  /*8490*/  LDSM.16.M88.4 R20, [R197+0xe800] ;  /* 0x00e80000c514783b */ /* 0x000ee80000000200 */
[----:B------:R-:W-:Y:S03]  /*84a0*/  LDSM.16.M88.4 R168, [R197+0xf800] ;  /* 0x00f80000c5a8783b */ /* 0x000fe60000000200 */
[C---:B-1----:R-:W-:Y:S08]  /*84b0*/  HMMA.16816.F32.BF16 R16, R8.reuse, R136, R16 ;  /* 0x000000880810723c */ /* 0x042ff00000041810 */
[C---:B------:R-:W-:Y:S01]  /*84c0*/  HMMA.16816.F32.BF16 R12, R8.reuse, R138, R12 ;  /* 0x0000008a080c723c */ /* 0x040fe2000004180c */
[----:B------:R-:W-:Y:S07]  /*84d0*/  LDSM.16.M88.4 R136, [R183] ;  /* 0x00000000b788783b */ /* 0x000fee0000000200 */
[C---:B--2---:R-:W-:Y:S08]  /*84e0*/  HMMA.16816.F32.BF16 R160, R8.reuse, R32, R160 ;  /* 0x0000002008a0723c */ /* 0x044ff000000418a0 */
[C---:B------:R-:W-:Y:S01]  /*84f0*/  HMMA.16816.F32.BF16 R156, R8.reuse, R34, R156 ;  /* 0x00000022089c723c */ /* 0x040fe2000004189c */
[----:B------:R-:W-:Y:S07]  /*8500*/  LDSM.16.M88.4 R32, [R194+0x4000] ;  /* 0x00400000c220783b */ /* 0x000fee0000000200 */
[C---:B-----5:R-:W-:Y:S08]  /*8510*/  HMMA.16816.F32.BF16 R152, R8.reuse, R28, R152 ;  /* 0x0000001c0898723c */ /* 0x060ff00000041898 */
[C---:B------:R-:W-:Y:S01]  /*8520*/  HMMA.16816.F32.BF16 R148, R8.reuse, R30, R148 ;  /* 0x0000001e0894723c */ /* 0x040fe20000041894 */
[----:B------:R-:W-:Y:S07]  /*8530*/  LDSM.16.M88.4 R28, [R180] ;  /* 0x00000000b41c783b */ /* 0x000fee0000000200 */
[C---:B---3--:R-:W-:Y:S08]  /*8540*/  HMMA.16816.F32.BF16 R144, R8.reuse, R24, R144 ;  /* 0x000000180890723c */ /* 0x048ff00000041890 */
[----:B------:R-:W-:Y:S01]  /*8550*/  HMMA.16816.F32.BF16 R140, R8, R26, R140 ;  /* 0x0000001a088c723c */ /* 0x000fe2000004188c */
[----:B------:R-:W1:Y:S04]  /*8560*/  LDSM.16.M88.4 R24, [R196+0x4000] ;  /* 0x00400000c418783b */ /* 0x000e680000000200 */
[----:B------:R-:W2:Y:S03]  /*8570*/  LDSM.16.M88.4 R8, [R182] ;  /* 0x00000000b608783b */ /* 0x000ea60000000200 */
[C---:B----4-:R-:W-:Y:S08]  /*8580*/  HMMA.16816.F32.BF16 R16, R164.reuse, R4, R16 ;  /* 0x00000004a410723c */ /* 0x050ff00000041810 */
[C---:B------:R-:W-:Y:S01]  /*8590*/  HMMA.16816.F32.BF16 R12, R164.reuse, R6, R12 ;  /* 0x00000006a40c723c */ /* 0x040fe2000004180c */
[----:B------:R-:W3:Y:S07]  /*85a0*/  LDSM.16.M88.4 R4, [R181] ;  /* 0x00000000b504783b */ /* 0x000eee0000000200 */
[C---:B------:R-:W-:Y:S08]  /*85b0*/  HMMA.16816.F32.BF16 R160, R164.reuse, R20, R160 ;  /* 0x00000014a4a0723c */ /* 0x040ff000000418a0 */
[C---:B------:R-:W-:Y:S01]  /*85c0*/  HMMA.16816.F32.BF16 R156, R164.reuse, R22, R156 ;  /* 0x00000016a49c723c */ /* 0x040fe2000004189c */
[----:B------:R-:W4:Y:S07]  /*85d0*/  LDSM.16.M88.4 R20, [R191+0xe000] ;  /* 0x00e00000bf14783b */ /* 0x000f2e0000000200 */
[C---:B------:R-:W-:Y:S08]  /*85e0*/  HMMA.16816.F32.BF16 R152, R164.reuse, R172, R152 ;  /* 0x000000aca498723c */ /* 0x040ff00000041898 */
[----:B------:R-:W-:Y:S01]  /*85f0*/  HMMA.16816.F32.BF16 R148, R164, R174, R148 ;  /* 0x000000aea494723c */ /* 0x000fe20000041894 */
[----:B------:R-:W-:Y:S07]  /*8600*/  LDSM.16.M88.4 R172, [R197+0x10800] ;  /* 0x01080000c5ac783b */ /* 0x000fee0000000200 */
[C---:B-1----:R-:W-:Y:S08]  /*8610*/  HMMA.16816.F32.BF16 R16, R24.reuse, R136, R16 ;  /* 0x000000881810723c */ /* 0x042ff00000041810 */
[C---:B------:R-:W-:Y:S01]  /*8620*/  HMMA.16816.F32.BF16 R12, R24.reuse, R138, R12 ;  /* 0x0000008a180c723c */ /* 0x040fe2000004180c */
[----:B------:R-:W-:Y:S07]  /*8630*/  LDSM.16.M88.4 R136, [R191+0xf800] ;  /* 0x00f80000bf88783b */ /* 0x000fee0000000200 */
[C---:B--2---:R-:W-:Y:S08]  /*8640*/  HMMA.16816.F32.BF16 R160, R24.reuse, R8, R160 ;  /* 0x0000000818a0723c */ /* 0x044ff000000418a0 */
[C---:B------:R-:W-:Y:S01]  /*8650*/  HMMA.16816.F32.BF16 R156, R24.reuse, R10, R156 ;  /* 0x0000000a189c723c */ /* 0x040fe2000004189c */
[----:B------:R-:W-:Y:S07]  /*8660*/  LDSM.16.M88.4 R8, [R193+0x4000] ;  /* 0x00400000c108783b */ /* 0x000fee0000000200 */
[C---:B---3--:R-:W-:Y:S08]  /*8670*/  HMMA.16816.F32.BF16 R152, R24.reuse, R4, R152 ;  /* 0x000000041898723c */ /* 0x048ff00000041898 */
        /* <DEDUP_REMOVED lines=12> */
[----:B------:R-:W5:Y:S03]  /*8740*/  LDSM.16.M88.4 R24, [R184+0x3000] ;  /* 0x00300000b818783b */ /* 0x000f660000000200 */
[C---:B-1----:R-:W-:Y:S08]  /*8750*/  HMMA.16816.F32.BF16 R16, R8.reuse, R4, R16 ;  /* 0x000000040810723c */ /* 0x042ff00000041810 */
[----:B------:R-:W-:Y:S01]  /*8760*/  HMMA.16816.F32.BF16 R12, R8, R6, R12 ;  /* 0x00000006080c723c */ /* 0x000fe2000004180c */
[----:B------:R-:W1:Y:S07]  /*8770*/  LDSM.16.M88.4 R4, [R197+0x10000] ;  /* 0x01000000c504783b */ /* 0x000e6e0000000200 */
[C---:B--2---:R-:W-:Y:S08]  /*8780*/  HMMA.16816.F32.BF16 R160, R32.reuse, R168, R160 ;  /* 0x000000a820a0723c */ /* 0x044ff000000418a0 */
[C---:B------:R-:W-:Y:S01]  /*8790*/  HMMA.16816.F32.BF16 R156, R32.reuse, R170, R156 ;  /* 0x000000aa209c723c */ /* 0x040fe2000004189c */
[----:B------:R-:W2:Y:S07]  /*87a0*/  LDSM.16.M88.4 R168, [R197+0x11000] ;  /* 0x01100000c5a8783b */ /* 0x000eae0000000200 */
[C---:B---3--:R-:W-:Y:S08]  /*87b0*/  HMMA.16816.F32.BF16 R152, R32.reuse, R164, R152 ;  /* 0x000000a42098723c */ /* 0x048ff00000041898 */
[C---:B------:R-:W-:Y:S01]  /*87c0*/  HMMA.16816.F32.BF16 R148, R32.reuse, R166, R148 ;  /* 0x000000a62094723c */ /* 0x040fe20000041894 */
[----:B------:R-:W-:Y:S07]  /*87d0*/  LDSM.16.M88.4 R164, [R197+0x11800] ;  /* 0x01180000c5a4783b */ /* 0x000fee0000000200 */
[C---:B------:R-:W-:Y:S08]  /*87e0*/  HMMA.16816.F32.BF16 R144, R32.reuse, R136, R144 ;  /* 0x000000882090723c */ /* 0x040ff00000041890 */
[----:B------:R-:W-:Y:S01]  /*87f0*/  HMMA.16816.F32.BF16 R140, R32, R138, R140 ;  /* 0x0000008a208c723c */ /* 0x000fe2000004188c */
[----:B------:R-:W-:Y:S04]  /*8800*/  LDSM.16.M88.4 R136, [R196+0x8000] ;  /* 0x00800000c488783b */ /* 0x000fe80000000200 */
[----:B------:R-:W3:Y:S03]  /*8810*/  LDSM.16.M88.4 R32, [R179] ;  /* 0x00000000b320783b */ /* 0x000ee60000000200 */
[C---:B----4-:R-:W-:Y:S08]  /*8820*/  HMMA.16816.F32.BF16 R160, R8.reuse, R28, R160 ;  /* 0x0000001c08a0723c */ /* 0x050ff000000418a0 */
[C---:B------:R-:W-:Y:S01]  /*8830*/  HMMA.16816.F32.BF16 R156, R8.reuse, R30, R156 ;  /* 0x0000001e089c723c */ /* 0x040fe2000004189c */
[----:B------:R-:W4:Y:S07]  /*8840*/  LDSM.16.M88.4 R28, [R178] ;  /* 0x00000000b21c783b */ /* 0x000f2e0000000200 */
[C---:B-----5:R-:W-:Y:S08]  /*8850*/  HMMA.16816.F32.BF16 R152, R8.reuse, R24, R152 ;  /* 0x000000180898723c */ /* 0x060ff00000041898 */
[----:B------:R-:W-:Y:S01]  /*8860*/  HMMA.16816.F32.BF16 R148, R8, R26, R148 ;  /* 0x0000001a0894723c */ /* 0x000fe20000041894 */
[----:B------:R-:W5:Y:S07]  /*8870*/  LDSM.16.M88.4 R24, [R177] ;  /* 0x00000000b118783b */ /* 0x000f6e0000000200 */
[C---:B-1----:R-:W-:Y:S08]  /*8880*/  HMMA.16816.F32.BF16 R16, R216.reuse, R4, R16 ;  /* 0x00000004d810723c */ /* 0x042ff00000041810 */
[----:B------:R-:W-:Y:S01]  /*8890*/  HMMA.16816.F32.BF16 R12, R216, R6, R12 ;  /* 0x00000006d80c723c */ /* 0x000fe2000004180c */
[----:B------:R-:W-:Y:S07]  /*88a0*/  LDSM.16.M88.4 R4, [R191+0x10000] ;  /* 0x01000000bf04783b */ /* 0x000fee0000000200 */
[C---:B------:R-:W-:Y:S08]  /*88b0*/  HMMA.16816.F32.BF16 R144, R8.reuse, R20, R144 ;  /* 0x000000140890723c */ /* 0x040ff00000041890 */
[----:B------:R-:W-:Y:S01]  /*88c0*/  HMMA.16816.F32.BF16 R140, R8, R22, R140 ;  /* 0x00000016088c723c */ /* 0x000fe2000004188c */
[----:B------:R-:W1:Y:S04]  /*88d0*/  LDSM.16.M88.4 R8, [R194+0x8000] ;  /* 0x00800000c208783b */ /* 0x000e680000000200 */
[----:B------:R-:W1:Y:S03]  /*88e0*/  LDSM.16.M88.4 R20, [R176] ;  /* 0x00000000b014783b */ /* 0x000e660000000200 */
[C---:B------:R-:W-:Y:S08]  /*88f0*/  HMMA.16816.F32.BF16 R160, R216.reuse, R172, R160 ;  /* 0x000000acd8a0723c */ /* 0x040ff000000418a0 */
[C---:B------:R-:W-:Y:S01]  /*8900*/  HMMA.16816.F32.BF16 R156, R216.reuse, R174, R156 ;  /* 0x000000aed89c723c */ /* 0x040fe2000004189c */
[----:B------:R-:W-:Y:S07]  /*8910*/  LDSM.16.M88.4 R172, [R191+0x11000] ;  /* 0x01100000bfac783b */ /* 0x000fee0000000200 */
[C---:B--2---:R-:W-:Y:S08]  /*8920*/  HMMA.16816.F32.BF16 R152, R216.reuse, R168, R152 ;  /* 0x000000a8d898723c */ /* 0x044ff00000041898 */
[----:B------:R-:W-:Y:S08]  /*8930*/  HMMA.16816.F32.BF16 R148, R216, R170, R148 ;  /* 0x000000aad894723c */ /* 0x000ff00000041894 */
[C---:B---3--:R-:W-:Y:S08]  /*8940*/  HMMA.16816.F32.BF16 R16, R136.reuse, R32, R16 ;  /* 0x000000208810723c */ /* 0x048ff00000041810 */
[----:B------:R-:W-:Y:S01]  /*8950*/  HMMA.16816.F32.BF16 R12, R136, R34, R12 ;  /* 0x00000022880c723c */ /* 0x000fe2000004180c */
[----:B------:R-:W2:Y:S07]  /*8960*/  LDSM.16.M88.4 R32, [R191+0x10800] ;  /* 0x01080000bf20783b */ /* 0x000eae0000000200 */
[C---:B------:R-:W-:Y:S08]  /*8970*/  HMMA.16816.F32.BF16 R144, R216.reuse, R164, R144 ;  /* 0x000000a4d890723c */ /* 0x040ff00000041890 */
[----:B------:R-:W-:Y:S01]  /*8980*/  HMMA.16816.F32.BF16 R140, R216, R166, R140 ;  /* 0x000000a6d88c723c */ /* 0x000fe2000004188c */
[----:B------:R-:W-:Y:S07]  /*8990*/  LDSM.16.M88.4 R164, [R193+0x8000] ;  /* 0x00800000c1a4783b */ /* 0x000fee0000000200 */
[C---:B----4-:R-:W-:Y:S01]  /*89a0*/  HMMA.16816.F32.BF16 R168, R136.reuse, R28, R160 ;  /* 0x0000001c88a8723c */ /* 0x050fe200000418a0 */
[----:B------:R-:W3:Y:S06]  /*89b0*/  LDSM.16.M88.4 R160, [R184+0x4000] ;  /* 0x00400000b8a0783b */ /* 0x000eec0000000200 */
[----:B------:R-:W-:Y:S01]  /*89c0*/  IMAD R28, R225, 0x40, R202 ;  /* 0x00000040e11c7824 */ /* 0x000fe200078e02ca */
[C---:B------:R-:W-:Y:S07]  /*89d0*/  HMMA.16816.F32.BF16 R156, R136.reuse, R30, R156 ;  /* 0x0000001e889c723c */ /* 0x040fee000004189c */
[----:B------:R-:W-:Y:S01]  /*89e0*/  IADD3 R30, R28, 0x8, RZ ;  /* 0x000000081c1e7810 */ /* 0x000fe20007ffe0ff */
[----:B-----5:R-:W-:Y:S03]  /*89f0*/  HMMA.16816.F32.BF16 R152, R136, R24, R152 ;  /* 0x000000188898723c */ /* 0x020fe60000041898 */
[----:B------:R-:W-:-:S02]  /*8a00*/  ISETP.GE.AND P4, PT, R30, R207, PT ;  /* 0x000000cf1e00720c */ /* 0x000fc40003f86270 */
[----:B------:R-:W-:-:S03]  /*8a10*/  ISETP.GE.AND P5, PT, R30, R135, PT ;  /* 0x000000871e00720c */ /* 0x000fc60003fa6270 */
[----:B------:R-:W-:Y:S01]  /*8a20*/  HMMA.16816.F32.BF16 R148, R136, R26, R148 ;  /* 0x0000001a8894723c */ /* 0x000fe20000041894 */
[----:B------:R-:W4:Y:S07]  /*8a30*/  LDSM.16.M88.4 R24, [R191+0x11800] ;  /* 0x01180000bf18783b */ /* 0x000f2e0000000200 */
[C---:B-1----:R-:W-:Y:S08]  /*8a40*/  HMMA.16816.F32.BF16 R16, R8.reuse, R4, R16 ;  /* 0x000000040810723c */ /* 0x042ff00000041810 */
[----:B------:R-:W-:Y:S01]  /*8a50*/  HMMA.16816.F32.BF16 R12, R8, R6, R12 ;  /* 0x00000006080c723c */ /* 0x000fe2000004180c */
[----:B------:R-:W1:Y:S07]  /*8a60*/  LDSM.16.M88.4 R4, [R184+0x4800] ;  /* 0x00480000b804783b */ /* 0x000e6e0000000200 */
[----:B------:R-:W-:Y:S08]  /*8a70*/  HMMA.16816.F32.BF16 R144, R136, R20, R144 ;  /* 0x000000148890723c */ /* 0x000ff00000041890 */
[C---:B--2---:R-:W-:Y:S07]  /*8a80*/  HMMA.16816.F32.BF16 R168, R8.reuse, R32, R168 ;  /* 0x0000002008a8723c */ /* 0x044fee00000418a8 */
[----:B------:R-:W-:Y:S01]  /*8a90*/  IADD3 R32, R28, 0x1, RZ ;  /* 0x000000011c207810 */ /* 0x000fe20007ffe0ff */
[----:B------:R-:W-:Y:S03]  /*8aa0*/  HMMA.16816.F32.BF16 R156, R8, R34, R156 ;  /* 0x00000022089c723c */ /* 0x000fe6000004189c */
[----:B------:R2:W5:Y:S01]  /*8ab0*/  I2F R29, R32 ;  /* 0x00000020001d7306 */ /* 0x0005620000201400 */
[----:B------:R-:W-:-:S02]  /*8ac0*/  ISETP.GE.AND P6, PT, R32, R207, PT ;  /* 0x000000cf2000720c */ /* 0x000fc40003fc6270 */
[----:B------:R-:W-:Y:S02]  /*8ad0*/  ISETP.GE.AND P0, PT, R32, R135, PT ;  /* 0x000000872000720c */ /* 0x000fe40003f06270 */
[----:B------:R-:W-:Y:S01]  /*8ae0*/  HMMA.16816.F32.BF16 R140, R136, R22, R140 ;  /* 0x00000016888c723c */ /* 0x000fe2000004188c */
[----:B------:R-:W5:Y:S01]  /*8af0*/  LDSM.16.M88.4 R20, [R184+0x5000] ;  /* 0x00500000b814783b */ /* 0x000f620000000200 */
[----:B------:R-:W-:-:S06]  /*8b00*/  IADD3 R34, R28, 0x30, RZ ;  /* 0x000000301c227810 */ /* 0x000fcc0007ffe0ff */
[----:B---3--:R-:W-:Y:S01]  /*8b10*/  HMMA.16816.F32.BF16 R16, R164, R160, R16 ;  /* 0x000000a0a410723c */ /* 0x008fe20000041810 */
[----:B--2---:R-:W-:-:S07]  /*8b20*/  IADD3 R32, R28, 0x10, RZ ;  /* 0x000000101c207810 */ /* 0x004fce0007ffe0ff */
[----:B------:R-:W-:Y:S08]  /*8b30*/  HMMA.16816.F32.BF16 R12, R164, R162, R12 ;  /* 0x000000a2a40c723c */ /* 0x000ff0000004180c */
[C---:B----4-:R-:W-:Y:S01]  /*8b40*/  HMMA.16816.F32.BF16 R144, R8.reuse, R24, R144 ;  /* 0x000000180890723c */ /* 0x050fe20000041890 */
[----:B------:R2:W3:Y:S06]  /*8b50*/  I2F R25, R30 ;  /* 0x0000001e00197306 */ /* 0x0004ec0000201400 */
[C---:B------:R-:W-:Y:S01]  /*8b60*/  IADD3 R24, R28.reuse, 0x9, RZ ;  /* 0x000000091c187810 */ /* 0x040fe20007ffe0ff */
[----:B------:R-:W-:Y:S08]  /*8b70*/  HMMA.16816.F32.BF16 R152, R8, R172, R152 ;  /* 0x000000ac0898723c */ /* 0x000ff00000041898 */
[----:B-1----:R-:W-:Y:S01]  /*8b80*/  HMMA.16816.F32.BF16 R168, R164, R4, R168 ;  /* 0x00000004a4a8723c */ /* 0x002fe200000418a8 */
[----:B--2---:R-:W-:-:S07]  /*8b90*/  IADD3 R30, R28, 0x11, RZ ;  /* 0x000000111c1e7810 */ /* 0x004fce0007ffe0ff */
[----:B------:R-:W-:Y:S01]  /*8ba0*/  HMMA.16816.F32.BF16 R156, R164, R6, R156 ;  /* 0x00000006a49c723c */ /* 0x000fe2000004189c */
[----:B------:R-:W1:Y:S01]  /*8bb0*/  LDSM.16.M88.4 R4, [R184+0x5800] ;  /* 0x00580000b804783b */ /* 0x000e620000000200 */
[----:B------:R-:W-:-:S06]  /*8bc0*/  DEPBAR.LE SB0, 0x0 ;  /* 0x000080000000791a */ /* 0x000fcc0000000000 */
[C---:B------:R-:W-:Y:S01]  /*8bd0*/  HMMA.16816.F32.BF16 R140, R8.reuse, R26, R140 ;  /* 0x0000001a088c723c */ /* 0x040fe2000004188c */
[----:B------:R-:W2:Y:S07]  /*8be0*/  I2F R26, R24 ;  /* 0x00000018001a7306 */ /* 0x000eae0000201400 */
[----:B------:R-:W-:Y:S07]  /*8bf0*/  HMMA.16816.F32.BF16 R148, R8, R174, R148 ;  /* 0x000000ae0894723c */ /* 0x000fee0000041894 */
[CC--:B-----5:R-:W-:Y:S01]  /*8c00*/  FFMA.FTZ R10, R29.reuse, R0.reuse, R17 ;  /* 0x000000001d0a7223 */ /* 0x0e0fe20000010011 */
[----:B------:R-:W-:Y:S01]  /*8c10*/  HMMA.16816.F32.BF16 R152, R164, R20, R152 ;  /* 0x00000014a498723c */ /* 0x000fe20000041898 */
[----:B------:R-:W4:Y:S01]  /*8c20*/  I2F R17, R32 ;  /* 0x0000002000117306 */ /* 0x000f220000201400 */
[----:B------:R-:W-:-:S02]  /*8c30*/  FFMA.FTZ R11, R29, R0, R19 ;  /* 0x000000001d0b7223 */ /* 0x000fc40000010013 */
[-C--:B---3--:R-:W-:Y:S01]  /*8c40*/  FFMA.FTZ R8, R25, R0.reuse, R12 ;  /* 0x0000000019087223 */ /* 0x088fe2000001000c */
[----:B------:R-:W-:Y:S01]  /*8c50*/  FSEL R10, R10, -INF , !P6 ;  /* 0xff8000000a0a7808 */ /* 0x000fe20007000000 */
[CC--:B--2---:R-:W-:Y:S01]  /*8c60*/  FFMA.FTZ R12, R26.reuse, R0.reuse, R13 ;  /* 0x000000001a0c7223 */ /* 0x0c4fe2000001000d */
[----:B------:R-:W-:Y:S01]  /*8c70*/  FSEL R11, R11, -INF , !P0 ;  /* 0xff8000000b0b7808 */ /* 0x000fe20004000000 */
[-C--:B------:R-:W-:Y:S01]  /*8c80*/  FFMA.FTZ R13, R26, R0.reuse, R15 ;  /* 0x000000001a0d7223 */ /* 0x080fe2000001000f */
[----:B------:R-:W2:Y:S01]  /*8c90*/  I2F R19, R30 ;  /* 0x0000001e00137306 */ /* 0x000ea20000201400 */
[-C--:B------:R-:W-:Y:S01]  /*8ca0*/  FFMA.FTZ R9, R25, R0.reuse, R14 ;  /* 0x0000000019097223 */ /* 0x080fe2000001000e */
[C---:B------:R-:W-:Y:S02]  /*8cb0*/  ISETP.GE.AND P6, PT, R24.reuse, R207, PT ;  /* 0x000000cf1800720c */ /* 0x040fe40003fc6270 */
[----:B------:R-:W-:Y:S02]  /*8cc0*/  ISETP.GE.AND P0, PT, R24, R135, PT ;  /* 0x000000871800720c */ /* 0x000fe40003f06270 */
[----:B------:R-:W-:Y:S01]  /*8cd0*/  FSEL R12, R12, -INF , !P6 ;  /* 0xff8000000c0c7808 */ /* 0x000fe20007000000 */
[----:B------:R-:W-:Y:S01]  /*8ce0*/  HMMA.16816.F32.BF16 R148, R164, R22, R148 ;  /* 0x00000016a494723c */ /* 0x000fe20000041894 */
[----:B------:R-:W-:Y:S01]  /*8cf0*/  FSEL R13, R13, -INF , !P0 ;  /* 0xff8000000d0d7808 */ /* 0x000fe20004000000 */
[CC--:B----4-:R-:W-:Y:S01]  /*8d00*/  FFMA.FTZ R26, R17.reuse, R0.reuse, R168 ;  /* 0x00000000111a7223 */ /* 0x0d0fe200000100a8 */
[----:B------:R-:W-:Y:S01]  /*8d10*/  FSEL R8, R8, -INF , !P4 ;  /* 0xff80000008087808 */ /* 0x000fe20006000000 */
[----:B------:R-:W-:Y:S01]  /*8d20*/  FFMA.FTZ R27, R17, R0, R170 ;  /* 0x00000000111b7223 */ /* 0x000fe200000100aa */
[----:B------:R-:W-:-:S02]  /*8d30*/  FSEL R9, R9, -INF , !P5 ;  /* 0xff80000009097808 */ /* 0x000fc40006800000 */
[----:B------:R-:W-:Y:S01]  /*8d40*/  IADD3 R14, R28, 0x18, RZ ;  /* 0x000000181c0e7810 */ /* 0x000fe20007ffe0ff */
[C---:B-1----:R-:W-:Y:S01]  /*8d50*/  HMMA.16816.F32.BF16 R144, R164.reuse, R4, R144 ;  /* 0x00000004a490723c */ /* 0x042fe20000041890 */
[C---:B------:R-:W-:Y:S01]  /*8d60*/  ISETP.GE.AND P6, PT, R30.reuse, R207, PT ;  /* 0x000000cf1e00720c */ /* 0x040fe20003fc6270 */
[CC--:B--2---:R-:W-:Y:S01]  /*8d70*/  FFMA.FTZ R24, R19.reuse, R0.reuse, R169 ;  /* 0x0000000013187223 */ /* 0x0c4fe200000100a9 */
[----:B------:R-:W-:Y:S01]  /*8d80*/  BAR.SYNC.DEFER_BLOCKING 0x0 ;  /* 0x0000000000007b1d */ /* 0x000fe20000010000 */
[----:B------:R-:W-:Y:S01]  /*8d90*/  ISETP.GE.AND P0, PT, R30, R135, PT ;  /* 0x000000871e00720c */ /* 0x000fe20003f06270 */
[----:B------:R-:W-:Y:S01]  /*8da0*/  FFMA.FTZ R25, R19, R0, R171 ;  /* 0x0000000013197223 */ /* 0x000fe200000100ab */
[C---:B------:R-:W-:Y:S02]  /*8db0*/  ISETP.GE.AND P4, PT, R32.reuse, R207, PT ;  /* 0x000000cf2000720c */ /* 0x040fe40003f86270 */
[----:B------:R-:W-:Y:S01]  /*8dc0*/  ISETP.GE.AND P5, PT, R32, R135, PT ;  /* 0x000000872000720c */ /* 0x000fe20003fa6270 */
[----:B------:R1:W2:Y:S01]  /*8dd0*/  I2F R15, R14 ;  /* 0x0000000e000f7306 */ /* 0x0002a20000201400 */
[C---:B------:R-:W-:Y:S01]  /*8de0*/  IADD3 R30, R28.reuse, 0x20, RZ ;  /* 0x000000201c1e7810 */ /* 0x040fe20007ffe0ff */
[----:B------:R-:W-:Y:S01]  /*8df0*/  HMMA.16816.F32.BF16 R4, R164, R6, R140 ;  /* 0x00000006a404723c */ /* 0x000fe2000004188c */
[----:B------:R-:W-:-:S02]  /*8e00*/  IADD3 R32, R28, 0x19, RZ ;  /* 0x000000191c207810 */ /* 0x000fc40007ffe0ff */
[----:B------:R-:W-:Y:S02]  /*8e10*/  FSEL R26, R26, -INF , !P4 ;  /* 0xff8000001a1a7808 */ /* 0x000fe40006000000 */
[----:B------:R-:W-:Y:S01]  /*8e20*/  FSEL R27, R27, -INF , !P5 ;  /* 0xff8000001b1b7808 */ /* 0x000fe20006800000 */
[----:B------:R-:W3:Y:S01]  /*8e30*/  I2F R17, R30 ;  /* 0x0000001e00117306 */ /* 0x000ee20000201400 */
[C---:B------:R-:W-:Y:S02]  /*8e40*/  ISETP.GE.AND P4, PT, R14.reuse, R207, PT ;  /* 0x000000cf0e00720c */ /* 0x040fe40003f86270 */
[----:B------:R-:W-:Y:S02]  /*8e50*/  ISETP.GE.AND P5, PT, R14, R135, PT ;  /* 0x000000870e00720c */ /* 0x000fe40003fa6270 */
[----:B------:R-:W-:Y:S02]  /*8e60*/  FSEL R24, R24, -INF , !P6 ;  /* 0xff80000018187808 */ /* 0x000fe40007000000 */
[----:B------:R-:W-:Y:S01]  /*8e70*/  FSEL R25, R25, -INF , !P0 ;  /* 0xff80000019197808 */ /* 0x000fe20004000000 */
[----:B------:R4:W5:Y:S01]  /*8e80*/  I2F R20, R32 ;  /* 0x0000002000147306 */ /* 0x0009620000201400 */
[----:B-1----:R-:W-:Y:S01]  /*8e90*/  IADD3 R14, R28, 0x21, RZ ;  /* 0x000000211c0e7810 */ /* 0x002fe20007ffe0ff */
[CC--:B--2---:R-:W-:Y:S01]  /*8ea0*/  FFMA.FTZ R22, R15.reuse, R0.reuse, R156 ;  /* 0x000000000f167223 */ /* 0x0c4fe2000001009c */
[C---:B------:R-:W-:Y:S01]  /*8eb0*/  ISETP.GE.AND P6, PT, R32.reuse, R207, PT ;  /* 0x000000cf2000720c */ /* 0x040fe20003fc6270 */
[----:B------:R-:W-:Y:S01]  /*8ec0*/  FFMA.FTZ R23, R15, R0, R158 ;  /* 0x000000000f177223 */ /* 0x000fe2000001009e */
[----:B------:R-:W-:-:S02]  /*8ed0*/  ISETP.GE.AND P0, PT, R32, R135, PT ;  /* 0x000000872000720c */ /* 0x000fc40003f06270 */
[----:B------:R-:W-:Y:S01]  /*8ee0*/  FSEL R22, R22, -INF , !P4 ;  /* 0xff80000016167808 */ /* 0x000fe20006000000 */
[----:B------:R-:W1:Y:S01]  /*8ef0*/  I2F R19, R14 ;  /* 0x0000000e00137306 */ /* 0x000e620000201400 */
[-C--:B---3--:R-:W-:Y:S01]  /*8f00*/  FFMA.FTZ R152, R17, R0.reuse, R152 ;  /* 0x0000000011987223 */ /* 0x088fe20000010098 */
[----:B------:R-:W-:Y:S01]  /*8f10*/  FSEL R23, R23, -INF , !P5 ;  /* 0xff80000017177808 */ /* 0x000fe20006800000 */
[-C--:B------:R-:W-:Y:S01]  /*8f20*/  FFMA.FTZ R154, R17, R0.reuse, R154 ;  /* 0x00000000119a7223 */ /* 0x080fe2000001009a */
[C---:B------:R-:W-:Y:S02]  /*8f30*/  ISETP.GE.AND P4, PT, R30.reuse, R207, PT ;  /* 0x000000cf1e00720c */ /* 0x040fe40003f86270 */
[----:B------:R-:W-:Y:S02]  /*8f40*/  ISETP.GE.AND P5, PT, R30, R135, PT ;  /* 0x000000871e00720c */ /* 0x000fe40003fa6270 */
[----:B----4-:R-:W-:Y:S01]  /*8f50*/  IADD3 R32, R28, 0x28, RZ ;  /* 0x000000281c207810 */ /* 0x010fe20007ffe0ff */
[CC--:B-----5:R-:W-:Y:S01]  /*8f60*/  FFMA.FTZ R157, R20.reuse, R0.reuse, R157 ;  /* 0x00000000149d7223 */ /* 0x0e0fe2000001009d */
[----:B------:R-:W2:Y:S01]  /*8f70*/  I2F R17, R34 ;  /* 0x0000002200117306 */ /* 0x000ea20000201400 */
[----:B------:R-:W-:Y:S01]  /*8f80*/  FFMA.FTZ R21, R20, R0, R159 ;  /* 0x0000000014157223 */ /* 0x000fe2000001009f */
[----:B------:R-:W-:-:S02]  /*8f90*/  IADD3 R30, R28, 0x29, RZ ;  /* 0x000000291c1e7810 */ /* 0x000fc40007ffe0ff */
[----:B------:R-:W-:Y:S02]  /*8fa0*/  FSEL R20, R157, -INF , !P6 ;  /* 0xff8000009d147808 */ /* 0x000fe40007000000 */
[----:B------:R-:W-:Y:S01]  /*8fb0*/  FSEL R21, R21, -INF , !P0 ;  /* 0xff80000015157808 */ /* 0x000fe20004000000 */
[CC--:B-1----:R-:W-:Y:S01]  /*8fc0*/  FFMA.FTZ R153, R19.reuse, R0.reuse, R153 ;  /* 0x0000000013997223 */ /* 0x0c2fe20000010099 */
[----:B------:R-:W1:Y:S01]  /*8fd0*/  I2F R15, R32 ;  /* 0x00000020000f7306 */ /* 0x000e620000201400 */
[----:B------:R-:W-:Y:S01]  /*8fe0*/  FFMA.FTZ R155, R19, R0, R155 ;  /* 0x00000000139b7223 */ /* 0x000fe2000001009b */
[C---:B------:R-:W-:Y:S02]  /*8ff0*/  ISETP.GE.AND P6, PT, R14.reuse, R207, PT ;  /* 0x000000cf0e00720c */ /* 0x040fe40003fc6270 */
[----:B------:R-:W-:Y:S02]  /*9000*/  ISETP.GE.AND P0, PT, R14, R135, PT ;  /* 0x000000870e00720c */ /* 0x000fe40003f06270 */
[----:B------:R-:W-:-:S02]  /*9010*/  FSEL R168, R153, -INF , !P6 ;  /* 0xff80000099a87808 */ /* 0x000fc40007000000 */
[----:B------:R-:W-:Y:S01]  /*9020*/  FSEL R169, R155, -INF , !P0 ;  /* 0xff8000009ba97808 */ /* 0x000fe20004000000 */
[----:B------:R-:W3:Y:S01]  /*9030*/  I2F R14, R30 ;  /* 0x0000001e000e7306 */ /* 0x000ee20000201400 */
[C---:B------:R-:W-:Y:S01]  /*9040*/  ISETP.GE.AND P6, PT, R30.reuse, R207, PT ;  /* 0x000000cf1e00720c */ /* 0x040fe20003fc6270 */
[CC--:B--2---:R-:W-:Y:S01]  /*9050*/  FFMA.FTZ R144, R17.reuse, R0.reuse, R144 ;  /* 0x0000000011907223 */ /* 0x0c4fe20000010090 */
[----:B------:R-:W-:Y:S01]  /*9060*/  ISETP.GE.AND P0, PT, R30, R135, PT ;  /* 0x000000871e00720c */ /* 0x000fe20003f06270 */
[-C--:B------:R-:W-:Y:S01]  /*9070*/  FFMA.FTZ R146, R17, R0.reuse, R146 ;  /* 0x0000000011927223 */ /* 0x080fe20000010092 */
[----:B------:R-:W-:Y:S01]  /*9080*/  FSEL R170, R152, -INF , !P4 ;  /* 0xff80000098aa7808 */ /* 0x000fe20006000000 */
[CC--:B-1----:R-:W-:Y:S01]  /*9090*/  FFMA.FTZ R148, R15.reuse, R0.reuse, R148 ;  /* 0x000000000f947223 */ /* 0x0c2fe20000010094 */
[----:B------:R-:W-:Y:S01]  /*90a0*/  FSEL R171, R154, -INF , !P5 ;  /* 0xff8000009aab7808 */ /* 0x000fe20006800000 */
[----:B------:R-:W-:Y:S01]  /*90b0*/  FFMA.FTZ R150, R15, R0, R150 ;  /* 0x000000000f967223 */ /* 0x000fe20000010096 */
[----:B------:R-:W1:Y:S01]  /*90c0*/  I2F R17, R28 ;  /* 0x0000001c00117306 */ /* 0x000e620000201400 */
[----:B------:R-:W-:-:S02]  /*90d0*/  ISETP.GE.AND P4, PT, R32, R207, PT ;  /* 0x000000cf2000720c */ /* 0x000fc40003f86270 */
[----:B------:R-:W-:Y:S02]  /*90e0*/  ISETP.GE.AND P5, PT, R32, R135, PT ;  /* 0x000000872000720c */ /* 0x000fe40003fa6270 */
[----:B------:R-:W-:Y:S01]  /*90f0*/  IADD3 R32, R28, 0x31, RZ ;  /* 0x000000311c207810 */ /* 0x000fe20007ffe0ff */
[-C--:B---3--:R-:W-:Y:S01]  /*9100*/  FFMA.FTZ R149, R14, R0.reuse, R149 ;  /* 0x000000000e957223 */ /* 0x088fe20000010095 */
[----:B------:R-:W-:Y:S01]  /*9110*/  IADD3 R30, R28, 0x38, RZ ;  /* 0x000000381c1e7810 */ /* 0x000fe20007ffe0ff */
[----:B------:R-:W-:Y:S01]  /*9120*/  FFMA.FTZ R151, R14, R0, R151 ;  /* 0x000000000e977223 */ /* 0x000fe20000010097 */
[----:B------:R-:W2:Y:S01]  /*9130*/  I2F R19, R32 ;  /* 0x0000002000137306 */ /* 0x000ea20000201400 */
[----:B------:R-:W-:Y:S02]  /*9140*/  FSEL R172, R148, -INF , !P4 ;  /* 0xff80000094ac7808 */ /* 0x000fe40006000000 */
[----:B------:R-:W-:Y:S02]  /*9150*/  ISETP.GE.AND P4, PT, R34, R207, PT ;  /* 0x000000cf2200720c */ /* 0x000fe40003f86270 */
[----:B------:R-:W-:-:S02]  /*9160*/  IADD3 R14, R28, 0x39, RZ ;  /* 0x000000391c0e7810 */ /* 0x000fc40007ffe0ff */
[----:B------:R-:W-:Y:S01]  /*9170*/  FSEL R156, R144, -INF , !P4 ;  /* 0xff800000909c7808 */ /* 0x000fe20006000000 */
[----:B------:R-:W3:Y:S01]  /*9180*/  I2F R15, R30 ;  /* 0x0000001e000f7306 */ /* 0x000ee20000201400 */
[CC--:B-1----:R-:W-:Y:S01]  /*9190*/  FFMA.FTZ R16, R17.reuse, R0.reuse, R16 ;  /* 0x0000000011107223 */ /* 0x0c2fe20000010010 */
[-C--:B------:R-:W-:Y:S01]  /*91a0*/  ISETP.GE.AND P4, PT, R28, R207.reuse, PT ;  /* 0x000000cf1c00720c */ /* 0x080fe20003f86270 */
[-C--:B------:R-:W-:Y:S01]  /*91b0*/  FFMA.FTZ R18, R17, R0.reuse, R18 ;  /* 0x0000000011127223 */ /* 0x080fe20000010012 */
[----:B------:R-:W-:Y:S02]  /*91c0*/  FSEL R166, R149, -INF , !P6 ;  /* 0xff80000095a67808 */ /* 0x000fe40007000000 */
[----:B------:R-:W-:Y:S02]  /*91d0*/  FSEL R16, R16, -INF , !P4 ;  /* 0xff80000010107808 */ /* 0x000fe40006000000 */
[----:B------:R-:W-:Y:S01]  /*91e0*/  FSEL R165, R151, -INF , !P0 ;  /* 0xff80000097a57808 */ /* 0x000fe20004000000 */
[CC--:B--2---:R-:W-:Y:S01]  /*91f0*/  FFMA.FTZ R145, R19.reuse, R0.reuse, R145 ;  /* 0x0000000013917223 */ /* 0x0c4fe20000010091 */
[----:B------:R-:W-:Y:S01]  /*9200*/  ISETP.GE.AND P4, PT, R134, 0x4, PT ;  /* 0x000000048600780c */ /* 0x000fe20003f86270 */
[----:B------:R-:W-:Y:S01]  /*9210*/  FFMA.FTZ R141, R19, R0, R147 ;  /* 0x00000000138d7223 */ /* 0x000fe20000010093 */
[----:B------:R-:W-:-:S02]  /*9220*/  ISETP.GE.AND P6, PT, R32, R207, PT ;  /* 0x000000cf2000720c */ /* 0x000fc40003fc6270 */
[-C--:B------:R-:W-:Y:S01]  /*9230*/  ISETP.GE.AND P0, PT, R32, R135.reuse, PT ;  /* 0x000000872000720c */ /* 0x080fe20003f06270 */
[CC--:B---3--:R-:W-:Y:S01]  /*9240*/  FFMA.FTZ R4, R15.reuse, R0.reuse, R4 ;  /* 0x000000000f047223 */ /* 0x0c8fe20000010004 */
[----:B------:R-:W-:Y:S01]  /*9250*/  FSEL R167, R150, -INF , !P5 ;  /* 0xff80000096a77808 */ /* 0x000fe20006800000 */
[----:B------:R-:W-:Y:S01]  /*9260*/  FFMA.FTZ R6, R15, R0, R6 ;  /* 0x000000000f067223 */ /* 0x000fe20000010006 */
[----:B------:R-:W-:Y:S01]  /*9270*/  FSEL R154, R145, -INF , !P6 ;  /* 0xff800000919a7808 */ /* 0x000fe20007000000 */
[----:B------:R-:W1:Y:S01]  /*9280*/  I2F R15, R14 ;  /* 0x0000000e000f7306 */ /* 0x000e620000201400 */
[----:B------:R-:W-:Y:S02]  /*9290*/  FSEL R141, R141, -INF , !P0 ;  /* 0xff8000008d8d7808 */ /* 0x000fe40004000000 */
[----:B------:R-:W-:Y:S02]  /*92a0*/  ISETP.GE.AND P5, PT, R34, R135, PT ;  /* 0x000000872200720c */ /* 0x000fe40003fa6270 */
[----:B------:R-:W-:-:S02]  /*92b0*/  ISETP.GE.AND P6, PT, R30, R207, PT ;  /* 0x000000cf1e00720c */ /* 0x000fc40003fc6270 */
[-C--:B------:R-:W-:Y:S02]  /*92c0*/  ISETP.GE.AND P0, PT, R30, R135.reuse, PT ;  /* 0x000000871e00720c */ /* 0x080fe40003f06270 */
[----:B------:R-:W-:Y:S02]  /*92d0*/  FSEL R153, R146, -INF , !P5 ;  /* 0xff80000092997808 */ /* 0x000fe40006800000 */
[----:B------:R-:W-:Y:S02]  /*92e0*/  FSEL R142, R4, -INF , !P6 ;  /* 0xff800000048e7808 */ /* 0x000fe40007000000 */
[----:B------:R-:W-:Y:S02]  /*92f0*/  FSEL R143, R6, -INF , !P0 ;  /* 0xff800000068f7808 */ /* 0x000fe40004000000 */
[----:B------:R-:W-:Y:S01]  /*9300*/  ISETP.GE.AND P5, PT, R28, R135, PT ;  /* 0x000000871c00720c */ /* 0x000fe20003fa6270 */
[CC--:B-1----:R-:W-:Y:S01]  /*9310*/  FFMA.FTZ R140, R15.reuse, R0.reuse, R5 ;  /* 0x000000000f8c7223 */ /* 0x0c2fe20000010005 */
[C---:B------:R-:W-:Y:S01]  /*9320*/  ISETP.GE.AND P6, PT, R14.reuse, R207, PT ;  /* 0x000000cf0e00720c */ /* 0x040fe20003fc6270 */
[----:B------:R-:W-:Y:S01]  /*9330*/  FFMA.FTZ R7, R15, R0, R7 ;  /* 0x000000000f077223 */ /* 0x000fe20000010007 */
[----:B------:R-:W-:-:S02]  /*9340*/  ISETP.GE.AND P0, PT, R14, R135, PT ;  /* 0x000000870e00720c */ /* 0x000fc40003f06270 */
        /* <DEDUP_REMOVED lines=58> */
.L_x_198:
[----:B------:R-:W-:Y:S05]  /*96f0*/  BSYNC B0 ;  /* 0x0000000000007941 */ /* 0x000fea0003800000 */
.L_x_197:
[----:B------:R-:W0:Y:S02]  /*9700*/  LDGDEPBAR ;  /* 0x00000000000079af */ /* 0x000e240000000000 */
.L_x_196:
        /* <DEDUP_REMOVED lines=51> */
[----:B------:R-:W-:-:S02]  /*9a40*/  FFMA.FTZ R146, R12, c[0x0][0x23c], -R155 ;  /* 0x00008f000c927a23 */ /* 0x000fc4000001089b */
[----:B------:R-:W-:Y:S02]  /*9a50*/  FADD.FTZ R3, R3, -R4 ;  /* 0x8000000403037221 */ /* 0x000fe40000010000 */
[--C-:B------:R-:W-:Y:S02]  /*9a60*/  FFMA.FTZ R150, R13, c[0x0][0x23c], -R152.reuse ;  /* 0x00008f000d967a23 */ /* 0x100fe40000010898 */
[----:B------:R-:W1:Y:S01]  /*9a70*/  LDSM.16.MT88.4 R12, [R190+0x12000] ;  /* 0x01200000be0c783b */ /* 0x000e620000004200 */
[----:B------:R-:W-:Y:S01]  /*9a80*/  FFMA.FTZ R145, R5, c[0x0][0x23c], -R152 ;  /* 0x00008f0005917a23 */ /* 0x000fe20000010898 */
[----:B------:R-:W-:Y:S01]  /*9a90*/  FSEL R5, R132, RZ, P0 ;  /* 0x000000ff84057208 */ /* 0x000fe20000000000 */
[--C-:B------:R-:W-:Y:S01]  /*9aa0*/  FFMA.FTZ R149, R16, c[0x0][0x23c], -R155.reuse ;  /* 0x00008f0010957a23 */ /* 0x100fe2000001089b */
[----:B------:R-:W-:Y:S01]  /*9ab0*/  MUFU.EX2 R146, R146 ;  /* 0x0000009200927308 */ /* 0x000fe20000000800 */
[----:B------:R-:W-:Y:S01]  /*9ac0*/  FFMA.FTZ R148, R10, c[0x0][0x23c], -R155 ;  /* 0x00008f000a947a23 */ /* 0x000fe2000001089b */
[----:B------:R-:W2:Y:S01]  /*9ad0*/  LDSM.16.MT88.4 R16, [R192+0x12000] ;  /* 0x01200000c010783b */ /* 0x000ea20000004200 */
[----:B------:R-:W-:-:S02]  /*9ae0*/  FADD.FTZ R5, R2, -R5 ;  /* 0x8000000502057221 */ /* 0x000fc40000010000 */
[--C-:B------:R-:W-:Y:S02]  /*9af0*/  FFMA.FTZ R147, R8, c[0x0][0x23c], -R155.reuse ;  /* 0x00008f0008937a23 */ /* 0x100fe4000001089b */
[--C-:B------:R-:W-:Y:S01]  /*9b00*/  FFMA.FTZ R144, R11, c[0x0][0x23c], -R152.reuse ;  /* 0x00008f000b907a23 */ /* 0x100fe20000010898 */
[----:B------:R-:W-:Y:S01]  /*9b10*/  MUFU.EX2 R149, R149 ;  /* 0x0000009500957308 */ /* 0x000fe20000000800 */
[----:B------:R-:W-:Y:S02]  /*9b20*/  FFMA.FTZ R135, R9, c[0x0][0x23c], -R152 ;  /* 0x00008f0009877a23 */ /* 0x000fe40000010898 */
[----:B------:R-:W-:Y:S01]  /*9b30*/  FMUL.FTZ R3, R3, c[0x0][0x23c] ;  /* 0x00008f0003037a20 */ /* 0x000fe20000410000 */
[----:B------:R-:W3:Y:S01]  /*9b40*/  LDSM.16.MT88.4 R8, [R189+0x12000] ;  /* 0x01200000bd08783b */ /* 0x000ee20000004200 */
[----:B------:R-:W-:Y:S02]  /*9b50*/  FMUL.FTZ R2, R5, c[0x0][0x23c] ;  /* 0x00008f0005027a20 */ /* 0x000fe40000410000 */
[--C-:B------:R-:W-:Y:S01]  /*9b60*/  FFMA.FTZ R157, R26, c[0x0][0x23c], -R155.reuse ;  /* 0x00008f001a9d7a23 */ /* 0x100fe2000001089b */
[----:B------:R-:W4:Y:S01]  /*9b70*/  MUFU.EX2 R148, R148 ;  /* 0x0000009400947308 */ /* 0x000f220000000800 */
[----:B------:R-:W-:-:S02]  /*9b80*/  FFMA.FTZ R158, R24, c[0x0][0x23c], -R155 ;  /* 0x00008f00189e7a23 */ /* 0x000fc4000001089b */
[--C-:B------:R-:W-:Y:S02]  /*9b90*/  FFMA.FTZ R159, R22, c[0x0][0x23c], -R155.reuse ;  /* 0x00008f00169f7a23 */ /* 0x100fe4000001089b */
[----:B------:R-:W-:Y:S02]  /*9ba0*/  FFMA.FTZ R160, R20, c[0x0][0x23c], -R155 ;  /* 0x00008f0014a07a23 */ /* 0x000fe4000001089b */
[--C-:B------:R-:W-:Y:S01]  /*9bb0*/  FFMA.FTZ R161, R27, c[0x0][0x23c], -R152.reuse ;  /* 0x00008f001ba17a23 */ /* 0x100fe20000010898 */
[----:B------:R-:W5:Y:S01]  /*9bc0*/  MUFU.EX2 R147, R147 ;  /* 0x0000009300937308 */ /* 0x000f620000000800 */
[--C-:B------:R-:W-:Y:S02]  /*9bd0*/  FFMA.FTZ R164, R25, c[0x0][0x23c], -R152.reuse ;  /* 0x00008f0019a47a23 */ /* 0x100fe40000010898 */
[--C-:B------:R-:W-:Y:S01]  /*9be0*/  FFMA.FTZ R162, R23, c[0x0][0x23c], -R152.reuse ;  /* 0x00008f0017a27a23 */ /* 0x100fe20000010898 */
[----:B------:R-:W-:Y:S01]  /*9bf0*/  LDSM.16.MT88.4 R24, [R192+0x14800] ;  /* 0x01480000c018783b */ /* 0x000fe20000004200 */
[----:B------:R-:W-:-:S02]  /*9c00*/  FFMA.FTZ R163, R21, c[0x0][0x23c], -R152 ;  /* 0x00008f0015a37a23 */ /* 0x000fc40000010898 */
[--C-:B------:R-:W-:Y:S01]  /*9c10*/  FFMA.FTZ R173, R168, c[0x0][0x23c], -R155.reuse ;  /* 0x00008f00a8ad7a23 */ /* 0x100fe2000001089b */
[----:B------:R-:W-:Y:S01]  /*9c20*/  MUFU.EX2 R145, R145 ;  /* 0x0000009100917308 */ /* 0x000fe20000000800 */
[----:B----4-:R-:W-:Y:S01]  /*9c30*/  F2FP.BF16.PACK_AB R4, R148, R149 ;  /* 0x000000959404723e */ /* 0x010fe200000010ff */
[----:B------:R-:W-:Y:S01]  /*9c40*/  LDSM.16.MT88.4 R20, [R190+0x14800] ;  /* 0x01480000be14783b */ /* 0x000fe20000004200 */
[--C-:B------:R-:W-:Y:S02]  /*9c50*/  FFMA.FTZ R168, R172, c[0x0][0x23c], -R155.reuse ;  /* 0x00008f00aca87a23 */ /* 0x100fe4000001089b */
[--C-:B------:R-:W-:Y:S02]  /*9c60*/  FFMA.FTZ R175, R166, c[0x0][0x23c], -R155.reuse ;  /* 0x00008f00a6af7a23 */ /* 0x100fe4000001089b */
[----:B------:R-:W-:Y:S01]  /*9c70*/  FFMA.FTZ R170, R170, c[0x0][0x23c], -R155 ;  /* 0x00008f00aaaa7a23 */ /* 0x000fe2000001089b */
[----:B------:R-:W4:Y:S01]  /*9c80*/  MUFU.EX2 R144, R144 ;  /* 0x0000009000907308 */ /* 0x000f220000000800 */
[----:B-----5:R-:W-:Y:S01]  /*9c90*/  F2FP.BF16.PACK_AB R6, R146, R147 ;  /* 0x000000939206723e */ /* 0x020fe200000010ff */
[----:B------:R-:W-:-:S02]  /*9ca0*/  FFMA.FTZ R166, R171, c[0x0][0x23c], -R152 ;  /* 0x00008f00aba67a23 */ /* 0x000fc40000010898 */
[--C-:B------:R-:W-:Y:S02]  /*9cb0*/  FFMA.FTZ R169, R169, c[0x0][0x23c], -R152.reuse ;  /* 0x00008f00a9a97a23 */ /* 0x100fe40000010898 */
[--C-:B------:R-:W-:Y:S02]  /*9cc0*/  FFMA.FTZ R167, R167, c[0x0][0x23c], -R152.reuse ;  /* 0x00008f00a7a77a23 */ /* 0x100fe40000010898 */
[----:B------:R-:W-:Y:S01]  /*9cd0*/  MUFU.EX2 R135, R135 ;  /* 0x0000008700877308 */ /* 0x000fe20000000800 */
[--C-:B------:R-:W-:Y:S02]  /*9ce0*/  FFMA.FTZ R172, R165, c[0x0][0x23c], -R152.reuse ;  /* 0x00008f00a5ac7a23 */ /* 0x100fe40000010898 */
[--C-:B------:R-:W-:Y:S02]  /*9cf0*/  FFMA.FTZ R165, R154, c[0x0][0x23c], -R155.reuse ;  /* 0x00008f009aa57a23 */ /* 0x100fe4000001089b */
[--C-:B------:R-:W-:Y:S02]  /*9d00*/  FFMA.FTZ R156, R156, c[0x0][0x23c], -R155.reuse ;  /* 0x00008f009c9c7a23 */ /* 0x100fe4000001089b */
[----:B------:R-:W-:Y:S01]  /*9d10*/  FFMA.FTZ R154, R142, c[0x0][0x23c], -R155 ;  /* 0x00008f008e9a7a23 */ /* 0x000fe2000001089b */
[----:B------:R-:W5:Y:S01]  /*9d20*/  MUFU.EX2 R150, R150 ;  /* 0x0000009600967308 */ /* 0x000f620000000800 */
[----:B----4-:R-:W-:Y:S01]  /*9d30*/  F2FP.BF16.PACK_AB R5, R144, R145 ;  /* 0x000000919005723e */ /* 0x010fe200000010ff */
[----:B------:R-:W-:-:S02]  /*9d40*/  FFMA.FTZ R153, R153, c[0x0][0x23c], -R152 ;  /* 0x00008f0099997a23 */ /* 0x000fc40000010898 */
[--C-:B------:R-:W-:Y:S02]  /*9d50*/  FFMA.FTZ R174, R141, c[0x0][0x23c], -R152.reuse ;  /* 0x00008f008dae7a23 */ /* 0x100fe40000010898 */
[--C-:B------:R-:W-:Y:S02]  /*9d60*/  FFMA.FTZ R171, R143, c[0x0][0x23c], -R152.reuse ;  /* 0x00008f008fab7a23 */ /* 0x100fe40000010898 */
[----:B------:R-:W4:Y:S01]  /*9d70*/  MUFU.EX2 R3, R3 ;  /* 0x0000000300037308 */ /* 0x000f220000000800 */
[----:B------:R-:W-:Y:S02]  /*9d80*/  FFMA.FTZ R155, R140, c[0x0][0x23c], -R155 ;  /* 0x00008f008c9b7a23 */ /* 0x000fe4000001089b */
[----:B------:R-:W-:Y:S01]  /*9d90*/  FFMA.FTZ R152, R151, c[0x0][0x23c], -R152 ;  /* 0x00008f0097987a23 */ /* 0x000fe20000010898 */
[----:B------:R-:W-:Y:S04]  /*9da0*/  LDSM.16.MT88.4 R140, [R190+0x13800] ;  /* 0x01380000be8c783b */ /* 0x000fe80000004200 */
[----:B------:R-:W1:Y:S01]  /*9db0*/  MUFU.EX2 R2, R2 ;  /* 0x0000000200027308 */ /* 0x000e620000000800 */
[----:B-----5:R-:W-:Y:S01]  /*9dc0*/  F2FP.BF16.PACK_AB R7, R150, R135 ;  /* 0x000000879607723e */ /* 0x020fe200000010ff */
[----:B----4-:R-:W-:-:S06]  /*9dd0*/  FMUL.FTZ R36, R36, R3 ;  /* 0x0000000324247220 */ /* 0x010fcc0000410000 */
[----:B------:R-:W-:Y:S01]  /*9de0*/  MUFU.EX2 R157, R157 ;  /* 0x0000009d009d7308 */ /* 0x000fe20000000800 */
[-C--:B------:R-:W-:Y:S02]  /*9df0*/  FMUL.FTZ R37, R37, R3.reuse ;  /* 0x0000000325257220 */ /* 0x080fe40000410000 */
[-C--:B------:R-:W-:Y:S02]  /*9e00*/  FMUL.FTZ R40, R40, R3.reuse ;  /* 0x0000000328287220 */ /* 0x080fe40000410000 */
[----:B------:R-:W-:Y:S02]  /*9e10*/  FMUL.FTZ R41, R41, R3 ;  /* 0x0000000329297220 */ /* 0x000fe40000410000 */
[-C--:B-1----:R-:W-:Y:S01]  /*9e20*/  FMUL.FTZ R38, R38, R2.reuse ;  /* 0x0000000226267220 */ /* 0x082fe20000410000 */
        /* <DEDUP_REMOVED lines=12> */
[----:B------:R-:W4:Y:S01]  /*9ef0*/  LDSM.16.MT88.4 R12, [R192+0x14000] ;  /* 0x01400000c00c783b */ /* 0x000f220000004200 */
[----:B------:R-:W-:Y:S01]  /*9f00*/  FMUL.FTZ R125, R125, R3 ;  /* 0x000000037d7d7220 */ /* 0x000fe20000410000 */
[----:B------:R-:W-:Y:S01]  /*9f10*/  MUFU.EX2 R160, R160 ;  /* 0x000000a000a07308 */ /* 0x000fe20000000800 */
        /* <DEDUP_REMOVED lines=10> */
[----:B------:R-:W-:Y:S01]  /*9fc0*/  FMUL.FTZ R49, R49, R3 ;  /* 0x0000000331317220 */ /* 0x000fe20000410000 */
[----:B------:R-:W2:Y:S01]  /*9fd0*/  LDSM.16.MT88.4 R16, [R188+0x12000] ;  /* 0x01200000bc10783b */ /* 0x000ea20000004200 */
        /* <DEDUP_REMOVED lines=16> */
[C---:B----4-:R-:W-:Y:S01]  /*a0e0*/  HMMA.16816.F32.BF16 R60, R4.reuse, R12, R60 ;  /* 0x0000000c043c723c */ /* 0x050fe2000004183c */
[-C--:B------:R-:W-:Y:S02]  /*a0f0*/  FMUL.FTZ R52, R52, R3.reuse ;  /* 0x0000000334347220 */ /* 0x080fe40000410000 */
[-C--:B------:R-:W-:Y:S02]  /*a100*/  FMUL.FTZ R53, R53, R3.reuse ;  /* 0x0000000335357220 */ /* 0x080fe40000410000 */
[-C--:B------:R-:W-:Y:S01]  /*a110*/  FMUL.FTZ R54, R54, R2.reuse ;  /* 0x0000000236367220 */ /* 0x080fe20000410000 */
[----:B------:R-:W-:Y:S01]  /*a120*/  MUFU.EX2 R170, R170 ;  /* 0x000000aa00aa7308 */ /* 0x000fe20000000800 */
[----:B------:R-:W-:Y:S01]  /*a130*/  FMUL.FTZ R55, R55, R2 ;  /* 0x0000000237377220 */ /* 0x000fe20000410000 */
[----:B------:R-:W-:Y:S01]  /*a140*/  HMMA.16816.F32.BF16 R64, R4, R14, R64 ;  /* 0x0000000e0440723c */ /* 0x000fe20000041840 */
[----:B------:R-:W4:Y:S01]  /*a150*/  LDSM.16.MT88.4 R12, [R188+0x14000] ;  /* 0x01400000bc0c783b */ /* 0x000f220000004200 */
[----:B------:R-:W-:-:S02]  /*a160*/  FMUL.FTZ R56, R56, R3 ;  /* 0x0000000338387220 */ /* 0x000fc40000410000 */
[-C--:B------:R-:W-:Y:S02]  /*a170*/  FMUL.FTZ R57, R57, R3.reuse ;  /* 0x0000000339397220 */ /* 0x080fe40000410000 */
[-C--:B------:R-:W-:Y:S01]  /*a180*/  FMUL.FTZ R58, R58, R2.reuse ;  /* 0x000000023a3a7220 */ /* 0x080fe20000410000 */
[----:B------:R-:W-:Y:S01]  /*a190*/  MUFU.EX2 R173, R173 ;  /* 0x000000ad00ad7308 */ /* 0x000fe20000000800 */
[-C--:B------:R-:W-:Y:S02]  /*a1a0*/  FMUL.FTZ R59, R59, R2.reuse ;  /* 0x000000023b3b7220 */ /* 0x080fe40000410000 */
        /* <DEDUP_REMOVED lines=8> */
[-C--:B------:R-:W-:Y:S01]  /*a230*/  FMUL.FTZ R73, R73, R3.reuse ;  /* 0x0000000349497220 */ /* 0x080fe20000410000 */
[----:B------:R-:W2:Y:S01]  /*a240*/  LDSM.16.MT88.4 R16, [R189+0x14000] ;  /* 0x01400000bd10783b */ /* 0x000ea20000004200 */
[-C--:B------:R-:W-:Y:S01]  /*a250*/  FMUL.FTZ R74, R74, R2.reuse ;  /* 0x000000024a4a7220 */ /* 0x080fe20000410000 */
[----:B------:R-:W-:Y:S01]  /*a260*/  MUFU.EX2 R175, R175 ;  /* 0x000000af00af7308 */ /* 0x000fe20000000800 */
[----:B------:R-:W-:Y:S02]  /*a270*/  FMUL.FTZ R75, R75, R2 ;  /* 0x000000024b4b7220 */ /* 0x000fe40000410000 */
[-C--:B------:R-:W-:Y:S01]  /*a280*/  FMUL.FTZ R84, R84, R3.reuse ;  /* 0x0000000354547220 */ /* 0x080fe20000410000 */
[----:B---3--:R-:W-:Y:S01]  /*a290*/  HMMA.16816.F32.BF16 R68, R4, R8, R68 ;  /* 0x000000080444723c */ /* 0x008fe20000041844 */
[----:B------:R-:W-:-:S02]  /*a2a0*/  FMUL.FTZ R85, R85, R3 ;  /* 0x0000000355557220 */ /* 0x000fc40000410000 */
[-C--:B------:R-:W-:Y:S01]  /*a2b0*/  FMUL.FTZ R86, R86, R2.reuse ;  /* 0x0000000256567220 */ /* 0x080fe20000410000 */
[----:B------:R-:W3:Y:S01]  /*a2c0*/  MUFU.EX2 R166, R166 ;  /* 0x000000a600a67308 */ /* 0x000ee20000000800 */
        /* <DEDUP_REMOVED lines=19> */
[----:B------:R-:W1:Y:S01]  /*a400*/  MUFU.EX2 R172, R172 ;  /* 0x000000ac00ac7308 */ /* 0x000e620000000800 */
        /* <DEDUP_REMOVED lines=74> */
[----:B----4-:R-:W-:Y:S01]  /*a8b0*/  HMMA.16816.F32.BF16 R128, R4, R12, R128 ;  /* 0x0000000c0480723c */ /* 0x010fe20000041880 */
[----:B------:R-:W-:Y:S02]  /*a8c0*/  FADD.FTZ R3, R160, R159 ;  /* 0x0000009fa0037221 */ /* 0x000fe40000010000 */
[----:B------:R-:W-:-:S04]  /*a8d0*/  FADD.FTZ R163, R163, R162 ;  /* 0x000000a2a3a37221 */ /* 0x000fc80000010000 */
[----:B---3--:R-:W-:Y:S01]  /*a8e0*/  FADD.FTZ R2, R166, R163 ;  /* 0x000000a3a6027221 */ /* 0x008fe20000010000 */
[----:B------:R-:W-:Y:S01]  /*a8f0*/  HMMA.16816.F32.BF16 R124, R4, R14, R124 ;  /* 0x0000000e047c723c */ /* 0x000fe2000004187c */
[----:B------:R-:W1:Y:S02]  /*a900*/  LDSM.16.MT88.4 R12, [R192+0x16800] ;  /* 0x01680000c00c783b */ /* 0x000e640000004200 */
[----:B------:R-:W-:-:S05]  /*a910*/  FADD.FTZ R2, R169, R2 ;  /* 0x00000002a9027221 */ /* 0x000fca0000010000 */
        /* <DEDUP_REMOVED lines=35> */
[----:B------:R-:W-:-:S02]  /*ab50*/  F2FP.BF16.PACK_AB R5, R169, R166 ;  /* 0x000000a6a905723e */ /* 0x000fc400000010ff */
[----:B------:R-:W-:Y:S01]  /*ab60*/  F2FP.BF16.PACK_AB R6, R175, R168 ;  /* 0x000000a8af06723e */ /* 0x000fe200000010ff */
[----:B------:R-:W-:Y:S01]  /*ab70*/  FADD.FTZ R173, R173, R170 ;  /* 0x000000aaadad7221 */ /* 0x000fe20000010000 */
[----:B------:R-:W-:Y:S01]  /*ab80*/  F2FP.BF16.PACK_AB R7, R172, R167 ;  /* 0x000000a7ac07723e */ /* 0x000fe200000010ff */
[----:B------:R-:W-:Y:S02]  /*ab90*/  FADD.FTZ R167, R167, R2 ;  /* 0x00000002a7a77221 */ /* 0x000fe40000010000 */
[----:B------:R-:W-:Y:S02]  /*aba0*/  FADD.FTZ R168, R168, R173 ;  /* 0x000000ada8a87221 */ /* 0x000fe40000010000 */
[----:B------:R-:W-:Y:S02]  /*abb0*/  FADD.FTZ R172, R172, R167 ;  /* 0x000000a7acac7221 */ /* 0x000fe40000010000 */
[----:B-1----:R-:W-:Y:S01]  /*abc0*/  HMMA.16816.F32.BF16 R128, R4, R12, R128 ;  /* 0x0000000c0480723c */ /* 0x002fe20000041880 */
[----:B------:R-:W-:-:S07]  /*abd0*/  FADD.FTZ R175, R175, R168 ;  /* 0x000000a8afaf7221 */ /* 0x000fce0000010000 */
        /* <DEDUP_REMOVED lines=9> */
[C---:B-1----:R-:W-:Y:S08]  /*ac70*/  HMMA.16816.F32.BF16 R84, R4.reuse, R12, R84 ;  /* 0x0000000c0454723c */ /* 0x042ff00000041854 */
[C---:B------:R-:W-:Y:S01]  /*ac80*/  HMMA.16816.F32.BF16 R88, R4.reuse, R14, R88 ;  /* 0x0000000e0458723c */ /* 0x040fe20000041858 */
[----:B------:R-:W1:Y:S07]  /*ac90*/  LDSM.16.MT88.4 R12, [R188+0x17000] ;  /* 0x01700000bc0c783b */ /* 0x000e6e0000004200 */
[C---:B------:R-:W-:Y:S01]  /*aca0*/  HMMA.16816.F32.BF16 R80, R4.reuse, R18, R80 ;  /* 0x000000120450723c */ /* 0x040fe20000041850 */
[----:B------:R-:W2:Y:S07]  /*acb0*/  LDSM.16.MT88.4 R16, [R189+0x17000] ;  /* 0x01700000bd10783b */ /* 0x000eae0000004200 */
[C---:B----4-:R-:W-:Y:S08]  /*acc0*/  HMMA.16816.F32.BF16 R92, R4.reuse, R8, R92 ;  /* 0x00000008045c723c */ /* 0x050ff0000004185c */
        /* <DEDUP_REMOVED lines=17> */
[C---:B--2---:R-:W-:Y:S08]  /*ade0*/  HMMA.16816.F32.BF16 R108, R4.reuse, R16, R108 ;  /* 0x00000010046c723c */ /* 0x044ff0000004186c */
        /* <DEDUP_REMOVED lines=14> */
[----:B------:R-:W-:-:S05]  /*aed0*/  FADD.FTZ R215, R152, R171 ;  /* 0x000000ab98d77221 */ /* 0x000fca0000010000 */
        /* <DEDUP_REMOVED lines=20> */
[C---:B----4-:R-:W-:Y:S08]  /*b020*/  HMMA.16816.F32.BF16 R100, R4.reuse, R8, R100 ;  /* 0x000000080464723c */ /* 0x050ff00000041864 */
[C---:B------:R-:W-:Y:S08]  /*b030*/  HMMA.16816.F32.BF16 R104, R4.reuse, R10, R104 ;  /* 0x0000000a0468723c */ /* 0x040ff00000041868 */
[C---:B---3--:R-:W-:Y:S08]  /*b040*/  HMMA.16816.F32.BF16 R108, R4.reuse, R24, R108 ;  /* 0x00000018046c723c */ /* 0x048ff0000004186c */
[C---:B------:R-:W-:Y:S08]  /*b050*/  HMMA.16816.F32.BF16 R120, R4.reuse, R26, R120 ;  /* 0x0000001a0478723c */ /* 0x040ff00000041878 */
[C---:B-1----:R-:W-:Y:S08]  /*b060*/  HMMA.16816.F32.BF16 R116, R4.reuse, R12, R116 ;  /* 0x0000000c0474723c */ /* 0x042ff00000041874 */
[----:B------:R-:W-:Y:S01]  /*b070*/  HMMA.16816.F32.BF16 R112, R4, R14, R112 ;  /* 0x0000000e0470723c */ /* 0x000fe20000041870 */
[----:B------:R-:W-:Y:S05]  /*b080*/  @!UPT UIADD3 URZ, URZ, URZ, URZ ;  /* 0x0000003f3f3ff290 */ /* 0x000fea000fffe03f */
[----:B------:R-:W-:Y:S11]  /*b090*/  @P4 BRA `(.L_x_199) ;  /* 0x0000001000004947 */ /* 0x000ff60003800000 */
.L_x_192:
[----:B------:R-:W-:-:S07]  /*b0a0*/  IADD3 R207, R225, -0x1, RZ ;  /* 0xffffffffe1cf7810 */ /* 0x000fce0007ffe0ff */
.L_x_199:
[----:B------:R-:W-:-:S13]  /*b0b0*/  ISETP.GE.AND P0, PT, R207, RZ, PT ;  /* 0x000000ffcf00720c */ /* 0x000fda0003f06270 */
[----:B------:R-:W-:Y:S05]  /*b0c0*/  @!P0 BRA `(.L_x_200) ;  /* 0x00002ea000008947 */ /* 0x000fea0003800000 */
[----:B------:R-:W-:Y:S01]  /*b0d0*/  IMAD.MOV.U32 R135, RZ, RZ, R132 ;  /* 0x000000ffff877224 */ /* 0x000fe200078e0084 */
[----:B------:R-:W-:Y:S01]  /*b0e0*/  ISETP.GE.AND P4, PT, R212, c[0x0][0x220], PT ;  /* 0x00008800d4007a0c */ /* 0x000fe20003f86270 */
[----:B------:R-:W-:Y:S01]  /*b0f0*/  IMAD.MOV.U32 R3, RZ, RZ, R133 ;  /* 0x000000ffff037224 */ /* 0x000fe200078e0085 */
[----:B------:R-:W-:Y:S01]  /*b100*/  ISETP.GE.AND P3, PT, R205, c[0x0][0x220], PT ;  /* 0x00008800cd007a0c */ /* 0x000fe20003f66270 */
[----:B------:R-:W-:Y:S01]  /*b110*/  IMAD.MOV.U32 R217, RZ, RZ, R223 ;  /* 0x000000ffffd97224 */ /* 0x000fe200078e00df */
[----:B------:R-:W-:Y:S02]  /*b120*/  ISETP.GE.AND P2, PT, R204, c[0x0][0x220], PT ;  /* 0x00008800cc007a0c */ /* 0x000fe40003f46270 */
[----:B------:R-:W-:Y:S01]  /*b130*/  MOV R216, R220 ;  /* 0x000000dc00d87202 */ /* 0x000fe20000000f00 */
[----:B------:R-:W-:Y:S05]  /*b140*/  BRA `(.L_x_201) ;  /* 0x0000036000007947 */ /* 0x000fea0003800000 */
.L_x_203:
[----:B------:R1:W-:Y:S01]  /*b150*/  @P4 STS.128 [R203+0xc000], RZ ;  /* 0x00c000ffcb004388 */ /* 0x0003e20000000c00 */
[----:B------:R-:W-:Y:S04]  /*b160*/  IADD3 R2, R207, -0x1, RZ ;  /* 0xffffffffcf027810 */ /* 0x000fe80007ffe0ff */
[----:B------:R-:W-:Y:S01]  /*b170*/  SHF.R.S32.HI R137, RZ, 0x1f, R2 ;  /* 0x0000001fff897819 */ /* 0x000fe20000011402 */
[----:B------:R-:W-:Y:S04]  /*b180*/  IMAD.WIDE.U32 R138, R2, c[0x0][0x198], RZ ;  /* 0x00006600028a7a25 */ /* 0x000fe800078e00ff */
[----:B------:R-:W-:Y:S01]  /*b190*/  IMAD R137, R137, c[0x0][0x198], RZ ;  /* 0x0000660089897a24 */ /* 0x000fe200078e02ff */
[----:B------:R-:W-:Y:S03]  /*b1a0*/  LEA R133, P1, R138, R208, 0x6 ;  /* 0x000000d08a857211 */ /* 0x000fe600078230ff */
[----:B------:R-:W-:Y:S01]  /*b1b0*/  IMAD R137, R2, c[0x0][0x19c], R137 ;  /* 0x0000670002897a24 */ /* 0x000fe200078e0289 */
[----:B------:R-:W-:Y:S03]  /*b1c0*/  @!P4 LEA R142, P0, R133, c[0x0][0x168], 0x1 ;  /* 0x00005a00858eca11 */ /* 0x000fe600078008ff */
[----:B------:R-:W-:Y:S05]  /*b1d0*/  IMAD.IADD R137, R139, 0x1, R137 ;  /* 0x000000018b897824 */ /* 0x000fea00078e0289 */
[----:B------:R-:W-:Y:S02]  /*b1e0*/  LEA.HI.X R132, R138, R211, R137, 0x6, P1 ;  /* 0x000000d38a847211 */ /* 0x000fe400008f3489 */
[C---:B------:R-:W-:Y:S02]  /*b1f0*/  @!P3 LEA R138, P6, R133.reuse, c[0x0][0x168], 0x1 ;  /* 0x00005a00858aba11 */ /* 0x040fe400078c08ff */
[C-C-:B------:R-:W-:Y:S02]  /*b200*/  @!P4 LEA.HI.X R143, R133.reuse, c[0x0][0x16c], R132.reuse, 0x1, P0 ;  /* 0x00005b00858fca11 */ /* 0x140fe400000f0c84 */
[C-C-:B------:R-:W-:Y:S02]  /*b210*/  @!P3 LEA.HI.X R139, R133.reuse, c[0x0][0x16c], R132.reuse, 0x1, P6 ;  /* 0x00005b00858bba11 */ /* 0x140fe400030f0c84 */
[C---:B------:R-:W-:Y:S01]  /*b220*/  @!P2 LEA R136, P0, R133.reuse, c[0x0][0x168], 0x1 ;  /* 0x00005a008588aa11 */ /* 0x040fe200078008ff */
[----:B------:R-:W-:Y:S01]  /*b230*/  @!PT LDS RZ, [RZ] ;  /* 0x00000000fffff984 */ /* 0x000fe20000000800 */
[----:B------:R-:W-:Y:S01]  /*b240*/  @!PT LDS RZ, [RZ] ;  /* 0x00000000fffff984 */ /* 0x000fe20000000800 */
[----:B------:R-:W-:Y:S01]  /*b250*/  @!PT LDS RZ, [RZ] ;  /* 0x00000000fffff984 */ /* 0x000fe20000000800 */
[----:B------:R1:W-:Y:S01]  /*b260*/  @!P4 LDGSTS.E.BYPASS.LTC128B.128 [R203+0xc000], [R142.64] ;  /* 0x0c0000008ecbcfae */ /* 0x0003e2000b901d4c */
[C---:B------:R-:W-:Y:S02]  /*b270*/  IADD3 R2, P1, R133.reuse, UR10, RZ ;  /* 0x0000000a85027c10 */ /* 0x040fe4000ff3e0ff */
[----:B------:R-:W-:Y:S01]  /*b280*/  @!P2 LEA.HI.X R137, R133, c[0x0][0x16c], R132, 0x1, P0 ;  /* 0x00005b008589aa11 */ /* 0x000fe200000f0c84 */
[----:B------:R1:W-:Y:S01]  /*b290*/  @P3 STS.128 [R203+0xe000], RZ ;  /* 0x00e000ffcb003388 */ /* 0x0003e20000000c00 */
[----:B------:R-:W-:Y:S02]  /*b2a0*/  @!P4 LEA R140, P6, R2, c[0x0][0x168], 0x1 ;  /* 0x00005a00028cca11 */ /* 0x000fe400078c08ff */
        /* <DEDUP_REMOVED lines=9> */
[C---:B------:R-:W-:Y:S01]  /*b340*/  @!P2 LEA R132, P0, R2.reuse, c[0x0][0x168], 0x1 ;  /* 0x00005a000284aa11 */ /* 0x040fe200078008ff */
[----:B------:R-:W-:Y:S01]  /*b350*/  @!PT LDS RZ, [RZ] ;  /* 0x00000000fffff984 */ /* 0x000fe20000000800 */
[----:B------:R-:W-:Y:S01]  /*b360*/  @!PT LDS RZ, [RZ] ;  /* 0x00000000fffff984 */ /* 0x000fe20000000800 */
[----:B------:R-:W-:Y:S01]  /*b370*/  @!PT LDS RZ, [RZ] ;  /* 0x00000000fffff984 */ /* 0x000fe20000000800 */
[----:B------:R1:W-:Y:S03]  /*b380*/  @!P2 LDGSTS.E.BYPASS.LTC128B.128 [R203+0x10000], [R136.64+0x100] ;  /* 0x1000010088cbafae */ /* 0x0003e6000b901d4c */
[----:B------:R-:W-:Y:S01]  /*b390*/  @!P2 LEA.HI.X R133, R2, c[0x0][0x16c], R133, 0x1, P0 ;  /* 0x00005b000285aa11 */ /* 0x000fe200000f0c85 */
        /* <DEDUP_REMOVED lines=17> */
.L_x_201:
        /* <DEDUP_REMOVED lines=25> */
[----:B------:R-:W-:Y:S02]  /*b640*/  @!P2 LEA R218, P0, R133, c[0x0][0x170], 0x1 ;  /* 0x00005c0085daaa11 */ /* 0x000fe400078008ff */
        /* <DEDUP_REMOVED lines=186> */
.L_x_202:
[C---:B------:R-:W-:Y:S01]  /*c1f0*/  LEA R2, R207.reuse, R202, 0x6 ;  /* 0x000000cacf027211 */ /* 0x040fe200078e30ff */
[----:B------:R-:W-:Y:S01]  /*c200*/  LDSM.16.MT88.4 R148, [R192+0x14800] ;  /* 0x01480000c094783b */ /* 0x000fe20000004200 */
[----:B------:R-:W-:Y:S02]  /*c210*/  IADD3 R207, R207, -0x1, RZ ;  /* 0xffffffffcfcf7810 */ /* 0x000fe40007ffe0ff */
[C---:B-1----:R-:W-:Y:S01]  /*c220*/  IADD3 R142, R2.reuse, 0x1, RZ ;  /* 0x00000001028e7810 */ /* 0x042fe20007ffe0ff */
[----:B------:R-:W-:Y:S01]  /*c230*/  I2F R147, R2 ;  /* 0x0000000200937306 */ /* 0x000fe20000201400 */
[C---:B------:R-:W-:Y:S02]  /*c240*/  IADD3 R145, R2.reuse, 0x8, RZ ;  /* 0x0000000802917810 */ /* 0x040fe40007ffe0ff */
[C---:B------:R-:W-:Y:S01]  /*c250*/  IADD3 R136, R2.reuse, 0x9, RZ ;  /* 0x0000000902887810 */ /* 0x040fe20007ffe0ff */
[----:B------:R-:W-:Y:S01]  /*c260*/  LDSM.16.MT88.4 R152, [R190+0x14800] ;  /* 0x01480000be98783b */ /* 0x000fe20000004200 */
[C---:B------:R-:W-:Y:S02]  /*c270*/  IADD3 R143, R2.reuse, 0x10, RZ ;  /* 0x00000010028f7810 */ /* 0x040fe40007ffe0ff */
[C---:B------:R-:W-:Y:S02]  /*c280*/  IADD3 R139, R2.reuse, 0x18, RZ ;  /* 0x00000018028b7810 */ /* 0x040fe40007ffe0ff */
[C---:B------:R-:W-:Y:S01]  /*c290*/  IADD3 R140, R2.reuse, 0x11, RZ ;  /* 0x00000011028c7810 */ /* 0x040fe20007ffe0ff */
[----:B------:R-:W-:Y:S01]  /*c2a0*/  I2F R142, R142 ;  /* 0x0000008e008e7306 */ /* 0x000fe20000201400 */
[C---:B------:R-:W-:Y:S01]  /*c2b0*/  IADD3 R138, R2.reuse, 0x19, RZ ;  /* 0x00000019028a7810 */ /* 0x040fe20007ffe0ff */
[----:B------:R-:W-:Y:S01]  /*c2c0*/  LDSM.16.MT88.4 R156, [R189+0x14800] ;  /* 0x01480000bd9c783b */ /* 0x000fe20000004200 */
[C---:B------:R-:W-:Y:S02]  /*c2d0*/  IADD3 R141, R2.reuse, 0x20, RZ ;  /* 0x00000020028d7810 */ /* 0x040fe40007ffe0ff */
[C---:B------:R-:W-:Y:S02]  /*c2e0*/  IADD3 R134, R2.reuse, 0x21, RZ ;  /* 0x0000002102867810 */ /* 0x040fe40007ffe0ff */
[C---:B------:R-:W-:Y:S02]  /*c2f0*/  IADD3 R137, R2.reuse, 0x28, RZ ;  /* 0x0000002802897810 */ /* 0x040fe40007ffe0ff */
[C---:B------:R-:W-:Y:S01]  /*c300*/  IADD3 R132, R2.reuse, 0x29, RZ ;  /* 0x0000002902847810 */ /* 0x040fe20007ffe0ff */
[----:B------:R-:W-:Y:S01]  /*c310*/  I2F R145, R145 ;  /* 0x0000009100917306 */ /* 0x000fe20000201400 */
[----:B------:R-:W-:Y:S09]  /*c320*/  IADD3 R133, R2, 0x30, RZ ;  /* 0x0000003002857810 */ /* 0x000ff20007ffe0ff */
[----:B------:R-:W-:Y:S10]  /*c330*/  I2F R136, R136 ;  /* 0x0000008800887306 */ /* 0x000ff40000201400 */
        /* <DEDUP_REMOVED lines=8> */
[----:B------:R-:W1:Y:S02]  /*c3c0*/  I2F R133, R133 ;  /* 0x0000008500857306 */ /* 0x000e640000201400 */
[-C--:B-1----:R-:W-:Y:S02]  /*c3d0*/  FFMA.FTZ R30, R133, R0.reuse, R30 ;  /* 0x00000000851e7223 */ /* 0x082fe4000001001e */
[CC--:B------:R-:W-:Y:S02]  /*c3e0*/  FFMA.FTZ R6, R147.reuse, R0.reuse, R6 ;  /* 0x0000000093067223 */ /* 0x0c0fe40000010006 */
[-C--:B------:R-:W-:Y:S02]  /*c3f0*/  FFMA.FTZ R4, R147, R0.reuse, R4 ;  /* 0x0000000093047223 */ /* 0x080fe40000010004 */
[CC--:B------:R-:W-:Y:S02]  /*c400*/  FFMA.FTZ R7, R142.reuse, R0.reuse, R7 ;  /* 0x000000008e077223 */ /* 0x0c0fe40000010007 */
[-C--:B------:R-:W-:Y:S01]  /*c410*/  FFMA.FTZ R5, R142, R0.reuse, R5 ;  /* 0x000000008e057223 */ /* 0x080fe20000010005 */
[----:B------:R-:W-:Y:S01]  /*c420*/  FMNMX.FTZ R142, R6, R135, !PT ;  /* 0x00000087068e7209 */ /* 0x000fe20007810000 */
[CC--:B------:R-:W-:Y:S02]  /*c430*/  FFMA.FTZ R10, R145.reuse, R0.reuse, R10 ;  /* 0x00000000910a7223 */ /* 0x0c0fe4000001000a */
[----:B------:R-:W-:Y:S01]  /*c440*/  FFMA.FTZ R8, R145, R0, R8 ;  /* 0x0000000091087223 */ /* 0x000fe20000010008 */
[----:B------:R-:W-:Y:S01]  /*c450*/  FMNMX.FTZ R145, R7, R142, !PT ;  /* 0x0000008e07917209 */ /* 0x000fe20007810000 */
[-C--:B------:R-:W-:Y:S01]  /*c460*/  FFMA.FTZ R11, R136, R0.reuse, R11 ;  /* 0x00000000880b7223 */ /* 0x080fe2000001000b */
[----:B------:R-:W-:Y:S01]  /*c470*/  FMNMX.FTZ R142, R4, R3, !PT ;  /* 0x00000003048e7209 */ /* 0x000fe20007810000 */
[CC--:B------:R-:W-:Y:S01]  /*c480*/  FFMA.FTZ R14, R143.reuse, R0.reuse, R14 ;  /* 0x000000008f0e7223 */ /* 0x0c0fe2000001000e */
[----:B------:R-:W-:Y:S01]  /*c490*/  FMNMX.FTZ R144, R10, R145, !PT ;  /* 0x000000910a907209 */ /* 0x000fe20007810000 */
[----:B------:R-:W-:Y:S01]  /*c4a0*/  FFMA.FTZ R12, R143, R0, R12 ;  /* 0x000000008f0c7223 */ /* 0x000fe2000001000c */
[----:B------:R-:W-:Y:S01]  /*c4b0*/  FMNMX.FTZ R147, R5, R142, !PT ;  /* 0x0000008e05937209 */ /* 0x000fe20007810000 */
[CC--:B------:R-:W-:Y:S01]  /*c4c0*/  FFMA.FTZ R16, R139.reuse, R0.reuse, R16 ;  /* 0x000000008b107223 */ /* 0x0c0fe20000010010 */
[----:B------:R-:W-:Y:S01]  /*c4d0*/  IADD3 R143, R2, 0x38, RZ ;  /* 0x00000038028f7810 */ /* 0x000fe20007ffe0ff */
[----:B------:R-:W-:Y:S01]  /*c4e0*/  FFMA.FTZ R18, R139, R0, R18 ;  /* 0x000000008b127223 */ /* 0x000fe20000010012 */
[----:B------:R-:W-:Y:S01]  /*c4f0*/  FMNMX.FTZ R145, R11, R144, !PT ;  /* 0x000000900b917209 */ /* 0x000fe20007810000 */
[-C--:B------:R-:W-:Y:S01]  /*c500*/  FFMA.FTZ R9, R136, R0.reuse, R9 ;  /* 0x0000000088097223 */ /* 0x080fe20000010009 */
[----:B------:R-:W-:Y:S01]  /*c510*/  FMNMX.FTZ R142, R8, R147, !PT ;  /* 0x00000093088e7209 */ /* 0x000fe20007810000 */
[----:B------:R1:W2:Y:S01]  /*c520*/  I2F R139, R143 ;  /* 0x0000008f008b7306 */ /* 0x0002a20000201400 */
[-C--:B------:R-:W-:Y:S01]  /*c530*/  FFMA.FTZ R15, R140, R0.reuse, R15 ;  /* 0x000000008c0f7223 */ /* 0x080fe2000001000f */
[----:B------:R-:W-:Y:S01]  /*c540*/  IADD3 R136, R2, 0x31, RZ ;  /* 0x0000003102887810 */ /* 0x000fe20007ffe0ff */
[-C--:B------:R-:W-:Y:S01]  /*c550*/  FFMA.FTZ R13, R140, R0.reuse, R13 ;  /* 0x000000008c0d7223 */ /* 0x080fe2000001000d */
[----:B------:R-:W-:Y:S01]  /*c560*/  FMNMX.FTZ R140, R14, R145, !PT ;  /* 0x000000910e8c7209 */ /* 0x000fe20007810000 */
[C---:B------:R-:W-:Y:S01]  /*c570*/  FFMA.FTZ R19, R138.reuse, R0, R19 ;  /* 0x000000008a137223 */ /* 0x040fe20000010013 */
[----:B------:R-:W-:Y:S01]  /*c580*/  FMNMX.FTZ R145, R9, R142, !PT ;  /* 0x0000008e09917209 */ /* 0x000fe20007810000 */
[----:B------:R-:W-:Y:S01]  /*c590*/  FFMA.FTZ R17, R138, R0, R17 ;  /* 0x000000008a117223 */ /* 0x000fe20000010011 */
[----:B------:R-:W-:Y:S01]  /*c5a0*/  FMNMX.FTZ R147, R15, R140, !PT ;  /* 0x0000008c0f937209 */ /* 0x000fe20007810000 */
[-C--:B------:R-:W-:Y:S01]  /*c5b0*/  FFMA.FTZ R22, R141, R0.reuse, R22 ;  /* 0x000000008d167223 */ /* 0x080fe20000010016 */
[----:B------:R-:W-:Y:S01]  /*c5c0*/  FMNMX.FTZ R138, R12, R145, !PT ;  /* 0x000000910c8a7209 */ /* 0x000fe20007810000 */
[----:B------:R-:W3:Y:S01]  /*c5d0*/  I2F R136, R136 ;  /* 0x0000008800887306 */ /* 0x000ee20000201400 */
[----:B------:R-:W-:Y:S01]  /*c5e0*/  FMNMX.FTZ R140, R18, R147, !PT ;  /* 0x00000093128c7209 */ /* 0x000fe20007810000 */
[----:B------:R-:W-:Y:S01]  /*c5f0*/  FFMA.FTZ R23, R134, R0, R23 ;  /* 0x0000000086177223 */ /* 0x000fe20000010017 */
[----:B------:R-:W-:Y:S01]  /*c600*/  FMNMX.FTZ R145, R13, R138, !PT ;  /* 0x0000008a0d917209 */ /* 0x000fe20007810000 */
[-C--:B------:R-:W-:Y:S01]  /*c610*/  FFMA.FTZ R20, R141, R0.reuse, R20 ;  /* 0x000000008d147223 */ /* 0x080fe20000010014 */
[----:B------:R-:W-:Y:S01]  /*c620*/  IADD3 R2, R2, 0x39, RZ ;  /* 0x0000003902027810 */ /* 0x000fe20007ffe0ff */
[----:B------:R-:W-:Y:S01]  /*c630*/  FFMA.FTZ R26, R137, R0, R26 ;  /* 0x00000000891a7223 */ /* 0x000fe2000001001a */
[----:B------:R-:W-:Y:S01]  /*c640*/  FMNMX.FTZ R147, R19, R140, !PT ;  /* 0x0000008c13937209 */ /* 0x000fe20007810000 */
[-C--:B------:R-:W-:Y:S01]  /*c650*/  FFMA.FTZ R21, R134, R0.reuse, R21 ;  /* 0x0000000086157223 */ /* 0x080fe20000010015 */
[----:B------:R-:W-:Y:S01]  /*c660*/  FMNMX.FTZ R138, R16, R145, !PT ;  /* 0x00000091108a7209 */ /* 0x000fe20007810000 */
[-C--:B------:R-:W-:Y:S01]  /*c670*/  FFMA.FTZ R27, R132, R0.reuse, R27 ;  /* 0x00000000841b7223 */ /* 0x080fe2000001001b */
[----:B------:R-:W4:Y:S01]  /*c680*/  I2F R2, R2 ;  /* 0x0000000200027306 */ /* 0x000f220000201400 */
[----:B------:R-:W-:Y:S01]  /*c690*/  FMNMX.FTZ R140, R22, R147, !PT ;  /* 0x00000093168c7209 */ /* 0x000fe20007810000 */
[----:B------:R-:W-:Y:S01]  /*c6a0*/  FFMA.FTZ R24, R137, R0, R24 ;  /* 0x0000000089187223 */ /* 0x000fe20000010018 */
[----:B------:R-:W-:Y:S01]  /*c6b0*/  FMNMX.FTZ R141, R17, R138, !PT ;  /* 0x0000008a118d7209 */ /* 0x000fe20007810000 */
[----:B------:R-:W-:Y:S01]  /*c6c0*/  FFMA.FTZ R25, R132, R0, R25 ;  /* 0x0000000084197223 */ /* 0x000fe20000010019 */
[----:B-1----:R-:W-:Y:S01]  /*c6d0*/  FMNMX.FTZ R143, R23, R140, !PT ;  /* 0x0000008c178f7209 */ /* 0x002fe20007810000 */
[-C--:B------:R-:W-:Y:S01]  /*c6e0*/  FFMA.FTZ R28, R133, R0.reuse, R28 ;  /* 0x00000000851c7223 */ /* 0x080fe2000001001c */
[----:B------:R-:W-:Y:S01]  /*c6f0*/  FMNMX.FTZ R134, R20, R141, !PT ;  /* 0x0000008d14867209 */ /* 0x000fe20007810000 */
[CC--:B--2---:R-:W-:Y:S01]  /*c700*/  FFMA.FTZ R34, R139.reuse, R0.reuse, R34 ;  /* 0x000000008b227223 */ /* 0x0c4fe20000010022 */
[----:B------:R-:W-:Y:S01]  /*c710*/  FMNMX.FTZ R138, R26, R143, !PT ;  /* 0x0000008f1a8a7209 */ /* 0x000fe20007810000 */
[----:B------:R-:W-:Y:S01]  /*c720*/  FFMA.FTZ R32, R139, R0, R32 ;  /* 0x000000008b207223 */ /* 0x000fe20000010020 */
[----:B------:R-:W-:Y:S01]  /*c730*/  FMNMX.FTZ R137, R21, R134, !PT ;  /* 0x0000008615897209 */ /* 0x000fe20007810000 */
[----:B------:R-:W-:Y:S01]  /*c740*/  LDSM.16.MT88.4 R144, [R189+0x12000] ;  /* 0x01200000bd90783b */ /* 0x000fe20000004200 */
[----:B------:R-:W-:Y:S01]  /*c750*/  FMNMX.FTZ R141, R27, R138, !PT ;  /* 0x0000008a1b8d7209 */ /* 0x000fe20007810000 */
[-C--:B---3--:R-:W-:Y:S01]  /*c760*/  FFMA.FTZ R31, R136, R0.reuse, R31 ;  /* 0x00000000881f7223 */ /* 0x088fe2000001001f */
[----:B------:R-:W-:Y:S01]  /*c770*/  FMNMX.FTZ R132, R24, R137, !PT ;  /* 0x0000008918847209 */ /* 0x000fe20007810000 */
[----:B------:R-:W-:Y:S01]  /*c780*/  FFMA.FTZ R29, R136, R0, R29 ;  /* 0x00000000881d7223 */ /* 0x000fe2000001001d */
[----:B------:R-:W-:Y:S02]  /*c790*/  FMNMX.FTZ R134, R30, R141, !PT ;  /* 0x0000008d1e867209 */ /* 0x000fe40007810000 */
[----:B------:R-:W-:Y:S01]  /*c7a0*/  FMNMX.FTZ R137, R25, R132, !PT ;  /* 0x0000008419897209 */ /* 0x000fe20007810000 */
[----:B------:R-:W-:Y:S01]  /*c7b0*/  LDSM.16.MT88.4 R140, [R190+0x12000] ;  /* 0x01200000be8c783b */ /* 0x000fe20000004200 */
[----:B------:R-:W-:Y:S02]  /*c7c0*/  FMNMX.FTZ R133, R31, R134, !PT ;  /* 0x000000861f857209 */ /* 0x000fe40007810000 */
[----:B------:R-:W-:Y:S01]  /*c7d0*/  FMNMX.FTZ R134, R28, R137, !PT ;  /* 0x000000891c867209 */ /* 0x000fe20007810000 */
[-C--:B----4-:R-:W-:Y:S01]  /*c7e0*/  FFMA.FTZ R35, R2, R0.reuse, R35 ;  /* 0x0000000002237223 */ /* 0x090fe20000010023 */
[----:B------:R-:W-:Y:S01]  /*c7f0*/  FMNMX.FTZ R132, R34, R133, !PT ;  /* 0x0000008522847209 */ /* 0x000fe20007810000 */
[----:B------:R-:W-:Y:S01]  /*c800*/  FFMA.FTZ R33, R2, R0, R33 ;  /* 0x0000000002217223 */ /* 0x000fe20000010021 */
[----:B------:R-:W-:Y:S02]  /*c810*/  FMNMX.FTZ R133, R29, R134, !PT ;  /* 0x000000861d857209 */ /* 0x000fe40007810000 */
[----:B------:R-:W-:Y:S02]  /*c820*/  FMNMX.FTZ R139, R35, R132, !PT ;  /* 0x00000084238b7209 */ /* 0x000fe40007810000 */
[----:B------:R-:W-:Y:S03]  /*c830*/  FMNMX.FTZ R132, R32, R133, !PT ;  /* 0x0000008520847209 */ /* 0x000fe60007810000 */
[----:B------:R-:W1:Y:S01]  /*c840*/  SHFL.BFLY PT, R2, R139, 0x2, 0x1f ;  /* 0x0c401f008b027f89 */ /* 0x000e6200000e0000 */
[----:B------:R-:W-:Y:S07]  /*c850*/  FMNMX.FTZ R138, R33, R132, !PT ;  /* 0x00000084218a7209 */ /* 0x000fee0007810000 */
[----:B------:R-:W2:Y:S01]  /*c860*/  SHFL.BFLY PT, R133, R138, 0x2, 0x1f ;  /* 0x0c401f008a857f89 */ /* 0x000ea200000e0000 */
[----:B-1----:R-:W-:Y:S07]  /*c870*/  FMNMX.FTZ R137, R139, R2, !PT ;  /* 0x000000028b897209 */ /* 0x002fee0007810000 */
[----:B------:R-:W1:Y:S01]  /*c880*/  SHFL.BFLY PT, R132, R137, 0x1, 0x1f ;  /* 0x0c201f0089847f89 */ /* 0x000e6200000e0000 */
[----:B--2---:R-:W-:Y:S07]  /*c890*/  FMNMX.FTZ R136, R138, R133, !PT ;  /* 0x000000858a887209 */ /* 0x004fee0007810000 */
        /* <DEDUP_REMOVED lines=10> */
[----:B------:R-:W1:Y:S01]  /*c940*/  LDSM.16.MT88.4 R136, [R192+0x12000] ;  /* 0x01200000c088783b */ /* 0x000e620000004200 */
[----:B------:R-:W-:Y:S02]  /*c950*/  FADD.FTZ R134, -R133, R3 ;  /* 0x0000000385867221 */ /* 0x000fe40000010100 */
[--C-:B------:R-:W-:Y:S01]  /*c960*/  FFMA.FTZ R165, R6, c[0x0][0x23c], -R167.reuse ;  /* 0x00008f0006a57a23 */ /* 0x100fe200000108a7 */
[----:B------:R-:W-:Y:S01]  /*c970*/  FSEL R166, R166, RZ, P0 ;  /* 0x000000ffa6a67208 */ /* 0x000fe20000000000 */
[--C-:B------:R-:W-:Y:S01]  /*c980*/  FFMA.FTZ R160, R7, c[0x0][0x23c], -R167.reuse ;  /* 0x00008f0007a07a23 */ /* 0x100fe200000108a7 */
[----:B------:R-:W2:Y:S01]  /*c990*/  MUFU.EX2 R2, R2 ;  /* 0x0000000200027308 */ /* 0x000ea20000000800 */
[--C-:B------:R-:W-:Y:S02]  /*c9a0*/  FFMA.FTZ R135, R10, c[0x0][0x23c], -R167.reuse ;  /* 0x00008f000a877a23 */ /* 0x100fe400000108a7 */
[--C-:B------:R-:W-:Y:S02]  /*c9b0*/  FFMA.FTZ R164, R4, c[0x0][0x23c], -R166.reuse ;  /* 0x00008f0004a47a23 */ /* 0x100fe400000108a6 */
[--C-:B------:R-:W-:Y:S02]  /*c9c0*/  FFMA.FTZ R163, R5, c[0x0][0x23c], -R166.reuse ;  /* 0x00008f0005a37a23 */ /* 0x100fe400000108a6 */
[--C-:B------:R-:W-:Y:S02]  /*c9d0*/  FFMA.FTZ R162, R8, c[0x0][0x23c], -R166.reuse ;  /* 0x00008f0008a27a23 */ /* 0x100fe400000108a6 */
[--C-:B------:R-:W-:Y:S01]  /*c9e0*/  FFMA.FTZ R161, R9, c[0x0][0x23c], -R166.reuse ;  /* 0x00008f0009a17a23 */ /* 0x100fe200000108a6 */
[----:B------:R-:W-:Y:S01]  /*c9f0*/  MUFU.EX2 R165, R165 ;  /* 0x000000a500a57308 */ /* 0x000fe20000000800 */
[----:B------:R-:W-:Y:S02]  /*ca00*/  FMUL.FTZ R3, R134, c[0x0][0x23c] ;  /* 0x00008f0086037a20 */ /* 0x000fe40000410000 */
[--C-:B------:R-:W-:Y:S02]  /*ca10*/  FFMA.FTZ R134, R11, c[0x0][0x23c], -R167.reuse ;  /* 0x00008f000b867a23 */ /* 0x100fe400000108a7 */
[--C-:B------:R-:W-:Y:S02]  /*ca20*/  FFMA.FTZ R218, R30, c[0x0][0x23c], -R167.reuse ;  /* 0x00008f001eda7a23 */ /* 0x100fe400000108a7 */
[--C-:B------:R-:W-:Y:S02]  /*ca30*/  FFMA.FTZ R219, R31, c[0x0][0x23c], -R167.reuse ;  /* 0x00008f001fdb7a23 */ /* 0x100fe400000108a7 */
[--C-:B------:R-:W-:Y:S01]  /*ca40*/  FFMA.FTZ R220, R34, c[0x0][0x23c], -R167.reuse ;  /* 0x00008f0022dc7a23 */ /* 0x100fe200000108a7 */
[----:B------:R-:W3:Y:S01]  /*ca50*/  MUFU.EX2 R3, R3 ;  /* 0x0000000300037308 */ /* 0x000ee20000000800 */
[--C-:B------:R-:W-:Y:S02]  /*ca60*/  FFMA.FTZ R221, R28, c[0x0][0x23c], -R166.reuse ;  /* 0x00008f001cdd7a23 */ /* 0x100fe400000108a6 */
[--C-:B------:R-:W-:Y:S02]  /*ca70*/  FFMA.FTZ R222, R29, c[0x0][0x23c], -R166.reuse ;  /* 0x00008f001dde7a23 */ /* 0x100fe400000108a6 */
[C---:B--2---:R-:W-:Y:S01]  /*ca80*/  FMUL.FTZ R6, R2.reuse, R130 ;  /* 0x0000008202067220 */ /* 0x044fe20000410000 */
[----:B------:R-:W-:Y:S01]  /*ca90*/  LDSM.16.MT88.4 R28, [R190+0x13800] ;  /* 0x01380000be1c783b */ /* 0x000fe20000004200 */
[C---:B------:R-:W-:Y:S02]  /*caa0*/  FMUL.FTZ R7, R2.reuse, R131 ;  /* 0x0000008302077220 */ /* 0x040fe40000410000 */
[C---:B------:R-:W-:Y:S01]  /*cab0*/  FMUL.FTZ R10, R2.reuse, R126 ;  /* 0x0000007e020a7220 */ /* 0x040fe20000410000 */
[----:B------:R-:W2:Y:S01]  /*cac0*/  MUFU.EX2 R160, R160 ;  /* 0x000000a000a07308 */ /* 0x000ea20000000800 */
[C---:B------:R-:W-:Y:S02]  /*cad0*/  FMUL.FTZ R11, R2.reuse, R127 ;  /* 0x0000007f020b7220 */ /* 0x040fe40000410000 */
[C---:B------:R-:W-:Y:S02]  /*cae0*/  FMUL.FTZ R38, R2.reuse, R38 ;  /* 0x0000002602267220 */ /* 0x040fe40000410000 */
[C---:B------:R-:W-:Y:S02]  /*caf0*/  FMUL.FTZ R39, R2.reuse, R39 ;  /* 0x0000002702277220 */ /* 0x040fe40000410000 */
[C---:B------:R-:W-:Y:S02]  /*cb00*/  FMUL.FTZ R42, R2.reuse, R42 ;  /* 0x0000002a022a7220 */ /* 0x040fe40000410000 */
[----:B------:R-:W-:Y:S01]  /*cb10*/  FMUL.FTZ R43, R2, R43 ;  /* 0x0000002b022b7220 */ /* 0x000fe20000410000 */
[----:B------:R-:W-:Y:S01]  /*cb20*/  MUFU.EX2 R135, R135 ;  /* 0x0000008700877308 */ /* 0x000fe20000000800 */
[--C-:B------:R-:W-:Y:S02]  /*cb30*/  FFMA.FTZ R223, R32, c[0x0][0x23c], -R166.reuse ;  /* 0x00008f0020df7a23 */ /* 0x100fe400000108a6 */
[----:B------:R-:W-:Y:S02]  /*cb40*/  FMUL.FTZ R46, R2, R46 ;  /* 0x0000002e022e7220 */ /* 0x000fe40000410000 */
[C---:B---3--:R-:W-:Y:S02]  /*cb50*/  FMUL.FTZ R4, R3.reuse, R128 ;  /* 0x0000008003047220 */ /* 0x048fe40000410000 */
[C---:B------:R-:W-:Y:S02]  /*cb60*/  FMUL.FTZ R5, R3.reuse, R129 ;  /* 0x0000008103057220 */ /* 0x040fe40000410000 */
[C---:B------:R-:W-:Y:S01]  /*cb70*/  FMUL.FTZ R8, R3.reuse, R124 ;  /* 0x0000007c03087220 */ /* 0x040fe20000410000 */
[----:B------:R-:W3:Y:S01]  /*cb80*/  MUFU.EX2 R134, R134 ;  /* 0x0000008600867308 */ /* 0x000ee20000000800 */
[C---:B------:R-:W-:Y:S02]  /*cb90*/  FMUL.FTZ R9, R3.reuse, R125 ;  /* 0x0000007d03097220 */ /* 0x040fe40000410000 */
[----:B------:R-:W4:Y:S01]  /*cba0*/  LDSM.16.MT88.4 R124, [R188+0x12000] ;  /* 0x01200000bc7c783b */ /* 0x000f220000004200 */
[----:B--2---:R-:W-:Y:S01]  /*cbb0*/  F2FP.BF16.PACK_AB R129, R160, R165 ;  /* 0x000000a5a081723e */ /* 0x004fe200000010ff */
[C---:B------:R-:W-:Y:S02]  /*cbc0*/  FMUL.FTZ R36, R3.reuse, R36 ;  /* 0x0000002403247220 */ /* 0x040fe40000410000 */
[C---:B------:R-:W-:Y:S02]  /*cbd0*/  FMUL.FTZ R37, R3.reuse, R37 ;  /* 0x0000002503257220 */ /* 0x040fe40000410000 */
[C---:B------:R-:W-:Y:S01]  /*cbe0*/  FMUL.FTZ R40, R3.reuse, R40 ;  /* 0x0000002803287220 */ /* 0x040fe20000410000 */
[----:B------:R-:W-:Y:S01]  /*cbf0*/  MUFU.EX2 R164, R164 ;  /* 0x000000a400a47308 */ /* 0x000fe20000000800 */
[C---:B------:R-:W-:Y:S02]  /*cc00*/  FMUL.FTZ R41, R3.reuse, R41 ;  /* 0x0000002903297220 */ /* 0x040fe40000410000 */
[C---:B------:R-:W-:Y:S02]  /*cc10*/  FMUL.FTZ R47, R2.reuse, R47 ;  /* 0x0000002f022f7220 */ /* 0x040fe40000410000 */
[C---:B------:R-:W-:Y:S02]  /*cc20*/  FMUL.FTZ R44, R3.reuse, R44 ;  /* 0x0000002c032c7220 */ /* 0x040fe40000410000 */
[C---:B------:R-:W-:Y:S02]  /*cc30*/  FMUL.FTZ R45, R3.reuse, R45 ;  /* 0x0000002d032d7220 */ /* 0x040fe40000410000 */
[C---:B------:R-:W-:Y:S01]  /*cc40*/  FMUL.FTZ R50, R2.reuse, R50 ;  /* 0x0000003202327220 */ /* 0x040fe20000410000 */
[----:B------:R-:W2:Y:S01]  /*cc50*/  MUFU.EX2 R163, R163 ;  /* 0x000000a300a37308 */ /* 0x000ea20000000800 */
[----:B------:R-:W-:Y:S02]  /*cc60*/  FMUL.FTZ R51, R2, R51 ;  /* 0x0000003302337220 */ /* 0x000fe40000410000 */
[C---:B------:R-:W-:Y:S01]  /*cc70*/  FMUL.FTZ R48, R3.reuse, R48 ;  /* 0x0000003003307220 */ /* 0x040fe20000410000 */
[----:B---3--:R-:W-:Y:S01]  /*cc80*/  F2FP.BF16.PACK_AB R131, R134, R135 ;  /* 0x000000878683723e */ /* 0x008fe200000010ff */
        /* <DEDUP_REMOVED lines=9> */
[----:B------:R-:W3:Y:S01]  /*cd20*/  MUFU.EX2 R161, R161 ;  /* 0x000000a100a17308 */ /* 0x000ee20000000800 */
[----:B------:R-:W-:Y:S02]  /*cd30*/  FMUL.FTZ R57, R3, R57 ;  /* 0x0000003903397220 */ /* 0x000fe40000410000 */
[C---:B------:R-:W-:Y:S01]  /*cd40*/  FMUL.FTZ R62, R2.reuse, R62 ;  /* 0x0000003e023e7220 */ /* 0x040fe20000410000 */
        /* <DEDUP_REMOVED lines=13> */
[----:B---3--:R-:W-:Y:S01]  /*ce20*/  F2FP.BF16.PACK_AB R130, R161, R162 ;  /* 0x000000a2a182723e */ /* 0x008fe200000010ff */
[C---:B------:R-:W-:Y:S02]  /*ce30*/  FMUL.FTZ R69, R3.reuse, R69 ;  /* 0x0000004503457220 */ /* 0x040fe40000410000 */
[C---:B------:R-:W-:Y:S02]  /*ce40*/  FMUL.FTZ R74, R2.reuse, R74 ;  /* 0x0000004a024a7220 */ /* 0x040fe40000410000 */
[C---:B------:R-:W-:Y:S01]  /*ce50*/  FMUL.FTZ R75, R2.reuse, R75 ;  /* 0x0000004b024b7220 */ /* 0x040fe20000410000 */
[----:B------:R-:W-:Y:S01]  /*ce60*/  MUFU.EX2 R220, R220 ;  /* 0x000000dc00dc7308 */ /* 0x000fe20000000800 */
[C---:B-1----:R-:W-:Y:S05]  /*ce70*/  HMMA.16816.F32.BF16 R4, R128.reuse, R136, R4 ;  /* 0x000000888004723c */ /* 0x042fea0000041804 */
[C---:B------:R-:W-:Y:S02]  /*ce80*/  FMUL.FTZ R72, R3.reuse, R72 ;  /* 0x0000004803487220 */ /* 0x040fe40000410000 */
[C---:B------:R-:W-:Y:S01]  /*ce90*/  FMUL.FTZ R73, R3.reuse, R73 ;  /* 0x0000004903497220 */ /* 0x040fe20000410000 */
[C---:B------:R-:W-:Y:S01]  /*cea0*/  HMMA.16816.F32.BF16 R8, R128.reuse, R138, R8 ;  /* 0x0000008a8008723c */ /* 0x040fe20000041808 */
[----:B------:R-:W1:Y:S01]  /*ceb0*/  LDSM.16.MT88.4 R136, [R192+0x14000] ;  /* 0x01400000c088783b */ /* 0x000e620000004200 */
[----:B------:R-:W-:Y:S02]  /*cec0*/  MUFU.EX2 R221, R221 ;  /* 0x000000dd00dd7308 */ /* 0x000fe40000000800 */
[C---:B------:R-:W-:Y:S02]  /*ced0*/  FMUL.FTZ R78, R2.reuse, R78 ;  /* 0x0000004e024e7220 */ /* 0x040fe40000410000 */
[C---:B------:R-:W-:Y:S02]  /*cee0*/  FMUL.FTZ R79, R2.reuse, R79 ;  /* 0x0000004f024f7220 */ /* 0x040fe40000410000 */
[C---:B------:R-:W-:Y:S04]  /*cef0*/  HMMA.16816.F32.BF16 R36, R128.reuse, R140, R36 ;  /* 0x0000008c8024723c */ /* 0x040fe80000041824 */
[C---:B------:R-:W-:Y:S01]  /*cf00*/  FMUL.FTZ R76, R3.reuse, R76 ;  /* 0x0000004c034c7220 */ /* 0x040fe20000410000 */
[----:B------:R-:W-:Y:S01]  /*cf10*/  MUFU.EX2 R222, R222 ;  /* 0x000000de00de7308 */ /* 0x000fe20000000800 */
[C---:B------:R-:W-:Y:S02]  /*cf20*/  FMUL.FTZ R77, R3.reuse, R77 ;  /* 0x0000004d034d7220 */ /* 0x040fe40000410000 */
[C---:B------:R-:W-:Y:S01]  /*cf30*/  HMMA.16816.F32.BF16 R40, R128.reuse, R142, R40 ;  /* 0x0000008e8028723c */ /* 0x040fe20000041828 */
[----:B------:R-:W2:Y:S03]  /*cf40*/  LDSM.16.MT88.4 R140, [R190+0x14000] ;  /* 0x01400000be8c783b */ /* 0x000ea60000004200 */
[C---:B------:R-:W-:Y:S02]  /*cf50*/  FMUL.FTZ R82, R2.reuse, R82 ;  /* 0x0000005202527220 */ /* 0x040fe40000410000 */
[C---:B------:R-:W-:Y:S01]  /*cf60*/  FMUL.FTZ R83, R2.reuse, R83 ;  /* 0x0000005302537220 */ /* 0x040fe20000410000 */
[----:B------:R-:W-:Y:S01]  /*cf70*/  MUFU.EX2 R223, R223 ;  /* 0x000000df00df7308 */ /* 0x000fe20000000800 */
[C---:B------:R-:W-:Y:S04]  /*cf80*/  HMMA.16816.F32.BF16 R44, R128.reuse, R144, R44 ;  /* 0x00000090802c723c */ /* 0x040fe8000004182c */
[C---:B------:R-:W-:Y:S02]  /*cf90*/  FMUL.FTZ R80, R3.reuse, R80 ;  /* 0x0000005003507220 */ /* 0x040fe40000410000 */
[C---:B------:R-:W-:Y:S02]  /*cfa0*/  FMUL.FTZ R81, R3.reuse, R81 ;  /* 0x0000005103517220 */ /* 0x040fe40000410000 */
[C---:B------:R-:W-:Y:S01]  /*cfb0*/  HMMA.16816.F32.BF16 R48, R128.reuse, R146, R48 ;  /* 0x000000928030723c */ /* 0x040fe20000041830 */
[----:B------:R-:W-:Y:S03]  /*cfc0*/  LDSM.16.MT88.4 R144, [R188+0x12800] ;  /* 0x01280000bc90783b */ /* 0x000fe60000004200 */
[C---:B------:R-:W-:Y:S02]  /*cfd0*/  FMUL.FTZ R86, R2.reuse, R86 ;  /* 0x0000005602567220 */ /* 0x040fe40000410000 */
[C---:B------:R-:W-:Y:S02]  /*cfe0*/  FMUL.FTZ R87, R2.reuse, R87 ;  /* 0x0000005702577220 */ /* 0x040fe40000410000 */
[C---:B----4-:R-:W-:Y:S04]  /*cff0*/  HMMA.16816.F32.BF16 R52, R128.reuse, R124, R52 ;  /* 0x0000007c8034723c */ /* 0x050fe80000041834 */
[C---:B------:R-:W-:Y:S02]  /*d000*/  FMUL.FTZ R84, R3.reuse, R84 ;  /* 0x0000005403547220 */ /* 0x040fe40000410000 */
[C---:B------:R-:W-:Y:S02]  /*d010*/  FMUL.FTZ R85, R3.reuse, R85 ;  /* 0x0000005503557220 */ /* 0x040fe40000410000 */
[C---:B------:R-:W-:Y:S01]  /*d020*/  HMMA.16816.F32.BF16 R56, R128.reuse, R126, R56 ;  /* 0x0000007e8038723c */ /* 0x040fe20000041838 */
[----:B------:R-:W3:Y:S03]  /*d030*/  LDSM.16.MT88.4 R124, [R189+0x14000] ;  /* 0x01400000bd7c783b */ /* 0x000ee60000004200 */
[C---:B------:R-:W-:Y:S02]  /*d040*/  FMUL.FTZ R90, R2.reuse, R90 ;  /* 0x0000005a025a7220 */ /* 0x040fe40000410000 */
[C---:B------:R-:W-:Y:S02]  /*d050*/  FMUL.FTZ R91, R2.reuse, R91 ;  /* 0x0000005b025b7220 */ /* 0x040fe40000410000 */
[C---:B-1----:R-:W-:Y:S04]  /*d060*/  HMMA.16816.F32.BF16 R60, R128.reuse, R136, R60 ;  /* 0x00000088803c723c */ /* 0x042fe8000004183c */
[C---:B------:R-:W-:Y:S02]  /*d070*/  FMUL.FTZ R88, R3.reuse, R88 ;  /* 0x0000005803587220 */ /* 0x040fe40000410000 */
[C---:B------:R-:W-:Y:S02]  /*d080*/  FMUL.FTZ R89, R3.reuse, R89 ;  /* 0x0000005903597220 */ /* 0x040fe40000410000 */
[C---:B------:R-:W-:Y:S01]  /*d090*/  HMMA.16816.F32.BF16 R64, R128.reuse, R138, R64 ;  /* 0x0000008a8040723c */ /* 0x040fe20000041840 */
[----:B------:R-:W1:Y:S03]  /*d0a0*/  LDSM.16.MT88.4 R136, [R188+0x14000] ;  /* 0x01400000bc88783b */ /* 0x000e660000004200 */
[C---:B------:R-:W-:Y:S02]  /*d0b0*/  FMUL.FTZ R94, R2.reuse, R94 ;  /* 0x0000005e025e7220 */ /* 0x040fe40000410000 */
[C---:B------:R-:W-:Y:S02]  /*d0c0*/  FMUL.FTZ R95, R2.reuse, R95 ;  /* 0x0000005f025f7220 */ /* 0x040fe40000410000 */
[C---:B--2---:R-:W-:Y:S04]  /*d0d0*/  HMMA.16816.F32.BF16 R68, R128.reuse, R140, R68 ;  /* 0x0000008c8044723c */ /* 0x044fe80000041844 */
[C---:B------:R-:W-:Y:S02]  /*d0e0*/  FMUL.FTZ R92, R3.reuse, R92 ;  /* 0x0000005c035c7220 */ /* 0x040fe40000410000 */
[C---:B------:R-:W-:Y:S02]  /*d0f0*/  FMUL.FTZ R93, R3.reuse, R93 ;  /* 0x0000005d035d7220 */ /* 0x040fe40000410000 */
[C---:B------:R-:W-:Y:S01]  /*d100*/  HMMA.16816.F32.BF16 R72, R128.reuse, R142, R72 ;  /* 0x0000008e8048723c */ /* 0x040fe20000041848 */
[----:B------:R-:W2:Y:S03]  /*d110*/  LDSM.16.MT88.4 R140, [R192+0x16000] ;  /* 0x01600000c08c783b */ /* 0x000ea60000004200 */
[C---:B------:R-:W-:Y:S02]  /*d120*/  FMUL.FTZ R98, R2.reuse, R98 ;  /* 0x0000006202627220 */ /* 0x040fe40000410000 */
[C---:B------:R-:W-:Y:S02]  /*d130*/  FMUL.FTZ R99, R2.reuse, R99 ;  /* 0x0000006302637220 */ /* 0x040fe40000410000 */
[C---:B------:R-:W-:Y:S01]  /*d140*/  FMUL.FTZ R96, R3.reuse, R96 ;  /* 0x0000006003607220 */ /* 0x040fe20000410000 */
[C---:B---3--:R-:W-:Y:S03]  /*d150*/  HMMA.16816.F32.BF16 R76, R128.reuse, R124, R76 ;  /* 0x0000007c804c723c */ /* 0x048fe6000004184c */
[C---:B------:R-:W-:Y:S02]  /*d160*/  FMUL.FTZ R97, R3.reuse, R97 ;  /* 0x0000006103617220 */ /* 0x040fe40000410000 */
[C---:B------:R-:W-:Y:S02]  /*d170*/  FMUL.FTZ R102, R2.reuse, R102 ;  /* 0x0000006602667220 */ /* 0x040fe40000410000 */
[C---:B------:R-:W-:Y:S01]  /*d180*/  FMUL.FTZ R103, R2.reuse, R103 ;  /* 0x0000006702677220 */ /* 0x040fe20000410000 */
[C---:B------:R-:W-:Y:S01]  /*d190*/  HMMA.16816.F32.BF16 R80, R128.reuse, R126, R80 ;  /* 0x0000007e8050723c */ /* 0x040fe20000041850 */
[----:B------:R-:W3:Y:S03]  /*d1a0*/  LDSM.16.MT88.4 R124, [R190+0x16000] ;  /* 0x01600000be7c783b */ /* 0x000ee60000004200 */
[C---:B------:R-:W-:Y:S02]  /*d1b0*/  FMUL.FTZ R100, R3.reuse, R100 ;  /* 0x0000006403647220 */ /* 0x040fe40000410000 */
[C---:B------:R-:W-:Y:S02]  /*d1c0*/  FMUL.FTZ R101, R3.reuse, R101 ;  /* 0x0000006503657220 */ /* 0x040fe40000410000 */
[C---:B-1----:R-:W-:Y:S04]  /*d1d0*/  HMMA.16816.F32.BF16 R84, R128.reuse, R136, R84 ;  /* 0x000000888054723c */ /* 0x042fe80000041854 */
[C---:B------:R-:W-:Y:S02]  /*d1e0*/  FMUL.FTZ R106, R2.reuse, R106 ;  /* 0x0000006a026a7220 */ /* 0x040fe40000410000 */
[----:B------:R-:W-:Y:S02]  /*d1f0*/  FMUL.FTZ R107, R2, R107 ;  /* 0x0000006b026b7220 */ /* 0x000fe40000410000 */
[C---:B------:R-:W-:Y:S01]  /*d200*/  HMMA.16816.F32.BF16 R88, R128.reuse, R138, R88 ;  /* 0x0000008a8058723c */ /* 0x040fe20000041858 */
[----:B------:R-:W1:Y:S03]  /*d210*/  LDSM.16.MT88.4 R136, [R189+0x16000] ;  /* 0x01600000bd88783b */ /* 0x000e660000004200 */
[C---:B------:R-:W-:Y:S02]  /*d220*/  FMUL.FTZ R104, R3.reuse, R104 ;  /* 0x0000006803687220 */ /* 0x040fe40000410000 */
[----:B------:R-:W-:Y:S02]  /*d230*/  FMUL.FTZ R105, R3, R105 ;  /* 0x0000006903697220 */ /* 0x000fe40000410000 */
[C---:B--2---:R-:W-:Y:S04]  /*d240*/  HMMA.16816.F32.BF16 R92, R128.reuse, R140, R92 ;  /* 0x0000008c805c723c */ /* 0x044fe8000004185c */
[--C-:B------:R-:W-:Y:S02]  /*d250*/  FFMA.FTZ R168, R14, c[0x0][0x23c], -R167.reuse ;  /* 0x00008f000ea87a23 */ /* 0x100fe400000108a7 */
[C---:B------:R-:W-:Y:S02]  /*d260*/  FMUL.FTZ R14, R2.reuse, R122 ;  /* 0x0000007a020e7220 */ /* 0x040fe40000410000 */
[C---:B------:R-:W-:Y:S01]  /*d270*/  HMMA.16816.F32.BF16 R96, R128.reuse, R142, R96 ;  /* 0x0000008e8060723c */ /* 0x040fe20000041860 */
[----:B------:R-:W2:Y:S01]  /*d280*/  LDSM.16.MT88.4 R140, [R188+0x16000] ;  /* 0x01600000bc8c783b */ /* 0x000ea20000004200 */
[----:B------:R-:W-:Y:S02]  /*d290*/  MUFU.EX2 R168, R168 ;  /* 0x000000a800a87308 */ /* 0x000fe40000000800 */
[--C-:B------:R-:W-:Y:S02]  /*d2a0*/  FFMA.FTZ R169, R15, c[0x0][0x23c], -R167.reuse ;  /* 0x00008f000fa97a23 */ /* 0x100fe400000108a7 */
[----:B------:R-:W-:Y:S02]  /*d2b0*/  FMUL.FTZ R15, R2, R123 ;  /* 0x0000007b020f7220 */ /* 0x000fe40000410000 */
[--C-:B------:R-:W-:Y:S01]  /*d2c0*/  FFMA.FTZ R172, R12, c[0x0][0x23c], -R166.reuse ;  /* 0x00008f000cac7a23 */ /* 0x100fe200000108a6 */
[C---:B---3--:R-:W-:Y:S03]  /*d2d0*/  HMMA.16816.F32.BF16 R100, R128.reuse, R124, R100 ;  /* 0x0000007c8064723c */ /* 0x048fe60000041864 */
[----:B------:R-:W-:Y:S01]  /*d2e0*/  FMUL.FTZ R12, R3, R120 ;  /* 0x00000078030c7220 */ /* 0x000fe20000410000 */
[----:B------:R-:W3:Y:S01]  /*d2f0*/  MUFU.EX2 R169, R169 ;  /* 0x000000a900a97308 */ /* 0x000ee20000000800 */
[--C-:B------:R-:W-:Y:S02]  /*d300*/  FFMA.FTZ R173, R13, c[0x0][0x23c], -R166.reuse ;  /* 0x00008f000dad7a23 */ /* 0x100fe400000108a6 */
[C---:B------:R-:W-:Y:S01]  /*d310*/  FMUL.FTZ R13, R3.reuse, R121 ;  /* 0x00000079030d7220 */ /* 0x040fe20000410000 */
[C---:B------:R-:W-:Y:S01]  /*d320*/  HMMA.16816.F32.BF16 R104, R128.reuse, R126, R104 ;  /* 0x0000007e8068723c */ /* 0x040fe20000041868 */
[----:B------:R-:W4:Y:S03]  /*d330*/  LDSM.16.MT88.4 R120, [R192+0x12800] ;  /* 0x01280000c078783b */ /* 0x000f260000004200 */
[C---:B------:R-:W-:Y:S02]  /*d340*/  FMUL.FTZ R110, R2.reuse, R110 ;  /* 0x0000006e026e7220 */ /* 0x040fe40000410000 */
[----:B------:R-:W-:Y:S01]  /*d350*/  FMUL.FTZ R111, R2, R111 ;  /* 0x0000006f026f7220 */ /* 0x000fe20000410000 */
[----:B------:R-:W-:Y:S01]  /*d360*/  MUFU.EX2 R172, R172 ;  /* 0x000000ac00ac7308 */ /* 0x000fe20000000800 */
[C---:B------:R-:W-:Y:S01]  /*d370*/  FMUL.FTZ R108, R3.reuse, R108 ;  /* 0x0000006c036c7220 */ /* 0x040fe20000410000 */
[----:B------:R-:W5:Y:S03]  /*d380*/  LDSM.16.MT88.4 R124, [R190+0x12800] ;  /* 0x01280000be7c783b */ /* 0x000f660000004200 */
[----:B------:R-:W-:Y:S02]  /*d390*/  FMUL.FTZ R109, R3, R109 ;  /* 0x0000006d036d7220 */ /* 0x000fe40000410000 */
[--C-:B------:R-:W-:Y:S02]  /*d3a0*/  FFMA.FTZ R170, R18, c[0x0][0x23c], -R167.reuse ;  /* 0x00008f0012aa7a23 */ /* 0x100fe400000108a7 */
[----:B------:R-:W-:Y:S01]  /*d3b0*/  FFMA.FTZ R171, R19, c[0x0][0x23c], -R167 ;  /* 0x00008f0013ab7a23 */ /* 0x000fe200000108a7 */
[----:B------:R-:W4:Y:S01]  /*d3c0*/  MUFU.EX2 R173, R173 ;  /* 0x000000ad00ad7308 */ /* 0x000f220000000800 */
[--C-:B------:R-:W-:Y:S01]  /*d3d0*/  FFMA.FTZ R174, R16, c[0x0][0x23c], -R166.reuse ;  /* 0x00008f0010ae7a23 */ /* 0x100fe200000108a6 */
[C---:B-1----:R-:W-:Y:S03]  /*d3e0*/  HMMA.16816.F32.BF16 R108, R128.reuse, R136, R108 ;  /* 0x00000088806c723c */ /* 0x042fe6000004186c */
[----:B------:R-:W-:Y:S02]  /*d3f0*/  FFMA.FTZ R175, R17, c[0x0][0x23c], -R166 ;  /* 0x00008f0011af7a23 */ /* 0x000fe400000108a6 */
[C---:B------:R-:W-:Y:S02]  /*d400*/  FMUL.FTZ R18, R2.reuse, R118 ;  /* 0x0000007602127220 */ /* 0x040fe40000410000 */
[C---:B------:R-:W-:Y:S01]  /*d410*/  FMUL.FTZ R19, R2.reuse, R119 ;  /* 0x0000007702137220 */ /* 0x040fe20000410000 */
[C---:B------:R-:W-:Y:S01]  /*d420*/  HMMA.16816.F32.BF16 R12, R128.reuse, R138, R12 ;  /* 0x0000008a800c723c */ /* 0x040fe2000004180c */
[----:B------:R-:W-:Y:S01]  /*d430*/  MUFU.EX2 R170, R170 ;  /* 0x000000aa00aa7308 */ /* 0x000fe20000000800 */
[----:B------:R-:W1:Y:S02]  /*d440*/  LDSM.16.MT88.4 R136, [R189+0x12800] ;  /* 0x01280000bd88783b */ /* 0x000e640000004200 */
[C---:B------:R-:W-:Y:S02]  /*d450*/  FMUL.FTZ R16, R3.reuse, R116 ;  /* 0x0000007403107220 */ /* 0x040fe40000410000 */
[----:B------:R-:W-:Y:S01]  /*d460*/  FMUL.FTZ R17, R3, R117 ;  /* 0x0000007503117220 */ /* 0x000fe20000410000 */
[----:B---3--:R-:W-:Y:S01]  /*d470*/  F2FP.BF16.PACK_AB R117, R169, R168 ;  /* 0x000000a8a975723e */ /* 0x008fe200000010ff */
[C---:B------:R-:W-:Y:S03]  /*d480*/  FMUL.FTZ R114, R2.reuse, R114 ;  /* 0x0000007202727220 */ /* 0x040fe60000410000 */
[----:B------:R-:W3:Y:S01]  /*d490*/  MUFU.EX2 R171, R171 ;  /* 0x000000ab00ab7308 */ /* 0x000ee20000000800 */
[C---:B------:R-:W-:Y:S01]  /*d4a0*/  FMUL.FTZ R115, R2.reuse, R115 ;  /* 0x0000007302737220 */ /* 0x040fe20000410000 */
[C---:B--2---:R-:W-:Y:S03]  /*d4b0*/  HMMA.16816.F32.BF16 R16, R128.reuse, R140, R16 ;  /* 0x0000008c8010723c */ /* 0x044fe60000041810 */
[----:B------:R-:W-:Y:S01]  /*d4c0*/  FMUL.FTZ R112, R3, R112 ;  /* 0x0000007003707220 */ /* 0x000fe20000410000 */
[----:B----4-:R-:W-:Y:S01]  /*d4d0*/  F2FP.BF16.PACK_AB R116, R173, R172 ;  /* 0x000000acad74723e */ /* 0x010fe200000010ff */
[C---:B------:R-:W-:Y:S02]  /*d4e0*/  FMUL.FTZ R113, R3.reuse, R113 ;  /* 0x0000007103717220 */ /* 0x040fe40000410000 */
[----:B------:R-:W-:Y:S01]  /*d4f0*/  FFMA.FTZ R165, R2, R215, R165 ;  /* 0x000000d702a57223 */ /* 0x000fe200000100a5 */
[----:B------:R-:W-:Y:S01]  /*d500*/  MUFU.EX2 R174, R174 ;  /* 0x000000ae00ae7308 */ /* 0x000fe20000000800 */
[----:B------:R-:W-:Y:S03]  /*d510*/  FFMA.FTZ R164, R3, R214, R164 ;  /* 0x000000d603a47223 */ /* 0x000fe600000100a4 */
[----:B------:R-:W-:Y:S01]  /*d520*/  HMMA.16816.F32.BF16 R112, R128, R142, R112 ;  /* 0x0000008e8070723c */ /* 0x000fe20000041870 */
[----:B------:R-:W-:Y:S02]  /*d530*/  LDSM.16.MT88.4 R128, [R190+0x16800] ;  /* 0x01680000be80783b */ /* 0x000fe40000004200 */
[----:B------:R-:W-:Y:S01]  /*d540*/  MOV R3, R133 ;  /* 0x0000008500037202 */ /* 0x000fe20000000f00 */
[----:B------:R-:W-:Y:S02]  /*d550*/  FADD.FTZ R160, R160, R165 ;  /* 0x000000a5a0a07221 */ /* 0x000fe40000010000 */
[----:B------:R-:W2:Y:S01]  /*d560*/  MUFU.EX2 R175, R175 ;  /* 0x000000af00af7308 */ /* 0x000ea20000000800 */
[----:B------:R-:W-:Y:S02]  /*d570*/  FADD.FTZ R163, R163, R164 ;  /* 0x000000a4a3a37221 */ /* 0x000fe40000010000 */
[----:B------:R-:W-:Y:S03]  /*d580*/  LDSM.16.MT88.4 R140, [R190+0x13000] ;  /* 0x01300000be8c783b */ /* 0x000fe60000004200 */
[----:B---3--:R-:W-:Y:S01]  /*d590*/  F2FP.BF16.PACK_AB R119, R171, R170 ;  /* 0x000000aaab77723e */ /* 0x008fe200000010ff */
[----:B------:R-:W-:Y:S02]  /*d5a0*/  FADD.FTZ R135, R135, R160 ;  /* 0x000000a087877221 */ /* 0x000fe40000010000 */
[----:B------:R-:W-:Y:S02]  /*d5b0*/  FADD.FTZ R162, R162, R163 ;  /* 0x000000a3a2a27221 */ /* 0x000fe40000010000 */
[----:B------:R-:W-:Y:S02]  /*d5c0*/  FADD.FTZ R135, R134, R135 ;  /* 0x0000008786877221 */ /* 0x000fe40000010000 */
[----:B------:R-:W-:Y:S02]  /*d5d0*/  FADD.FTZ R161, R161, R162 ;  /* 0x000000a2a1a17221 */ /* 0x000fe40000010000 */
[----:B------:R-:W-:Y:S01]  /*d5e0*/  FADD.FTZ R168, R168, R135 ;  /* 0x00000087a8a87221 */ /* 0x000fe20000010000 */
[----:B------:R-:W-:Y:S01]  /*d5f0*/  MOV R135, R132 ;  /* 0x0000008400877202 */ /* 0x000fe20000000f00 */
[----:B------:R-:W-:Y:S02]  /*d600*/  FADD.FTZ R172, R172, R161 ;  /* 0x000000a1acac7221 */ /* 0x000fe40000010000 */
[----:B------:R-:W-:Y:S02]  /*d610*/  FADD.FTZ R169, R169, R168 ;  /* 0x000000a8a9a97221 */ /* 0x000fe40000010000 */
[----:B------:R-:W-:Y:S02]  /*d620*/  FADD.FTZ R173, R173, R172 ;  /* 0x000000acadad7221 */ /* 0x000fe40000010000 */
[----:B------:R-:W-:Y:S01]  /*d630*/  FADD.FTZ R170, R170, R169 ;  /* 0x000000a9aaaa7221 */ /* 0x000fe20000010000 */
[----:B--2---:R-:W-:Y:S01]  /*d640*/  F2FP.BF16.PACK_AB R118, R175, R174 ;  /* 0x000000aeaf76723e */ /* 0x004fe200000010ff */
[----:B------:R-:W-:Y:S02]  /*d650*/  FADD.FTZ R174, R174, R173 ;  /* 0x000000adaeae7221 */ /* 0x000fe40000010000 */
[----:B------:R-:W-:Y:S02]  /*d660*/  FADD.FTZ R171, R171, R170 ;  /* 0x000000aaabab7221 */ /* 0x000fe40000010000 */
[----:B------:R-:W-:Y:S02]  /*d670*/  FADD.FTZ R175, R175, R174 ;  /* 0x000000aeafaf7221 */ /* 0x000fe40000010000 */
[C---:B------:R-:W-:Y:S08]  /*d680*/  HMMA.16816.F32.BF16 R4, R116.reuse, R120, R4 ;  /* 0x000000787404723c */ /* 0x040ff00000041804 */
[C---:B------:R-:W-:Y:S01]  /*d690*/  HMMA.16816.F32.BF16 R8, R116.reuse, R122, R8 ;  /* 0x0000007a7408723c */ /* 0x040fe20000041808 */
[----:B------:R-:W2:Y:S07]  /*d6a0*/  LDSM.16.MT88.4 R120, [R188+0x14800] ;  /* 0x01480000bc78783b */ /* 0x000eae0000004200 */
[C---:B-----5:R-:W-:Y:S08]  /*d6b0*/  HMMA.16816.F32.BF16 R36, R116.reuse, R124, R36 ;  /* 0x0000007c7424723c */ /* 0x060ff00000041824 */
[C---:B------:R-:W-:Y:S01]  /*d6c0*/  HMMA.16816.F32.BF16 R40, R116.reuse, R126, R40 ;  /* 0x0000007e7428723c */ /* 0x040fe20000041828 */
[----:B------:R-:W3:Y:S07]  /*d6d0*/  LDSM.16.MT88.4 R124, [R192+0x16800] ;  /* 0x01680000c07c783b */ /* 0x000eee0000004200 */
        /* <DEDUP_REMOVED lines=17> */
[----:B------:R-:W-:Y:S01]  /*d7f0*/  FFMA.FTZ R167, R35, c[0x0][0x23c], -R167 ;  /* 0x00008f0023a77a23 */ /* 0x000fe200000108a7 */
[----:B------:R-:W4:Y:S01]  /*d800*/  MUFU.EX2 R153, R153 ;  /* 0x0000009900997308 */ /* 0x000f220000000800 */
[C---:B------:R-:W-:Y:S04]  /*d810*/  HMMA.16816.F32.BF16 R80, R116.reuse, R158, R80 ;  /* 0x0000009e7450723c */ /* 0x040fe80000041850 */
[--C-:B------:R-:W-:Y:S02]  /*d820*/  FFMA.FTZ R156, R20, c[0x0][0x23c], -R166.reuse ;  /* 0x00008f00149c7a23 */ /* 0x100fe400000108a6 */
[--C-:B------:R-:W-:Y:S02]  /*d830*/  FFMA.FTZ R157, R21, c[0x0][0x23c], -R166.reuse ;  /* 0x00008f00159d7a23 */ /* 0x100fe400000108a6 */
[C---:B--2---:R-:W-:Y:S01]  /*d840*/  HMMA.16816.F32.BF16 R84, R116.reuse, R120, R84 ;  /* 0x000000787454723c */ /* 0x044fe20000041854 */
[----:B------:R-:W-:Y:S03]  /*d850*/  MUFU.EX2 R154, R154 ;  /* 0x0000009a009a7308 */ /* 0x000fe60000000800 */
[--C-:B------:R-:W-:Y:S02]  /*d860*/  FFMA.FTZ R158, R24, c[0x0][0x23c], -R166.reuse ;  /* 0x00008f00189e7a23 */ /* 0x100fe400000108a6 */
[--C-:B------:R-:W-:Y:S02]  /*d870*/  FFMA.FTZ R159, R25, c[0x0][0x23c], -R166.reuse ;  /* 0x00008f00199f7a23 */ /* 0x100fe400000108a6 */
[C---:B------:R-:W-:Y:S01]  /*d880*/  HMMA.16816.F32.BF16 R88, R116.reuse, R122, R88 ;  /* 0x0000007a7458723c */ /* 0x040fe20000041858 */
[----:B------:R-:W2:Y:S02]  /*d890*/  LDSM.16.MT88.4 R120, [R188+0x16800] ;  /* 0x01680000bc78783b */ /* 0x000ea40000004200 */
[----:B------:R-:W5:Y:S01]  /*d8a0*/  MUFU.EX2 R155, R155 ;  /* 0x0000009b009b7308 */ /* 0x000f620000000800 */
[----:B------:R-:W-:Y:S01]  /*d8b0*/  FFMA.FTZ R166, R33, c[0x0][0x23c], -R166 ;  /* 0x00008f0021a67a23 */ /* 0x000fe200000108a6 */
[C---:B----4-:R-:W-:Y:S03]  /*d8c0*/  F2FP.BF16.PACK_AB R21, R153.reuse, R152 ;  /* 0x000000989915723e */ /* 0x050fe600000010ff */
[C---:B---3--:R-:W-:Y:S01]  /*d8d0*/  HMMA.16816.F32.BF16 R92, R116.reuse, R124, R92 ;  /* 0x0000007c745c723c */ /* 0x048fe2000004185c */
[----:B------:R-:W-:Y:S03]  /*d8e0*/  LDSM.16.MT88.4 R24, [R189+0x13000] ;  /* 0x01300000bd18783b */ /* 0x000fe60000004200 */
[----:B------:R-:W-:Y:S01]  /*d8f0*/  FADD.FTZ R152, R152, R171 ;  /* 0x000000ab98987221 */ /* 0x000fe20000010000 */
[----:B------:R-:W-:Y:S03]  /*d900*/  MUFU.EX2 R156, R156 ;  /* 0x0000009c009c7308 */ /* 0x000fe60000000800 */
[C---:B------:R-:W-:Y:S01]  /*d910*/  HMMA.16816.F32.BF16 R96, R116.reuse, R126, R96 ;  /* 0x0000007e7460723c */ /* 0x040fe20000041860 */
[----:B------:R-:W3:Y:S03]  /*d920*/  LDSM.16.MT88.4 R124, [R192+0x13000] ;  /* 0x01300000c07c783b */ /* 0x000ee60000004200 */
[----:B------:R-:W-:Y:S03]  /*d930*/  FADD.FTZ R153, R153, R152 ;  /* 0x0000009899997221 */ /* 0x000fe60000010000 */
[----:B------:R-:W4:Y:S01]  /*d940*/  MUFU.EX2 R157, R157 ;  /* 0x0000009d009d7308 */ /* 0x000f220000000800 */
[C---:B------:R-:W-:Y:S01]  /*d950*/  HMMA.16816.F32.BF16 R100, R116.reuse, R128, R100 ;  /* 0x000000807464723c */ /* 0x040fe20000041864 */
[----:B------:R-:W-:Y:S03]  /*d960*/  LDSM.16.MT88.4 R32, [R189+0x13800] ;  /* 0x01380000bd20783b */ /* 0x000fe60000004200 */
[C---:B-----5:R-:W-:Y:S01]  /*d970*/  F2FP.BF16.PACK_AB R23, R155.reuse, R154 ;  /* 0x0000009a9b17723e */ /* 0x060fe200000010ff */
[----:B------:R-:W-:Y:S03]  /*d980*/  FADD.FTZ R154, R154, R153 ;  /* 0x000000999a9a7221 */ /* 0x000fe60000010000 */
[C---:B------:R-:W-:Y:S01]  /*d990*/  HMMA.16816.F32.BF16 R104, R116.reuse, R130, R104 ;  /* 0x000000827468723c */ /* 0x040fe20000041868 */
[----:B------:R-:W5:Y:S01]  /*d9a0*/  LDSM.16.MT88.4 R128, [R188+0x13000] ;  /* 0x01300000bc80783b */ /* 0x000f620000004200 */
[----:B------:R-:W-:Y:S02]  /*d9b0*/  MUFU.EX2 R158, R158 ;  /* 0x0000009e009e7308 */ /* 0x000fe40000000800 */
[----:B------:R-:W-:Y:S04]  /*d9c0*/  FADD.FTZ R155, R155, R154 ;  /* 0x0000009a9b9b7221 */ /* 0x000fe80000010000 */
[C---:B-1----:R-:W-:Y:S04]  /*d9d0*/  HMMA.16816.F32.BF16 R108, R116.reuse, R136, R108 ;  /* 0x00000088746c723c */ /* 0x042fe8000004186c */
[----:B------:R-:W1:Y:S01]  /*d9e0*/  MUFU.EX2 R159, R159 ;  /* 0x0000009f009f7308 */ /* 0x000e620000000800 */
[C---:B----4-:R-:W-:Y:S03]  /*d9f0*/  F2FP.BF16.PACK_AB R20, R157.reuse, R156 ;  /* 0x0000009c9d14723e */ /* 0x050fe600000010ff */
[C---:B------:R-:W-:Y:S01]  /*da00*/  HMMA.16816.F32.BF16 R12, R116.reuse, R138, R12 ;  /* 0x0000008a740c723c */ /* 0x040fe2000004180c */
[----:B------:R-:W4:Y:S03]  /*da10*/  LDSM.16.MT88.4 R136, [R192+0x15000] ;  /* 0x01500000c088783b */ /* 0x000f260000004200 */
[----:B------:R-:W-:Y:S02]  /*da20*/  FADD.FTZ R156, R156, R175 ;  /* 0x000000af9c9c7221 */ /* 0x000fe40000010000 */
[----:B------:R-:W4:Y:S02]  /*da30*/  MUFU.EX2 R167, R167 ;  /* 0x000000a700a77308 */ /* 0x000f240000000800 */
[C---:B--2---:R-:W-:Y:S04]  /*da40*/  HMMA.16816.F32.BF16 R16, R116.reuse, R120, R16 ;  /* 0x000000787410723c */ /* 0x044fe80000041810 */
[----:B------:R-:W-:Y:S04]  /*da50*/  FADD.FTZ R157, R157, R156 ;  /* 0x0000009c9d9d7221 */ /* 0x000fe80000010000 */
[----:B------:R-:W-:Y:S01]  /*da60*/  HMMA.16816.F32.BF16 R112, R116, R122, R112 ;  /* 0x0000007a7470723c */ /* 0x000fe20000041870 */
[----:B------:R-:W2:Y:S01]  /*da70*/  LDSM.16.MT88.4 R116, [R188+0x15000] ;  /* 0x01500000bc74783b */ /* 0x000ea20000004200 */
[----:B------:R-:W2:Y:S02]  /*da80*/  MUFU.EX2 R166, R166 ;  /* 0x000000a600a67308 */ /* 0x000ea40000000800 */
[C---:B-1----:R-:W-:Y:S01]  /*da90*/  F2FP.BF16.PACK_AB R22, R159.reuse, R158 ;  /* 0x0000009e9f16723e */ /* 0x042fe200000010ff */
[----:B------:R-:W-:Y:S04]  /*daa0*/  FADD.FTZ R2, R158, R157 ;  /* 0x0000009d9e027221 */ /* 0x000fe80000010000 */
[----:B------:R-:W-:Y:S02]  /*dab0*/  LDSM.16.MT88.4 R120, [R190+0x17000] ;  /* 0x01700000be78783b */ /* 0x000fe40000004200 */
[C---:B---3--:R-:W-:Y:S05]  /*dac0*/  HMMA.16816.F32.BF16 R4, R20.reuse, R124, R4 ;  /* 0x0000007c1404723c */ /* 0x048fea0000041804 */
[----:B------:R-:W-:Y:S03]  /*dad0*/  FADD.FTZ R2, R159, R2 ;  /* 0x000000029f027221 */ /* 0x000fe60000010000 */
[C---:B------:R-:W-:Y:S01]  /*dae0*/  HMMA.16816.F32.BF16 R8, R20.reuse, R126, R8 ;  /* 0x0000007e1408723c */ /* 0x040fe20000041808 */
[----:B------:R-:W-:Y:S07]  /*daf0*/  LDSM.16.MT88.4 R124, [R189+0x17000] ;  /* 0x01700000bd7c783b */ /* 0x000fee0000004200 */
[C---:B------:R-:W-:Y:S08]  /*db00*/  HMMA.16816.F32.BF16 R36, R20.reuse, R140, R36 ;  /* 0x0000008c1424723c */ /* 0x040ff00000041824 */
[C---:B------:R-:W-:Y:S01]  /*db10*/  HMMA.16816.F32.BF16 R40, R20.reuse, R142, R40 ;  /* 0x0000008e1428723c */ /* 0x040fe20000041828 */
[----:B------:R-:W-:Y:S07]  /*db20*/  LDSM.16.MT88.4 R140, [R190+0x15800] ;  /* 0x01580000be8c783b */ /* 0x000fee0000004200 */
[C---:B------:R-:W-:Y:S08]  /*db30*/  HMMA.16816.F32.BF16 R44, R20.reuse, R24, R44 ;  /* 0x00000018142c723c */ /* 0x040ff0000004182c */
[C---:B------:R-:W-:Y:S01]  /*db40*/  HMMA.16816.F32.BF16 R48, R20.reuse, R26, R48 ;  /* 0x0000001a1430723c */ /* 0x040fe20000041830 */
[----:B------:R-:W1:Y:S07]  /*db50*/  LDSM.16.MT88.4 R24, [R192+0x17000] ;  /* 0x01700000c018783b */ /* 0x000e6e0000004200 */
[C---:B-----5:R-:W-:Y:S08]  /*db60*/  HMMA.16816.F32.BF16 R52, R20.reuse, R128, R52 ;  /* 0x000000801434723c */ /* 0x060ff00000041834 */
[C---:B------:R-:W-:Y:S08]  /*db70*/  HMMA.16816.F32.BF16 R56, R20.reuse, R130, R56 ;  /* 0x000000821438723c */ /* 0x040ff00000041838 */
[C---:B----4-:R-:W-:Y:S08]  /*db80*/  HMMA.16816.F32.BF16 R60, R20.reuse, R136, R60 ;  /* 0x00000088143c723c */ /* 0x050ff0000004183c */
        /* <DEDUP_REMOVED lines=16> */
[----:B------:R-:W3:Y:S07]  /*dc90*/  LDSM.16.MT88.4 R120, [R188+0x13800] ;  /* 0x01380000bc78783b */ /* 0x000eee0000004200 */
[C---:B------:R-:W-:Y:S08]  /*dca0*/  HMMA.16816.F32.BF16 R108, R20.reuse, R124, R108 ;  /* 0x0000007c146c723c */ /* 0x040ff0000004186c */
[C---:B------:R-:W-:Y:S08]  /*dcb0*/  HMMA.16816.F32.BF16 R12, R20.reuse, R126, R12 ;  /* 0x0000007e140c723c */ /* 0x040ff0000004180c */
[C---:B--2---:R-:W-:Y:S08]  /*dcc0*/  HMMA.16816.F32.BF16 R16, R20.reuse, R116, R16 ;  /* 0x000000741410723c */ /* 0x044ff00000041810 */
[----:B------:R-:W-:Y:S01]  /*dcd0*/  HMMA.16816.F32.BF16 R112, R20, R118, R112 ;  /* 0x000000761470723c */ /* 0x000fe20000041870 */
[----:B------:R-:W2:Y:S06]  /*dce0*/  LDSM.16.MT88.4 R116, [R189+0x15800] ;  /* 0x01580000bd74783b */ /* 0x000eac0000004200 */
[----:B------:R-:W-:Y:S01]  /*dcf0*/  F2FP.BF16.PACK_AB R21, R219, R218 ;  /* 0x000000dadb15723e */ /* 0x000fe200000010ff */
[----:B------:R-:W-:Y:S01]  /*dd00*/  FADD.FTZ R218, R218, R155 ;  /* 0x0000009bdada7221 */ /* 0x000fe20000010000 */
[----:B------:R-:W-:Y:S03]  /*dd10*/  F2FP.BF16.PACK_AB R23, R167, R220 ;  /* 0x000000dca717723e */ /* 0x000fe600000010ff */
[----:B------:R-:W-:Y:S01]  /*dd20*/  F2FP.BF16.PACK_AB R20, R222, R221 ;  /* 0x000000ddde14723e */ /* 0x000fe200000010ff */
[----:B------:R-:W-:Y:S01]  /*dd30*/  FADD.FTZ R221, R221, R2 ;  /* 0x00000002dddd7221 */ /* 0x000fe20000010000 */
[----:B------:R-:W-:Y:S01]  /*dd40*/  F2FP.BF16.PACK_AB R22, R166, R223 ;  /* 0x000000dfa616723e */ /* 0x000fe200000010ff */
        /* <DEDUP_REMOVED lines=9> */
[----:B------:R-:W-:Y:S07]  /*dde0*/  LDSM.16.MT88.4 R8, [R188+0x17800] ;  /* 0x01780000bc08783b */ /* 0x000fee0000004200 */
[C---:B------:R-:W-:Y:S08]  /*ddf0*/  HMMA.16816.F32.BF16 R36, R20.reuse, R28, R36 ;  /* 0x0000001c1424723c */ /* 0x040ff00000041824 */
[C---:B------:R-:W-:Y:S08]  /*de00*/  HMMA.16816.F32.BF16 R40, R20.reuse, R30, R40 ;  /* 0x0000001e1428723c */ /* 0x040ff00000041828 */
[C---:B------:R-:W-:Y:S08]  /*de10*/  HMMA.16816.F32.BF16 R44, R20.reuse, R32, R44 ;  /* 0x00000020142c723c */ /* 0x040ff0000004182c */
[C---:B------:R-:W-:Y:S08]  /*de20*/  HMMA.16816.F32.BF16 R48, R20.reuse, R34, R48 ;  /* 0x000000221430723c */ /* 0x040ff00000041830 */
[C---:B---3--:R-:W-:Y:S08]  /*de30*/  HMMA.16816.F32.BF16 R52, R20.reuse, R120, R52 ;  /* 0x000000781434723c */ /* 0x048ff00000041834 */
        /* <DEDUP_REMOVED lines=16> */
[C---:B------:R-:W-:Y:S08]  /*df40*/  HMMA.16816.F32.BF16 R116, R20.reuse, R8, R16 ;  /* 0x000000081474723c */ /* 0x040ff00000041810 */
[----:B------:R-:W-:Y:S01]  /*df50*/  HMMA.16816.F32.BF16 R112, R20, R10, R112 ;  /* 0x0000000a1470723c */ /* 0x000fe20000041870 */
[----:B------:R-:W-:-:S07]  /*df60*/  @P5 BRA `(.L_x_201) ;  /* 0xffffd54000005947 */ /* 0x000fce000383ffff */
.L_x_200:
[----:B------:R-:W1:Y:S01]  /*df70*/  SHFL.BFLY PT, R3, R214, 0x2, 0x1f ;  /* 0x0c401f00d6037f89 */ /* 0x000e6200000e0000 */
[----:B------:R-:W-:Y:S01]  /*df80*/  ISETP.NE.AND P0, PT, R200, -0x1, PT ;  /* 0xffffffffc800780c */ /* 0x000fe20003f05270 */
[----:B------:R-:W-:Y:S01]  /*df90*/  BSSY B0, `(.L_x_204) ;  /* 0x000014c000007945 */ /* 0x000fe20003800000 */
[----:B------:R-:W-:Y:S01]  /*dfa0*/  MOV R11, 0x3f800000 ;  /* 0x3f800000000b7802 */ /* 0x000fe20000000f00 */
[----:B------:R-:W2:Y:S01]  /*dfb0*/  SHFL.BFLY PT, R2, R215, 0x2, 0x1f ;  /* 0x0c401f00d7027f89 */ /* 0x000ea200000e0000 */
[----:B------:R-:W-:-:S03]  /*dfc0*/  MOV R12, 0x3f800000 ;  /* 0x3f800000000c7802 */ /* 0x000fc60000000f00 */
[----:B------:R-:W3:Y:S06]  /*dfd0*/  S2R R5, SR_TID.X ;  /* 0x0000000000057919 */ /* 0x000eec0000002100 */
[----:B------:R-:W-:-:S04]  /*dfe0*/  @P0 IMAD.WIDE.U32 R8, R200, c[0x0][0x1e8], RZ ;  /* 0x00007a00c8080a25 */ /* 0x000fc800078e00ff */
[----:B------:R-:W-:Y:S01]  /*dff0*/  @P0 IMAD R9, R200, c[0x0][0x1ec], R9 ;  /* 0x00007b00c8090a24 */ /* 0x000fe200078e0209 */
[----:B------:R-:W-:Y:S01]  /*e000*/  @P0 MOV R10, R8 ;  /* 0x00000008000a0202 */ /* 0x000fe20000000f00 */
[----:B-1----:R-:W-:Y:S02]  /*e010*/  FADD.FTZ R0, R3, R214 ;  /* 0x000000d603007221 */ /* 0x002fe40000010000 */
[----:B--2---:R-:W-:-:S03]  /*e020*/  FADD.FTZ R3, R2, R215 ;  /* 0x000000d702037221 */ /* 0x004fc60000010000 */
[----:B------:R-:W1:Y:S01]  /*e030*/  SHFL.BFLY PT, R7, R0, 0x1, 0x1f ;  /* 0x0c201f0000077f89 */ /* 0x000e6200000e0000 */
[----:B---3--:R-:W-:-:S03]  /*e040*/  SHF.R.S32.HI R4, RZ, 0x1f, R5 ;  /* 0x0000001fff047819 */ /* 0x008fc60000011405 */
[----:B------:R-:W2:Y:S04]  /*e050*/  SHFL.BFLY PT, R6, R3, 0x1, 0x1f ;  /* 0x0c201f0003067f89 */ /* 0x000ea800000e0000 */
[----:B------:R-:W3:Y:S01]  /*e060*/  S2R R2, SR_CTAID.Y ;  /* 0x0000000000027919 */ /* 0x000ee20000002600 */
[----:B-1----:R-:W-:Y:S02]  /*e070*/  FADD.FTZ R7, R0, R7 ;  /* 0x0000000700077221 */ /* 0x002fe40000010000 */
[----:B--2---:R-:W-:Y:S01]  /*e080*/  FADD.FTZ R6, R3, R6 ;  /* 0x0000000603067221 */ /* 0x004fe20000010000 */
[----:B------:R-:W-:Y:S02]  /*e090*/  LEA.HI R3, R4, R5, RZ, 0x5 ;  /* 0x0000000504037211 */ /* 0x000fe400078f28ff */
[----:B------:R-:W-:Y:S01]  /*e0a0*/  FSETP.NE.FTZ.AND P5, PT, R7, RZ, PT ;  /* 0x000000ff0700720b */ /* 0x000fe20003fb5000 */
[----:B---3--:R-:W-:Y:S01]  /*e0b0*/  @!P0 IMAD.WIDE.U32 R14, R2, c[0x0][0x1e0], RZ ;  /* 0x00007800020e8a25 */ /* 0x008fe200078e00ff */
[----:B------:R-:W-:-:S02]  /*e0c0*/  @!P0 SHF.R.S32.HI R13, RZ, 0x1f, R2 ;  /* 0x0000001fff0d8819 */ /* 0x000fc40000011402 */
[----:B------:R-:W-:Y:S02]  /*e0d0*/  LOP3.LUT R0, R3, 0xffffffe0, RZ, 0xc0, !PT ;  /* 0xffffffe003007812 */ /* 0x000fe400078ec0ff */
[----:B------:R-:W-:Y:S01]  /*e0e0*/  FSETP.NE.FTZ.AND P4, PT, R6, RZ, PT ;  /* 0x000000ff0600720b */ /* 0x000fe20003f95000 */
[----:B------:R-:W-:Y:S01]  /*e0f0*/  @!P0 IMAD R13, R13, c[0x0][0x1e0], RZ ;  /* 0x000078000d0d8a24 */ /* 0x000fe200078e02ff */
[-C--:B------:R-:W-:Y:S02]  /*e100*/  IADD3 R0, -R0, R5.reuse, RZ ;  /* 0x0000000500007210 */ /* 0x080fe40007ffe1ff */
[----:B------:R-:W-:Y:S01]  /*e110*/  @!P0 MOV R10, R14 ;  /* 0x0000000e000a8202 */ /* 0x000fe20000000f00 */
[----:B------:R-:W-:Y:S01]  /*e120*/  @!P0 IMAD R8, R2, c[0x0][0x1e4], R13 ;  /* 0x0000790002088a24 */ /* 0x000fe200078e020d */
[----:B------:R-:W-:Y:S01]  /*e130*/  LOP3.LUT P6, RZ, R0, 0x3, RZ, 0xc0, !PT ;  /* 0x0000000300ff7812 */ /* 0x000fe200078cc0ff */
[----:B------:R-:W1:Y:S01]  /*e140*/  @P5 MUFU.RCP R11, R7 ;  /* 0x00000007000b5308 */ /* 0x000e620000001000 */
[----:B------:R-:W-:-:S02]  /*e150*/  LEA.HI R0, R4, R5, RZ, 0x2 ;  /* 0x0000000504007211 */ /* 0x000fc400078f10ff */
[----:B------:R-:W-:Y:S02]  /*e160*/  @!P0 IADD3 R9, R15, R8, RZ ;  /* 0x000000080f098210 */ /* 0x000fe40007ffe0ff */
[--C-:B------:R-:W-:Y:S02]  /*e170*/  SHF.R.S32.HI R13, RZ, 0x2, R0.reuse ;  /* 0x00000002ff0d7819 */ /* 0x100fe40000011400 */
[----:B------:R-:W-:Y:S01]  /*e180*/  SHF.R.S32.HI R8, RZ, 0x1f, R0 ;  /* 0x0000001fff087819 */ /* 0x000fe20000011400 */
[----:B------:R-:W2:Y:S01]  /*e190*/  @P4 MUFU.RCP R12, R6 ;  /* 0x00000006000c4308 */ /* 0x000ea20000001000 */
[----:B------:R-:W-:Y:S02]  /*e1a0*/  LOP3.LUT R0, R0, 0x3ffffffc, RZ, 0xc0, !PT ;  /* 0x3ffffffc00007812 */ /* 0x000fe400078ec0ff */
[----:B------:R-:W-:Y:S02]  /*e1b0*/  LEA.HI R8, R8, R13, RZ, 0x3 ;  /* 0x0000000d08087211 */ /* 0x000fe400078f18ff */
[----:B------:R-:W-:-:S02]  /*e1c0*/  SHF.R.S32.HI R3, RZ, 0x5, R3 ;  /* 0x00000005ff037819 */ /* 0x000fc40000011403 */
[----:B------:R-:W-:Y:S01]  /*e1d0*/  LOP3.LUT R8, R8, 0xfffffff8, RZ, 0xc0, !PT ;  /* 0xfffffff808087812 */ /* 0x000fe200078ec0ff */
[C---:B-1----:R-:W-:Y:S01]  /*e1e0*/  FMUL.FTZ R128, R11.reuse, R128 ;  /* 0x000000800b807220 */ /* 0x042fe20000410000 */
[----:B------:R-:W-:Y:S01]  /*e1f0*/  IADD3 R0, -R0, R5, RZ ;  /* 0x0000000500007210 */ /* 0x000fe20007ffe1ff */
[----:B------:R-:W-:Y:S01]  /*e200*/  FMUL.FTZ R129, R11, R129 ;  /* 0x000000810b817220 */ /* 0x000fe20000410000 */
[----:B------:R-:W-:Y:S01]  /*e210*/  IADD3 R8, R13, -R8, RZ ;  /* 0x800000080d087210 */ /* 0x000fe20007ffe0ff */
[----:B------:R-:W-:Y:S01]  /*e220*/  FMUL.FTZ R124, R11, R124 ;  /* 0x0000007c0b7c7220 */ /* 0x000fe20000410000 */
[----:B------:R-:W-:Y:S01]  /*e230*/  LEA R0, R3, R0, 0x9 ;  /* 0x0000000003007211 */ /* 0x000fe200078e48ff */
[----:B------:R-:W-:Y:S01]  /*e240*/  FMUL.FTZ R125, R11, R125 ;  /* 0x0000007d0b7d7220 */ /* 0x000fe20000410000 */
[C---:B------:R-:W-:Y:S01]  /*e250*/  LOP3.LUT R14, R8.reuse, 0x1, RZ, 0xc0, !PT ;  /* 0x00000001080e7812 */ /* 0x040fe200078ec0ff */
[----:B------:R-:W-:Y:S01]  /*e260*/  IMAD.SHL.U32 R13, R8, 0x40, RZ ;  /* 0x00000040080d7824 */ /* 0x000fe200078e00ff */
[----:B------:R-:W-:Y:S01]  /*e270*/  F2FP.BF16.PACK_AB R128, R129, R128 ;  /* 0x000000808180723e */ /* 0x000fe200000010ff */
[C---:B------:R-:W-:Y:S01]  /*e280*/  FMUL.FTZ R36, R11.reuse, R36 ;  /* 0x000000240b247220 */ /* 0x040fe20000410000 */
[----:B------:R-:W-:Y:S01]  /*e290*/  ISETP.NE.U32.AND P3, PT, R14, 0x1, PT ;  /* 0x000000010e00780c */ /* 0x000fe20003f65070 */
[----:B------:R-:W-:Y:S01]  /*e2a0*/  FMUL.FTZ R37, R11, R37 ;  /* 0x000000250b257220 */ /* 0x000fe20000410000 */
[----:B------:R-:W-:Y:S01]  /*e2b0*/  LOP3.LUT R13, R13, 0x1c0, RZ, 0xc0, !PT ;  /* 0x000001c00d0d7812 */ /* 0x000fe200078ec0ff */
[C---:B------:R-:W-:Y:S01]  /*e2c0*/  FMUL.FTZ R40, R11.reuse, R40 ;  /* 0x000000280b287220 */ /* 0x040fe20000410000 */
[----:B------:R-:W-:Y:S01]  /*e2d0*/  R2P PR, R8, 0x6 ;  /* 0x0000000608007804 */ /* 0x000fe20000000000 */
[----:B------:R-:W-:Y:S01]  /*e2e0*/  FMUL.FTZ R41, R11, R41 ;  /* 0x000000290b297220 */ /* 0x000fe20000410000 */
[----:B------:R-:W-:Y:S01]  /*e2f0*/  LEA.HI R13, R13, R13, RZ, 0x1d ;  /* 0x0000000d0d0d7211 */ /* 0x000fe200078fe8ff */
[----:B------:R-:W-:Y:S01]  /*e300*/  FMUL.FTZ R44, R11, R44 ;  /* 0x0000002c0b2c7220 */ /* 0x000fe20000410000 */
[----:B------:R-:W-:Y:S01]  /*e310*/  F2FP.BF16.PACK_AB R124, R125, R124 ;  /* 0x0000007c7d7c723e */ /* 0x000fe200000010ff */
[C---:B------:R-:W-:Y:S01]  /*e320*/  FMUL.FTZ R45, R11.reuse, R45 ;  /* 0x0000002d0b2d7220 */ /* 0x040fe20000410000 */
[----:B------:R-:W-:Y:S01]  /*e330*/  LEA R0, R0, R13, 0x1 ;  /* 0x0000000d00007211 */ /* 0x000fe200078e08ff */
[----:B------:R-:W-:Y:S01]  /*e340*/  FMUL.FTZ R48, R11, R48 ;  /* 0x000000300b307220 */ /* 0x000fe20000410000 */
[----:B------:R-:W-:Y:S01]  /*e350*/  F2FP.BF16.PACK_AB R36, R37, R36 ;  /* 0x000000242524723e */ /* 0x000fe200000010ff */
[C---:B------:R-:W-:Y:S01]  /*e360*/  FMUL.FTZ R49, R11.reuse, R49 ;  /* 0x000000310b317220 */ /* 0x040fe20000410000 */
[----:B------:R-:W-:Y:S01]  /*e370*/  SHF.L.U32 R13, R0, 0x1, RZ ;  /* 0x00000001000d7819 */ /* 0x000fe200000006ff */
[C---:B------:R-:W-:Y:S01]  /*e380*/  FMUL.FTZ R52, R11.reuse, R52 ;  /* 0x000000340b347220 */ /* 0x040fe20000410000 */
[----:B------:R-:W-:Y:S01]  /*e390*/  MOV R0, 0x20 ;  /* 0x0000002000007802 */ /* 0x000fe20000000f00 */
[----:B------:R-:W-:Y:S01]  /*e3a0*/  FMUL.FTZ R53, R11, R53 ;  /* 0x000000350b357220 */ /* 0x000fe20000410000 */
[----:B------:R-:W-:Y:S01]  /*e3b0*/  F2FP.BF16.PACK_AB R40, R41, R40 ;  /* 0x000000282928723e */ /* 0x000fe200000010ff */
[C---:B------:R-:W-:Y:S01]  /*e3c0*/  FMUL.FTZ R56, R11.reuse, R56 ;  /* 0x000000380b387220 */ /* 0x040fe20000410000 */
[----:B------:R-:W-:Y:S01]  /*e3d0*/  SEL R0, R0, 0xffffffe0, !P1 ;  /* 0xffffffe000007807 */ /* 0x000fe20004800000 */
[----:B------:R-:W-:Y:S01]  /*e3e0*/  FMUL.FTZ R57, R11, R57 ;  /* 0x000000390b397220 */ /* 0x000fe20000410000 */
[----:B------:R-:W-:Y:S01]  /*e3f0*/  F2FP.BF16.PACK_AB R44, R45, R44 ;  /* 0x0000002c2d2c723e */ /* 0x000fe200000010ff */
[----:B------:R-:W-:Y:S01]  /*e400*/  FMUL.FTZ R60, R11, R60 ;  /* 0x0000003c0b3c7220 */ /* 0x000fe20000410000 */
[----:B------:R-:W-:Y:S01]  /*e410*/  IADD3 R15, R13, R0, RZ ;  /* 0x000000000d0f7210 */ /* 0x000fe20007ffe0ff */
[----:B------:R-:W-:Y:S01]  /*e420*/  FMUL.FTZ R61, R11, R61 ;  /* 0x0000003d0b3d7220 */ /* 0x000fe20000410000 */
[----:B------:R-:W-:Y:S01]  /*e430*/  F2FP.BF16.PACK_AB R48, R49, R48 ;  /* 0x000000303130723e */ /* 0x000fe200000010ff */
[C---:B------:R-:W-:Y:S01]  /*e440*/  FMUL.FTZ R64, R11.reuse, R64 ;  /* 0x000000400b407220 */ /* 0x040fe20000410000 */
[----:B------:R-:W-:Y:S01]  /*e450*/  STS [R13], R128 ;  /* 0x000000800d007388 */ /* 0x000fe20000000800 */
        /* <DEDUP_REMOVED lines=10> */
[C---:B------:R-:W-:Y:S01]  /*e500*/  FMUL.FTZ R76, R11.reuse, R76 ;  /* 0x0000004c0b4c7220 */ /* 0x040fe20000410000 */
[----:B------:R-:W1:Y:S01]  /*e510*/  LDC.U8 R14, c[0x0][0x329] ;  /* 0x0000ca40ff0e7b82 */ /* 0x000e620000000000 */
[----:B------:R-:W-:Y:S01]  /*e520*/  FMUL.FTZ R77, R11, R77 ;  /* 0x0000004d0b4d7220 */ /* 0x000fe20000410000 */
[----:B------:R-:W-:Y:S01]  /*e530*/  F2FP.BF16.PACK_AB R72, R73, R72 ;  /* 0x000000484948723e */ /* 0x000fe200000010ff */
[C---:B------:R-:W-:Y:S01]  /*e540*/  FMUL.FTZ R80, R11.reuse, R80 ;  /* 0x000000500b507220 */ /* 0x040fe20000410000 */
[----:B------:R-:W3:Y:S01]  /*e550*/  S2R R61, SR_CTAID.X ;  /* 0x00000000003d7919 */ /* 0x000ee20000002500 */
[----:B------:R-:W-:Y:S01]  /*e560*/  FMUL.FTZ R81, R11, R81 ;  /* 0x000000510b517220 */ /* 0x000fe20000410000 */
[----:B------:R-:W-:Y:S01]  /*e570*/  F2FP.BF16.PACK_AB R76, R77, R76 ;  /* 0x0000004c4d4c723e */ /* 0x000fe200000010ff */
[C---:B------:R-:W-:Y:S01]  /*e580*/  FMUL.FTZ R84, R11.reuse, R84 ;  /* 0x000000540b547220 */ /* 0x040fe20000410000 */
[----:B------:R-:W4:Y:S01]  /*e590*/  @P5 MUFU.LG2 R7, R7 ;  /* 0x0000000700075308 */ /* 0x000f220000000c00 */
[----:B------:R-:W-:Y:S01]  /*e5a0*/  FMUL.FTZ R85, R11, R85 ;  /* 0x000000550b557220 */ /* 0x000fe20000410000 */
[----:B------:R-:W-:Y:S01]  /*e5b0*/  F2FP.BF16.PACK_AB R80, R81, R80 ;  /* 0x000000505150723e */ /* 0x000fe200000010ff */
[----:B------:R-:W-:-:S02]  /*e5c0*/  FMUL.FTZ R88, R11, R88 ;  /* 0x000000580b587220 */ /* 0x000fc40000410000 */
[----:B------:R-:W-:Y:S01]  /*e5d0*/  FMUL.FTZ R89, R11, R89 ;  /* 0x000000590b597220 */ /* 0x000fe20000410000 */
[----:B------:R-:W-:Y:S01]  /*e5e0*/  F2FP.BF16.PACK_AB R84, R85, R84 ;  /* 0x000000545554723e */ /* 0x000fe200000010ff */
[C---:B------:R-:W-:Y:S01]  /*e5f0*/  FMUL.FTZ R92, R11.reuse, R92 ;  /* 0x0000005c0b5c7220 */ /* 0x040fe20000410000 */
[----:B------:R-:W5:Y:S01]  /*e600*/  @P4 MUFU.LG2 R6, R6 ;  /* 0x0000000600064308 */ /* 0x000f620000000c00 */
[----:B------:R-:W-:Y:S01]  /*e610*/  FMUL.FTZ R93, R11, R93 ;  /* 0x0000005d0b5d7220 */ /* 0x000fe20000410000 */
[----:B------:R-:W-:Y:S01]  /*e620*/  F2FP.BF16.PACK_AB R88, R89, R88 ;  /* 0x000000585958723e */ /* 0x000fe200000010ff */
[C---:B------:R-:W-:Y:S02]  /*e630*/  FMUL.FTZ R96, R11.reuse, R96 ;  /* 0x000000600b607220 */ /* 0x040fe40000410000 */
[----:B------:R-:W-:Y:S01]  /*e640*/  FMUL.FTZ R97, R11, R97 ;  /* 0x000000610b617220 */ /* 0x000fe20000410000 */
[----:B------:R-:W-:Y:S01]  /*e650*/  F2FP.BF16.PACK_AB R92, R93, R92 ;  /* 0x0000005c5d5c723e */ /* 0x000fe200000010ff */
[C---:B------:R-:W-:Y:S01]  /*e660*/  FMUL.FTZ R100, R11.reuse, R100 ;  /* 0x000000640b647220 */ /* 0x040fe20000410000 */
[----:B-1----:R-:W-:Y:S01]  /*e670*/  ISETP.NE.AND P1, PT, R14, RZ, PT ;  /* 0x000000ff0e00720c */ /* 0x002fe20003f25270 */
        /* <DEDUP_REMOVED lines=11> */
[C---:B------:R-:W-:Y:S01]  /*e730*/  FMUL.FTZ R116, R11.reuse, R116 ;  /* 0x000000740b747220 */ /* 0x040fe20000410000 */
[----:B------:R-:W-:Y:S01]  /*e740*/  @P1 MOV R65, 0x1 ;  /* 0x0000000100411802 */ /* 0x000fe20000000f00 */
[----:B------:R-:W-:Y:S01]  /*e750*/  FMUL.FTZ R117, R11, R117 ;  /* 0x000000750b757220 */ /* 0x000fe20000410000 */
[----:B------:R-:W-:Y:S01]  /*e760*/  F2FP.BF16.PACK_AB R120, R121, R120 ;  /* 0x000000787978723e */ /* 0x000fe200000010ff */
[----:B------:R-:W-:-:S02]  /*e770*/  FMUL.FTZ R112, R11, R112 ;  /* 0x000000700b707220 */ /* 0x000fc40000410000 */
[----:B------:R-:W-:Y:S01]  /*e780*/  FMUL.FTZ R11, R11, R113 ;  /* 0x000000710b0b7220 */ /* 0x000fe20000410000 */
[----:B------:R-:W-:Y:S01]  /*e790*/  F2FP.BF16.PACK_AB R116, R117, R116 ;  /* 0x000000747574723e */ /* 0x000fe200000010ff */
[C---:B--2---:R-:W-:Y:S02]  /*e7a0*/  FMUL.FTZ R131, R12.reuse, R131 ;  /* 0x000000830c837220 */ /* 0x044fe40000410000 */
[C---:B------:R-:W-:Y:S01]  /*e7b0*/  FMUL.FTZ R130, R12.reuse, R130 ;  /* 0x000000820c827220 */ /* 0x040fe20000410000 */
[----:B------:R-:W-:Y:S01]  /*e7c0*/  F2FP.BF16.PACK_AB R112, R11, R112 ;  /* 0x000000700b70723e */ /* 0x000fe200000010ff */
[----:B------:R-:W-:Y:S01]  /*e7d0*/  IMAD.MOV.U32 R8, RZ, RZ, 0x40 ;  /* 0x00000040ff087424 */ /* 0x000fe200078e00ff */
[C---:B------:R-:W-:Y:S01]  /*e7e0*/  IADD3 R11, R13.reuse, -0x10, RZ ;  /* 0xfffffff00d0b7810 */ /* 0x040fe20007ffe0ff */
[C---:B------:R-:W-:Y:S01]  /*e7f0*/  FMUL.FTZ R127, R12.reuse, R127 ;  /* 0x0000007f0c7f7220 */ /* 0x040fe20000410000 */
[----:B------:R-:W-:Y:S01]  /*e800*/  @P3 IADD3 R11, R13, 0x10, RZ ;  /* 0x000000100d0b3810 */ /* 0x000fe20007ffe0ff */
[C---:B------:R-:W-:Y:S01]  /*e810*/  FMUL.FTZ R126, R12.reuse, R126 ;  /* 0x0000007e0c7e7220 */ /* 0x040fe20000410000 */
[----:B------:R-:W-:Y:S01]  /*e820*/  F2FP.BF16.PACK_AB R130, R131, R130 ;  /* 0x000000828382723e */ /* 0x000fe200000010ff */
[----:B------:R-:W-:Y:S01]  /*e830*/  FMUL.FTZ R39, R12, R39 ;  /* 0x000000270c277220 */ /* 0x000fe20000410000 */
[----:B------:R-:W-:Y:S01]  /*e840*/  SEL R8, R8, 0xffffffc0, !P2 ;  /* 0xffffffc008087807 */ /* 0x000fe20005000000 */
[C---:B------:R-:W-:Y:S01]  /*e850*/  FMUL.FTZ R38, R12.reuse, R38 ;  /* 0x000000260c267220 */ /* 0x040fe20000410000 */
[----:B------:R-:W-:Y:S01]  /*e860*/  F2FP.BF16.PACK_AB R126, R127, R126 ;  /* 0x0000007e7f7e723e */ /* 0x000fe200000010ff */
[----:B------:R-:W-:Y:S01]  /*e870*/  FMUL.FTZ R43, R12, R43 ;  /* 0x0000002b0c2b7220 */ /* 0x000fe20000410000 */
[----:B------:R-:W-:Y:S01]  /*e880*/  IADD3 R17, R0, R11, RZ ;  /* 0x0000000b00117210 */ /* 0x000fe20007ffe0ff */
[C---:B------:R-:W-:Y:S01]  /*e890*/  FMUL.FTZ R42, R12.reuse, R42 ;  /* 0x0000002a0c2a7220 */ /* 0x040fe20000410000 */
[----:B------:R-:W-:Y:S01]  /*e8a0*/  F2FP.BF16.PACK_AB R38, R39, R38 ;  /* 0x000000262726723e */ /* 0x000fe200000010ff */
[C---:B------:R-:W-:Y:S01]  /*e8b0*/  FMUL.FTZ R47, R12.reuse, R47 ;  /* 0x0000002f0c2f7220 */ /* 0x040fe20000410000 */
[----:B------:R-:W-:Y:S01]  /*e8c0*/  IADD3 R19, R13, R8, RZ ;  /* 0x000000080d137210 */ /* 0x000fe20007ffe0ff */
[C---:B------:R-:W-:Y:S01]  /*e8d0*/  FMUL.FTZ R46, R12.reuse, R46 ;  /* 0x0000002e0c2e7220 */ /* 0x040fe20000410000 */
[----:B------:R-:W-:Y:S01]  /*e8e0*/  F2FP.BF16.PACK_AB R42, R43, R42 ;  /* 0x0000002a2b2a723e */ /* 0x000fe200000010ff */
[C---:B------:R-:W-:Y:S01]  /*e8f0*/  FMUL.FTZ R51, R12.reuse, R51 ;  /* 0x000000330c337220 */ /* 0x040fe20000410000 */
[----:B------:R-:W-:Y:S01]  /*e900*/  STS [R13+0x400], R130 ;  /* 0x000400820d007388 */ /* 0x000fe20000000800 */
[C---:B------:R-:W-:Y:S01]  /*e910*/  FMUL.FTZ R50, R12.reuse, R50 ;  /* 0x000000320c327220 */ /* 0x040fe20000410000 */
[----:B------:R-:W-:Y:S01]  /*e920*/  F2FP.BF16.PACK_AB R46, R47, R46 ;  /* 0x0000002e2f2e723e */ /* 0x000fe200000010ff */
[----:B------:R-:W-:Y:S01]  /*e930*/  FMUL.FTZ R55, R12, R55 ;  /* 0x000000370c377220 */ /* 0x000fe20000410000 */
[----:B------:R-:W-:Y:S01]  /*e940*/  IADD3 R23, R8, R11, RZ ;  /* 0x0000000b08177210 */ /* 0x000fe20007ffe0ff */
[C---:B------:R-:W-:Y:S01]  /*e950*/  FMUL.FTZ R54, R12.reuse, R54 ;  /* 0x000000360c367220 */ /* 0x040fe20000410000 */
[----:B------:R-:W-:Y:S01]  /*e960*/  F2FP.BF16.PACK_AB R50, R51, R50 ;  /* 0x000000323332723e */ /* 0x000fe200000010ff */
[C---:B------:R-:W-:Y:S01]  /*e970*/  FMUL.FTZ R59, R12.reuse, R59 ;  /* 0x0000003b0c3b7220 */ /* 0x040fe20000410000 */
[----:B------:R-:W-:Y:S01]  /*e980*/  STS [R11], R124 ;  /* 0x0000007c0b007388 */ /* 0x000fe20000000800 */
[C---:B------:R-:W-:Y:S01]  /*e990*/  FMUL.FTZ R58, R12.reuse, R58 ;  /* 0x0000003a0c3a7220 */ /* 0x040fe20000410000 */
[----:B------:R-:W-:Y:S01]  /*e9a0*/  F2FP.BF16.PACK_AB R54, R55, R54 ;  /* 0x000000363736723e */ /* 0x000fe200000010ff */
[C---:B------:R-:W-:Y:S01]  /*e9b0*/  FMUL.FTZ R63, R12.reuse, R63 ;  /* 0x0000003f0c3f7220 */ /* 0x040fe20000410000 */
[----:B------:R-:W-:Y:S01]  /*e9c0*/  STS [R11+0x400], R126 ;  /* 0x0004007e0b007388 */ /* 0x000fe20000000800 */
[C---:B------:R-:W-:Y:S01]  /*e9d0*/  FMUL.FTZ R62, R12.reuse, R62 ;  /* 0x0000003e0c3e7220 */ /* 0x040fe20000410000 */
        /* <DEDUP_REMOVED lines=17> */
[----:B------:R-:W-:Y:S01]  /*eaf0*/  IMAD.IADD R25, R17, 0x1, R8 ;  /* 0x0000000111197824 */ /* 0x000fe200078e0208 */
        /* <DEDUP_REMOVED lines=34> */
[----:B------:R-:W-:Y:S01]  /*ed20*/  STS [R13+0x4000], R60 ;  /* 0x0040003c0d007388 */ /* 0x000fe20000000800 */
[C---:B------:R-:W-:Y:S01]  /*ed30*/  FMUL.FTZ R122, R12.reuse, R122 ;  /* 0x0000007a0c7a7220 */ /* 0x040fe20000410000 */
[----:B------:R-:W-:Y:S01]  /*ed40*/  F2FP.BF16.PACK_AB R110, R111, R110 ;  /* 0x0000006e6f6e723e */ /* 0x000fe200000010ff */
[C---:B------:R-:W-:Y:S01]  /*ed50*/  FMUL.FTZ R119, R12.reuse, R119 ;  /* 0x000000770c777220 */ /* 0x040fe20000410000 */
[----:B------:R1:W-:Y:S01]  /*ed60*/  STS [R13+0x4400], R62 ;  /* 0x0044003e0d007388 */ /* 0x0003e20000000800 */
[C---:B------:R-:W-:Y:S01]  /*ed70*/  FMUL.FTZ R118, R12.reuse, R118 ;  /* 0x000000760c767220 */ /* 0x040fe20000410000 */
[----:B------:R-:W-:Y:S01]  /*ed80*/  F2FP.BF16.PACK_AB R122, R123, R122 ;  /* 0x0000007a7b7a723e */ /* 0x000fe200000010ff */
[C---:B------:R-:W-:Y:S01]  /*ed90*/  FMUL.FTZ R115, R12.reuse, R115 ;  /* 0x000000730c737220 */ /* 0x040fe20000410000 */
[----:B------:R4:W-:Y:S01]  /*eda0*/  STS [R11+0x4000], R64 ;  /* 0x004000400b007388 */ /* 0x0009e20000000800 */
[----:B------:R-:W-:Y:S01]  /*edb0*/  FMUL.FTZ R12, R12, R114 ;  /* 0x000000720c0c7220 */ /* 0x000fe20000410000 */
[----:B------:R-:W-:Y:S01]  /*edc0*/  F2FP.BF16.PACK_AB R118, R119, R118 ;  /* 0x000000767776723e */ /* 0x000fe200000010ff */
[----:B------:R-:W2:Y:S01]  /*edd0*/  LDC.U8 R8, c[0x0][0x328] ;  /* 0x0000ca00ff087b82 */ /* 0x000ea20000000000 */
[----:B------:R-:W-:Y:S01]  /*ede0*/  STS [R11+0x4400], R66 ;  /* 0x004400420b007388 */ /* 0x000fe20000000800 */
[----:B------:R-:W-:-:S02]  /*edf0*/  @P1 MOV R63, c[0x0][0x210] ;  /* 0x00008400003f1a02 */ /* 0x000fc40000000f00 */
[----:B------:R-:W-:Y:S01]  /*ee00*/  F2FP.BF16.PACK_AB R12, R115, R12 ;  /* 0x0000000c730c723e */ /* 0x000fe200000010ff */
[----:B------:R-:W-:Y:S02]  /*ee10*/  STS [R15+0x4000], R68 ;  /* 0x004000440f007388 */ /* 0x000fe40000000800 */
[----:B------:R-:W-:Y:S02]  /*ee20*/  @P1 IMAD R63, R63, c[0x0][0x214], RZ ;  /* 0x000085003f3f1a24 */ /* 0x000fe400078e02ff */
[----:B------:R3:W-:Y:S04]  /*ee30*/  STS [R15+0x4400], R70 ;  /* 0x004400460f007388 */ /* 0x0007e80000000800 */
[----:B------:R-:W-:Y:S04]  /*ee40*/  STS [R17+0x4000], R72 ;  /* 0x0040004811007388 */ /* 0x000fe80000000800 */
[----:B------:R-:W-:Y:S01]  /*ee50*/  STS [R17+0x4400], R74 ;  /* 0x0044004a11007388 */ /* 0x000fe20000000800 */
[----:B-1----:R-:W-:-:S03]  /*ee60*/  SHF.R.S32.HI R62, RZ, 0x1f, R3 ;  /* 0x0000001fff3e7819 */ /* 0x002fc60000011403 */
[----:B------:R-:W-:Y:S01]  /*ee70*/  STS [R19+0x4000], R76 ;  /* 0x0040004c13007388 */ /* 0x000fe20000000800 */
[----:B------:R-:W-:Y:S01]  /*ee80*/  LEA.HI R62, R62, R3, RZ, 0x3 ;  /* 0x000000033e3e7211 */ /* 0x000fe200078f18ff */
[----:B----4-:R-:W-:Y:S01]  /*ee90*/  @P5 FMUL.FTZ R64, R7, 0.69314718246459960938 ;  /* 0x3f31721807405820 */ /* 0x010fe20000410000 */
[----:B--2---:R-:W-:Y:S01]  /*eea0*/  ISETP.NE.AND P2, PT, R8, RZ, PT ;  /* 0x000000ff0800720c */ /* 0x004fe20003f45270 */
[----:B------:R-:W-:Y:S01]  /*eeb0*/  STS [R19+0x4400], R78 ;  /* 0x0044004e13007388 */ /* 0x000fe20000000800 */
[----:B------:R-:W-:Y:S01]  /*eec0*/  @!P1 MOV R8, c[0x0][0x214] ;  /* 0x0000850000089a02 */ /* 0x000fe20000000f00 */
[----:B-----5:R-:W-:Y:S01]  /*eed0*/  @P4 FMUL.FTZ R7, R6, 0.69314718246459960938 ;  /* 0x3f31721806074820 */ /* 0x020fe20000410000 */
[----:B------:R-:W-:Y:S01]  /*eee0*/  ISETP.NE.OR P3, PT, R14, RZ, !P2 ;  /* 0x000000ff0e00720c */ /* 0x000fe20005765670 */
[----:B------:R-:W-:Y:S01]  /*eef0*/  STS [R23+0x4000], R80 ;  /* 0x0040005017007388 */ /* 0x000fe20000000800 */
[----:B------:R-:W-:Y:S02]  /*ef00*/  @!P1 SEL R63, R8, c[0x0][0x234], !P2 ;  /* 0x00008d00083f9a07 */ /* 0x000fe40005000000 */
[----:B------:R-:W-:Y:S01]  /*ef10*/  LOP3.LUT R62, R62, 0xffffff8, RZ, 0xc0, !PT ;  /* 0x0ffffff83e3e7812 */ /* 0x000fe200078ec0ff */
[----:B------:R-:W-:Y:S01]  /*ef20*/  STS [R23+0x4400], R82 ;  /* 0x0044005217007388 */ /* 0x000fe20000000800 */
[----:B---3--:R-:W-:Y:S01]  /*ef30*/  CS2R R70, SRZ ;  /* 0x0000000000467805 */ /* 0x008fe2000001ff00 */
[----:B------:R-:W-:Y:S01]  /*ef40*/  @!P1 IMAD R65, R63, c[0x0][0x1c0], RZ ;  /* 0x000070003f419a24 */ /* 0x000fe200078e02ff */
[----:B------:R-:W-:Y:S01]  /*ef50*/  IADD3 R62, R3, -R62, RZ ;  /* 0x8000003e033e7210 */ /* 0x000fe20007ffe0ff */
[----:B------:R-:W-:Y:S01]  /*ef60*/  STS [R21+0x4000], R84 ;  /* 0x0040005415007388 */ /* 0x000fe20000000800 */
[----:B------:R-:W-:Y:S01]  /*ef70*/  MOV R3, 0x7f800000 ;  /* 0x7f80000000037802 */ /* 0x000fe20000000f00 */
[----:B------:R-:W-:-:S02]  /*ef80*/  IMAD R65, R2, R65, RZ ;  /* 0x0000004102417224 */ /* 0x000fc400078e02ff */
[----:B------:R-:W-:Y:S01]  /*ef90*/  STS [R21+0x4400], R86 ;  /* 0x0044005615007388 */ /* 0x000fe20000000800 */
[----:B------:R-:W-:Y:S02]  /*efa0*/  @!P3 IMAD R67, R2, c[0x0][0x214], RZ ;  /* 0x000085000243ba24 */ /* 0x000fe400078e02ff */
[----:B------:R-:W-:Y:S01]  /*efb0*/  SEL R65, R65, RZ, P3 ;  /* 0x000000ff41417207 */ /* 0x000fe20001800000 */
[----:B------:R-:W-:Y:S01]  /*efc0*/  STS [R25+0x4000], R88 ;  /* 0x0040005819007388 */ /* 0x000fe20000000800 */
[----:B------:R-:W-:Y:S01]  /*efd0*/  @P5 FFMA.FTZ R3, R133, c[0x0][0x238], R64 ;  /* 0x00008e0085035a23 */ /* 0x000fe20000010040 */
[----:B------:R-:W-:Y:S02]  /*efe0*/  @!P3 SEL R67, R67, R200, !P0 ;  /* 0x000000c84343b207 */ /* 0x000fe40004000000 */
[----:B------:R-:W-:Y:S02]  /*eff0*/  STS [R25+0x4400], R90 ;  /* 0x0044005a19007388 */ /* 0x000fe40000000800 */
[----:B------:R-:W-:-:S02]  /*f000*/  @!P3 MOV R70, R67 ;  /* 0x000000430046b202 */ /* 0x000fc40000000f00 */
[----:B------:R-:W-:Y:S01]  /*f010*/  STS [R13+0x8000], R92 ;  /* 0x0080005c0d007388 */ /* 0x000fe20000000800 */
[----:B------:R-:W-:-:S03]  /*f020*/  @!P3 SHF.R.S32.HI R71, RZ, 0x1f, R67 ;  /* 0x0000001fff47b819 */ /* 0x000fc60000011443 */
        /* <DEDUP_REMOVED lines=15> */
[----:B------:R-:W1:Y:S04]  /*f120*/  S2R R0, SR_TID.X ;  /* 0x0000000000007919 */ /* 0x000e680000002100 */
[----:B------:R-:W-:Y:S06]  /*f130*/  BAR.SYNC.DEFER_BLOCKING 0x0 ;  /* 0x0000000000007b1d */ /* 0x000fec0000010000 */
[----:B------:R-:W3:Y:S01]  /*f140*/  S2R R60, SR_CTAID.Z ;  /* 0x00000000003c7919 */ /* 0x000ee20000002700 */
[----:B-1----:R-:W-:-:S03]  /*f150*/  SHF.R.S32.HI R11, RZ, 0x1f, R0 ;  /* 0x0000001fff0b7819 */ /* 0x002fc60000011400 */
[----:B------:R2:W1:Y:S01]  /*f160*/  LDS.128 R52, [R203] ;  /* 0x00000000cb347984 */ /* 0x0004620000000c00 */
[----:B------:R-:W-:-:S03]  /*f170*/  LEA.HI R8, R11, R0, RZ, 0x5 ;  /* 0x000000000b087211 */ /* 0x000fc600078f28ff */
[----:B------:R2:W4:Y:S01]  /*f180*/  LDS.128 R48, [R203+0x1000] ;  /* 0x00100000cb307984 */ /* 0x0005220000000c00 */
[----:B------:R-:W-:Y:S01]  /*f190*/  LOP3.LUT R69, R8, 0xffffffe0, RZ, 0xc0, !PT ;  /* 0xffffffe008457812 */ /* 0x000fe200078ec0ff */
[----:B---3--:R-:W-:Y:S01]  /*f1a0*/  IMAD R65, R60, R63, R65 ;  /* 0x0000003f3c417224 */ /* 0x008fe200078e0241 */
[----:B------:R-:W-:Y:S01]  /*f1b0*/  @P1 MOV R8, c[0x0][0x210] ;  /* 0x0000840000081a02 */ /* 0x000fe20000000f00 */
[----:B------:R2:W3:Y:S01]  /*f1c0*/  LDS.128 R44, [R203+0x2000] ;  /* 0x00200000cb2c7984 */ /* 0x0004e20000000c00 */
[----:B------:R-:W-:Y:S01]  /*f1d0*/  IADD3 R2, -R69, R0, RZ ;  /* 0x0000000045027210 */ /* 0x000fe20007ffe1ff */
[----:B------:R-:W-:Y:S01]  /*f1e0*/  @!P1 IMAD.MOV.U32 R8, RZ, RZ, 0x1 ;  /* 0x00000001ff089424 */ /* 0x000fe200078e00ff */
[----:B------:R-:W-:Y:S01]  /*f1f0*/  MOV R63, 0x7f800000 ;  /* 0x7f800000003f7802 */ /* 0x000fe20000000f00 */
[----:B------:R2:W1:Y:S01]  /*f200*/  LDS.128 R40, [R203+0x3000] ;  /* 0x00300000cb287984 */ /* 0x0004620000000c00 */
[----:B------:R-:W-:Y:S01]  /*f210*/  SHF.R.S32.HI R69, RZ, 0x1f, R2 ;  /* 0x0000001fff457819 */ /* 0x000fe20000011402 */
[----:B------:R-:W-:-:S02]  /*f220*/  @P4 FFMA.FTZ R63, R132, c[0x0][0x238], R7 ;  /* 0x00008e00843f4a23 */ /* 0x000fc40000010007 */
[----:B------:R2:W1:Y:S01]  /*f230*/  LDS.128 R36, [R203+0x4000] ;  /* 0x00400000cb247984 */ /* 0x0004620000000c00 */
[----:B------:R-:W-:Y:S01]  /*f240*/  LEA.HI R69, R69, R2, RZ, 0x2 ;  /* 0x0000000245457211 */ /* 0x000fe200078f10ff */
[----:B------:R-:W-:Y:S02]  /*f250*/  IMAD R2, R61, R8, RZ ;  /* 0x000000083d027224 */ /* 0x000fe400078e02ff */
[----:B------:R2:W1:Y:S01]  /*f260*/  LDS.128 R32, [R203+0x5000] ;  /* 0x00500000cb207984 */ /* 0x0004620000000c00 */
[----:B------:R-:W-:Y:S02]  /*f270*/  SHF.R.S32.HI R69, RZ, 0x2, R69 ;  /* 0x00000002ff457819 */ /* 0x000fe40000011445 */
[----:B------:R-:W-:Y:S01]  /*f280*/  SHF.L.U32 R2, R2, 0x7, RZ ;  /* 0x0000000702027819 */ /* 0x000fe200000006ff */
[----:B------:R2:W1:Y:S01]  /*f290*/  LDS.128 R28, [R203+0x6000] ;  /* 0x00600000cb1c7984 */ /* 0x0004620000000c00 */
[----:B------:R-:W-:Y:S02]  /*f2a0*/  LEA R69, R62, R69, 0x4 ;  /* 0x000000453e457211 */ /* 0x000fe400078e20ff */
[----:B------:R-:W-:Y:S01]  /*f2b0*/  SHF.R.S32.HI R6, RZ, 0x1f, R2 ;  /* 0x0000001fff067819 */ /* 0x000fe20000011402 */
[----:B------:R2:W1:Y:S01]  /*f2c0*/  LDS.128 R24, [R203+0x7000] ;  /* 0x00700000cb187984 */ /* 0x0004620000000c00 */
[----:B------:R-:W-:-:S02]  /*f2d0*/  IADD3 R2, P1, P0, R2, R70, R65 ;  /* 0x0000004602027210 */ /* 0x000fc4000783e041 */
[----:B------:R-:W-:Y:S01]  /*f2e0*/  SHF.R.S32.HI R65, RZ, 0x1f, R65 ;  /* 0x0000001fff417819 */ /* 0x000fe20000011441 */
[----:B------:R2:W1:Y:S03]  /*f2f0*/  LDS.128 R20, [R203+0x8000] ;  /* 0x00800000cb147984 */ /* 0x0004660000000c00 */
[----:B------:R-:W-:Y:S01]  /*f300*/  IADD3.X R6, R6, R71, R65, P1, P0 ;  /* 0x0000004706067210 */ /* 0x000fe20000fe0441 */
[----:B------:R2:W1:Y:S04]  /*f310*/  LDS.128 R16, [R203+0x9000] ;  /* 0x00900000cb107984 */ /* 0x0004680000000c00 */
[----:B------:R2:W1:Y:S04]  /*f320*/  LDS.128 R12, [R203+0xa000] ;  /* 0x00a00000cb0c7984 */ /* 0x0004680000000c00 */
[----:B------:R2:W1:Y:S01]  /*f330*/  LDS.128 R56, [R203+0xb000] ;  /* 0x00b00000cb387984 */ /* 0x0004620000000c00 */
[----:B------:R-:W-:Y:S05]  /*f340*/  @P6 BRA `(.L_x_205) ;  /* 0x0000010000006947 */ /* 0x000fea0003800000 */
[----:B----4-:R-:W-:Y:S01]  /*f350*/  IMAD R62, R61, -0x80, R206 ;  /* 0xffffff803d3e7824 */ /* 0x010fe200078e02ce */
        /* <DEDUP_REMOVED lines=15> */
.L_x_205:
[----:B----4-:R-:W-:Y:S05]  /*f450*/  BSYNC B0 ;  /* 0x0000000000007941 */ /* 0x010fea0003800000 */
.L_x_204:
        /* <DEDUP_REMOVED lines=28> */
[----:B-1----:R1:W-:Y:S04]  /*f620*/  @!P3 STG.E.128 [R60.64], R52 ;  /* 0x000000343c00b986 */ /* 0x0023e8000c101d0c */
[----:B------:R1:W-:Y:S04]  /*f630*/  @!P2 STG.E.128 [R60.64+0x80], R36 ;  /* 0x000080243c00a986 */ /* 0x0003e8000c101d0c */
[----:B------:R1:W-:Y:S02]  /*f640*/  @!P1 STG.E.128 [R60.64+0x100], R20 ;  /* 0x000100143c009986 */ /* 0x0003e4000c101d0c */
.L_x_207:
[----:B------:R-:W-:Y:S05]  /*f650*/  BSYNC B0 ;  /* 0x0000000000007941 */ /* 0x000fea0003800000 */
.L_x_206:
[----:B------:R-:W-:Y:S01]  /*f660*/  IADD3 R0, R6, 0x20, RZ ;  /* 0x0000002006007810 */ /* 0x000fe20007ffe0ff */
[----:B------:R-:W-:Y:S03]  /*f670*/  BSSY B0, `(.L_x_208) ;  /* 0x0000013000007945 */ /* 0x000fe60003800000 */
[----:B------:R-:W-:-:S13]  /*f680*/  ISETP.GE.AND P0, PT, R0, R199, PT ;  /* 0x000000c70000720c */ /* 0x000fda0003f06270 */
[----:B------:R-:W-:Y:S05]  /*f690*/  @P0 BRA `(.L_x_209) ;  /* 0x0000010000000947 */ /* 0x000fea0003800000 */
[----:B------:R-:W-:Y:S01]  /*f6a0*/  IADD3 R2, P0, R4, 0x20, RZ ;  /* 0x0000002004027810 */ /* 0x000fe20007f1e0ff */
[----:B-1----:R-:W-:Y:S01]  /*f6b0*/  IMAD.MOV.U32 R20, RZ, RZ, R10 ;  /* 0x000000ffff147224 */ /* 0x002fe200078e000a */
[----:B--2---:R-:W-:Y:S02]  /*f6c0*/  MOV R21, R9 ;  /* 0x0000000900157202 */ /* 0x004fe40000000f00 */
        /* <DEDUP_REMOVED lines=13> */
.L_x_209:
[----:B------:R-:W-:Y:S05]  /*f7a0*/  BSYNC B0 ;  /* 0x0000000000007941 */ /* 0x000fea0003800000 */
.L_x_208:
[----:B------:R-:W-:Y:S01]  /*f7b0*/  IADD3 R0, R6, 0x40, RZ ;  /* 0x0000004006007810 */ /* 0x000fe20007ffe0ff */
[----:B------:R-:W-:Y:S03]  /*f7c0*/  BSSY B0, `(.L_x_210) ;  /* 0x0000013000007945 */ /* 0x000fe60003800000 */
[----:B------:R-:W-:-:S13]  /*f7d0*/  ISETP.GE.AND P0, PT, R0, R199, PT ;  /* 0x000000c70000720c */ /* 0x000fda0003f06270 */
[----:B------:R-:W-:Y:S05]  /*f7e0*/  @P0 BRA `(.L_x_211) ;  /* 0x0000010000000947 */ /* 0x000fea0003800000 */
[----:B-1----:R-:W-:Y:S01]  /*f7f0*/  IADD3 R2, P0, R4, 0x40, RZ ;  /* 0x0000004004027810 */ /* 0x002fe20007f1e0ff */
[----:B------:R-:W-:Y:S01]  /*f800*/  IMAD.MOV.U32 R16, RZ, RZ, R10 ;  /* 0x000000ffff107224 */ /* 0x000fe200078e000a */
        /* <DEDUP_REMOVED lines=11> */
[----:B---3--:R1:W-:Y:S04]  /*f8c0*/  @!P2 STG.E.128 [R2.64], R44 ;  /* 0x0000002c0200a986 */ /* 0x0083e8000c101d0c */
[----:B------:R1:W-:Y:S04]  /*f8d0*/  @!P1 STG.E.128 [R2.64+0x80], R28 ;  /* 0x0000801c02009986 */ /* 0x0003e8000c101d0c */
[----:B------:R1:W-:Y:S02]  /*f8e0*/  @!P0 STG.E.128 [R2.64+0x100], R12 ;  /* 0x0001000c02008986 */ /* 0x0003e4000c101d0c */
.L_x_211:
[----:B------:R-:W-:Y:S05]  /*f8f0*/  BSYNC B0 ;  /* 0x0000000000007941 */ /* 0x000fea0003800000 */
.L_x_210:
[----:B------:R-:W-:-:S04]  /*f900*/  IADD3 R6, R6, 0x60, RZ ;  /* 0x0000006006067810 */ /* 0x000fc80007ffe0ff */
[----:B------:R-:W-:-:S13]  /*f910*/  ISETP.GE.AND P0, PT, R6, R199, PT ;  /* 0x000000c70600720c */ /* 0x000fda0003f06270 */
[----:B------:R-:W-:Y:S05]  /*f920*/  @P0 EXIT ;  /* 0x000000000000094d */ /* 0x000fea0003800000 */
[----:B------:R-:W-:Y:S02]  /*f930*/  IADD3 R0, P0, R4, 0x60, RZ ;  /* 0x0000006004007810 */ /* 0x000fe40007f1e0ff */
[----:B------:R-:W-:-:S03]  /*f940*/  ISETP.GE.AND P1, PT, R212, c[0x0][0x220], PT ;  /* 0x00008800d4007a0c */ /* 0x000fc60003f26270 */
[----:B------:R-:W-:Y:S01]  /*f950*/  IMAD.X R4, RZ, RZ, R5, P0 ;  /* 0x000000ffff047224 */ /* 0x000fe200000e0605 */
[----:B------:R-:W-:Y:S02]  /*f960*/  MOV R5, R9 ;  /* 0x0000000900057202 */ /* 0x000fe40000000f00 */
[----:B------:R-:W-:Y:S01]  /*f970*/  ISETP.GE.AND P0, PT, R205, c[0x0][0x220], PT ;  /* 0x00008800cd007a0c */ /* 0x000fe20003f06270 */
[----:B-1----:R-:W-:Y:S02]  /*f980*/  IMAD R3, R4, c[0x0][0x1e8], RZ ;  /* 0x00007a0004037a24 */ /* 0x002fe400078e02ff */
[----:B------:R-:W-:Y:S02]  /*f990*/  IMAD.MOV.U32 R4, RZ, RZ, R10 ;  /* 0x000000ffff047224 */ /* 0x000fe400078e000a */
[C---:B------:R-:W-:Y:S02]  /*f9a0*/  IMAD R3, R0.reuse, c[0x0][0x1ec], R3 ;  /* 0x00007b0000037a24 */ /* 0x040fe400078e0203 */
[----:B------:R-:W-:-:S04]  /*f9b0*/  IMAD.WIDE.U32 R4, R0, c[0x0][0x1e8], R4 ;  /* 0x00007a0000047a25 */ /* 0x000fc800078e0004 */
[----:B------:R-:W-:Y:S01]  /*f9c0*/  IMAD.IADD R3, R5, 0x1, R3 ;  /* 0x0000000105037824 */ /* 0x000fe200078e0203 */
[----:B------:R-:W-:-:S04]  /*f9d0*/  LEA R2, P2, R4, c[0x0][0x1d0], 0x1 ;  /* 0x0000740004027a11 */ /* 0x000fc800078408ff */
[----:B------:R-:W-:-:S05]  /*f9e0*/  LEA.HI.X R3, R4, c[0x0][0x1d4], R3, 0x1, P2 ;  /* 0x0000750004037a11 */ /* 0x000fca00010f0c03 */
[----:B------:R1:W-:Y:S01]  /*f9f0*/  @!P0 STG.E.128 [R2.64+0x80], R24 ;  /* 0x0000801802008986 */ /* 0x0003e2000c101d0c */
[----:B------:R-:W-:-:S03]  /*fa00*/  ISETP.GE.AND P0, PT, R204, c[0x0][0x220], PT ;  /* 0x00008800cc007a0c */ /* 0x000fc60003f06270 */
[----:B------:R1:W-:Y:S10]  /*fa10*/  @!P1 STG.E.128 [R2.64], R40 ;  /* 0x0000002802009986 */ /* 0x0003f4000c101d0c */
[----:B------:R-:W-:Y:S05]  /*fa20*/  @P0 EXIT ;  /* 0x000000000000094d */ /* 0x000fea0003800000 */
[----:B------:R-:W-:Y:S01]  /*fa30*/  STG.E.128 [R2.64+0x100], R56 ;  /* 0x0001003802007986 */ /* 0x000fe2000c101d0c */
[----:B------:R-:W-:Y:S05]  /*fa40*/  EXIT ;  /* 0x000000000000794d */ /* 0x000fea0003800000 */
.L_x_170:
[----:B-1----:R-:W1:Y:S01]  /*fa50*/  LDC.U8 R3, c[0x0][0x329] ;  /* 0x0000ca40ff037b82 */ /* 0x002e620000000000 */
[----:B------:R-:W-:Y:S01]  /*fa60*/  ISETP.NE.AND P3, PT, R200, -0x1, PT ;  /* 0xffffffffc800780c */ /* 0x000fe20003f65270 */
[----:B------:R-:W-:Y:S01]  /*fa70*/  BSSY B0, `(.L_x_212) ;  /* 0x0000043000007945 */ /* 0x000fe20003800000 */
[----:B------:R-:W-:-:S02]  /*fa80*/  SHF.R.S32.HI R7, RZ, 0x1f, R6 ;  /* 0x0000001fff077819 */ /* 0x000fc40000011406 */
[----:B------:R-:W-:Y:S02]  /*fa90*/  IADD3 R206, -R87, R206, RZ ;  /* 0x000000ce57ce7210 */ /* 0x000fe40007ffe1ff */
[----:B------:R-:W-:Y:S01]  /*faa0*/  LEA.HI R8, R7, R6, RZ, 0x3 ;  /* 0x0000000607087211 */ /* 0x000fe200078f18ff */
[----:B------:R-:W2:Y:S03]  /*fab0*/  LDC.U8 R2, c[0x0][0x328] ;  /* 0x0000ca00ff027b82 */ /* 0x000ea60000000000 */
[----:B------:R-:W-:Y:S02]  /*fac0*/  LOP3.LUT R7, R8, 0xfffffff8, RZ, 0xc0, !PT ;  /* 0xfffffff808077812 */ /* 0x000fe400078ec0ff */
[----:B------:R-:W-:Y:S01]  /*fad0*/  SHF.R.S32.HI R8, RZ, 0x3, R8 ;  /* 0x00000003ff087819 */ /* 0x000fe20000011408 */
[----:B------:R-:W-:Y:S01]  /*fae0*/  @P3 IMAD.WIDE.U32 R12, R200, c[0x0][0x1e8], RZ ;  /* 0x00007a00c80c3a25 */ /* 0x000fe200078e00ff */
[----:B------:R-:W-:-:S03]  /*faf0*/  @!P3 SHF.R.S32.HI R9, RZ, 0x1f, R0 ;  /* 0x0000001fff09b819 */ /* 0x000fc60000011400 */
[----:B------:R-:W-:-:S04]  /*fb00*/  @!P3 IMAD.WIDE.U32 R10, R0, c[0x0][0x1e0], RZ ;  /* 0x00007800000aba25 */ /* 0x000fc800078e00ff */
[----:B------:R-:W-:Y:S01]  /*fb10*/  @!P3 IMAD R9, R9, c[0x0][0x1e0], RZ ;  /* 0x000078000909ba24 */ /* 0x000fe200078e02ff */
[----:B------:R-:W-:Y:S01]  /*fb20*/  @!P3 MOV R12, R10 ;  /* 0x0000000a000cb202 */ /* 0x000fe20000000f00 */
[----:B------:R-:W-:Y:S01]  /*fb30*/  IMAD.IADD R6, R6, 0x1, -R7 ;  /* 0x0000000106067824 */ /* 0x000fe200078e0a07 */
[----:B-1----:R-:W-:Y:S02]  /*fb40*/  ISETP.NE.AND P1, PT, R3, RZ, PT ;  /* 0x000000ff0300720c */ /* 0x002fe40003f25270 */
[----:B------:R-:W-:Y:S02]  /*fb50*/  SHF.R.S32.HI R7, RZ, 0x1f, R14 ;  /* 0x0000001fff077819 */ /* 0x000fe4000001140e */
[----:B--2---:R-:W-:-:S03]  /*fb60*/  ISETP.NE.AND P0, PT, R2, RZ, PT ;  /* 0x000000ff0200720c */ /* 0x004fc60003f05270 */
[----:B------:R-:W-:Y:S01]  /*fb70*/  IMAD R7, R7, c[0x0][0x1f0], RZ ;  /* 0x00007c0007077a24 */ /* 0x000fe200078e02ff */
[----:B------:R-:W-:Y:S01]  /*fb80*/  ISETP.NE.OR P2, PT, R3, RZ, !P0 ;  /* 0x000000ff0300720c */ /* 0x000fe20004745670 */
[----:B------:R-:W-:-:S04]  /*fb90*/  @P3 IMAD R3, R200, c[0x0][0x1ec], R13 ;  /* 0x00007b00c8033a24 */ /* 0x000fc800078e020d */
[----:B------:R-:W-:Y:S02]  /*fba0*/  @P1 IMAD.MOV.U32 R4, RZ, RZ, c[0x0][0x210] ;  /* 0x00008400ff041624 */ /* 0x000fe400078e00ff */
[----:B------:R-:W-:Y:S02]  /*fbb0*/  @!P1 IMAD.MOV.U32 R2, RZ, RZ, c[0x0][0x214] ;  /* 0x00008500ff029624 */ /* 0x000fe400078e00ff */
[----:B------:R-:W-:Y:S02]  /*fbc0*/  @P1 IMAD R4, R4, c[0x0][0x214], RZ ;  /* 0x0000850004041a24 */ /* 0x000fe400078e02ff */
[----:B------:R-:W-:Y:S01]  /*fbd0*/  @P1 IMAD.MOV.U32 R5, RZ, RZ, 0x1 ;  /* 0x00000001ff051424 */ /* 0x000fe200078e00ff */
[----:B------:R-:W-:Y:S01]  /*fbe0*/  @!P1 SEL R4, R2, c[0x0][0x234], !P0 ;  /* 0x00008d0002049a07 */ /* 0x000fe20004000000 */
[----:B------:R-:W-:Y:S01]  /*fbf0*/  @!P3 IMAD R2, R0, c[0x0][0x1e4], R9 ;  /* 0x000079000002ba24 */ /* 0x000fe200078e0209 */
[----:B------:R-:W-:Y:S02]  /*fc00*/  ISETP.NE.OR P0, PT, R200, -0x1, P2 ;  /* 0xffffffffc800780c */ /* 0x000fe40001705670 */
[----:B------:R-:W-:Y:S01]  /*fc10*/  SHF.R.S32.HI R9, RZ, 0x1f, R8 ;  /* 0x0000001fff097819 */ /* 0x000fe20000011408 */
[----:B------:R-:W-:-:S02]  /*fc20*/  @!P1 IMAD R5, R4, c[0x0][0x1c0], RZ ;  /* 0x0000700004059a24 */ /* 0x000fc400078e02ff */
[----:B------:R-:W-:Y:S02]  /*fc30*/  @!P3 IMAD.IADD R3, R11, 0x1, R2 ;  /* 0x000000010b03b824 */ /* 0x000fe400078e0202 */
[----:B------:R-:W-:Y:S01]  /*fc40*/  IMAD R5, R0, R5, RZ ;  /* 0x0000000500057224 */ /* 0x000fe200078e02ff */
[----:B------:R-:W-:Y:S01]  /*fc50*/  CS2R R10, SRZ ;  /* 0x00000000000a7805 */ /* 0x000fe2000001ff00 */
[----:B------:R-:W-:Y:S02]  /*fc60*/  IMAD R2, R14, c[0x0][0x1f4], R7 ;  /* 0x00007d000e027a24 */ /* 0x000fe400078e0207 */
[----:B------:R-:W-:Y:S01]  /*fc70*/  IMAD.WIDE R18, R201, 0x80, R8 ;  /* 0x00000080c9127825 */ /* 0x000fe200078e0208 */
[----:B------:R-:W-:-:S03]  /*fc80*/  SEL R5, R5, RZ, P2 ;  /* 0x000000ff05057207 */ /* 0x000fc60001000000 */
[----:B------:R-:W-:Y:S02]  /*fc90*/  @!P0 IMAD R200, R0, c[0x0][0x214], RZ ;  /* 0x0000850000c88a24 */ /* 0x000fe400078e02ff */
[----:B------:R-:W-:Y:S02]  /*fca0*/  IMAD.SHL.U32 R0, R6, 0x8, RZ ;  /* 0x0000000806007824 */ /* 0x000fe400078e00ff */
[----:B------:R-:W-:Y:S01]  /*fcb0*/  IMAD R5, R14, R4, R5 ;  /* 0x000000040e057224 */ /* 0x000fe200078e0205 */
[----:B------:R-:W-:Y:S01]  /*fcc0*/  @!P2 SHF.R.S32.HI R11, RZ, 0x1f, R200 ;  /* 0x0000001fff0ba819 */ /* 0x000fe200000114c8 */
[----:B------:R-:W-:Y:S01]  /*fcd0*/  @P1 IMAD.MOV.U32 R4, RZ, RZ, c[0x0][0x210] ;  /* 0x00008400ff041624 */ /* 0x000fe200078e00ff */
[----:B------:R-:W-:Y:S01]  /*fce0*/  IADD3 R12, P0, R0, R12, RZ ;  /* 0x0000000c000c7210 */ /* 0x000fe20007f1e0ff */
[----:B------:R-:W-:Y:S01]  /*fcf0*/  @!P1 IMAD.MOV.U32 R4, RZ, RZ, 0x1 ;  /* 0x00000001ff049424 */ /* 0x000fe200078e00ff */
[----:B------:R-:W-:Y:S02]  /*fd00*/  @!P2 MOV R10, R200 ;  /* 0x000000c8000aa202 */ /* 0x000fe40000000f00 */
[----:B------:R-:W-:-:S02]  /*fd10*/  ISETP.GE.AND P2, PT, R8, R206, PT ;  /* 0x000000ce0800720c */ /* 0x000fc40003f46270 */
[----:B------:R-:W-:Y:S01]  /*fd20*/  LEA.HI.X.SX32 R13, R0, R3, 0x1, P0 ;  /* 0x00000003000d7211 */ /* 0x000fe200000f0eff */
[----:B------:R-:W-:-:S04]  /*fd30*/  IMAD R3, R87, R4, RZ ;  /* 0x0000000457037224 */ /* 0x000fc800078e02ff */
[----:B------:R-:W-:Y:S01]  /*fd40*/  IMAD.WIDE.U32 R14, R14, c[0x0][0x1f0], R12 ;  /* 0x00007c000e0e7a25 */ /* 0x000fe200078e000c */
[----:B------:R-:W-:Y:S02]  /*fd50*/  SHF.R.S32.HI R7, RZ, 0x1f, R3 ;  /* 0x0000001fff077819 */ /* 0x000fe40000011403 */
[----:B------:R-:W-:Y:S01]  /*fd60*/  IADD3 R3, P1, P0, R3, R10, R5 ;  /* 0x0000000a03037210 */ /* 0x000fe2000783e005 */
[----:B------:R-:W-:Y:S01]  /*fd70*/  IMAD.IADD R21, R2, 0x1, R15 ;  /* 0x0000000102157824 */ /* 0x000fe200078e020f */
[----:B------:R-:W-:Y:S02]  /*fd80*/  SHF.R.S32.HI R10, RZ, 0x1f, R5 ;  /* 0x0000001fff0a7819 */ /* 0x000fe40000011405 */
[C---:B------:R-:W-:Y:S02]  /*fd90*/  IADD3 R5, R0.reuse, 0x80, RZ ;  /* 0x0000008000057810 */ /* 0x040fe40007ffe0ff */
[----:B------:R-:W-:Y:S02]  /*fda0*/  IADD3.X R10, R7, R11, R10, P1, P0 ;  /* 0x0000000b070a7210 */ /* 0x000fe40000fe040a */
[----:B------:R-:W-:Y:S01]  /*fdb0*/  IADD3 R7, R0, 0x40, RZ ;  /* 0x0000004000077810 */ /* 0x000fe20007ffe0ff */
        /* <DEDUP_REMOVED lines=14> */
.L_x_213:
[----:B------:R-:W-:Y:S05]  /*fea0*/  BSYNC B0 ;  /* 0x0000000000007941 */ /* 0x000fea0003800000 */
.L_x_212:
        /* <DEDUP_REMOVED lines=20> */
.L_x_215:
[----:B------:R-:W-:Y:S05]  /*fff0*/  BSYNC B0 ;  /* 0x0000000000007941 */ /* 0x000fea0003800000 */
.L_x_214:
        /* <DEDUP_REMOVED lines=20> */
.L_x_217:
[----:B------:R-:W-:Y:S05]  /*10140*/  BSYNC B0 ;  /* 0x0000000000007941 */ /* 0x000fea0003800000 */
.L_x_216:
        /* <DEDUP_REMOVED lines=9> */
[----:B------:R-:W-:Y:S02]  /*101e0*/  MOV R19, R21 ;  /* 0x0000001500137202 */ /* 0x000fe40000000f00 */
[----:B------:R-:W-:Y:S01]  /*101f0*/  ISETP.GE.AND P0, PT, R5, c[0x0][0x220], PT ;  /* 0x0000880005007a0c */ /* 0x000fe20003f06270 */
[----:B------:R-:W-:Y:S02]  /*10200*/  IMAD R15, R15, c[0x0][0x1e8], RZ ;  /* 0x00007a000f0f7a24 */ /* 0x000fe400078e02ff */
[----:B------:R-:W-:-:S04]  /*10210*/  IMAD.WIDE.U32 R18, R2, c[0x0][0x1e8], R18 ;  /* 0x00007a0002127a25 */ /* 0x000fc800078e0012 */
[----:B------:R-:W-:Y:S01]  /*10220*/  IMAD R15, R2, c[0x0][0x1ec], R15 ;  /* 0x00007b00020f7a24 */ /* 0x000fe200078e020f */
[----:B------:R-:W-:-:S03]  /*10230*/  LEA R14, P3, R18, c[0x0][0x1d0], 0x1 ;  /* 0x00007400120e7a11 */ /* 0x000fc600078608ff */
[----:B------:R-:W-:-:S05]  /*10240*/  IMAD.IADD R15, R19, 0x1, R15 ;  /* 0x00000001130f7824 */ /* 0x000fca00078e020f */
[----:B------:R-:W-:-:S05]  /*10250*/  LEA.HI.X R15, R18, c[0x0][0x1d4], R15, 0x1, P3 ;  /* 0x00007500120f7a11 */ /* 0x000fca00018f0c0f */
[----:B------:R1:W-:Y:S04]  /*10260*/  @!P2 STG.E.128 [R14.64], RZ ;  /* 0x000000ff0e00a986 */ /* 0x0003e8000c101d0c */
[----:B------:R1:W-:Y:S04]  /*10270*/  @!P1 STG.E.128 [R14.64+0x80], RZ ;  /* 0x000080ff0e009986 */ /* 0x0003e8000c101d0c */
[----:B------:R1:W-:Y:S02]  /*10280*/  @!P0 STG.E.128 [R14.64+0x100], RZ ;  /* 0x000100ff0e008986 */ /* 0x0003e4000c101d0c */
.L_x_219:
[----:B------:R-:W-:Y:S05]  /*10290*/  BSYNC B0 ;  /* 0x0000000000007941 */ /* 0x000fea0003800000 */
.L_x_218:
        /* <DEDUP_REMOVED lines=8> */
[CC--:B------:R-:W-:Y:S01]  /*10320*/  @!P5 IADD3 R6, P0, R9.reuse, R3.reuse, RZ ;  /* 0x000000030906d210 */ /* 0x0c0fe20007f1e0ff */
        /* <DEDUP_REMOVED lines=26> */
.L_x_220:
        /* <DEDUP_REMOVED lines=11> */
.L_x_686:


//--------------------- .text._ZN5flash16flash_fwd_kernelI23Flash_fwd_kernel_traitsILi192ELi128ELi64ELi8ELb0ELb0EN7cutlass10bfloat16_tE19Flash_kernel_traitsILi192ELi128ELi64ELi8ES3_EELb0ELb1ELb0ELb1ELb0ELb0ELb1ELb0EEEvNS_16Flash_fwd_paramsE --------------------------
	.section	.text._ZN5flash16flash_fwd_kernelI23Flash_fwd_kernel_traitsILi192ELi128ELi64ELi8ELb0ELb0EN7cutlass10bfloat16_tE19Flash_kernel_traitsILi192ELi128ELi64ELi8ES3_EELb0ELb1ELb0ELb1ELb0ELb0ELb1ELb0EEEvNS_16Flash_fwd_paramsE,"ax",@progbits
	.sectioninfo	@"SHI_REGISTERS=254"
	.align	128
        .global         _ZN5flash16flash_fwd_kernelI23Flash_fwd_kernel_traitsILi192ELi128ELi64ELi8ELb0ELb0EN7cutlass10bfloat16_tE19Flash_kernel_traitsILi192ELi128ELi64ELi8ES3_EELb0ELb1ELb0ELb1ELb0ELb0ELb1ELb0EEEvNS_16Flash_fwd_paramsE
        .type           _ZN5flash16flash_fwd_kernelI23Flash_fwd_kernel_traitsILi192ELi128ELi64ELi8ELb0ELb0EN7cutlass10bfloat16_tE19Flash_kernel_traitsILi192ELi128ELi64ELi8ES3_EELb0ELb1ELb0ELb1ELb0ELb0ELb1ELb0EEEvNS_16Flash_fwd_paramsE,@function
        .size           _ZN5flash16flash_fwd_kernelI23Flash_fwd_kernel_traitsILi192ELi128ELi64ELi8ELb0ELb0EN7cutlass10bfloat16_tE19Flash_kernel_traitsILi192ELi128ELi64ELi8ES3_EELb0ELb1ELb0ELb1ELb0ELb0ELb1ELb0EEEvNS_16Flash_fwd_paramsE,(.L_x_687 - _ZN5flash16flash_fwd_kernelI23Flash_fwd_kernel_traitsILi192ELi128ELi64ELi8ELb0ELb0EN7cutlass10bfloat16_tE19Flash_kernel_traitsILi192ELi128ELi64ELi8ES3_EELb0ELb1ELb0ELb1ELb0ELb0ELb1ELb0EEEvNS_16Flash_fwd_paramsE)
        .other          _ZN5flash16flash_fwd_kernelI23Flash_fwd_kernel_traitsILi192ELi128ELi64ELi8ELb0ELb0EN7cutlass10bfloat16_tE19Flash_kernel_traitsILi192ELi128ELi64ELi8ES3_EELb0ELb1ELb0ELb1ELb0ELb0ELb1ELb0EEEvNS_16Flash_fwd_paramsE,@"STO_CUDA_ENTRY STV_DEFAULT"
_ZN5flash16flash_fwd_kernelI23Flash_fwd_kernel_traitsILi192ELi128ELi64ELi8ELb0ELb0EN7cutlass10bfloat16_tE19Flash_kernel_traitsILi192ELi128ELi64ELi8ES3_EELb0ELb1ELb0ELb1ELb0ELb0ELb1ELb0EEEvNS_16Flash_fwd_paramsE:
.text._ZN5flash16flash_fwd_kernelI23Flash_fwd_kernel_traitsILi192ELi128ELi64ELi8ELb0ELb0EN7cutlass10bfloat16_tE19Flash_kernel_traitsILi192ELi128ELi64ELi8ES3_EELb0ELb1ELb0ELb1ELb0ELb0ELb1ELb0EEEvNS_16Flash_fwd_paramsE:
        /* <DEDUP_REMOVED lines=33> */
.L_x_221:
[----:B-1-34-:R-:W-:Y:S02]  /*0210*/  MOV R4, c[0x0][0x218] ;  /* 0x0000860000047a02 */ /* 0x01afe40000000f00 */
.L_x_222:
        /* <DEDUP_REMOVED lines=50> */
.L_x_224:
        /* <DEDUP_REMOVED lines=39> */
.L_x_225:
        /* <DEDUP_REMOVED lines=108> */
.L_x_227:
[----:B------:R-:W-:Y:S05]  /*0e70*/  BSYNC B0 ;  /* 0x0000000000007941 */ /* 0x000fea0003800000 */
.L_x_226:
        /* <DEDUP_REMOVED lines=37> */
.L_x_229:
[----:B------:R-:W-:Y:S05]  /*10d0*/  BSYNC B0 ;  /* 0x0000000000007941 */ /* 0x000fea0003800000 */
.L_x_228:
        /* <DEDUP_REMOVED lines=37> */
.L_x_231:
[----:B------:R-:W-:Y:S05]  /*1330*/  BSYNC B0 ;  /* 0x0000000000007941 */ /* 0x000fea0003800000 */
.L_x_230:
        /* <DEDUP_REMOVED lines=40> */
.L_x_233:
[----:B------:R-:W-:Y:S05]  /*15c0*/  BSYNC B0 ;  /* 0x0000000000007941 */ /* 0x000fea0003800000 */
.L_x_232:
        /* <DEDUP_REMOVED lines=36> */
.L_x_235:
[----:B------:R-:W-:Y:S05]  /*1810*/  BSYNC B0 ;  /* 0x0000000000007941 */ /* 0x000fea0003800000 */
.L_x_234:
        /* <DEDUP_REMOVED lines=34> */
.L_x_237:
[----:B------:R-:W-:Y:S05]  /*1a40*/  BSYNC B0 ;  /* 0x0000000000007941 */ /* 0x000fea0003800000 */
.L_x_236:
        /* <DEDUP_REMOVED lines=20> */
[----:B------:R-:W-:Y:S01]  /*1b90*/  IMAD R17, R142, UR6, RZ ;  /* 0x000000068e117c24 */ /* 0x000fe2000f8e02ff */
        /* <DEDUP_REMOVED lines=39> */
.L_x_239:
[----:B--2---:R-:W-:Y:S05]  /*1e10*/  BSYNC B0 ;  /* 0x0000000000007941 */ /* 0x004fea0003800000 */
.L_x_238:
        /* <DEDUP_REMOVED lines=36> */
.L_x_241:
[----:B------:R-:W-:Y:S05]  /*2060*/  BSYNC B0 ;  /* 0x0000000000007941 */ /* 0x000fea0003800000 */
.L_x_240:
        /* <DEDUP_REMOVED lines=11> */
[----:B------:R-:W-:Y:S01]  /*2120*/  LDSM.16.M88.4 R72, [R210] ;  /* 0x00000000d248783b */ /* 0x000fe20000000200 */
        /* <DEDUP_REMOVED lines=9> */
[----:B------:R-:W-:-:S03]  /*21c0*/  IADD3 R136, R6, c[0x0][0x2e8], RZ ;  /* 0x0000ba0006887a10 */ /* 0x000fc60007ffe0ff */
[----:B-1----:R-:W1:Y:S01]  /*21d0*/  LDSM.16.M88.4 R24, [R209+0xc000] ;  /* 0x00c00000d118783b */ /* 0x002e620000000200 */
[C---:B------:R-:W-:Y:S02]  /*21e0*/  IADD3 R4, R209.reuse, 0xc000, RZ ;  /* 0x0000c000d1047810 */ /* 0x040fe40007ffe0ff */
[----:B------:R-:W-:Y:S01]  /*21f0*/  IADD3 R207, R209, 0xc020, RZ ;  /* 0x0000c020d1cf7810 */ /* 0x000fe20007ffe0ff */
[----:B------:R-:W4:Y:S01]  /*2200*/  LDSM.16.M88.4 R56, [R209+0xc800] ;  /* 0x00c80000d138783b */ /* 0x000f220000000200 */
[----:B------:R-:W-:Y:S01]  /*2210*/  @P1 IADD3 R207, R4, -0x20, RZ ;  /* 0xffffffe004cf1810 */ /* 0x000fe20007ffe0ff */
[----:B------:R-:W-:Y:S01]  /*2220*/  IMAD.MOV.U32 R4, RZ, RZ, 0x40 ;  /* 0x00000040ff047424 */ /* 0x000fe200078e00ff */
[C---:B------:R-:W-:Y:S01]  /*2230*/  IADD3 R6, R136.reuse, 0x8, RZ ;  /* 0x0000000888067810 */ /* 0x040fe20007ffe0ff */
[----:B------:R-:W5:Y:S01]  /*2240*/  LDSM.16.M88.4 R48, [R209+0xd000] ;  /* 0x00d00000d130783b */ /* 0x000f620000000200 */
[-C--:B------:R-:W-:Y:S02]  /*2250*/  IMNMX R136, R136, R7.reuse, PT ;  /* 0x0000000788887217 */ /* 0x080fe40003800200 */
[----:B------:R-:W-:Y:S01]  /*2260*/  SEL R4, R4, 0xffffffc0, !P2 ;  /* 0xffffffc004047807 */ /* 0x000fe20005000000 */
[----:B---3--:R-:W3:Y:S01]  /*2270*/  LDSM.16.M88.4 R8, [R209+0xd800] ;  /* 0x00d80000d108783b */ /* 0x008ee20000000200 */
[----:B------:R-:W-:-:S02]  /*2280*/  IMNMX R135, R6, R7, PT ;  /* 0x0000000706877217 */ /* 0x000fc40003800200 */
[----:B------:R-:W-:Y:S01]  /*2290*/  IADD3 R199, R207, 0x800, RZ ;  /* 0x00000800cfc77810 */ /* 0x000fe20007ffe0ff */
[----:B------:R-:W2:Y:S01]  /*22a0*/  LDSM.16.M88.4 R28, [R207] ;  /* 0x00000000cf1c783b */ /* 0x000ea20000000200 */
[----:B------:R-:W-:Y:S01]  /*22b0*/  IMAD.IADD R203, R209, 0x1, R4 ;  /* 0x00000001d1cb7824 */ /* 0x000fe200078e0204 */
[C---:B------:R-:W-:Y:S01]  /*22c0*/  IADD3 R198, R207.reuse, 0x1000, RZ ;  /* 0x00001000cfc67810 */ /* 0x040fe20007ffe0ff */
[----:B------:R-:W-:Y:S01]  /*22d0*/  IMAD.IADD R196, R4, 0x1, R207 ;  /* 0x0000000104c47824 */ /* 0x000fe200078e02cf */
[----:B------:R-:W2:Y:S01]  /*22e0*/  LDSM.16.M88.4 R20, [R207+0x800] ;  /* 0x00080000cf14783b */ /* 0x000ea20000000200 */
[----:B------:R-:W-:Y:S01]  /*22f0*/  IMAD R4, R142, 0x40, R214 ;  /* 0x000000408e047824 */ /* 0x000fe200078e02d6 */
[----:B------:R-:W-:Y:S02]  /*2300*/  IADD3 R197, R207, 0x1800, RZ ;  /* 0x00001800cfc57810 */ /* 0x000fe40007ffe0ff */
[----:B------:R-:W2:Y:S01]  /*2310*/  LDSM.16.M88.4 R12, [R207+0x1000] ;  /* 0x00100000cf0c783b */ /* 0x000ea20000000200 */
[----:B------:R-:W-:Y:S01]  /*2320*/  I2F R93, R4 ;  /* 0x00000004005d7306 */ /* 0x000fe20000201400 */
[----:B------:R-:W-:-:S02]  /*2330*/  IADD3 R92, R4, 0x9, RZ ;  /* 0x00000009045c7810 */ /* 0x000fc40007ffe0ff */
[----:B------:R-:W2:Y:S01]  /*2340*/  LDSM.16.M88.4 R60, [R203+0xc000] ;  /* 0x00c00000cb3c783b */ /* 0x000ea20000000200 */
[C---:B------:R-:W-:Y:S02]  /*2350*/  IADD3 R88, R4.reuse, 0x1, RZ ;  /* 0x0000000104587810 */ /* 0x040fe40007ffe0ff */
[C---:B------:R-:W-:Y:S01]  /*2360*/  IADD3 R96, R4.reuse, 0x18, RZ ;  /* 0x0000001804607810 */ /* 0x040fe20007ffe0ff */
[----:B------:R-:W2:Y:S01]  /*2370*/  LDSM.16.M88.4 R76, [R207+0x1800] ;  /* 0x00180000cf4c783b */ /* 0x000ea20000000200 */
[----:B------:R-:W-:Y:S01]  /*2380*/  I2F R99, R92 ;  /* 0x0000005c00637306 */ /* 0x000fe20000201400 */
[C---:B------:R-:W-:Y:S02]  /*2390*/  IADD3 R102, R4.reuse, 0x21, RZ ;  /* 0x0000002104667810 */ /* 0x040fe40007ffe0ff */
[----:B------:R-:W2:Y:S01]  /*23a0*/  LDSM.16.M88.4 R36, [R203+0xc800] ;  /* 0x00c80000cb24783b */ /* 0x000ea20000000200 */
[C---:B------:R-:W-:Y:S02]  /*23b0*/  IADD3 R98, R4.reuse, 0x19, RZ ;  /* 0x0000001904627810 */ /* 0x040fe40007ffe0ff */
[C---:B------:R-:W-:Y:S01]  /*23c0*/  IADD3 R90, R4.reuse, 0x8, RZ ;  /* 0x00000008045a7810 */ /* 0x040fe20007ffe0ff */
[----:B-1----:R-:W-:Y:S01]  /*23d0*/  HMMA.16816.F32.BF16 R16, R72, R24, RZ ;  /* 0x000000184810723c */ /* 0x002fe200000418ff */
[----:B------:R-:W-:Y:S01]  /*23e0*/  LDSM.16.M88.4 R40, [R196] ;  /* 0x00000000c428783b */ /* 0x000fe20000000200 */
[----:B------:R-:W-:Y:S01]  /*23f0*/  I2F R95, R88 ;  /* 0x00000058005f7306 */ /* 0x000fe20000201400 */
[----:B------:R-:W-:-:S02]  /*2400*/  IADD3 R104, R4, 0x28, RZ ;  /* 0x0000002804687810 */ /* 0x000fc40007ffe0ff */
[----:B------:R-:W-:Y:S01]  /*2410*/  LDSM.16.M88.4 R80, [R203+0xd800] ;  /* 0x00d80000cb50783b */ /* 0x000fe20000000200 */
[C---:B------:R-:W-:Y:S02]  /*2420*/  IADD3 R94, R4.reuse, 0x10, RZ ;  /* 0x00000010045e7810 */ /* 0x040fe40007ffe0ff */
[C---:B------:R-:W-:Y:S01]  /*2430*/  HMMA.16816.F32.BF16 R24, R72.reuse, R26, RZ ;  /* 0x0000001a4818723c */ /* 0x040fe200000418ff */
[----:B------:R-:W-:Y:S01]  /*2440*/  LDSM.16.M88.4 R84, [R196+0x3800] ;  /* 0x00380000c454783b */ /* 0x000fe20000000200 */
[----:B------:R-:W-:Y:S01]  /*2450*/  I2F R103, R96 ;  /* 0x0000006000677306 */ /* 0x000fe20000201400 */
[----:B------:R-:W-:Y:S02]  /*2460*/  IADD3 R100, R4, 0x20, RZ ;  /* 0x0000002004647810 */ /* 0x000fe40007ffe0ff */
[-C--:B------:R-:W-:Y:S02]  /*2470*/  ISETP.GE.AND P5, PT, R92, R136.reuse, PT ;  /* 0x000000885c00720c */ /* 0x080fe40003fa6270 */
[C---:B------:R-:W-:Y:S01]  /*2480*/  IADD3 R106, R4.reuse, 0x29, RZ ;  /* 0x00000029046a7810 */ /* 0x040fe20007ffe0ff */
[----:B----4-:R-:W-:Y:S01]  /*2490*/  HMMA.16816.F32.BF16 R32, R72, R56, RZ ;  /* 0x000000384820723c */ /* 0x010fe200000418ff */
[----:B------:R-:W-:Y:S01]  /*24a0*/  IADD3 R108, R4, 0x30, RZ ;  /* 0x00000030046c7810 */ /* 0x000fe20007ffe0ff */
[----:B------:R-:W-:Y:S01]  /*24b0*/  I2F R109, R102 ;  /* 0x00000066006d7306 */ /* 0x000fe20000201400 */
[----:B------:R-:W-:-:S02]  /*24c0*/  ISETP.GE.AND P6, PT, R88, R136, PT ;  /* 0x000000885800720c */ /* 0x000fc40003fc6270 */
[-C--:B------:R-:W-:Y:S02]  /*24d0*/  ISETP.GE.AND P2, PT, R88, R135.reuse, PT ;  /* 0x000000875800720c */ /* 0x080fe40003f46270 */
[----:B------:R-:W-:Y:S01]  /*24e0*/  IADD3 R110, R4, 0x38, RZ ;  /* 0x00000038046e7810 */ /* 0x000fe20007ffe0ff */
[C---:B-----5:R-:W-:Y:S01]  /*24f0*/  HMMA.16816.F32.BF16 R52, R72.reuse, R48, RZ ;  /* 0x000000304834723c */ /* 0x060fe200000418ff */
[CC--:B------:R-:W-:Y:S01]  /*2500*/  ISETP.GE.AND P0, PT, R90.reuse, R135.reuse, PT ;  /* 0x000000875a00720c */ /* 0x0c0fe20003f06270 */
[----:B------:R-:W-:Y:S01]  /*2510*/  I2F R105, R98 ;  /* 0x0000006200697306 */ /* 0x000fe20000201400 */
[-C--:B------:R-:W-:Y:S02]  /*2520*/  ISETP.GE.AND P3, PT, R90, R136.reuse, PT ;  /* 0x000000885a00720c */ /* 0x080fe40003f66270 */
[----:B------:R-:W-:Y:S02]  /*2530*/  ISETP.GE.AND P4, PT, R92, R135, PT ;  /* 0x000000875c00720c */ /* 0x000fe40003f86270 */
[----:B------:R-:W-:Y:S01]  /*2540*/  ISETP.GE.AND P1, PT, R94, R136, PT ;  /* 0x000000885e00720c */ /* 0x000fe20003f26270 */
[----:B------:R-:W-:Y:S01]  /*2550*/  HMMA.16816.F32.BF16 R56, R72, R58, RZ ;  /* 0x0000003a4838723c */ /* 0x000fe200000418ff */
[C---:B------:R-:W-:Y:S01]  /*2560*/  IADD3 R195, R207.reuse, 0x2000, RZ ;  /* 0x00002000cfc37810 */ /* 0x040fe20007ffe0ff */
[----:B------:R-:W-:Y:S01]  /*2570*/  I2F R97, R90 ;  /* 0x0000005a00617306 */ /* 0x000fe20000201400 */
[----:B------:R-:W-:-:S02]  /*2580*/  IADD3 R194, R207, 0x2800, RZ ;  /* 0x00002800cfc27810 */ /* 0x000fc40007ffe0ff */
[C---:B------:R-:W-:Y:S02]  /*2590*/  IADD3 R193, R207.reuse, 0x3000, RZ ;  /* 0x00003000cfc17810 */ /* 0x040fe40007ffe0ff */
[C---:B------:R-:W-:Y:S01]  /*25a0*/  IADD3 R192, R207.reuse, 0x3800, RZ ;  /* 0x00003800cfc07810 */ /* 0x040fe20007ffe0ff */
[C---:B------:R-:W-:Y:S01]  /*25b0*/  HMMA.16816.F32.BF16 R48, R72.reuse, R50, RZ ;  /* 0x000000324830723c */ /* 0x040fe200000418ff */
[C---:B------:R-:W-:Y:S01]  /*25c0*/  IADD3 R191, R207.reuse, 0x4000, RZ ;  /* 0x00004000cfbf7810 */ /* 0x040fe20007ffe0ff */
[----:B------:R-:W-:Y:S01]  /*25d0*/  I2F R111, R104 ;  /* 0x00000068006f7306 */ /* 0x000fe20000201400 */
[C---:B------:R-:W-:Y:S02]  /*25e0*/  IADD3 R190, R207.reuse, 0x4800, RZ ;  /* 0x00004800cfbe7810 */ /* 0x040fe40007ffe0ff */
[C---:B------:R-:W-:Y:S02]  /*25f0*/  IADD3 R189, R207.reuse, 0x5000, RZ ;  /* 0x00005000cfbd7810 */ /* 0x040fe40007ffe0ff */
[----:B------:R-:W-:Y:S01]  /*2600*/  IADD3 R188, R207, 0x5800, RZ ;  /* 0x00005800cfbc7810 */ /* 0x000fe20007ffe0ff */
[C---:B---3--:R-:W-:Y:S02]  /*2610*/  HMMA.16816.F32.BF16 R44, R72.reuse, R8, RZ ;  /* 0x00000008482c723c */ /* 0x048fe400000418ff */
[----:B------:R-:W-:Y:S06]  /*2620*/  I2F R101, R94 ;  /* 0x0000005e00657306 */ /* 0x000fec0000201400 */
[----:B------:R-:W-:Y:S01]  /*2630*/  HMMA.16816.F32.BF16 R72, R72, R10, RZ ;  /* 0x0000000a4848723c */ /* 0x000fe200000418ff */
[----:B------:R-:W1:Y:S01]  /*2640*/  LDSM.16.M88.4 R8, [R203+0xd000] ;  /* 0x00d00000cb08783b */ /* 0x000e620000000200 */
[----:B------:R-:W-:Y:S06]  /*2650*/  I2F R107, R100 ;  /* 0x00000064006b7306 */ /* 0x000fec0000201400 */
[C---:B--2---:R-:W-:Y:S02]  /*2660*/  HMMA.16816.F32.BF16 R16, R64.reuse, R28, R16 ;  /* 0x0000001c4010723c */ /* 0x044fe40000041810 */
[----:B------:R-:W-:Y:S06]  /*2670*/  I2F R113, R106 ;  /* 0x0000006a00717306 */ /* 0x000fec0000201400 */
[C---:B------:R-:W-:Y:S01]  /*2680*/  HMMA.16816.F32.BF16 R24, R64.reuse, R30, R24 ;  /* 0x0000001e4018723c */ /* 0x040fe20000041818 */
[----:B------:R-:W-:Y:S01]  /*2690*/  LDSM.16.M88.4 R28, [R196+0x800] ;  /* 0x00080000c41c783b */ /* 0x000fe20000000200 */
[----:B------:R-:W-:Y:S06]  /*26a0*/  I2F R115, R108 ;  /* 0x0000006c00737306 */ /* 0x000fec0000201400 */
[C---:B------:R-:W-:Y:S02]  /*26b0*/  HMMA.16816.F32.BF16 R32, R64.reuse, R20, R32 ;  /* 0x000000144020723c */ /* 0x040fe40000041820 */
[----:B------:R-:W-:Y:S06]  /*26c0*/  I2F R117, R110 ;  /* 0x0000006e00757306 */ /* 0x000fec0000201400 */
[C---:B------:R-:W-:Y:S01]  /*26d0*/  HMMA.16816.F32.BF16 R56, R64.reuse, R22, R56 ;  /* 0x000000164038723c */ /* 0x040fe20000041838 */
[----:B------:R-:W2:Y:S07]  /*26e0*/  LDSM.16.M88.4 R20, [R205] ;  /* 0x00000000cd14783b */ /* 0x000eae0000000200 */
[C---:B------:R-:W-:Y:S08]  /*26f0*/  HMMA.16816.F32.BF16 R52, R64.reuse, R12, R52 ;  /* 0x0000000c4034723c */ /* 0x040ff00000041834 */
[----:B------:R-:W-:Y:S01]  /*2700*/  HMMA.16816.F32.BF16 R48, R64, R14, R48 ;  /* 0x0000000e4030723c */ /* 0x000fe20000041830 */
[----:B------:R-:W3:Y:S07]  /*2710*/  LDSM.16.M88.4 R12, [R196+0x1000] ;  /* 0x00100000c40c783b */ /* 0x000eee0000000200 */
[----:B------:R-:W-:Y:S08]  /*2720*/  HMMA.16816.F32.BF16 R16, R68, R60, R16 ;  /* 0x0000003c4410723c */ /* 0x000ff00000041810 */
[----:B------:R-:W-:Y:S08]  /*2730*/  HMMA.16816.F32.BF16 R44, R64, R76, R44 ;  /* 0x0000004c402c723c */ /* 0x000ff0000004182c */
[----:B------:R-:W-:Y:S01]  /*2740*/  HMMA.16816.F32.BF16 R24, R68, R62, R24 ;  /* 0x0000003e4418723c */ /* 0x000fe20000041818 */
[----:B------:R-:W-:Y:S07]  /*2750*/  LDSM.16.M88.4 R60, [R210+0x4000] ;  /* 0x00400000d23c783b */ /* 0x000fee0000000200 */
[----:B------:R-:W-:Y:S01]  /*2760*/  HMMA.16816.F32.BF16 R72, R64, R78, R72 ;  /* 0x0000004e4048723c */ /* 0x000fe20000041848 */
[----:B------:R-:W4:Y:S04]  /*2770*/  LDSM.16.M88.4 R64, [R209+0xe000] ;  /* 0x00e00000d140783b */ /* 0x000f280000000200 */
[----:B------:R-:W5:Y:S03]  /*2780*/  LDSM.16.M88.4 R76, [R196+0x1800] ;  /* 0x00180000c44c783b */ /* 0x000f660000000200 */
[C---:B------:R-:W-:Y:S08]  /*2790*/  HMMA.16816.F32.BF16 R32, R68.reuse, R36, R32 ;  /* 0x000000244420723c */ /* 0x040ff00000041820 */
[C---:B------:R-:W-:Y:S01]  /*27a0*/  HMMA.16816.F32.BF16 R56, R68.reuse, R38, R56 ;  /* 0x000000264438723c */ /* 0x040fe20000041838 */
[----:B------:R-:W3:Y:S07]  /*27b0*/  LDSM.16.M88.4 R36, [R209+0xe800] ;  /* 0x00e80000d124783b */ /* 0x000eee0000000200 */
[C---:B-1----:R-:W-:Y:S08]  /*27c0*/  HMMA.16816.F32.BF16 R52, R68.reuse, R8, R52 ;  /* 0x000000084434723c */ /* 0x042ff00000041834 */
[----:B------:R-:W-:Y:S01]  /*27d0*/  HMMA.16816.F32.BF16 R48, R68, R10, R48 ;  /* 0x0000000a4430723c */ /* 0x000fe20000041830 */
[----:B------:R-:W1:Y:S07]  /*27e0*/  LDSM.16.M88.4 R8, [R209+0xf000] ;  /* 0x00f00000d108783b */ /* 0x000e6e0000000200 */
[----:B--2---:R-:W-:Y:S08]  /*27f0*/  HMMA.16816.F32.BF16 R16, R20, R40, R16 ;  /* 0x000000281410723c */ /* 0x004ff00000041810 */
[----:B------:R-:W-:Y:S08]  /*2800*/  HMMA.16816.F32.BF16 R44, R68, R80, R44 ;  /* 0x00000050442c723c */ /* 0x000ff0000004182c */
[----:B------:R-:W-:Y:S01]  /*2810*/  HMMA.16816.F32.BF16 R24, R20, R42, R24 ;  /* 0x0000002a1418723c */ /* 0x000fe20000041818 */
[----:B------:R-:W-:Y:S07]  /*2820*/  LDSM.16.M88.4 R40, [R207+0x2000] ;  /* 0x00200000cf28783b */ /* 0x000fee0000000200 */
[----:B------:R-:W-:Y:S01]  /*2830*/  HMMA.16816.F32.BF16 R68, R68, R82, R72 ;  /* 0x000000524444723c */ /* 0x000fe20000041848 */
[----:B------:R-:W-:Y:S04]  /*2840*/  LDSM.16.M88.4 R72, [R209+0xf800] ;  /* 0x00f80000d148783b */ /* 0x000fe80000000200 */
[----:B------:R-:W-:Y:S03]  /*2850*/  LDSM.16.M88.4 R80, [R209+0x10800] ;  /* 0x01080000d150783b */ /* 0x000fe60000000200 */
[C---:B------:R-:W-:Y:S08]  /*2860*/  HMMA.16816.F32.BF16 R32, R20.reuse, R28, R32 ;  /* 0x0000001c1420723c */ /* 0x040ff00000041820 */
[C---:B------:R-:W-:Y:S01]  /*2870*/  HMMA.16816.F32.BF16 R56, R20.reuse, R30, R56 ;  /* 0x0000001e1438723c */ /* 0x040fe20000041838 */
[----:B------:R-:W-:Y:S07]  /*2880*/  LDSM.16.M88.4 R28, [R207+0x2800] ;  /* 0x00280000cf1c783b */ /* 0x000fee0000000200 */
[C---:B---3--:R-:W-:Y:S08]  /*2890*/  HMMA.16816.F32.BF16 R52, R20.reuse, R12, R52 ;  /* 0x0000000c1434723c */ /* 0x048ff00000041834 */
[----:B------:R-:W-:Y:S01]  /*28a0*/  HMMA.16816.F32.BF16 R48, R20, R14, R48 ;  /* 0x0000000e1430723c */ /* 0x000fe20000041830 */
[----:B------:R-:W2:Y:S07]  /*28b0*/  LDSM.16.M88.4 R12, [R208+0x4000] ;  /* 0x00400000d00c783b */ /* 0x000eae0000000200 */
[C---:B----4-:R-:W-:Y:S08]  /*28c0*/  HMMA.16816.F32.BF16 R16, R60.reuse, R64, R16 ;  /* 0x000000403c10723c */ /* 0x050ff00000041810 */
[----:B------:R-:W-:Y:S01]  /*28d0*/  HMMA.16816.F32.BF16 R24, R60, R66, R24 ;  /* 0x000000423c18723c */ /* 0x000fe20000041818 */
[----:B------:R-:W-:Y:S07]  /*28e0*/  LDSM.16.M88.4 R64, [R207+0x3800] ;  /* 0x00380000cf40783b */ /* 0x000fee0000000200 */
[C---:B-----5:R-:W-:Y:S08]  /*28f0*/  HMMA.16816.F32.BF16 R44, R20.reuse, R76, R44 ;  /* 0x0000004c142c723c */ /* 0x060ff0000004182c */
[----:B------:R-:W-:Y:S01]  /*2900*/  HMMA.16816.F32.BF16 R68, R20, R78, R68 ;  /* 0x0000004e1444723c */ /* 0x000fe20000041844 */
[----:B------:R-:W-:Y:S04]  /*2910*/  LDSM.16.M88.4 R20, [R207+0x3000] ;  /* 0x00300000cf14783b */ /* 0x000fe80000000200 */
[----:B------:R-:W-:Y:S03]  /*2920*/  LDSM.16.M88.4 R76, [R203+0xe800] ;  /* 0x00e80000cb4c783b */ /* 0x000fe60000000200 */
[C---:B------:R-:W-:Y:S08]  /*2930*/  HMMA.16816.F32.BF16 R32, R60.reuse, R36, R32 ;  /* 0x000000243c20723c */ /* 0x040ff00000041820 */
[C---:B------:R-:W-:Y:S01]  /*2940*/  HMMA.16816.F32.BF16 R56, R60.reuse, R38, R56 ;  /* 0x000000263c38723c */ /* 0x040fe20000041838 */
[----:B------:R-:W-:Y:S07]  /*2950*/  LDSM.16.M88.4 R36, [R206+0x4000] ;  /* 0x00400000ce24783b */ /* 0x000fee0000000200 */
[C---:B-1----:R-:W-:Y:S08]  /*2960*/  HMMA.16816.F32.BF16 R52, R60.reuse, R8, R52 ;  /* 0x000000083c34723c */ /* 0x042ff00000041834 */
[----:B------:R-:W-:Y:S01]  /*2970*/  HMMA.16816.F32.BF16 R48, R60, R10, R48 ;  /* 0x0000000a3c30723c */ /* 0x000fe20000041830 */
[----:B------:R-:W1:Y:S07]  /*2980*/  LDSM.16.M88.4 R8, [R203+0xe000] ;  /* 0x00e00000cb08783b */ /* 0x000e6e0000000200 */
[C---:B--2---:R-:W-:Y:S08]  /*2990*/  HMMA.16816.F32.BF16 R16, R12.reuse, R40, R16 ;  /* 0x000000280c10723c */ /* 0x044ff00000041810 */
[----:B------:R-:W-:Y:S01]  /*29a0*/  HMMA.16816.F32.BF16 R24, R12, R42, R24 ;  /* 0x0000002a0c18723c */ /* 0x000fe20000041818 */
[----:B------:R-:W-:Y:S07]  /*29b0*/  LDSM.16.M88.4 R40, [R203+0xf800] ;  /* 0x00f80000cb28783b */ /* 0x000fee0000000200 */
[C---:B------:R-:W-:Y:S08]  /*29c0*/  HMMA.16816.F32.BF16 R44, R60.reuse, R72, R44 ;  /* 0x000000483c2c723c */ /* 0x040ff0000004182c */
[----:B------:R-:W-:Y:S01]  /*29d0*/  HMMA.16816.F32.BF16 R68, R60, R74, R68 ;  /* 0x0000004a3c44723c */ /* 0x000fe20000041844 */
[----:B------:R-:W-:Y:S04]  /*29e0*/  LDSM.16.M88.4 R72, [R205+0x4000] ;  /* 0x00400000cd48783b */ /* 0x000fe80000000200 */
[----:B------:R-:W-:Y:S03]  /*29f0*/  LDSM.16.M88.4 R60, [R203+0xf000] ;  /* 0x00f00000cb3c783b */ /* 0x000fe60000000200 */
[C---:B------:R-:W-:Y:S08]  /*2a00*/  HMMA.16816.F32.BF16 R32, R12.reuse, R28, R32 ;  /* 0x0000001c0c20723c */ /* 0x040ff00000041820 */
[----:B------:R-:W-:Y:S01]  /*2a10*/  HMMA.16816.F32.BF16 R56, R12, R30, R56 ;  /* 0x0000001e0c38723c */ /* 0x000fe20000041838 */
[----:B------:R-:W2:Y:S07]  /*2a20*/  LDSM.16.M88.4 R28, [R196+0x2000] ;  /* 0x00200000c41c783b */ /* 0x000eae0000000200 */
        /* <DEDUP_REMOVED lines=8> */
[----:B------:R-:W1:Y:S04]  /*2ab0*/  LDSM.16.M88.4 R64, [R210+0x8000] ;  /* 0x00800000d240783b */ /* 0x000e680000000200 */
[----:B------:R-:W3:Y:S03]  /*2ac0*/  LDSM.16.M88.4 R12, [R196+0x3000] ;  /* 0x00300000c40c783b */ /* 0x000ee60000000200 */
[C---:B--2---:R-:W-:Y:S08]  /*2ad0*/  HMMA.16816.F32.BF16 R16, R72.reuse, R28, R16 ;  /* 0x0000001c4810723c */ /* 0x044ff00000041810 */
[----:B------:R-:W-:Y:S01]  /*2ae0*/  HMMA.16816.F32.BF16 R24, R72, R30, R24 ;  /* 0x0000001e4818723c */ /* 0x000fe20000041818 */
[----:B------:R-:W-:Y:S07]  /*2af0*/  LDSM.16.M88.4 R28, [R207+0x4000] ;  /* 0x00400000cf1c783b */ /* 0x000fee0000000200 */
[C---:B------:R-:W-:Y:S08]  /*2b00*/  HMMA.16816.F32.BF16 R52, R36.reuse, R60, R52 ;  /* 0x0000003c2434723c */ /* 0x040ff00000041834 */
[C---:B------:R-:W-:Y:S01]  /*2b10*/  HMMA.16816.F32.BF16 R48, R36.reuse, R62, R48 ;  /* 0x0000003e2430723c */ /* 0x040fe20000041830 */
[----:B------:R-:W-:Y:S07]  /*2b20*/  LDSM.16.M88.4 R60, [R209+0x11000] ;  /* 0x01100000d13c783b */ /* 0x000fee0000000200 */
[C---:B------:R-:W-:Y:S08]  /*2b30*/  HMMA.16816.F32.BF16 R44, R36.reuse, R40, R44 ;  /* 0x00000028242c723c */ /* 0x040ff0000004182c */
[C---:B------:R-:W-:Y:S01]  /*2b40*/  HMMA.16816.F32.BF16 R68, R36.reuse, R42, R68 ;  /* 0x0000002a2444723c */ /* 0x040fe20000041844 */
[----:B------:R-:W2:Y:S07]  /*2b50*/  LDSM.16.M88.4 R40, [R208+0x8000] ;  /* 0x00800000d028783b */ /* 0x000eae0000000200 */
[C---:B------:R-:W-:Y:S08]  /*2b60*/  HMMA.16816.F32.BF16 R32, R36.reuse, R76, R32 ;  /* 0x0000004c2420723c */ /* 0x040ff00000041820 */
[----:B------:R-:W-:Y:S01]  /*2b70*/  HMMA.16816.F32.BF16 R56, R36, R78, R56 ;  /* 0x0000004e2438723c */ /* 0x000fe20000041838 */
[----:B------:R-:W-:Y:S04]  /*2b80*/  LDSM.16.M88.4 R76, [R203+0x10000] ;  /* 0x01000000cb4c783b */ /* 0x000fe80000000200 */
[----:B------:R-:W-:Y:S03]  /*2b90*/  LDSM.16.M88.4 R36, [R207+0x4800] ;  /* 0x00480000cf24783b */ /* 0x000fe60000000200 */
[C---:B-1----:R-:W-:Y:S08]  /*2ba0*/  HMMA.16816.F32.BF16 R16, R64.reuse, R8, R16 ;  /* 0x000000084010723c */ /* 0x042ff00000041810 */
[----:B------:R-:W-:Y:S01]  /*2bb0*/  HMMA.16816.F32.BF16 R24, R64, R10, R24 ;  /* 0x0000000a4018723c */ /* 0x000fe20000041818 */
[----:B------:R-:W-:Y:S07]  /*2bc0*/  LDSM.16.M88.4 R8, [R205+0x8000] ;  /* 0x00800000cd08783b */ /* 0x000fee0000000200 */
[C---:B---3--:R-:W-:Y:S08]  /*2bd0*/  HMMA.16816.F32.BF16 R52, R72.reuse, R12, R52 ;  /* 0x0000000c4834723c */ /* 0x048ff00000041834 */
[C---:B------:R-:W-:Y:S01]  /*2be0*/  HMMA.16816.F32.BF16 R48, R72.reuse, R14, R48 ;  /* 0x0000000e4830723c */ /* 0x040fe20000041830 */
[----:B------:R-:W1:Y:S07]  /*2bf0*/  LDSM.16.M88.4 R12, [R206+0x8000] ;  /* 0x00800000ce0c783b */ /* 0x000e6e0000000200 */
[C---:B------:R-:W-:Y:S08]  /*2c00*/  HMMA.16816.F32.BF16 R32, R72.reuse, R20, R32 ;  /* 0x000000144820723c */ /* 0x040ff00000041820 */
[----:B------:R-:W-:Y:S01]  /*2c10*/  HMMA.16816.F32.BF16 R56, R72, R22, R56 ;  /* 0x000000164838723c */ /* 0x000fe20000041838 */
[----:B------:R-:W3:Y:S07]  /*2c20*/  LDSM.16.M88.4 R20, [R196+0x4000] ;  /* 0x00400000c414783b */ /* 0x000eee0000000200 */
[C---:B--2---:R-:W-:Y:S08]  /*2c30*/  HMMA.16816.F32.BF16 R16, R40.reuse, R28, R16 ;  /* 0x0000001c2810723c */ /* 0x044ff00000041810 */
[----:B------:R-:W-:Y:S01]  /*2c40*/  HMMA.16816.F32.BF16 R24, R40, R30, R24 ;  /* 0x0000001e2818723c */ /* 0x000fe20000041818 */
[----:B------:R-:W2:Y:S07]  /*2c50*/  LDSM.16.M88.4 R28, [R203+0x10800] ;  /* 0x01080000cb1c783b */ /* 0x000eae0000000200 */
[C---:B------:R-:W-:Y:S08]  /*2c60*/  HMMA.16816.F32.BF16 R32, R64.reuse, R80, R32 ;  /* 0x000000504020723c */ /* 0x040ff00000041820 */
[----:B------:R-:W-:Y:S08]  /*2c70*/  HMMA.16816.F32.BF16 R56, R64, R82, R56 ;  /* 0x000000524038723c */ /* 0x000ff00000041838 */
[C---:B-1----:R-:W-:Y:S08]  /*2c80*/  HMMA.16816.F32.BF16 R16, R12.reuse, R76, R16 ;  /* 0x0000004c0c10723c */ /* 0x042ff00000041810 */
[----:B------:R-:W-:Y:S01]  /*2c90*/  HMMA.16816.F32.BF16 R24, R12, R78, R24 ;  /* 0x0000004e0c18723c */ /* 0x000fe20000041818 */
[----:B------:R-:W1:Y:S07]  /*2ca0*/  LDSM.16.M88.4 R76, [R207+0x5000] ;  /* 0x00500000cf4c783b */ /* 0x000e6e0000000200 */
[----:B------:R-:W-:Y:S08]  /*2cb0*/  HMMA.16816.F32.BF16 R32, R40, R36, R32 ;  /* 0x000000242820723c */ /* 0x000ff00000041820 */
[----:B------:R-:W-:Y:S01]  /*2cc0*/  HMMA.16816.F32.BF16 R80, R64, R60, R52 ;  /* 0x0000003c4050723c */ /* 0x000fe20000041834 */
[----:B------:R-:W4:Y:S06]  /*2cd0*/  LDSM.16.M88.4 R52, [R196+0x4800] ;  /* 0x00480000c434783b */ /* 0x000f2c0000000200 */
[C---:B------:R-:W-:Y:S01]  /*2ce0*/  IADD3 R60, R4.reuse, 0x31, RZ ;  /* 0x00000031043c7810 */ /* 0x040fe20007ffe0ff */
[----:B------:R-:W-:Y:S01]  /*2cf0*/  HMMA.16816.F32.BF16 R56, R40, R38, R56 ;  /* 0x000000262838723c */ /* 0x000fe20000041838 */
[----:B------:R-:W5:Y:S02]  /*2d00*/  LDSM.16.M88.4 R36, [R203+0x11000] ;  /* 0x01100000cb24783b */ /* 0x000f640000000200 */
[----:B------:R-:W-:Y:S05]  /*2d10*/  I2F R61, R60 ;  /* 0x0000003c003d7306 */ /* 0x000fea0000201400 */
[C---:B---3--:R-:W-:Y:S08]  /*2d20*/  HMMA.16816.F32.BF16 R16, R8.reuse, R20, R16 ;  /* 0x000000140810723c */ /* 0x048ff00000041810 */
[----:B------:R-:W-:Y:S01]  /*2d30*/  HMMA.16816.F32.BF16 R24, R8, R22, R24 ;  /* 0x000000160818723c */ /* 0x000fe20000041818 */
[----:B------:R-:W3:Y:S07]  /*2d40*/  LDSM.16.M88.4 R20, [R196+0x5000] ;  /* 0x00500000c414783b */ /* 0x000eee0000000200 */
[----:B------:R-:W-:Y:S07]  /*2d50*/  HMMA.16816.F32.BF16 R44, R72, R84, R44 ;  /* 0x00000054482c723c */ /* 0x000fee000004182c */
[----:B------:R-:W-:Y:S01]  /*2d60*/  IADD3 R84, R4, 0x11, RZ ;  /* 0x0000001104547810 */ /* 0x000fe20007ffe0ff */
[----:B--2---:R-:W-:Y:S01]  /*2d70*/  HMMA.16816.F32.BF16 R32, R12, R28, R32 ;  /* 0x0000001c0c20723c */ /* 0x004fe20000041820 */
[----:B------:R-:W-:-:S02]  /*2d80*/  FMUL.FTZ R112, R16, c[0x0][0x2ec] ;  /* 0x0000bb0010707a20 */ /* 0x000fc40000410000 */
[----:B------:R-:W-:Y:S04]  /*2d90*/  I2F R85, R84 ;  /* 0x0000005400557306 */ /* 0x000fe80000201400 */
[----:B------:R-:W-:Y:S01]  /*2da0*/  IADD3 R28, R4, 0x39, RZ ;  /* 0x00000039041c7810 */ /* 0x000fe20007ffe0ff */
[----:B------:R-:W-:Y:S01]  /*2db0*/  HMMA.16816.F32.BF16 R68, R72, R86, R68 ;  /* 0x000000564844723c */ /* 0x000fe20000041844 */
[----:B------:R-:W-:Y:S02]  /*2dc0*/  FMUL.FTZ R24, R24, c[0x0][0x2ec] ;  /* 0x0000bb0018187a20 */ /* 0x000fe40000410000 */
[----:B------:R-:W-:Y:S04]  /*2dd0*/  I2F R29, R28 ;  /* 0x0000001c001d7306 */ /* 0x000fe80000201400 */
[----:B------:R-:W-:Y:S01]  /*2de0*/  FMUL.FTZ R73, R17, c[0x0][0x2ec] ;  /* 0x0000bb0011497a20 */ /* 0x000fe20000410000 */
[----:B-1----:R-:W-:Y:S01]  /*2df0*/  HMMA.16816.F32.BF16 R80, R40, R76, R80 ;  /* 0x0000004c2850723c */ /* 0x002fe20000041850 */
[----:B------:R-:W-:-:S02]  /*2e00*/  FMUL.FTZ R72, R18, c[0x0][0x2ec] ;  /* 0x0000bb0012487a20 */ /* 0x000fc40000410000 */
[----:B------:R-:W-:Y:S05]  /*2e10*/  MUFU.TANH R112, R112 ;  /* 0x0000007000707308 */ /* 0x000fea0000002400 */
[----:B------:R-:W-:Y:S03]  /*2e20*/  HMMA.16816.F32.BF16 R56, R12, R30, R56 ;  /* 0x0000001e0c38723c */ /* 0x000fe60000041838 */
[----:B------:R1:W-:Y:S04]  /*2e30*/  MUFU.TANH R31, R24 ;  /* 0x00000018001f7308 */ /* 0x0003e80000002400 */
[----:B------:R-:W-:Y:S01]  /*2e40*/  FMUL.FTZ R30, R19, c[0x0][0x2ec] ;  /* 0x0000bb00131e7a20 */ /* 0x000fe20000410000 */
[----:B----4-:R-:W-:Y:S01]  /*2e50*/  HMMA.16816.F32.BF16 R32, R8, R52, R32 ;  /* 0x000000340820723c */ /* 0x010fe20000041820 */
[----:B------:R-:W2:Y:S02]  /*2e60*/  LDSM.16.M88.4 R16, [R209+0x11800] ;  /* 0x01180000d110783b */ /* 0x000ea40000000200 */
[----:B------:R-:W-:Y:S04]  /*2e70*/  MUFU.TANH R73, R73 ;  /* 0x0000004900497308 */ /* 0x000fe80000002400 */
[----:B------:R-:W-:Y:S01]  /*2e80*/  FMUL.FTZ R52, R25, c[0x0][0x2ec] ;  /* 0x0000bb0019347a20 */ /* 0x000fe20000410000 */
[----:B-----5:R-:W-:Y:S03]  /*2e90*/  HMMA.16816.F32.BF16 R80, R12, R36, R80 ;  /* 0x000000240c50723c */ /* 0x020fe60000041850 */
[----:B------:R-:W-:Y:S04]  /*2ea0*/  MUFU.TANH R30, R30 ;  /* 0x0000001e001e7308 */ /* 0x000fe80000002400 */
[----:B------:R-:W-:Y:S01]  /*2eb0*/  FMUL.FTZ R36, R26, c[0x0][0x2ec] ;  /* 0x0000bb001a247a20 */ /* 0x000fe20000410000 */
[----:B------:R-:W-:Y:S01]  /*2ec0*/  HMMA.16816.F32.BF16 R48, R64, R62, R48 ;  /* 0x0000003e4030723c */ /* 0x000fe20000041830 */
[----:B------:R-:W-:-:S02]  /*2ed0*/  FMUL.FTZ R37, R27, c[0x0][0x2ec] ;  /* 0x0000bb001b257a20 */ /* 0x000fc40000410000 */
[----:B-1----:R-:W1:Y:S01]  /*2ee0*/  LDSM.16.M88.4 R24, [R207+0x5800] ;  /* 0x00580000cf18783b */ /* 0x002e620000000200 */
[----:B------:R-:W-:Y:S04]  /*2ef0*/  MUFU.TANH R52, R52 ;  /* 0x0000003400347308 */ /* 0x000fe80000002400 */
[----:B------:R-:W-:Y:S01]  /*2f00*/  HMMA.16816.F32.BF16 R56, R8, R54, R56 ;  /* 0x000000360838723c */ /* 0x000fe20000041838 */
[----:B------:R-:W-:Y:S02]  /*2f10*/  FMUL.FTZ R33, R33, c[0x0][0x2ec] ;  /* 0x0000bb0021217a20 */ /* 0x000fe40000410000 */
[----:B------:R-:W-:Y:S01]  /*2f20*/  FMUL.FTZ R34, R34, c[0x0][0x2ec] ;  /* 0x0000bb0022227a20 */ /* 0x000fe20000410000 */
[----:B------:R-:W-:Y:S01]  /*2f30*/  MUFU.TANH R36, R36 ;  /* 0x0000002400247308 */ /* 0x000fe20000002400 */
[----:B------:R-:W-:-:S02]  /*2f40*/  FMUL.FTZ R32, R32, c[0x0][0x2ec] ;  /* 0x0000bb0020207a20 */ /* 0x000fc40000410000 */
[----:B------:R-:W-:Y:S01]  /*2f50*/  FMUL.FTZ R35, R35, c[0x0][0x2ec] ;  /* 0x0000bb0023237a20 */ /* 0x000fe20000410000 */
[----:B---3--:R-:W-:Y:S04]  /*2f60*/  HMMA.16816.F32.BF16 R80, R8, R20, R80 ;  /* 0x000000140850723c */ /* 0x008fe80000041850 */
[----:B------:R-:W-:Y:S04]  /*2f70*/  MUFU.TANH R33, R33 ;  /* 0x0000002100217308 */ /* 0x000fe80000002400 */
[----:B------:R-:W-:Y:S04]  /*2f80*/  HMMA.16816.F32.BF16 R48, R40, R78, R48 ;  /* 0x0000004e2830723c */ /* 0x000fe80000041830 */
[----:B------:R-:W-:Y:S04]  /*2f90*/  MUFU.TANH R34, R34 ;  /* 0x0000002200227308 */ /* 0x000fe80000002400 */
[----:B--2---:R-:W-:Y:S01]  /*2fa0*/  HMMA.16816.F32.BF16 R44, R64, R16, R44 ;  /* 0x00000010402c723c */ /* 0x004fe2000004182c */
[----:B------:R-:W-:-:S02]  /*2fb0*/  FMUL.FTZ R20, R56, c[0x0][0x2ec] ;  /* 0x0000bb0038147a20 */ /* 0x000fc40000410000 */
[----:B------:R-:W-:Y:S01]  /*2fc0*/  FMUL.FTZ R21, R57, c[0x0][0x2ec] ;  /* 0x0000bb0039157a20 */ /* 0x000fe20000410000 */
[----:B------:R-:W2:Y:S01]  /*2fd0*/  MUFU.TANH R37, R37 ;  /* 0x0000002500257308 */ /* 0x000ea20000002400 */
[----:B------:R-:W-:-:S03]  /*2fe0*/  FMUL.FTZ R59, R59, c[0x0][0x2ec] ;  /* 0x0000bb003b3b7a20 */ /* 0x000fc60000410000 */
[----:B------:R-:W-:Y:S01]  /*2ff0*/  HMMA.16816.F32.BF16 R68, R64, R18, R68 ;  /* 0x000000124044723c */ /* 0x000fe20000041844 */
[----:B------:R-:W3:Y:S03]  /*3000*/  LDSM.16.M88.4 R16, [R203+0x11800] ;  /* 0x01180000cb10783b */ /* 0x000ee60000000200 */
[----:B------:R-:W-:Y:S04]  /*3010*/  MUFU.TANH R20, R20 ;  /* 0x0000001400147308 */ /* 0x000fe80000002400 */
[----:B------:R-:W-:Y:S04]  /*3020*/  HMMA.16816.F32.BF16 R48, R12, R38, R48 ;  /* 0x000000260c30723c */ /* 0x000fe80000041830 */
[----:B------:R-:W-:Y:S01]  /*3030*/  MUFU.TANH R21, R21 ;  /* 0x0000001500157308 */ /* 0x000fe20000002400 */
[----:B--2---:R-:W-:-:S02]  /*3040*/  FFMA.FTZ R7, R99, R0, R37 ;  /* 0x0000000063077223 */ /* 0x004fc40000010025 */
[----:B------:R-:W-:Y:S01]  /*3050*/  FMUL.FTZ R38, R58, c[0x0][0x2ec] ;  /* 0x0000bb003a267a20 */ /* 0x000fe20000410000 */
[----:B-1----:R-:W-:Y:S01]  /*3060*/  HMMA.16816.F32.BF16 R44, R40, R24, R44 ;  /* 0x00000018282c723c */ /* 0x002fe2000004182c */
[----:B------:R-:W-:Y:S01]  /*3070*/  FMUL.FTZ R39, R80, c[0x0][0x2ec] ;  /* 0x0000bb0050277a20 */ /* 0x000fe20000410000 */
[----:B------:R-:W-:Y:S02]  /*3080*/  FSEL R7, R7, -INF , !P4 ;  /* 0xff80000007077808 */ /* 0x000fe40006000000 */
[----:B------:R-:W1:Y:S01]  /*3090*/  MUFU.TANH R32, R32 ;  /* 0x0000002000207308 */ /* 0x000e620000002400 */
[----:B------:R-:W-:-:S03]  /*30a0*/  ISETP.GE.AND P4, PT, R98, R136, PT ;  /* 0x000000886200720c */ /* 0x000fc60003f86270 */
[----:B------:R-:W-:Y:S01]  /*30b0*/  HMMA.16816.F32.BF16 R68, R40, R26, R68 ;  /* 0x0000001a2844723c */ /* 0x000fe20000041844 */
[----:B------:R-:W2:Y:S01]  /*30c0*/  LDSM.16.M88.4 R24, [R196+0x5800] ;  /* 0x00580000c418783b */ /* 0x000ea20000000200 */
[----:B------:R-:W-:-:S04]  /*30d0*/  DEPBAR.LE SB0, 0x0 ;  /* 0x000080000000791a */ /* 0x000fc80000000000 */
[----:B------:R-:W-:Y:S01]  /*30e0*/  MUFU.TANH R38, R38 ;  /* 0x0000002600267308 */ /* 0x000fe20000002400 */
[----:B------:R-:W-:Y:S01]  /*30f0*/  FMUL.FTZ R41, R82, c[0x0][0x2ec] ;  /* 0x0000bb0052297a20 */ /* 0x000fe20000410000 */
[----:B------:R-:W-:Y:S01]  /*3100*/  HMMA.16816.F32.BF16 R48, R8, R22, R48 ;  /* 0x000000160830723c */ /* 0x000fe20000041830 */
[----:B-1----:R-:W-:-:S05]  /*3110*/  FFMA.FTZ R6, R101, R0, R32 ;  /* 0x0000000065067223 */ /* 0x002fca0000010020 */
[----:B------:R-:W-:Y:S01]  /*3120*/  MUFU.TANH R35, R35 ;  /* 0x0000002300237308 */ /* 0x000fe20000002400 */
[----:B------:R-:W-:Y:S01]  /*3130*/  FMUL.FTZ R23, R83, c[0x0][0x2ec] ;  /* 0x0000bb0053177a20 */ /* 0x000fe20000410000 */
[C---:B---3--:R-:W-:Y:S01]  /*3140*/  HMMA.16816.F32.BF16 R44, R12.reuse, R16, R44 ;  /* 0x000000100c2c723c */ /* 0x048fe2000004182c */
[----:B------:R-:W-:Y:S01]  /*3150*/  FMUL.FTZ R22, R81, c[0x0][0x2ec] ;  /* 0x0000bb0051167a20 */ /* 0x000fe20000410000 */
[----:B------:R-:W-:Y:S02]  /*3160*/  FSEL R6, R6, -INF , !P1 ;  /* 0xff80000006067808 */ /* 0x000fe40004800000 */
[----:B------:R-:W-:Y:S02]  /*3170*/  ISETP.GE.AND P1, PT, R98, R135, PT ;  /* 0x000000876200720c */ /* 0x000fe40003f26270 */
[----:B------:R-:W1:Y:S01]  /*3180*/  MUFU.TANH R23, R23 ;  /* 0x0000001700177308 */ /* 0x000e620000002400 */
[CC--:B------:R-:W-:Y:S01]  /*3190*/  FFMA.FTZ R17, R97.reuse, R0.reuse, R36 ;  /* 0x0000000061117223 */ /* 0x0c0fe20000010024 */
[----:B------:R-:W-:Y:S01]  /*31a0*/  HMMA.16816.F32.BF16 R68, R12, R18, R68 ;  /* 0x000000120c44723c */ /* 0x000fe20000041844 */
[----:B------:R-:W-:-:S03]  /*31b0*/  FFMA.FTZ R16, R97, R0, R31 ;  /* 0x0000000061107223 */ /* 0x000fc6000001001f */
[----:B------:R-:W-:Y:S02]  /*31c0*/  FSEL R17, R17, -INF , !P0 ;  /* 0xff80000011117808 */ /* 0x000fe40004000000 */
[----:B------:R-:W-:Y:S01]  /*31d0*/  MUFU.TANH R22, R22 ;  /* 0x0000001600167308 */ /* 0x000fe20000002400 */
[----:B------:R-:W-:Y:S01]  /*31e0*/  FSEL R16, R16, -INF , !P3 ;  /* 0xff80000010107808 */ /* 0x000fe20005800000 */
[----:B------:R-:W-:Y:S01]  /*31f0*/  FMUL.FTZ R42, R48, c[0x0][0x2ec] ;  /* 0x0000bb00302a7a20 */ /* 0x000fe20000410000 */
[----:B------:R-:W-:Y:S01]  /*3200*/  ISETP.GE.AND P0, PT, R96, R136, PT ;  /* 0x000000886000720c */ /* 0x000fe20003f06270 */
[-C--:B------:R-:W-:Y:S01]  /*3210*/  FFMA.FTZ R18, R99, R0.reuse, R52 ;  /* 0x0000000063127223 */ /* 0x080fe20000010034 */
[-C--:B------:R-:W-:Y:S01]  /*3220*/  ISETP.GE.AND P3, PT, R84, R135.reuse, PT ;  /* 0x000000875400720c */ /* 0x080fe20003f66270 */
[-C--:B------:R-:W-:Y:S02]  /*3230*/  FFMA.FTZ R19, R95, R0.reuse, R30 ;  /* 0x000000005f137223 */ /* 0x080fe4000001001e */
[----:B------:R-:W3:Y:S01]  /*3240*/  MUFU.TANH R42, R42 ;  /* 0x0000002a002a7308 */ /* 0x000ee20000002400 */
[----:B------:R-:W-:Y:S01]  /*3250*/  FMUL.FTZ R30, R51, c[0x0][0x2ec] ;  /* 0x0000bb00331e7a20 */ /* 0x000fe20000410000 */
[----:B------:R-:W-:Y:S01]  /*3260*/  FSEL R18, R18, -INF , !P5 ;  /* 0xff80000012127808 */ /* 0x000fe20006800000 */
[C---:B--2---:R-:W-:Y:S01]  /*3270*/  HMMA.16816.F32.BF16 R44, R8.reuse, R24, R44 ;  /* 0x00000018082c723c */ /* 0x044fe2000004182c */
[-C--:B------:R-:W-:Y:S01]  /*3280*/  ISETP.GE.AND P5, PT, R96, R135.reuse, PT ;  /* 0x000000876000720c */ /* 0x080fe20003fa6270 */
[-C--:B-1----:R-:W-:Y:S01]  /*3290*/  FFMA.FTZ R179, R109, R0.reuse, R23 ;  /* 0x000000006db37223 */ /* 0x082fe20000010017 */
[----:B------:R-:W-:Y:S01]  /*32a0*/  FSEL R19, R19, -INF , !P2 ;  /* 0xff80000013137808 */ /* 0x000fe20005000000 */
[-C--:B------:R-:W-:Y:S01]  /*32b0*/  FFMA.FTZ R14, R95, R0.reuse, R73 ;  /* 0x000000005f0e7223 */ /* 0x080fe20000010049 */
[----:B------:R-:W1:Y:S01]  /*32c0*/  MUFU.TANH R39, R39 ;  /* 0x0000002700277308 */ /* 0x000e620000002400 */
[----:B------:R-:W-:Y:S01]  /*32d0*/  FFMA.FTZ R15, R101, R0, R34 ;  /* 0x00000000650f7223 */ /* 0x000fe20000010022 */
[----:B------:R-:W-:Y:S01]  /*32e0*/  ISETP.GE.AND P2, PT, R84, R136, PT ;  /* 0x000000885400720c */ /* 0x000fe20003f46270 */
[----:B------:R-:W-:Y:S01]  /*32f0*/  HMMA.16816.F32.BF16 R68, R8, R26, R68 ;  /* 0x0000001a0844723c */ /* 0x000fe20000041844 */
[----:B------:R-:W-:Y:S01]  /*3300*/  FMUL.FTZ R24, R49, c[0x0][0x2ec] ;  /* 0x0000bb0031187a20 */ /* 0x000fe20000410000 */
[----:B------:R-:W-:Y:S01]  /*3310*/  FSEL R14, R14, -INF , !P6 ;  /* 0xff8000000e0e7808 */ /* 0x000fe20007000000 */
[----:B------:R-:W-:Y:S01]  /*3320*/  FMUL.FTZ R25, R50, c[0x0][0x2ec] ;  /* 0x0000bb0032197a20 */ /* 0x000fe20000410000 */
[----:B------:R-:W-:Y:S01]  /*3330*/  ISETP.GE.AND P6, PT, R94, R135, PT ;  /* 0x000000875e00720c */ /* 0x000fe20003fc6270 */
[----:B------:R-:W2:Y:S01]  /*3340*/  MUFU.TANH R41, R41 ;  /* 0x0000002900297308 */ /* 0x000ea20000002400 */
[----:B---3--:R-:W-:-:S02]  /*3350*/  FFMA.FTZ R42, R111, R0, R42 ;  /* 0x000000006f2a7223 */ /* 0x008fc4000001002a */
[-C--:B------:R-:W-:Y:S01]  /*3360*/  FFMA.FTZ R11, R103, R0.reuse, R38 ;  /* 0x00000000670b7223 */ /* 0x080fe20000010026 */
[----:B------:R-:W-:Y:S01]  /*3370*/  FSEL R15, R15, -INF , !P6 ;  /* 0xff8000000f0f7808 */ /* 0x000fe20007000000 */
[----:B------:R-:W-:Y:S01]  /*3380*/  FFMA.FTZ R10, R103, R0, R20 ;  /* 0x00000000670a7223 */ /* 0x000fe20000010014 */
[----:B------:R-:W-:Y:S01]  /*3390*/  ISETP.GE.AND P6, PT, R100, R136, PT ;  /* 0x000000886400720c */ /* 0x000fe20003fc6270 */
[-C--:B------:R-:W-:Y:S01]  /*33a0*/  FFMA.FTZ R8, R105, R0.reuse, R21 ;  /* 0x0000000069087223 */ /* 0x080fe20000010015 */
[----:B------:R-:W3:Y:S01]  /*33b0*/  MUFU.TANH R40, R59 ;  /* 0x0000003b00287308 */ /* 0x000ee20000002400 */
[----:B------:R-:W-:Y:S01]  /*33c0*/  FSEL R11, R11, -INF , !P5 ;  /* 0xff8000000b0b7808 */ /* 0x000fe20006800000 */
[----:B------:R-:W-:Y:S01]  /*33d0*/  FFMA.FTZ R12, R85, R0, R33 ;  /* 0x00000000550c7223 */ /* 0x000fe20000010021 */
[----:B------:R-:W-:Y:S01]  /*33e0*/  ISETP.GE.AND P5, PT, R104, R136, PT ;  /* 0x000000886800720c */ /* 0x000fe20003fa6270 */
[----:B------:R-:W-:Y:S01]  /*33f0*/  FMUL.FTZ R27, R47, c[0x0][0x2ec] ;  /* 0x0000bb002f1b7a20 */ /* 0x000fe20000410000 */
[----:B------:R-:W-:Y:S01]  /*3400*/  FSEL R10, R10, -INF , !P0 ;  /* 0xff8000000a0a7808 */ /* 0x000fe20004000000 */
[----:B------:R-:W-:Y:S01]  /*3410*/  FMUL.FTZ R44, R44, c[0x0][0x2ec] ;  /* 0x0000bb002c2c7a20 */ /* 0x000fe20000410000 */
[----:B------:R-:W-:Y:S01]  /*3420*/  FSEL R172, R42, -INF , !P5 ;  /* 0xff8000002aac7808 */ /* 0x000fe20006800000 */
[----:B------:R-:W-:Y:S01]  /*3430*/  FMUL.FTZ R45, R45, c[0x0][0x2ec] ;  /* 0x0000bb002d2d7a20 */ /* 0x000fe20000410000 */
[----:B------:R-:W4:Y:S01]  /*3440*/  MUFU.TANH R30, R30 ;  /* 0x0000001e001e7308 */ /* 0x000f220000002400 */
[----:B------:R-:W-:Y:S01]  /*3450*/  FMUL.FTZ R46, R46, c[0x0][0x2ec] ;  /* 0x0000bb002e2e7a20 */ /* 0x000fe20000410000 */
[-C--:B------:R-:W-:Y:S01]  /*3460*/  ISETP.GE.AND P5, PT, R60, R135.reuse, PT ;  /* 0x000000873c00720c */ /* 0x080fe20003fa6270 */
[----:B------:R-:W-:Y:S01]  /*3470*/  FMUL.FTZ R23, R69, c[0x0][0x2ec] ;  /* 0x0000bb0045177a20 */ /* 0x000fe20000410000 */
[----:B------:R-:W-:Y:S01]  /*3480*/  FSEL R12, R12, -INF , !P2 ;  /* 0xff8000000c0c7808 */ /* 0x000fe20005000000 */
[----:B------:R-:W-:Y:S01]  /*3490*/  FMUL.FTZ R68, R68, c[0x0][0x2ec] ;  /* 0x0000bb0044447a20 */ /* 0x000fe20000410000 */
[-C--:B------:R-:W-:Y:S01]  /*34a0*/  ISETP.GE.AND P2, PT, R100, R135.reuse, PT ;  /* 0x000000876400720c */ /* 0x080fe20003f46270 */
[----:B------:R-:W-:Y:S01]  /*34b0*/  FMUL.FTZ R70, R70, c[0x0][0x2ec] ;  /* 0x0000bb0046467a20 */ /* 0x000fe20000410000 */
[----:B------:R-:W5:Y:S01]  /*34c0*/  MUFU.TANH R27, R27 ;  /* 0x0000001b001b7308 */ /* 0x000f620000002400 */
[----:B------:R-:W-:Y:S01]  /*34d0*/  FMUL.FTZ R71, R71, c[0x0][0x2ec] ;  /* 0x0000bb0047477a20 */ /* 0x000fe20000410000 */
[----:B------:R-:W-:Y:S01]  /*34e0*/  ISETP.GE.AND P0, PT, R102, R135, PT ;  /* 0x000000876600720c */ /* 0x000fe20003f06270 */
[-C--:B------:R-:W-:Y:S01]  /*34f0*/  FFMA.FTZ R166, R109, R0.reuse, R22 ;  /* 0x000000006da67223 */ /* 0x080fe20000010016 */
[----:B------:R-:W-:Y:S01]  /*3500*/  FSEL R8, R8, -INF , !P4 ;  /* 0xff80000008087808 */ /* 0x000fe20006000000 */
[-C--:B------:R-:W-:Y:S01]  /*3510*/  FFMA.FTZ R13, R85, R0.reuse, R35 ;  /* 0x00000000550d7223 */ /* 0x080fe20000010023 */
[----:B------:R-:W-:Y:S01]  /*3520*/  FSEL R179, R179, -INF , !P0 ;  /* 0xff800000b3b37808 */ /* 0x000fe20004000000 */
[CC--:B-1----:R-:W-:Y:S01]  /*3530*/  FFMA.FTZ R39, R107.reuse, R0.reuse, R39 ;  /* 0x000000006b277223 */ /* 0x0c2fe20000010027 */
[----:B------:R-:W1:Y:S01]  /*3540*/  MUFU.TANH R26, R44 ;  /* 0x0000002c001a7308 */ /* 0x000e620000002400 */
[-C--:B--2---:R-:W-:Y:S01]  /*3550*/  FFMA.FTZ R41, R107, R0.reuse, R41 ;  /* 0x000000006b297223 */ /* 0x084fe20000010029 */
[----:B------:R-:W-:Y:S01]  /*3560*/  FSEL R13, R13, -INF , !P3 ;  /* 0xff8000000d0d7808 */ /* 0x000fe20005800000 */
[----:B---3--:R-:W-:Y:S01]  /*3570*/  FFMA.FTZ R9, R105, R0, R40 ;  /* 0x0000000069097223 */ /* 0x008fe20000010028 */
[----:B------:R-:W-:Y:S01]  /*3580*/  ISETP.GE.AND P3, PT, R102, R136, PT ;  /* 0x000000886600720c */ /* 0x000fe20003f66270 */
[----:B----4-:R-:W-:Y:S01]  /*3590*/  FFMA.FTZ R30, R113, R0, R30 ;  /* 0x00000000711e7223 */ /* 0x010fe2000001001e */
[----:B------:R-:W-:-:S02]  /*35a0*/  FSEL R174, R39, -INF , !P6 ;  /* 0xff80000027ae7808 */ /* 0x000fc40007000000 */
[----:B------:R-:W2:Y:S01]  /*35b0*/  MUFU.TANH R20, R45 ;  /* 0x0000002d00147308 */ /* 0x000ea20000002400 */
[-C--:B-----5:R-:W-:Y:S01]  /*35c0*/  FFMA.FTZ R27, R61, R0.reuse, R27 ;  /* 0x000000003d1b7223 */ /* 0x0a0fe2000001001b */
[----:B------:R-:W-:Y:S02]  /*35d0*/  FSEL R169, R41, -INF , !P2 ;  /* 0xff80000029a97808 */ /* 0x000fe40005000000 */
[----:B------:R-:W-:Y:S02]  /*35e0*/  ISETP.GE.AND P6, PT, R106, R135, PT ;  /* 0x000000876a00720c */ /* 0x000fe40003fc6270 */
[----:B------:R-:W-:Y:S02]  /*35f0*/  FSEL R151, R27, -INF , !P5 ;  /* 0xff8000001b977808 */ /* 0x000fe40006800000 */
[----:B------:R-:W3:Y:S01]  /*3600*/  MUFU.TANH R24, R24 ;  /* 0x0000001800187308 */ /* 0x000ee20000002400 */
[----:B------:R-:W-:Y:S01]  /*3610*/  ISETP.GE.AND P5, PT, R134, 0x2, PT ;  /* 0x000000028600780c */ /* 0x000fe20003fa6270 */
[----:B-1----:R-:W-:Y:S01]  /*3620*/  FFMA.FTZ R26, R115, R0, R26 ;  /* 0x00000000731a7223 */ /* 0x002fe2000001001a */
[----:B------:R-:W-:-:S02]  /*3630*/  ISETP.GE.AND P2, PT, R108, R136, PT ;  /* 0x000000886c00720c */ /* 0x000fc40003f46270 */
[----:B------:R-:W-:Y:S02]  /*3640*/  FSEL R9, R9, -INF , !P1 ;  /* 0xff80000009097808 */ /* 0x000fe40004800000 */
[----:B------:R-:W-:Y:S01]  /*3650*/  FSEL R166, R166, -INF , !P3 ;  /* 0xff800000a6a67808 */ /* 0x000fe20005800000 */
[----:B------:R-:W1:Y:S01]  /*3660*/  MUFU.TANH R25, R25 ;  /* 0x0000001900197308 */ /* 0x000e620000002400 */
[----:B--2---:R-:W-:Y:S01]  /*3670*/  FFMA.FTZ R20, R61, R0, R20 ;  /* 0x000000003d147223 */ /* 0x004fe20000010014 */
[-C--:B------:R-:W-:Y:S02]  /*3680*/  ISETP.GE.AND P0, PT, R60, R136.reuse, PT ;  /* 0x000000883c00720c */ /* 0x080fe40003f06270 */
[-C--:B------:R-:W-:Y:S02]  /*3690*/  ISETP.GE.AND P4, PT, R104, R135.reuse, PT ;  /* 0x000000876800720c */ /* 0x080fe40003f86270 */
[----:B------:R-:W-:Y:S02]  /*36a0*/  ISETP.GE.AND P1, PT, R106, R136, PT ;  /* 0x000000886a00720c */ /* 0x000fe40003f26270 */
[----:B------:R-:W2:Y:S01]  /*36b0*/  MUFU.TANH R21, R46 ;  /* 0x0000002e00157308 */ /* 0x000ea20000002400 */
[----:B---3--:R-:W-:Y:S01]  /*36c0*/  FFMA.FTZ R24, R113, R0, R24 ;  /* 0x0000000071187223 */ /* 0x008fe20000010018 */
[----:B------:R-:W-:-:S02]  /*36d0*/  ISETP.GE.AND P3, PT, R108, R135, PT ;  /* 0x000000876c00720c */ /* 0x000fc40003f66270 */
[----:B------:R-:W-:Y:S02]  /*36e0*/  FSEL R177, R30, -INF , !P6 ;  /* 0xff8000001eb17808 */ /* 0x000fe40007000000 */
[----:B------:R-:W-:Y:S02]  /*36f0*/  FSEL R178, R26, -INF , !P2 ;  /* 0xff8000001ab27808 */ /* 0x000fe40005000000 */
[----:B------:R-:W3:Y:S01]  /*3700*/  MUFU.TANH R72, R72 ;  /* 0x0000004800487308 */ /* 0x000ee20000002400 */
[----:B-1----:R-:W-:Y:S01]  /*3710*/  FFMA.FTZ R25, R111, R0, R25 ;  /* 0x000000006f197223 */ /* 0x002fe20000010019 */
[C---:B------:R-:W-:Y:S02]  /*3720*/  ISETP.GE.AND P6, PT, R4.reuse, R136, PT ;  /* 0x000000880400720c */ /* 0x040fe40003fc6270 */
[----:B------:R-:W-:Y:S02]  /*3730*/  ISETP.GE.AND P2, PT, R4, R135, PT ;  /* 0x000000870400720c */ /* 0x000fe40003f46270 */
[----:B------:R-:W-:Y:S01]  /*3740*/  FSEL R176, R20, -INF , !P0 ;  /* 0xff80000014b07808 */ /* 0x000fe20004000000 */
[-C--:B------:R-:W-:Y:S01]  /*3750*/  FFMA.FTZ R20, R93, R0.reuse, R112 ;  /* 0x000000005d147223 */ /* 0x080fe20000010070 */
[----:B------:R-:W1:Y:S01]  /*3760*/  MUFU.TANH R22, R68 ;  /* 0x0000004400167308 */ /* 0x000e620000002400 */
[----:B--2---:R-:W-:Y:S01]  /*3770*/  FFMA.FTZ R21, R115, R0, R21 ;  /* 0x0000000073157223 */ /* 0x004fe20000010015 */
[----:B------:R-:W-:-:S02]  /*3780*/  FSEL R173, R25, -INF , !P4 ;  /* 0xff80000019ad7808 */ /* 0x000fc40006000000 */
[----:B------:R-:W-:Y:S02]  /*3790*/  FSEL R168, R24, -INF , !P1 ;  /* 0xff80000018a87808 */ /* 0x000fe40004800000 */
[----:B------:R-:W-:Y:S02]  /*37a0*/  FSEL R171, R21, -INF , !P3 ;  /* 0xff80000015ab7808 */ /* 0x000fe40005800000 */
[----:B------:R-:W2:Y:S01]  /*37b0*/  MUFU.TANH R23, R23 ;  /* 0x0000001700177308 */ /* 0x000ea20000002400 */
[----:B---3--:R-:W-:Y:S01]  /*37c0*/  FFMA.FTZ R4, R93, R0, R72 ;  /* 0x000000005d047223 */ /* 0x008fe20000010048 */
[CC--:B------:R-:W-:Y:S02]  /*37d0*/  ISETP.GE.AND P4, PT, R110.reuse, R136.reuse, PT ;  /* 0x000000886e00720c */ /* 0x0c0fe40003f86270 */
[----:B------:R-:W-:Y:S02]  /*37e0*/  ISETP.GE.AND P1, PT, R110, R135, PT ;  /* 0x000000876e00720c */ /* 0x000fe40003f26270 */
[----:B------:R-:W-:-:S02]  /*37f0*/  ISETP.GE.AND P3, PT, R28, R136, PT ;  /* 0x000000881c00720c */ /* 0x000fc40003f66270 */
[----:B------:R-:W3:Y:S01]  /*3800*/  MUFU.TANH R149, R70 ;  /* 0x0000004600957308 */ /* 0x000ee20000002400 */
[-C--:B-1----:R-:W-:Y:S01]  /*3810*/  FFMA.FTZ R22, R117, R0.reuse, R22 ;  /* 0x0000000075167223 */ /* 0x082fe20000010016 */
[----:B------:R-:W-:Y:S01]  /*3820*/  BAR.SYNC.DEFER_BLOCKING 0x0 ;  /* 0x0000000000007b1d */ /* 0x000fe20000010000 */
[----:B------:R-:W-:Y:S02]  /*3830*/  ISETP.GE.AND P0, PT, R28, R135, PT ;  /* 0x000000871c00720c */ /* 0x000fe40003f06270 */
[----:B------:R-:W-:Y:S02]  /*3840*/  FSEL R20, R20, -INF , !P6 ;  /* 0xff80000014147808 */ /* 0x000fe40007000000 */
[----:B------:R-:W-:Y:S01]  /*3850*/  FSEL R150, R22, -INF , !P4 ;  /* 0xff80000016967808 */ /* 0x000fe20006000000 */
[----:B------:R-:W1:Y:S01]  /*3860*/  MUFU.TANH R167, R71 ;  /* 0x0000004700a77308 */ /* 0x000e620000002400 */
[----:B--2---:R-:W-:Y:S01]  /*3870*/  FFMA.FTZ R23, R29, R0, R23 ;  /* 0x000000001d177223 */ /* 0x004fe20000010017 */
[----:B------:R-:W-:-:S04]  /*3880*/  FSEL R4, R4, -INF , !P2 ;  /* 0xff80000004047808 */ /* 0x000fc80005000000 */
[----:B------:R-:W-:Y:S01]  /*3890*/  FSEL R148, R23, -INF , !P3 ;  /* 0xff80000017947808 */ /* 0x000fe20005800000 */
[----:B---3--:R-:W-:-:S05]  /*38a0*/  FFMA.FTZ R149, R117, R0, R149 ;  /* 0x0000000075957223 */ /* 0x008fca0000010095 */
[----:B------:R-:W-:Y:S01]  /*38b0*/  FSEL R149, R149, -INF , !P1 ;  /* 0xff80000095957808 */ /* 0x000fe20004800000 */
[----:B-1----:R-:W-:-:S05]  /*38c0*/  FFMA.FTZ R167, R29, R0, R167 ;  /* 0x000000001da77223 */ /* 0x002fca00000100a7 */
        /* <DEDUP_REMOVED lines=57> */
.L_x_244:
[----:B------:R-:W-:Y:S05]  /*3c60*/  BSYNC B0 ;  /* 0x0000000000007941 */ /* 0x000fea0003800000 */
.L_x_243:
[----:B------:R-:W0:Y:S02]  /*3c70*/  LDGDEPBAR ;  /* 0x00000000000079af */ /* 0x000e240000000000 */
.L_x_242:
[----:B------:R-:W-:Y:S02]  /*3c80*/  FMNMX.FTZ R23, R20, R14, !PT ;  /* 0x0000000e14177209 */ /* 0x000fe40007810000 */
[----:B-1----:R-:W-:Y:S02]  /*3c90*/  FMNMX.FTZ R24, R4, R19, !PT ;  /* 0x0000001304187209 */ /* 0x002fe40007810000 */
        /* <DEDUP_REMOVED lines=72> */
[----:B------:R-:W-:Y:S01]  /*4120*/  LDSM.16.MT88.4 R16, [R201+0x14800] ;  /* 0x01480000c910783b */ /* 0x000fe20000004200 */
[--C-:B------:R-:W-:Y:S02]  /*4130*/  FFMA.FTZ R152, R10, c[0x0][0x23c], -R175.reuse ;  /* 0x00008f000a987a23 */ /* 0x100fe400000108af */
[--C-:B------:R-:W-:Y:S01]  /*4140*/  FFMA.FTZ R3, R8, c[0x0][0x23c], -R175.reuse ;  /* 0x00008f0008037a23 */ /* 0x100fe200000108af */
[----:B------:R-:W2:Y:S01]  /*4150*/  LDSM.16.MT88.4 R4, [R200+0x16000] ;  /* 0x01600000c804783b */ /* 0x000ea20000004200 */
[--C-:B------:R-:W-:Y:S01]  /*4160*/  FFMA.FTZ R155, R11, c[0x0][0x23c], -R170.reuse ;  /* 0x00008f000b9b7a23 */ /* 0x100fe200000108aa */
[----:B------:R-:W-:Y:S01]  /*4170*/  MUFU.EX2 R160, R160 ;  /* 0x000000a000a07308 */ /* 0x000fe20000000800 */
[----:B------:R-:W-:Y:S01]  /*4180*/  FFMA.FTZ R2, R9, c[0x0][0x23c], -R170 ;  /* 0x00008f0009027a23 */ /* 0x000fe200000108aa */
[----:B------:R-:W-:Y:S01]  /*4190*/  LDSM.16.MT88.4 R24, [R202+0x14800] ;  /* 0x01480000ca18783b */ /* 0x000fe20000004200 */
        /* <DEDUP_REMOVED lines=22> */
[--C-:B------:R-:W-:Y:S02]  /*4300*/  FFMA.FTZ R171, R171, c[0x0][0x23c], -R170.reuse ;  /* 0x00008f00abab7a23 */ /* 0x100fe400000108aa */
[--C-:B------:R-:W-:Y:S02]  /*4310*/  FFMA.FTZ R180, R151, c[0x0][0x23c], -R170.reuse ;  /* 0x00008f0097b47a23 */ /* 0x100fe400000108aa */
[----:B------:R-:W-:Y:S01]  /*4320*/  FFMA.FTZ R179, R149, c[0x0][0x23c], -R170 ;  /* 0x00008f0095b37a23 */ /* 0x000fe200000108aa */
        /* <DEDUP_REMOVED lines=237> */
[----:B------:R1:W-:Y:S01]  /*5200*/  @!P1 LDGSTS.E.BYPASS.LTC128B.128 [R215+0x16000], [R10.64+0x100] ;  /* 0x160001000ad79fae */ /* 0x0003e2000b901d4c */
[----:B------:R-:W-:Y:S01]  /*5210*/  I2F R137, R2 ;  /* 0x0000000200897306 */ /* 0x000fe20000201400 */
[C---:B------:R-:W-:Y:S02]  /*5220*/  IADD3 R142, R2.reuse, 0x1, RZ ;  /* 0x00000001028e7810 */ /* 0x040fe40007ffe0ff */
[----:B------:R-:W-:Y:S01]  /*5230*/  @P3 STS.128 [R215+0x13000], RZ ;  /* 0x013000ffd7003388 */ /* 0x000fe20000000c00 */
[C---:B------:R-:W-:Y:S02]  /*5240*/  IADD3 R180, R2.reuse, 0x8, RZ ;  /* 0x0000000802b47810 */ /* 0x040fe40007ffe0ff */
[C---:B------:R-:W-:Y:S01]  /*5250*/  IADD3 R182, R2.reuse, 0x9, RZ ;  /* 0x0000000902b67810 */ /* 0x040fe20007ffe0ff */
[----:B------:R-:W-:Y:S01]  /*5260*/  @!PT LDS RZ, [RZ] ;  /* 0x00000000fffff984 */ /* 0x000fe20000000800 */
[----:B------:R-:W-:Y:S01]  /*5270*/  @!PT LDS RZ, [RZ] ;  /* 0x00000000fffff984 */ /* 0x000fe20000000800 */
[----:B------:R-:W-:Y:S01]  /*5280*/  @!PT LDS RZ, [RZ] ;  /* 0x00000000fffff984 */ /* 0x000fe20000000800 */
[----:B------:R3:W-:Y:S01]  /*5290*/  @!P3 LDGSTS.E.BYPASS.LTC128B.128 [R215+0x13000], [R6.64] ;  /* 0x1300000006d7bfae */ /* 0x0007e2000b901d4c */
[----:B------:R-:W-:Y:S01]  /*52a0*/  I2F R143, R142 ;  /* 0x0000008e008f7306 */ /* 0x000fe20000201400 */
[----:B------:R-:W-:-:S02]  /*52b0*/  IADD3 R184, R2, 0x10, RZ ;  /* 0x0000001002b87810 */ /* 0x000fc40007ffe0ff */
[----:B------:R-:W-:Y:S01]  /*52c0*/  @P2 STS.128 [R215+0x15000], RZ ;  /* 0x015000ffd7002388 */ /* 0x000fe20000000c00 */
[----:B------:R-:W-:Y:S02]  /*52d0*/  IADD3 R186, R2, 0x11, RZ ;  /* 0x0000001102ba7810 */ /* 0x000fe40007ffe0ff */
[----:B------:R-:W-:Y:S01]  /*52e0*/  ISETP.GE.AND P6, PT, R142, R136, PT ;  /* 0x000000888e00720c */ /* 0x000fe20003fc6270 */
[----:B------:R-:W-:Y:S01]  /*52f0*/  @!PT LDS RZ, [RZ] ;  /* 0x00000000fffff984 */ /* 0x000fe20000000800 */
[----:B------:R-:W-:Y:S01]  /*5300*/  @!PT LDS RZ, [RZ] ;  /* 0x00000000fffff984 */ /* 0x000fe20000000800 */
[----:B------:R-:W-:Y:S01]  /*5310*/  @!PT LDS RZ, [RZ] ;  /* 0x00000000fffff984 */ /* 0x000fe20000000800 */
[----:B------:R4:W-:Y:S01]  /*5320*/  @!P2 LDGSTS.E.BYPASS.LTC128B.128 [R215+0x15000], [R16.64+0x80] ;  /* 0x1500008010d7afae */ /* 0x0009e2000b901d4c */
[----:B------:R-:W-:Y:S01]  /*5330*/  I2F R181, R180 ;  /* 0x000000b400b57306 */ /* 0x000fe20000201400 */
[C---:B------:R-:W-:Y:S02]  /*5340*/  IADD3 R230, R2.reuse, 0x18, RZ ;  /* 0x0000001802e67810 */ /* 0x040fe40007ffe0ff */
        /* <DEDUP_REMOVED lines=8> */
[----:B------:R-:W-:-:S02]  /*53d0*/  IADD3 R231, R2, 0x20, RZ ;  /* 0x0000002002e77810 */ /* 0x000fc40007ffe0ff */
[----:B------:R-:W-:Y:S01]  /*53e0*/  LDSM.16.M88.4 R164, [R210] ;  /* 0x00000000d2a4783b */ /* 0x000fe20000000200 */
[C---:B------:R-:W-:Y:S02]  /*53f0*/  IADD3 R232, R2.reuse, 0x21, RZ ;  /* 0x0000002102e87810 */ /* 0x040fe40007ffe0ff */
[C---:B------:R-:W-:Y:S01]  /*5400*/  IADD3 R234, R2.reuse, 0x28, RZ ;  /* 0x0000002802ea7810 */ /* 0x040fe20007ffe0ff */
[----:B------:R-:W5:Y:S01]  /*5410*/  LDSM.16.M88.4 R28, [R209+0xc000] ;  /* 0x00c00000d11c783b */ /* 0x000f620000000200 */
[----:B------:R-:W-:Y:S01]  /*5420*/  I2F R185, R184 ;  /* 0x000000b800b97306 */ /* 0x000fe20000201400 */
[C---:B------:R-:W-:Y:S02]  /*5430*/  IADD3 R236, R2.reuse, 0x29, RZ ;  /* 0x0000002902ec7810 */ /* 0x040fe40007ffe0ff */
[----:B------:R-:W4:Y:S01]  /*5440*/  LDSM.16.M88.4 R20, [R209+0xc800] ;  /* 0x00c80000d114783b */ /* 0x000f220000000200 */
[C---:B------:R-:W-:Y:S02]  /*5450*/  IADD3 R238, R2.reuse, 0x31, RZ ;  /* 0x0000003102ee7810 */ /* 0x040fe40007ffe0ff */
[C---:B------:R-:W-:Y:S01]  /*5460*/  ISETP.GE.AND P4, PT, R2.reuse, R136, PT ;  /* 0x000000880200720c */ /* 0x040fe20003f86270 */
[----:B--2---:R-:W2:Y:S01]  /*5470*/  LDSM.16.M88.4 R12, [R209+0xd000] ;  /* 0x00d00000d10c783b */ /* 0x004ea20000000200 */
[----:B------:R-:W-:Y:S01]  /*5480*/  I2F R187, R186 ;  /* 0x000000ba00bb7306 */ /* 0x000fe20000201400 */
[----:B------:R-:W-:-:S02]  /*5490*/  ISETP.GE.AND P5, PT, R2, R135, PT ;  /* 0x000000870200720c */ /* 0x000fc40003fa6270 */
[----:B------:R-:W2:Y:S04]  /*54a0*/  LDSM.16.M88.4 R152, [R209+0xd800] ;  /* 0x00d80000d198783b */ /* 0x000ea80000000200 */
[----:B------:R-:W-:Y:S01]  /*54b0*/  LDSM.16.M88.4 R148, [R208] ;  /* 0x00000000d094783b */ /* 0x000fe20000000200 */
[----:B------:R-:W-:Y:S03]  /*54c0*/  I2F R229, R230 ;  /* 0x000000e600e57306 */ /* 0x000fe60000201400 */
[----:B------:R-:W2:Y:S04]  /*54d0*/  LDSM.16.M88.4 R144, [R207] ;  /* 0x00000000cf90783b */ /* 0x000ea80000000200 */
[----:B------:R-:W2:Y:S01]  /*54e0*/  LDSM.16.M88.4 R172, [R199] ;  /* 0x00000000c7ac783b */ /* 0x000ea20000000200 */
[----:B------:R-:W-:Y:S03]  /*54f0*/  I2F R219, R228 ;  /* 0x000000e400db7306 */ /* 0x000fe60000201400 */
[----:B------:R-:W2:Y:S04]  /*5500*/  LDSM.16.M88.4 R160, [R198] ;  /* 0x00000000c6a0783b */ /* 0x000ea80000000200 */
[----:B------:R-:W2:Y:S01]  /*5510*/  LDSM.16.M88.4 R156, [R197] ;  /* 0x00000000c59c783b */ /* 0x000ea20000000200 */
[----:B------:R-:W-:Y:S03]  /*5520*/  I2F R233, R231 ;  /* 0x000000e700e97306 */ /* 0x000fe60000201400 */
[----:B-1----:R-:W-:Y:S01]  /*5530*/  LDSM.16.M88.4 R8, [R206] ;  /* 0x00000000ce08783b */ /* 0x002fe20000000200 */
[C---:B-----5:R-:W-:Y:S03]  /*5540*/  HMMA.16816.F32.BF16 R32, R164.reuse, R28, RZ ;  /* 0x0000001ca420723c */ /* 0x060fe600000418ff */
[----:B---3--:R-:W1:Y:S01]  /*5550*/  LDSM.16.M88.4 R4, [R203+0xc000] ;  /* 0x00c00000cb04783b */ /* 0x008e620000000200 */
[----:B------:R-:W-:Y:S03]  /*5560*/  I2F R235, R232 ;  /* 0x000000e800eb7306 */ /* 0x000fe60000201400 */
[----:B------:R-:W-:Y:S01]  /*5570*/  LDSM.16.M88.4 R176, [R210+0x4000] ;  /* 0x00400000d2b0783b */ /* 0x000fe20000000200 */
[C---:B------:R-:W-:Y:S03]  /*5580*/  HMMA.16816.F32.BF16 R28, R164.reuse, R30, RZ ;  /* 0x0000001ea41c723c */ /* 0x040fe600000418ff */
[----:B------:R-:W0:Y:S01]  /*5590*/  LDGDEPBAR ;  /* 0x00000000000079af */ /* 0x000e220000000000 */
[----:B------:R-:W-:Y:S04]  /*55a0*/  I2F R237, R234 ;  /* 0x000000ea00ed7306 */ /* 0x000fe80000201400 */
[C---:B----4-:R-:W-:Y:S04]  /*55b0*/  HMMA.16816.F32.BF16 R24, R164.reuse, R20, RZ ;  /* 0x00000014a418723c */ /* 0x050fe800000418ff */
[----:B------:R-:W-:Y:S04]  /*55c0*/  I2F R241, R238 ;  /* 0x000000ee00f17306 */ /* 0x000fe80000201400 */
[C---:B--2---:R-:W-:Y:S08]  /*55d0*/  HMMA.16816.F32.BF16 R16, R164.reuse, R12, RZ ;  /* 0x0000000ca410723c */ /* 0x044ff000000418ff */
[C---:B------:R-:W-:Y:S08]  /*55e0*/  HMMA.16816.F32.BF16 R20, R164.reuse, R22, RZ ;  /* 0x00000016a414723c */ /* 0x040ff000000418ff */
[C---:B------:R-:W-:Y:S08]  /*55f0*/  HMMA.16816.F32.BF16 R12, R164.reuse, R14, RZ ;  /* 0x0000000ea40c723c */ /* 0x040ff000000418ff */
[C---:B------:R-:W-:Y:S08]  /*5600*/  HMMA.16816.F32.BF16 R168, R164.reuse, R152, RZ ;  /* 0x00000098a4a8723c */ /* 0x040ff000000418ff */
[----:B------:R-:W-:Y:S01]  /*5610*/  HMMA.16816.F32.BF16 R164, R164, R154, RZ ;  /* 0x0000009aa4a4723c */ /* 0x000fe200000418ff */
[----:B------:R-:W2:Y:S07]  /*5620*/  LDSM.16.M88.4 R152, [R203+0xc800] ;  /* 0x00c80000cb98783b */ /* 0x000eae0000000200 */
[C---:B------:R-:W-:Y:S08]  /*5630*/  HMMA.16816.F32.BF16 R32, R148.reuse, R144, R32 ;  /* 0x000000909420723c */ /* 0x040ff00000041820 */
[C---:B------:R-:W-:Y:S01]  /*5640*/  HMMA.16816.F32.BF16 R28, R148.reuse, R146, R28 ;  /* 0x00000092941c723c */ /* 0x040fe2000004181c */
        /* <DEDUP_REMOVED lines=9> */
[----:B------:R-:W-:Y:S04]  /*56e0*/  LDSM.16.M88.4 R148, [R205] ;  /* 0x00000000cd94783b */ /* 0x000fe80000000200 */
[----:B------:R-:W-:Y:S03]  /*56f0*/  LDSM.16.M88.4 R156, [R196+0x1000] ;  /* 0x00100000c49c783b */ /* 0x000fe60000000200 */
[C---:B-1----:R-:W-:Y:S08]  /*5700*/  HMMA.16816.F32.BF16 R32, R8.reuse, R4, R32 ;  /* 0x000000040820723c */ /* 0x042ff00000041820 */
[C---:B------:R-:W-:Y:S01]  /*5710*/  HMMA.16816.F32.BF16 R28, R8.reuse, R6, R28 ;  /* 0x00000006081c723c */ /* 0x040fe2000004181c */
[----:B------:R-:W1:Y:S07]  /*5720*/  LDSM.16.M88.4 R4, [R196] ;  /* 0x00000000c404783b */ /* 0x000e6e0000000200 */
[C---:B--2---:R-:W-:Y:S08]  /*5730*/  HMMA.16816.F32.BF16 R24, R8.reuse, R152, R24 ;  /* 0x000000980818723c */ /* 0x044ff00000041818 */
[C---:B------:R-:W-:Y:S01]  /*5740*/  HMMA.16816.F32.BF16 R20, R8.reuse, R154, R20 ;  /* 0x0000009a0814723c */ /* 0x040fe20000041814 */
[----:B------:R-:W2:Y:S07]  /*5750*/  LDSM.16.M88.4 R152, [R196+0x1800] ;  /* 0x00180000c498783b */ /* 0x000eae0000000200 */
[C---:B---3--:R-:W-:Y:S08]  /*5760*/  HMMA.16816.F32.BF16 R16, R8.reuse, R144, R16 ;  /* 0x000000900810723c */ /* 0x048ff00000041810 */
[C---:B------:R-:W-:Y:S01]  /*5770*/  HMMA.16816.F32.BF16 R12, R8.reuse, R146, R12 ;  /* 0x00000092080c723c */ /* 0x040fe2000004180c */
[----:B------:R-:W3:Y:S07]  /*5780*/  LDSM.16.M88.4 R144, [R209+0xe000] ;  /* 0x00e00000d190783b */ /* 0x000eee0000000200 */
[C---:B----4-:R-:W-:Y:S08]  /*5790*/  HMMA.16816.F32.BF16 R168, R8.reuse, R172, R168 ;  /* 0x000000ac08a8723c */ /* 0x050ff000000418a8 */
[----:B------:R-:W-:Y:S01]  /*57a0*/  HMMA.16816.F32.BF16 R164, R8, R174, R164 ;  /* 0x000000ae08a4723c */ /* 0x000fe200000418a4 */
[----:B------:R-:W4:Y:S04]  /*57b0*/  LDSM.16.M88.4 R8, [R209+0xe800] ;  /* 0x00e80000d108783b */ /* 0x000f280000000200 */
[----:B------:R-:W-:Y:S03]  /*57c0*/  LDSM.16.M88.4 R172, [R209+0xf800] ;  /* 0x00f80000d1ac783b */ /* 0x000fe60000000200 */
        /* <DEDUP_REMOVED lines=8> */
[----:B------:R-:W-:Y:S07]  /*5850*/  LDSM.16.M88.4 R156, [R195] ;  /* 0x00000000c39c783b */ /* 0x000fee0000000200 */
[C---:B--2---:R-:W-:Y:S08]  /*5860*/  HMMA.16816.F32.BF16 R168, R148.reuse, R152, R168 ;  /* 0x0000009894a8723c */ /* 0x044ff000000418a8 */
[----:B------:R-:W-:Y:S01]  /*5870*/  HMMA.16816.F32.BF16 R164, R148, R154, R164 ;  /* 0x0000009a94a4723c */ /* 0x000fe200000418a4 */
[----:B------:R-:W2:Y:S04]  /*5880*/  LDSM.16.M88.4 R152, [R194] ;  /* 0x00000000c298783b */ /* 0x000ea80000000200 */
[----:B------:R-:W5:Y:S03]  /*5890*/  LDSM.16.M88.4 R148, [R193] ;  /* 0x00000000c194783b */ /* 0x000f660000000200 */
[C---:B---3--:R-:W-:Y:S08]  /*58a0*/  HMMA.16816.F32.BF16 R32, R176.reuse, R144, R32 ;  /* 0x00000090b020723c */ /* 0x048ff00000041820 */
[C---:B------:R-:W-:Y:S01]  /*58b0*/  HMMA.16816.F32.BF16 R28, R176.reuse, R146, R28 ;  /* 0x00000092b01c723c */ /* 0x040fe2000004181c */
[----:B------:R-:W3:Y:S07]  /*58c0*/  LDSM.16.M88.4 R144, [R192] ;  /* 0x00000000c090783b */ /* 0x000eee0000000200 */
[C---:B----4-:R-:W-:Y:S08]  /*58d0*/  HMMA.16816.F32.BF16 R24, R176.reuse, R8, R24 ;  /* 0x00000008b018723c */ /* 0x050ff00000041818 */
[C---:B------:R-:W-:Y:S01]  /*58e0*/  HMMA.16816.F32.BF16 R20, R176.reuse, R10, R20 ;  /* 0x0000000ab014723c */ /* 0x040fe20000041814 */
[----:B------:R-:W-:Y:S07]  /*58f0*/  LDSM.16.M88.4 R8, [R206+0x4000] ;  /* 0x00400000ce08783b */ /* 0x000fee0000000200 */
[C---:B-1----:R-:W-:Y:S08]  /*5900*/  HMMA.16816.F32.BF16 R16, R176.reuse, R4, R16 ;  /* 0x00000004b010723c */ /* 0x042ff00000041810 */
[C---:B------:R-:W-:Y:S01]  /*5910*/  HMMA.16816.F32.BF16 R12, R176.reuse, R6, R12 ;  /* 0x00000006b00c723c */ /* 0x040fe2000004180c */
[----:B------:R-:W1:Y:S07]  /*5920*/  LDSM.16.M88.4 R4, [R203+0xe000] ;  /* 0x00e00000cb04783b */ /* 0x000e6e0000000200 */
[C---:B------:R-:W-:Y:S08]  /*5930*/  HMMA.16816.F32.BF16 R168, R176.reuse, R172, R168 ;  /* 0x000000acb0a8723c */ /* 0x040ff000000418a8 */
[----:B------:R-:W-:Y:S01]  /*5940*/  HMMA.16816.F32.BF16 R172, R176, R174, R164 ;  /* 0x000000aeb0ac723c */ /* 0x000fe200000418a4 */
[----:B------:R-:W4:Y:S04]  /*5950*/  LDSM.16.M88.4 R164, [R203+0xe800] ;  /* 0x00e80000cba4783b */ /* 0x000f280000000200 */
[----:B------:R-:W-:Y:S03]  /*5960*/  LDSM.16.M88.4 R176, [R196+0x3000] ;  /* 0x00300000c4b0783b */ /* 0x000fe60000000200 */
[C---:B--2---:R-:W-:Y:S08]  /*5970*/  HMMA.16816.F32.BF16 R24, R160.reuse, R152, R24 ;  /* 0x00000098a018723c */ /* 0x044ff00000041818 */
[C---:B------:R-:W-:Y:S01]  /*5980*/  HMMA.16816.F32.BF16 R20, R160.reuse, R154, R20 ;  /* 0x0000009aa014723c */ /* 0x040fe20000041814 */
[----:B------:R-:W2:Y:S07]  /*5990*/  LDSM.16.M88.4 R152, [R203+0xf000] ;  /* 0x00f00000cb98783b */ /* 0x000eae0000000200 */
[C---:B-----5:R-:W-:Y:S08]  /*59a0*/  HMMA.16816.F32.BF16 R16, R160.reuse, R148, R16 ;  /* 0x00000094a010723c */ /* 0x060ff00000041810 */
[C---:B------:R-:W-:Y:S01]  /*59b0*/  HMMA.16816.F32.BF16 R12, R160.reuse, R150, R12 ;  /* 0x00000096a00c723c */ /* 0x040fe2000004180c */
[----:B------:R-:W5:Y:S07]  /*59c0*/  LDSM.16.M88.4 R148, [R203+0xf800] ;  /* 0x00f80000cb94783b */ /* 0x000f6e0000000200 */
[C---:B------:R-:W-:Y:S08]  /*59d0*/  HMMA.16816.F32.BF16 R32, R160.reuse, R156, R32 ;  /* 0x0000009ca020723c */ /* 0x040ff00000041820 */
[C---:B------:R-:W-:Y:S01]  /*59e0*/  HMMA.16816.F32.BF16 R28, R160.reuse, R158, R28 ;  /* 0x0000009ea01c723c */ /* 0x040fe2000004181c */
[----:B------:R-:W-:Y:S07]  /*59f0*/  LDSM.16.M88.4 R156, [R205+0x4000] ;  /* 0x00400000cd9c783b */ /* 0x000fee0000000200 */
[C---:B---3--:R-:W-:Y:S08]  /*5a00*/  HMMA.16816.F32.BF16 R168, R160.reuse, R144, R168 ;  /* 0x00000090a0a8723c */ /* 0x048ff000000418a8 */
[----:B------:R-:W-:Y:S01]  /*5a10*/  HMMA.16816.F32.BF16 R172, R160, R146, R172 ;  /* 0x00000092a0ac723c */ /* 0x000fe200000418ac */
[----:B------:R-:W3:Y:S04]  /*5a20*/  LDSM.16.M88.4 R144, [R196+0x2000] ;  /* 0x00200000c490783b */ /* 0x000ee80000000200 */
[----:B------:R-:W3:Y:S03]  /*5a30*/  LDSM.16.M88.4 R160, [R196+0x2800] ;  /* 0x00280000c4a0783b */ /* 0x000ee60000000200 */
[C---:B-1----:R-:W-:Y:S08]  /*5a40*/  HMMA.16816.F32.BF16 R32, R8.reuse, R4, R32 ;  /* 0x000000040820723c */ /* 0x042ff00000041820 */
[C---:B------:R-:W-:Y:S01]  /*5a50*/  HMMA.16816.F32.BF16 R28, R8.reuse, R6, R28 ;  /* 0x00000006081c723c */ /* 0x040fe2000004181c */
[----:B------:R-:W1:Y:S07]  /*5a60*/  LDSM.16.M88.4 R4, [R196+0x3800] ;  /* 0x00380000c404783b */ /* 0x000e6e0000000200 */
[C---:B----4-:R-:W-:Y:S08]  /*5a70*/  HMMA.16816.F32.BF16 R24, R8.reuse, R164, R24 ;  /* 0x000000a40818723c */ /* 0x050ff00000041818 */
[C---:B------:R-:W-:Y:S01]  /*5a80*/  HMMA.16816.F32.BF16 R20, R8.reuse, R166, R20 ;  /* 0x000000a60814723c */ /* 0x040fe20000041814 */
[----:B------:R-:W-:Y:S07]  /*5a90*/  LDSM.16.M88.4 R164, [R190] ;  /* 0x00000000bea4783b */ /* 0x000fee0000000200 */
[C---:B--2---:R-:W-:Y:S08]  /*5aa0*/  HMMA.16816.F32.BF16 R16, R8.reuse, R152, R16 ;  /* 0x000000980810723c */ /* 0x044ff00000041810 */
[C---:B------:R-:W-:Y:S01]  /*5ab0*/  HMMA.16816.F32.BF16 R12, R8.reuse, R154, R12 ;  /* 0x0000009a080c723c */ /* 0x040fe2000004180c */
[----:B------:R-:W-:Y:S07]  /*5ac0*/  LDSM.16.M88.4 R152, [R191] ;  /* 0x00000000bf98783b */ /* 0x000fee0000000200 */
[C---:B-----5:R-:W-:Y:S08]  /*5ad0*/  HMMA.16816.F32.BF16 R168, R8.reuse, R148, R168 ;  /* 0x0000009408a8723c */ /* 0x060ff000000418a8 */
[----:B------:R-:W-:Y:S01]  /*5ae0*/  HMMA.16816.F32.BF16 R172, R8, R150, R172 ;  /* 0x0000009608ac723c */ /* 0x000fe200000418ac */
[----:B------:R-:W-:Y:S04]  /*5af0*/  LDSM.16.M88.4 R148, [R210+0x8000] ;  /* 0x00800000d294783b */ /* 0x000fe80000000200 */
[----:B------:R-:W2:Y:S03]  /*5b00*/  LDSM.16.M88.4 R8, [R209+0x10000] ;  /* 0x01000000d108783b */ /* 0x000ea60000000200 */
[C---:B---3--:R-:W-:Y:S08]  /*5b10*/  HMMA.16816.F32.BF16 R32, R156.reuse, R144, R32 ;  /* 0x000000909c20723c */ /* 0x048ff00000041820 */
[C---:B------:R-:W-:Y:S01]  /*5b20*/  HMMA.16816.F32.BF16 R28, R156.reuse, R146, R28 ;  /* 0x000000929c1c723c */ /* 0x040fe2000004181c */
[----:B------:R-:W3:Y:S07]  /*5b30*/  LDSM.16.M88.4 R144, [R209+0x10800] ;  /* 0x01080000d190783b */ /* 0x000eee0000000200 */
[C---:B------:R-:W-:Y:S08]  /*5b40*/  HMMA.16816.F32.BF16 R24, R156.reuse, R160, R24 ;  /* 0x000000a09c18723c */ /* 0x040ff00000041818 */
[C---:B------:R-:W-:Y:S01]  /*5b50*/  HMMA.16816.F32.BF16 R20, R156.reuse, R162, R20 ;  /* 0x000000a29c14723c */ /* 0x040fe20000041814 */
[----:B------:R-:W4:Y:S07]  /*5b60*/  LDSM.16.M88.4 R160, [R208+0x8000] ;  /* 0x00800000d0a0783b */ /* 0x000f2e0000000200 */
[C---:B-1----:R-:W-:Y:S08]  /*5b70*/  HMMA.16816.F32.BF16 R168, R156.reuse, R4, R168 ;  /* 0x000000049ca8723c */ /* 0x042ff000000418a8 */
[C---:B------:R-:W-:Y:S01]  /*5b80*/  HMMA.16816.F32.BF16 R172, R156.reuse, R6, R172 ;  /* 0x000000069cac723c */ /* 0x040fe200000418ac */
[----:B------:R-:W1:Y:S07]  /*5b90*/  LDSM.16.M88.4 R4, [R209+0x11000] ;  /* 0x01100000d104783b */ /* 0x000e6e0000000200 */
[C---:B------:R-:W-:Y:S08]  /*5ba0*/  HMMA.16816.F32.BF16 R16, R156.reuse, R176, R16 ;  /* 0x000000b09c10723c */ /* 0x040ff00000041810 */
[----:B------:R-:W-:Y:S08]  /*5bb0*/  HMMA.16816.F32.BF16 R12, R156, R178, R12 ;  /* 0x000000b29c0c723c */ /* 0x000ff0000004180c */
[C---:B--2---:R-:W-:Y:S08]  /*5bc0*/  HMMA.16816.F32.BF16 R32, R148.reuse, R8, R32 ;  /* 0x000000089420723c */ /* 0x044ff00000041820 */
[C---:B------:R-:W-:Y:S01]  /*5bd0*/  HMMA.16816.F32.BF16 R156, R148.reuse, R10, R28 ;  /* 0x0000000a949c723c */ /* 0x040fe2000004181c */
[----:B------:R-:W-:Y:S04]  /*5be0*/  LDSM.16.M88.4 R28, [R206+0x8000] ;  /* 0x00800000ce1c783b */ /* 0x000fe80000000200 */
[----:B------:R-:W2:Y:S03]  /*5bf0*/  LDSM.16.M88.4 R8, [R203+0x10000] ;  /* 0x01000000cb08783b */ /* 0x000ea60000000200 */
[C---:B---3--:R-:W-:Y:S08]  /*5c00*/  HMMA.16816.F32.BF16 R24, R148.reuse, R144, R24 ;  /* 0x000000909418723c */ /* 0x048ff00000041818 */
[----:B------:R-:W-:Y:S01]  /*5c10*/  HMMA.16816.F32.BF16 R20, R148, R146, R20 ;  /* 0x000000929414723c */ /* 0x000fe20000041814 */
[----:B------:R-:W-:Y:S07]  /*5c20*/  LDSM.16.M88.4 R144, [R205+0x8000] ;  /* 0x00800000cd90783b */ /* 0x000fee0000000200 */
[C---:B----4-:R-:W-:Y:S08]  /*5c30*/  HMMA.16816.F32.BF16 R32, R160.reuse, R152, R32 ;  /* 0x00000098a020723c */ /* 0x050ff00000041820 */
[----:B------:R-:W-:Y:S01]  /*5c40*/  HMMA.16816.F32.BF16 R156, R160, R154, R156 ;  /* 0x0000009aa09c723c */ /* 0x000fe2000004189c */
[----:B------:R-:W3:Y:S07]  /*5c50*/  LDSM.16.M88.4 R152, [R203+0x10800] ;  /* 0x01080000cb98783b */ /* 0x000eee0000000200 */
[----:B-1----:R-:W-:Y:S01]  /*5c60*/  HMMA.16816.F32.BF16 R176, R148, R4, R16 ;  /* 0x0000000494b0723c */ /* 0x002fe20000041810 */
[----:B------:R-:W1:Y:S07]  /*5c70*/  LDSM.16.M88.4 R16, [R196+0x4000] ;  /* 0x00400000c410783b */ /* 0x000e6e0000000200 */
[C---:B------:R-:W-:Y:S08]  /*5c80*/  HMMA.16816.F32.BF16 R24, R160.reuse, R164, R24 ;  /* 0x000000a4a018723c */ /* 0x040ff00000041818 */
[----:B------:R-:W-:Y:S01]  /*5c90*/  HMMA.16816.F32.BF16 R20, R160, R166, R20 ;  /* 0x000000a6a014723c */ /* 0x000fe20000041814 */
[----:B------:R-:W4:Y:S07]  /*5ca0*/  LDSM.16.M88.4 R164, [R189] ;  /* 0x00000000bda4783b */ /* 0x000f2e0000000200 */
[C---:B--2---:R-:W-:Y:S08]  /*5cb0*/  HMMA.16816.F32.BF16 R32, R28.reuse, R8, R32 ;  /* 0x000000081c20723c */ /* 0x044ff00000041820 */
[C---:B------:R-:W-:Y:S01]  /*5cc0*/  HMMA.16816.F32.BF16 R156, R28.reuse, R10, R156 ;  /* 0x0000000a1c9c723c */ /* 0x040fe2000004189c */
[----:B------:R-:W2:Y:S07]  /*5cd0*/  LDSM.16.M88.4 R8, [R196+0x4800] ;  /* 0x00480000c408783b */ /* 0x000eae0000000200 */
[----:B---3--:R-:W-:Y:S01]  /*5ce0*/  HMMA.16816.F32.BF16 R24, R28, R152, R24 ;  /* 0x000000981c18723c */ /* 0x008fe20000041818 */
[----:B------:R-:W-:Y:S06]  /*5cf0*/  I2F R153, R236 ;  /* 0x000000ec00997306 */ /* 0x000fec0000201400 */
[----:B------:R-:W-:Y:S01]  /*5d00*/  IADD3 R152, R2, 0x30, RZ ;  /* 0x0000003002987810 */ /* 0x000fe20007ffe0ff */
[----:B------:R-:W-:Y:S01]  /*5d10*/  HMMA.16816.F32.BF16 R12, R148, R6, R12 ;  /* 0x00000006940c723c */ /* 0x000fe2000004180c */
[----:B------:R-:W3:Y:S02]  /*5d20*/  LDSM.16.M88.4 R4, [R209+0x11800] ;  /* 0x01180000d104783b */ /* 0x000ee40000000200 */
[----:B------:R-:W-:Y:S05]  /*5d30*/  I2F R239, R152 ;  /* 0x0000009800ef7306 */ /* 0x000fea0000201400 */
[----:B------:R-:W-:Y:S08]  /*5d40*/  HMMA.16816.F32.BF16 R20, R28, R154, R20 ;  /* 0x0000009a1c14723c */ /* 0x000ff00000041814 */
[C---:B-1----:R-:W-:Y:S08]  /*5d50*/  HMMA.16816.F32.BF16 R32, R144.reuse, R16, R32 ;  /* 0x000000109020723c */ /* 0x042ff00000041820 */
[----:B------:R-:W-:Y:S01]  /*5d60*/  HMMA.16816.F32.BF16 R156, R144, R18, R156 ;  /* 0x00000012909c723c */ /* 0x000fe2000004189c */
[----:B------:R-:W1:Y:S07]  /*5d70*/  LDSM.16.M88.4 R16, [R203+0x11000] ;  /* 0x01100000cb10783b */ /* 0x000e6e0000000200 */
[----:B----4-:R-:W-:Y:S08]  /*5d80*/  HMMA.16816.F32.BF16 R176, R160, R164, R176 ;  /* 0x000000a4a0b0723c */ /* 0x010ff000000418b0 */
[----:B--2---:R-:W-:Y:S01]  /*5d90*/  HMMA.16816.F32.BF16 R24, R144, R8, R24 ;  /* 0x000000089018723c */ /* 0x004fe20000041818 */
[----:B------:R-:W-:-:S02]  /*5da0*/  FMUL.FTZ R33, R33, c[0x0][0x2ec] ;  /* 0x0000bb0021217a20 */ /* 0x000fc40000410000 */
[----:B------:R-:W-:Y:S02]  /*5db0*/  FMUL.FTZ R35, R35, c[0x0][0x2ec] ;  /* 0x0000bb0023237a20 */ /* 0x000fe40000410000 */
[----:B------:R-:W-:Y:S02]  /*5dc0*/  FMUL.FTZ R32, R32, c[0x0][0x2ec] ;  /* 0x0000bb0020207a20 */ /* 0x000fe40000410000 */
[----:B------:R-:W-:Y:S01]  /*5dd0*/  MUFU.TANH R33, R33 ;  /* 0x0000002100217308 */ /* 0x000fe20000002400 */
[----:B------:R-:W-:Y:S01]  /*5de0*/  HMMA.16816.F32.BF16 R164, R160, R166, R12 ;  /* 0x000000a6a0a4723c */ /* 0x000fe2000004180c */
[----:B------:R-:W2:Y:S01]  /*5df0*/  LDSM.16.M88.4 R12, [R196+0x5000] ;  /* 0x00500000c40c783b */ /* 0x000ea20000000200 */
[----:B------:R-:W-:Y:S02]  /*5e00*/  FMUL.FTZ R240, R156, c[0x0][0x2ec] ;  /* 0x0000bb009cf07a20 */ /* 0x000fe40000410000 */
[----:B------:R-:W-:Y:S02]  /*5e10*/  FMUL.FTZ R156, R157, c[0x0][0x2ec] ;  /* 0x0000bb009d9c7a20 */ /* 0x000fe40000410000 */
[----:B------:R-:W-:Y:S01]  /*5e20*/  FMUL.FTZ R157, R158, c[0x0][0x2ec] ;  /* 0x0000bb009e9d7a20 */ /* 0x000fe20000410000 */
[----:B------:R4:W-:Y:S01]  /*5e30*/  MUFU.TANH R154, R35 ;  /* 0x00000023009a7308 */ /* 0x0009e20000002400 */
[----:B------:R-:W-:Y:S01]  /*5e40*/  HMMA.16816.F32.BF16 R20, R144, R10, R20 ;  /* 0x0000000a9014723c */ /* 0x000fe20000041814 */
[----:B------:R-:W5:Y:S01]  /*5e50*/  LDSM.16.M88.4 R8, [R188] ;  /* 0x00000000bc08783b */ /* 0x000f620000000200 */
[----:B------:R-:W-:-:S02]  /*5e60*/  FMUL.FTZ R158, R159, c[0x0][0x2ec] ;  /* 0x0000bb009f9e7a20 */ /* 0x000fc40000410000 */
[----:B------:R-:W-:-:S03]  /*5e70*/  FMUL.FTZ R34, R34, c[0x0][0x2ec] ;  /* 0x0000bb0022227a20 */ /* 0x000fc60000410000 */
[----:B------:R-:W2:Y:S01]  /*5e80*/  MUFU.TANH R240, R240 ;  /* 0x000000f000f07308 */ /* 0x000ea20000002400 */
[----:B---3--:R-:W-:Y:S01]  /*5e90*/  HMMA.16816.F32.BF16 R168, R148, R4, R168 ;  /* 0x0000000494a8723c */ /* 0x008fe200000418a8 */
[----:B------:R-:W-:Y:S02]  /*5ea0*/  FMUL.FTZ R24, R24, c[0x0][0x2ec] ;  /* 0x0000bb0018187a20 */ /* 0x000fe40000410000 */
[----:B------:R-:W-:Y:S02]  /*5eb0*/  FMUL.FTZ R25, R25, c[0x0][0x2ec] ;  /* 0x0000bb0019197a20 */ /* 0x000fe40000410000 */
[----:B------:R-:W-:Y:S02]  /*5ec0*/  FMUL.FTZ R27, R27, c[0x0][0x2ec] ;  /* 0x0000bb001b1b7a20 */ /* 0x000fe40000410000 */
[----:B------:R-:W-:Y:S01]  /*5ed0*/  MUFU.TANH R156, R156 ;  /* 0x0000009c009c7308 */ /* 0x000fe20000002400 */
[----:B-1----:R-:W-:Y:S01]  /*5ee0*/  HMMA.16816.F32.BF16 R176, R28, R16, R176 ;  /* 0x000000101cb0723c */ /* 0x002fe200000418b0 */
[----:B------:R-:W-:Y:S01]  /*5ef0*/  FMUL.FTZ R26, R26, c[0x0][0x2ec] ;  /* 0x0000bb001a1a7a20 */ /* 0x000fe20000410000 */
[----:B----4-:R-:W-:-:S05]  /*5f00*/  IADD3 R35, R2, 0x38, RZ ;  /* 0x0000003802237810 */ /* 0x010fca0007ffe0ff */
[----:B------:R-:W1:Y:S01]  /*5f10*/  MUFU.TANH R24, R24 ;  /* 0x0000001800187308 */ /* 0x000e620000002400 */
[----:B------:R-:W-:Y:S01]  /*5f20*/  HMMA.16816.F32.BF16 R164, R28, R18, R164 ;  /* 0x000000121ca4723c */ /* 0x000fe200000418a4 */
[----:B------:R-:W3:Y:S01]  /*5f30*/  LDSM.16.M88.4 R16, [R203+0x11800] ;  /* 0x01180000cb10783b */ /* 0x000ee20000000200 */
[----:B------:R-:W-:Y:S02]  /*5f40*/  FMUL.FTZ R20, R20, c[0x0][0x2ec] ;  /* 0x0000bb0014147a20 */ /* 0x000fe40000410000 */
[----:B--2---:R-:W-:-:S03]  /*5f50*/  FFMA.FTZ R240, R181, R0, R240 ;  /* 0x00000000b5f07223 */ /* 0x004fc600000100f0 */
[----:B------:R-:W2:Y:S01]  /*5f60*/  MUFU.TANH R157, R157 ;  /* 0x0000009d009d7308 */ /* 0x000ea20000002400 */
[----:B------:R-:W-:Y:S01]  /*5f70*/  HMMA.16816.F32.BF16 R172, R148, R6, R172 ;  /* 0x0000000694ac723c */ /* 0x000fe200000418ac */
[----:B------:R-:W4:Y:S01]  /*5f80*/  LDSM.16.M88.4 R4, [R196+0x5800] ;  /* 0x00580000c404783b */ /* 0x000f220000000200 */
[----:B------:R-:W-:-:S05]  /*5f90*/  DEPBAR.LE SB0, 0x0 ;  /* 0x000080000000791a */ /* 0x000fca0000000000 */
[----:B------:R-:W3:Y:S01]  /*5fa0*/  MUFU.TANH R25, R25 ;  /* 0x0000001900197308 */ /* 0x000ee20000002400 */
[----:B------:R-:W-:Y:S01]  /*5fb0*/  HMMA.16816.F32.BF16 R176, R144, R12, R176 ;  /* 0x0000000c90b0723c */ /* 0x000fe200000418b0 */
[----:B-1----:R-:W-:-:S06]  /*5fc0*/  FFMA.FTZ R24, R185, R0, R24 ;  /* 0x00000000b9187223 */ /* 0x002fcc0000010018 */
[----:B------:R-:W1:Y:S01]  /*5fd0*/  MUFU.TANH R27, R27 ;  /* 0x0000001b001b7308 */ /* 0x000e620000002400 */
[----:B-----5:R-:W-:Y:S01]  /*5fe0*/  HMMA.16816.F32.BF16 R168, R160, R8, R168 ;  /* 0x00000008a0a8723c */ /* 0x020fe200000418a8 */
[----:B--2---:R-:W-:Y:S01]  /*5ff0*/  FFMA.FTZ R157, R181, R0, R157 ;  /* 0x00000000b59d7223 */ /* 0x004fe2000001009d */
[----:B------:R-:W-:-:S05]  /*6000*/  IADD3 R12, R2, 0x39, RZ ;  /* 0x00000039020c7810 */ /* 0x000fca0007ffe0ff */
[----:B------:R-:W2:Y:S01]  /*6010*/  MUFU.TANH R158, R158 ;  /* 0x0000009e009e7308 */ /* 0x000ea20000002400 */
[----:B------:R-:W-:Y:S01]  /*6020*/  HMMA.16816.F32.BF16 R172, R160, R10, R172 ;  /* 0x0000000aa0ac723c */ /* 0x000fe200000418ac */
[----:B------:R-:W-:Y:S02]  /*6030*/  FMUL.FTZ R8, R21, c[0x0][0x2ec] ;  /* 0x0000bb0015087a20 */ /* 0x000fe40000410000 */
[----:B------:R-:W-:Y:S02]  /*6040*/  FMUL.FTZ R21, R23, c[0x0][0x2ec] ;  /* 0x0000bb0017157a20 */ /* 0x000fe40000410000 */
[----:B------:R-:W-:Y:S02]  /*6050*/  FMUL.FTZ R9, R22, c[0x0][0x2ec] ;  /* 0x0000bb0016097a20 */ /* 0x000fe40000410000 */
[CC--:B------:R-:W-:Y:S01]  /*6060*/  FFMA.FTZ R11, R143.reuse, R0.reuse, R33 ;  /* 0x000000008f0b7223 */ /* 0x0c0fe20000010021 */
[----:B------:R-:W-:Y:S01]  /*6070*/  HMMA.16816.F32.BF16 R164, R144, R14, R164 ;  /* 0x0000000e90a4723c */ /* 0x000fe200000418a4 */
[----:B------:R-:W5:Y:S01]  /*6080*/  MUFU.TANH R20, R20 ;  /* 0x0000001400147308 */ /* 0x000f620000002400 */
[----:B------:R-:W-:-:S02]  /*6090*/  FFMA.FTZ R10, R143, R0, R154 ;  /* 0x000000008f0a7223 */ /* 0x000fc4000001009a */
[----:B------:R-:W-:Y:S01]  /*60a0*/  FSEL R11, R11, -INF , !P6 ;  /* 0xff8000000b0b7808 */ /* 0x000fe20007000000 */
[----:B------:R-:W-:Y:S01]  /*60b0*/  FMUL.FTZ R148, R176, c[0x0][0x2ec] ;  /* 0x0000bb00b0947a20 */ /* 0x000fe20000410000 */
[----:B------:R-:W-:Y:S01]  /*60c0*/  ISETP.GE.AND P6, PT, R180, R136, PT ;  /* 0x00000088b400720c */ /* 0x000fe20003fc6270 */
[----:B------:R-:W-:Y:S01]  /*60d0*/  FMUL.FTZ R14, R177, c[0x0][0x2ec] ;  /* 0x0000bb00b10e7a20 */ /* 0x000fe20000410000 */
[C---:B---3--:R-:W-:Y:S01]  /*60e0*/  HMMA.16816.F32.BF16 R168, R28.reuse, R16, R168 ;  /* 0x000000101ca8723c */ /* 0x048fe200000418a8 */
[----:B------:R-:W3:Y:S01]  /*60f0*/  MUFU.TANH R26, R26 ;  /* 0x0000001a001a7308 */ /* 0x000ee20000002400 */
[----:B------:R-:W-:Y:S01]  /*6100*/  FSEL R10, R10, -INF , !P0 ;  /* 0xff8000000a0a7808 */ /* 0x000fe20004000000 */
[CC--:B------:R-:W-:Y:S01]  /*6110*/  FFMA.FTZ R23, R187.reuse, R0.reuse, R25 ;  /* 0x00000000bb177223 */ /* 0x0c0fe20000010019 */
[----:B------:R-:W-:Y:S01]  /*6120*/  ISETP.GE.AND P0, PT, R180, R135, PT ;  /* 0x00000087b400720c */ /* 0x000fe20003f06270 */
[-C--:B-1----:R-:W-:Y:S02]  /*6130*/  FFMA.FTZ R187, R187, R0.reuse, R27 ;  /* 0x00000000bbbb7223 */ /* 0x082fe4000001001b */
[----:B------:R-:W-:Y:S01]  /*6140*/  FFMA.FTZ R17, R183, R0, R156 ;  /* 0x00000000b7117223 */ /* 0x000fe2000001009c */
[----:B------:R-:W-:Y:S01]  /*6150*/  HMMA.16816.F32.BF16 R172, R28, R18, R172 ;  /* 0x000000121cac723c */ /* 0x000fe200000418ac */
[----:B------:R-:W1:Y:S01]  /*6160*/  MUFU.TANH R8, R8 ;  /* 0x0000000800087308 */ /* 0x000e620000002400 */
[----:B------:R-:W-:-:S02]  /*6170*/  FMUL.FTZ R2, R179, c[0x0][0x2ec] ;  /* 0x0000bb00b3027a20 */ /* 0x000fc40000410000 */
[-C--:B--2---:R-:W-:Y:S02]  /*6180*/  FFMA.FTZ R158, R183, R0.reuse, R158 ;  /* 0x00000000b79e7223 */ /* 0x084fe4000001009e */
[----:B------:R-:W-:Y:S02]  /*6190*/  FMUL.FTZ R15, R178, c[0x0][0x2ec] ;  /* 0x0000bb00b20f7a20 */ /* 0x000fe40000410000 */
[----:B------:R-:W-:Y:S01]  /*61a0*/  FMUL.FTZ R16, R164, c[0x0][0x2ec] ;  /* 0x0000bb00a4107a20 */ /* 0x000fe20000410000 */
[----:B------:R-:W-:Y:S01]  /*61b0*/  MUFU.TANH R21, R21 ;  /* 0x0000001500157308 */ /* 0x000fe20000002400 */
[-C--:B-----5:R-:W-:Y:S02]  /*61c0*/  FFMA.FTZ R20, R229, R0.reuse, R20 ;  /* 0x00000000e5147223 */ /* 0x0a0fe40000010014 */
[----:B---3--:R-:W-:Y:S02]  /*61d0*/  FFMA.FTZ R26, R185, R0, R26 ;  /* 0x00000000b91a7223 */ /* 0x008fe4000001001a */
[----:B------:R-:W-:-:S02]  /*61e0*/  FMUL.FTZ R33, R165, c[0x0][0x2ec] ;  /* 0x0000bb00a5217a20 */ /* 0x000fc40000410000 */
[C---:B----4-:R-:W-:Y:S01]  /*61f0*/  HMMA.16816.F32.BF16 R168, R144.reuse, R4, R168 ;  /* 0x0000000490a8723c */ /* 0x050fe200000418a8 */
[----:B------:R-:W2:Y:S01]  /*6200*/  MUFU.TANH R148, R148 ;  /* 0x0000009400947308 */ /* 0x000ea20000002400 */
[----:B-1----:R-:W-:Y:S02]  /*6210*/  FFMA.FTZ R8, R219, R0, R8 ;  /* 0x00000000db087223 */ /* 0x002fe40000010008 */
[----:B------:R-:W-:Y:S02]  /*6220*/  FMUL.FTZ R18, R166, c[0x0][0x2ec] ;  /* 0x0000bb00a6127a20 */ /* 0x000fe40000410000 */
[----:B------:R-:W-:Y:S01]  /*6230*/  FMUL.FTZ R19, R167, c[0x0][0x2ec] ;  /* 0x0000bb00a7137a20 */ /* 0x000fe20000410000 */
[----:B------:R-:W-:Y:S01]  /*6240*/  FSEL R5, R240, -INF , !P6 ;  /* 0xff800000f0057808 */ /* 0x000fe20007000000 */
[----:B------:R-:W-:Y:S01]  /*6250*/  HMMA.16816.F32.BF16 R172, R144, R6, R172 ;  /* 0x0000000690ac723c */ /* 0x000fe200000418ac */
[----:B------:R-:W-:Y:S01]  /*6260*/  ISETP.GE.AND P6, PT, R182, R136, PT ;  /* 0x00000088b600720c */ /* 0x000fe20003fc6270 */
[----:B------:R-:W1:Y:S01]  /*6270*/  MUFU.TANH R9, R9 ;  /* 0x0000000900097308 */ /* 0x000e620000002400 */
[----:B------:R-:W-:-:S02]  /*6280*/  FSEL R4, R157, -INF , !P0 ;  /* 0xff8000009d047808 */ /* 0x000fc40004000000 */
[----:B------:R-:W-:Y:S02]  /*6290*/  FSEL R17, R17, -INF , !P6 ;  /* 0xff80000011117808 */ /* 0x000fe40007000000 */
[----:B------:R-:W-:Y:S02]  /*62a0*/  ISETP.GE.AND P6, PT, R184, R136, PT ;  /* 0x00000088b800720c */ /* 0x000fe40003fc6270 */
[-C--:B------:R-:W-:Y:S01]  /*62b0*/  ISETP.GE.AND P0, PT, R182, R135.reuse, PT ;  /* 0x00000087b600720c */ /* 0x080fe20003f06270 */
[----:B------:R-:W3:Y:S01]  /*62c0*/  MUFU.TANH R14, R14 ;  /* 0x0000000e000e7308 */ /* 0x000ee20000002400 */
[----:B------:R-:W-:Y:S01]  /*62d0*/  FSEL R27, R24, -INF , !P6 ;  /* 0xff800000181b7808 */ /* 0x000fe20007000000 */
[----:B--2---:R-:W-:Y:S01]  /*62e0*/  FFMA.FTZ R148, R233, R0, R148 ;  /* 0x00000000e9947223 */ /* 0x004fe20000010094 */
[-C--:B------:R-:W-:Y:S02]  /*62f0*/  ISETP.GE.AND P6, PT, R186, R136.reuse, PT ;  /* 0x00000088ba00720c */ /* 0x080fe40003fc6270 */
[----:B------:R-:W-:Y:S01]  /*6300*/  FSEL R28, R158, -INF , !P0 ;  /* 0xff8000009e1c7808 */ /* 0x000fe20004000000 */
[----:B------:R-:W-:Y:S01]  /*6310*/  FMUL.FTZ R29, R168, c[0x0][0x2ec] ;  /* 0x0000bb00a81d7a20 */ /* 0x000fe20000410000 */
[----:B------:R-:W-:Y:S01]  /*6320*/  FSEL R23, R23, -INF , !P6 ;  /* 0xff80000017177808 */ /* 0x000fe20007000000 */
[----:B------:R-:W2:Y:S01]  /*6330*/  MUFU.TANH R2, R2 ;  /* 0x0000000200027308 */ /* 0x000ea20000002400 */
[----:B------:R-:W-:Y:S01]  /*6340*/  ISETP.GE.AND P6, PT, R230, R136, PT ;  /* 0x00000088e600720c */ /* 0x000fe20003fc6270 */
[-C--:B-1----:R-:W-:Y:S01]  /*6350*/  FFMA.FTZ R9, R229, R0.reuse, R9 ;  /* 0x00000000e5097223 */ /* 0x082fe20000010009 */
[-C--:B------:R-:W-:Y:S01]  /*6360*/  ISETP.GE.AND P0, PT, R184, R135.reuse, PT ;  /* 0x00000087b800720c */ /* 0x080fe20003f06270 */
[----:B------:R-:W-:Y:S01]  /*6370*/  FMUL.FTZ R6, R169, c[0x0][0x2ec] ;  /* 0x0000bb00a9067a20 */ /* 0x000fe20000410000 */
[----:B------:R-:W-:Y:S01]  /*6380*/  FSEL R25, R20, -INF , !P6 ;  /* 0xff80000014197808 */ /* 0x000fe20007000000 */
[----:B------:R-:W-:Y:S01]  /*6390*/  FFMA.FTZ R20, R219, R0, R21 ;  /* 0x00000000db147223 */ /* 0x000fe20000010015 */
[----:B------:R-:W-:Y:S01]  /*63a0*/  ISETP.GE.AND P6, PT, R228, R136, PT ;  /* 0x00000088e400720c */ /* 0x000fe20003fc6270 */
[----:B------:R-:W1:Y:S01]  /*63b0*/  MUFU.TANH R16, R16 ;  /* 0x0000001000107308 */ /* 0x000e620000002400 */
[----:B------:R-:W-:Y:S01]  /*63c0*/  FSEL R26, R26, -INF , !P0 ;  /* 0xff8000001a1a7808 */ /* 0x000fe20004000000 */
[----:B---3--:R-:W-:Y:S01]  /*63d0*/  FFMA.FTZ R14, R235, R0, R14 ;  /* 0x00000000eb0e7223 */ /* 0x008fe2000001000e */
[-C--:B------:R-:W-:Y:S01]  /*63e0*/  ISETP.GE.AND P0, PT, R186, R135.reuse, PT ;  /* 0x00000087ba00720c */ /* 0x080fe20003f06270 */
[----:B------:R-:W-:Y:S01]  /*63f0*/  FMUL.FTZ R170, R170, c[0x0][0x2ec] ;  /* 0x0000bb00aaaa7a20 */ /* 0x000fe20000410000 */
[----:B------:R-:W-:Y:S01]  /*6400*/  FSEL R21, R8, -INF , !P6 ;  /* 0xff80000008157808 */ /* 0x000fe20007000000 */
[----:B------:R-:W-:Y:S01]  /*6410*/  FMUL.FTZ R7, R171, c[0x0][0x2ec] ;  /* 0x0000bb00ab077a20 */ /* 0x000fe20000410000 */
[----:B------:R-:W-:Y:S01]  /*6420*/  ISETP.GE.AND P6, PT, R231, R136, PT ;  /* 0x00000088e700720c */ /* 0x000fe20003fc6270 */
[----:B------:R-:W3:Y:S01]  /*6430*/  MUFU.TANH R15, R15 ;  /* 0x0000000f000f7308 */ /* 0x000ee20000002400 */
[----:B------:R-:W-:Y:S01]  /*6440*/  FSEL R24, R187, -INF , !P0 ;  /* 0xff800000bb187808 */ /* 0x000fe20004000000 */
[----:B--2---:R-:W-:Y:S01]  /*6450*/  FFMA.FTZ R176, R235, R0, R2 ;  /* 0x00000000ebb07223 */ /* 0x004fe20000010002 */
[-C--:B------:R-:W-:Y:S01]  /*6460*/  ISETP.GE.AND P0, PT, R230, R135.reuse, PT ;  /* 0x00000087e600720c */ /* 0x080fe20003f06270 */
[----:B------:R-:W-:Y:S01]  /*6470*/  FMUL.FTZ R2, R172, c[0x0][0x2ec] ;  /* 0x0000bb00ac027a20 */ /* 0x000fe20000410000 */
[----:B------:R-:W-:Y:S01]  /*6480*/  FSEL R181, R148, -INF , !P6 ;  /* 0xff80000094b57808 */ /* 0x000fe20007000000 */
[----:B------:R-:W-:Y:S01]  /*6490*/  FMUL.FTZ R175, R175, c[0x0][0x2ec] ;  /* 0x0000bb00afaf7a20 */ /* 0x000fe20000410000 */
[----:B------:R-:W-:Y:S01]  /*64a0*/  ISETP.GE.AND P6, PT, R232, R136, PT ;  /* 0x00000088e800720c */ /* 0x000fe20003fc6270 */
[----:B------:R-:W2:Y:S01]  /*64b0*/  MUFU.TANH R33, R33 ;  /* 0x0000002100217308 */ /* 0x000ea20000002400 */
[----:B------:R-:W-:Y:S01]  /*64c0*/  FSEL R22, R9, -INF , !P0 ;  /* 0xff80000009167808 */ /* 0x000fe20004000000 */
[----:B-1----:R-:W-:Y:S01]  /*64d0*/  FFMA.FTZ R16, R237, R0, R16 ;  /* 0x00000000ed107223 */ /* 0x002fe20000010010 */
[----:B------:R-:W-:Y:S01]  /*64e0*/  ISETP.GE.AND P0, PT, R228, R135, PT ;  /* 0x00000087e400720c */ /* 0x000fe20003f06270 */
[----:B------:R-:W-:Y:S01]  /*64f0*/  FMUL.FTZ R9, R174, c[0x0][0x2ec] ;  /* 0x0000bb00ae097a20 */ /* 0x000fe20000410000 */
[----:B------:R-:W-:Y:S01]  /*6500*/  FSEL R183, R14, -INF , !P6 ;  /* 0xff8000000eb77808 */ /* 0x000fe20007000000 */
[----:B------:R-:W-:Y:S01]  /*6510*/  FMUL.FTZ R14, R173, c[0x0][0x2ec] ;  /* 0x0000bb00ad0e7a20 */ /* 0x000fe20000410000 */
[----:B------:R-:W-:Y:S01]  /*6520*/  ISETP.GE.AND P6, PT, R234, R136, PT ;  /* 0x00000088ea00720c */ /* 0x000fe20003fc6270 */
[----:B------:R-:W1:Y:S01]  /*6530*/  MUFU.TANH R29, R29 ;  /* 0x0000001d001d7308 */ /* 0x000e620000002400 */
[----:B---3--:R-:W-:Y:S01]  /*6540*/  FFMA.FTZ R15, R233, R0, R15 ;  /* 0x00000000e90f7223 */ /* 0x008fe2000001000f */
[----:B------:R-:W-:-:S02]  /*6550*/  FSEL R20, R20, -INF , !P0 ;  /* 0xff80000014147808 */ /* 0x000fc40004000000 */
[-C--:B------:R-:W-:Y:S02]  /*6560*/  ISETP.GE.AND P0, PT, R231, R135.reuse, PT ;  /* 0x00000087e700720c */ /* 0x080fe40003f06270 */
[----:B------:R-:W-:Y:S02]  /*6570*/  FSEL R179, R16, -INF , !P6 ;  /* 0xff80000010b37808 */ /* 0x000fe40007000000 */
[----:B------:R-:W3:Y:S01]  /*6580*/  MUFU.TANH R18, R18 ;  /* 0x0000001200127308 */ /* 0x000ee20000002400 */
[----:B--2---:R-:W-:Y:S01]  /*6590*/  FFMA.FTZ R33, R153, R0, R33 ;  /* 0x0000000099217223 */ /* 0x004fe20000010021 */
[----:B------:R-:W-:Y:S02]  /*65a0*/  ISETP.GE.AND P6, PT, R236, R136, PT ;  /* 0x00000088ec00720c */ /* 0x000fe40003fc6270 */
[----:B------:R-:W-:Y:S02]  /*65b0*/  FSEL R178, R15, -INF , !P0 ;  /* 0xff8000000fb27808 */ /* 0x000fe40004000000 */
[----:B------:R-:W-:-:S02]  /*65c0*/  ISETP.GE.AND P0, PT, R232, R135, PT ;  /* 0x00000087e800720c */ /* 0x000fc40003f06270 */
[----:B------:R-:W2:Y:S01]  /*65d0*/  MUFU.TANH R6, R6 ;  /* 0x0000000600067308 */ /* 0x000ea20000002400 */
[----:B-1----:R-:W-:Y:S01]  /*65e0*/  FFMA.FTZ R29, R239, R0, R29 ;  /* 0x00000000ef1d7223 */ /* 0x002fe2000001001d */
[----:B------:R-:W-:Y:S02]  /*65f0*/  FSEL R177, R33, -INF , !P6 ;  /* 0xff80000021b17808 */ /* 0x000fe40007000000 */
[----:B------:R-:W-:Y:S02]  /*6600*/  ISETP.GE.AND P6, PT, R152, R136, PT ;  /* 0x000000889800720c */ /* 0x000fe40003fc6270 */
[----:B------:R-:W-:Y:S02]  /*6610*/  FSEL R176, R176, -INF , !P0 ;  /* 0xff800000b0b07808 */ /* 0x000fe40004000000 */
[----:B------:R-:W1:Y:S01]  /*6620*/  MUFU.TANH R19, R19 ;  /* 0x0000001300137308 */ /* 0x000e620000002400 */
[----:B---3--:R-:W-:Y:S01]  /*6630*/  FFMA.FTZ R18, R237, R0, R18 ;  /* 0x00000000ed127223 */ /* 0x008fe20000010012 */
[----:B------:R-:W-:-:S02]  /*6640*/  ISETP.GE.AND P0, PT, R234, R135, PT ;  /* 0x00000087ea00720c */ /* 0x000fc40003f06270 */
[----:B------:R-:W-:Y:S02]  /*6650*/  FSEL R163, R29, -INF , !P6 ;  /* 0xff8000001da37808 */ /* 0x000fe40007000000 */
[----:B------:R-:W-:Y:S02]  /*6660*/  ISETP.GE.AND P6, PT, R238, R136, PT ;  /* 0x00000088ee00720c */ /* 0x000fe40003fc6270 */
[----:B------:R-:W-:Y:S01]  /*6670*/  I2F R155, R35 ;  /* 0x00000023009b7306 */ /* 0x000fe20000201400 */
[----:B--2---:R-:W-:Y:S01]  /*6680*/  FFMA.FTZ R6, R241, R0, R6 ;  /* 0x00000000f1067223 */ /* 0x004fe20000010006 */
[----:B------:R-:W-:Y:S02]  /*6690*/  FSEL R174, R18, -INF , !P0 ;  /* 0xff80000012ae7808 */ /* 0x000fe40004000000 */
[----:B------:R-:W-:Y:S02]  /*66a0*/  ISETP.GE.AND P0, PT, R236, R135, PT ;  /* 0x00000087ec00720c */ /* 0x000fe40003f06270 */
[----:B------:R-:W-:-:S02]  /*66b0*/  FSEL R161, R6, -INF , !P6 ;  /* 0xff80000006a17808 */ /* 0x000fc40007000000 */
[----:B------:R-:W2:Y:S01]  /*66c0*/  MUFU.TANH R8, R170 ;  /* 0x000000aa00087308 */ /* 0x000ea20000002400 */
[----:B-1----:R-:W-:Y:S01]  /*66d0*/  FFMA.FTZ R19, R153, R0, R19 ;  /* 0x0000000099137223 */ /* 0x002fe20000010013 */
[----:B------:R-:W-:-:S04]  /*66e0*/  ISETP.GE.AND P6, PT, R35, R136, PT ;  /* 0x000000882300720c */ /* 0x000fc80003fc6270 */
[----:B------:R-:W-:Y:S02]  /*66f0*/  FSEL R172, R19, -INF , !P0 ;  /* 0xff80000013ac7808 */ /* 0x000fe40004000000 */
[----:B------:R-:W1:Y:S01]  /*6700*/  MUFU.TANH R2, R2 ;  /* 0x0000000200027308 */ /* 0x000e620000002400 */
[----:B------:R-:W-:-:S07]  /*6710*/  ISETP.GE.AND P0, PT, R152, R135, PT ;  /* 0x000000879800720c */ /* 0x000fce0003f06270 */
[----:B------:R-:W3:Y:S01]  /*6720*/  MUFU.TANH R32, R32 ;  /* 0x0000002000207308 */ /* 0x000ee20000002400 */
[----:B--2---:R-:W-:-:S05]  /*6730*/  FFMA.FTZ R160, R239, R0, R8 ;  /* 0x00000000efa07223 */ /* 0x004fca0000010008 */
[----:B------:R-:W-:Y:S02]  /*6740*/  FSEL R160, R160, -INF , !P0 ;  /* 0xff800000a0a07808 */ /* 0x000fe40004000000 */
[----:B------:R-:W2:Y:S01]  /*6750*/  MUFU.TANH R7, R7 ;  /* 0x0000000700077308 */ /* 0x000ea20000002400 */
[----:B-1----:R-:W-:Y:S01]  /*6760*/  FFMA.FTZ R2, R155, R0, R2 ;  /* 0x000000009b027223 */ /* 0x002fe20000010002 */
[----:B------:R-:W-:-:S04]  /*6770*/  ISETP.GE.AND P0, PT, R238, R135, PT ;  /* 0x00000087ee00720c */ /* 0x000fc80003f06270 */
[----:B------:R-:W-:Y:S02]  /*6780*/  FSEL R151, R2, -INF , !P6 ;  /* 0xff80000002977808 */ /* 0x000fe40007000000 */
[----:B------:R-:W1:Y:S01]  /*6790*/  MUFU.TANH R9, R9 ;  /* 0x0000000900097308 */ /* 0x000e620000002400 */
[----:B---3--:R-:W-:Y:S01]  /*67a0*/  FFMA.FTZ R32, R137, R0, R32 ;  /* 0x0000000089207223 */ /* 0x008fe20000010020 */
[----:B------:R-:W-:-:S04]  /*67b0*/  ISETP.GE.AND P6, PT, R12, R136, PT ;  /* 0x000000880c00720c */ /* 0x000fc80003fc6270 */
[----:B------:R-:W-:Y:S02]  /*67c0*/  FSEL R2, R32, -INF , !P4 ;  /* 0xff80000020027808 */ /* 0x000fe40006000000 */
[----:B------:R-:W-:Y:S01]  /*67d0*/  I2F R13, R12 ;  /* 0x0000000c000d7306 */ /* 0x000fe20000201400 */
[----:B--2---:R-:W-:Y:S01]  /*67e0*/  FFMA.FTZ R7, R241, R0, R7 ;  /* 0x00000000f1077223 */ /* 0x004fe20000010007 */
[----:B------:R-:W-:Y:S01]  /*67f0*/  BAR.SYNC.DEFER_BLOCKING 0x0 ;  /* 0x0000000000007b1d */ /* 0x000fe20000010000 */
[----:B------:R-:W-:-:S03]  /*6800*/  ISETP.GE.AND P4, PT, R134, 0x3, PT ;  /* 0x000000038600780c */ /* 0x000fc60003f86270 */
[----:B------:R-:W-:Y:S02]  /*6810*/  FSEL R150, R7, -INF , !P0 ;  /* 0xff80000007967808 */ /* 0x000fe40004000000 */
        /* <DEDUP_REMOVED lines=8> */
[----:B------:R-:W-:Y:S01]  /*68a0*/  FSEL R6, R6, -INF , !P5 ;  /* 0xff80000006067808 */ /* 0x000fe20006800000 */
[----:B-1----:R-:W-:-:S05]  /*68b0*/  FFMA.FTZ R14, R13, R0, R14 ;  /* 0x000000000d0e7223 */ /* 0x002fca000001000e */
[----:B------:R-:W-:Y:S01]  /*68c0*/  FSEL R149, R14, -INF , !P6 ;  /* 0xff8000000e957808 */ /* 0x000fe20007000000 */
[----:B---3--:R-:W-:-:S05]  /*68d0*/  FFMA.FTZ R158, R13, R0, R175 ;  /* 0x000000000d9e7223 */ /* 0x008fca00000100af */
        /* <DEDUP_REMOVED lines=56> */
.L_x_248:
[----:B------:R-:W-:Y:S05]  /*6c60*/  BSYNC B0 ;  /* 0x0000000000007941 */ /* 0x000fea0003800000 */
.L_x_247:
[----:B------:R-:W0:Y:S02]  /*6c70*/  LDGDEPBAR ;  /* 0x00000000000079af */ /* 0x000e240000000000 */
.L_x_246:
[----:B------:R-:W-:Y:S01]  /*6c80*/  FMNMX.FTZ R8, R133, R2, !PT ;  /* 0x0000000285087209 */ /* 0x000fe20007810000 */
[----:B------:R-:W-:Y:S01]  /*6c90*/  LDSM.16.MT88.4 R144, [R202+0x12800] ;  /* 0x01280000ca90783b */ /* 0x000fe20000004200 */
[----:B------:R-:W-:Y:S02]  /*6ca0*/  FMNMX.FTZ R9, R132, R6, !PT ;  /* 0x0000000684097209 */ /* 0x000fe40007810000 */
[----:B------:R-:W-:Y:S01]  /*6cb0*/  FMNMX.FTZ R8, R11, R8, !PT ;  /* 0x000000080b087209 */ /* 0x000fe20007810000 */
[----:B-1----:R-:W-:Y:S01]  /*6cc0*/  LDSM.16.MT88.4 R32, [R201+0x12800] ;  /* 0x01280000c920783b */ /* 0x002fe20000004200 */
        /* <DEDUP_REMOVED lines=35> */
[----:B-1----:R-:W-:-:S03]  /*6f00*/  FMNMX.FTZ R137, R12, R137, !PT ;  /* 0x000000890c897209 */ /* 0x002fc60007810000 */
[----:B------:R-:W1:Y:S01]  /*6f10*/  LDSM.16.MT88.4 R12, [R202+0x12000] ;  /* 0x01200000ca0c783b */ /* 0x000e620000004200 */
        /* <DEDUP_REMOVED lines=12> */
[----:B------:R-:W2:Y:S01]  /*6fe0*/  LDSM.16.MT88.4 R16, [R204+0x12000] ;  /* 0x01200000cc10783b */ /* 0x000ea20000004200 */
[----:B------:R-:W-:Y:S01]  /*6ff0*/  FSEL R159, R159, RZ, P0 ;  /* 0x000000ff9f9f7208 */ /* 0x000fe20000000000 */
[----:B------:R-:W-:-:S02]  /*7000*/  FFMA.FTZ R164, R27, c[0x0][0x23c], -R162 ;  /* 0x00008f001ba47a23 */ /* 0x000fc400000108a2 */
[----:B------:R-:W-:Y:S01]  /*7010*/  FADD.FTZ R5, R132, -R5 ;  /* 0x8000000584057221 */ /* 0x000fe20000010000 */
[----:B------:R-:W3:Y:S01]  /*7020*/  MUFU.EX2 R155, R155 ;  /* 0x0000009b009b7308 */ /* 0x000ee20000000800 */
[--C-:B------:R-:W-:Y:S01]  /*7030*/  FFMA.FTZ R142, R4, c[0x0][0x23c], -R159.reuse ;  /* 0x00008f00048e7a23 */ /* 0x100fe2000001089f */
[----:B------:R-:W-:Y:S01]  /*7040*/  FSEL R4, R137, RZ, P5 ;  /* 0x000000ff89047208 */ /* 0x000fe20002800000 */
[--C-:B------:R-:W-:Y:S02]  /*7050*/  FFMA.FTZ R152, R6, c[0x0][0x23c], -R159.reuse ;  /* 0x00008f0006987a23 */ /* 0x100fe4000001089f */
[--C-:B------:R-:W-:Y:S02]  /*7060*/  FFMA.FTZ R143, R10, c[0x0][0x23c], -R159.reuse ;  /* 0x00008f000a8f7a23 */ /* 0x100fe4000001089f */
[----:B------:R-:W-:Y:S01]  /*7070*/  FADD.FTZ R4, R133, -R4 ;  /* 0x8000000485047221 */ /* 0x000fe20000010000 */
[----:B------:R-:W-:Y:S01]  /*7080*/  MUFU.EX2 R154, R154 ;  /* 0x0000009a009a7308 */ /* 0x000fe20000000800 */
[----:B------:R-:W-:Y:S01]  /*7090*/  FFMA.FTZ R133, R28, c[0x0][0x23c], -R159 ;  /* 0x00008f001c857a23 */ /* 0x000fe2000001089f */
[----:B------:R-:W4:Y:S01]  /*70a0*/  LDSM.16.MT88.4 R8, [R201+0x12000] ;  /* 0x01200000c908783b */ /* 0x000f220000004200 */
[----:B------:R-:W-:-:S02]  /*70b0*/  FMUL.FTZ R157, R4, c[0x0][0x23c] ;  /* 0x00008f00049d7a20 */ /* 0x000fc40000410000 */
[----:B------:R-:W-:Y:S01]  /*70c0*/  FMUL.FTZ R132, R5, c[0x0][0x23c] ;  /* 0x00008f0005847a20 */ /* 0x000fe20000410000 */
[----:B------:R-:W-:Y:S01]  /*70d0*/  LDSM.16.MT88.4 R28, [R200+0x12800] ;  /* 0x01280000c81c783b */ /* 0x000fe20000004200 */
[--C-:B------:R-:W-:Y:S01]  /*70e0*/  FFMA.FTZ R165, R23, c[0x0][0x23c], -R162.reuse ;  /* 0x00008f0017a57a23 */ /* 0x100fe200000108a2 */
[----:B------:R-:W5:Y:S01]  /*70f0*/  MUFU.EX2 R153, R153 ;  /* 0x0000009900997308 */ /* 0x000f620000000800 */
[----:B---3--:R-:W-:Y:S01]  /*7100*/  F2FP.BF16.PACK_AB R4, R155, R156 ;  /* 0x0000009c9b04723e */ /* 0x008fe200000010ff */
[--C-:B------:R-:W-:Y:S02]  /*7110*/  FFMA.FTZ R166, R25, c[0x0][0x23c], -R162.reuse ;  /* 0x00008f0019a67a23 */ /* 0x100fe400000108a2 */
[----:B------:R-:W-:Y:S02]  /*7120*/  FFMA.FTZ R167, R21, c[0x0][0x23c], -R162 ;  /* 0x00008f0015a77a23 */ /* 0x000fe400000108a2 */
[--C-:B------:R-:W-:Y:S02]  /*7130*/  FFMA.FTZ R168, R26, c[0x0][0x23c], -R159.reuse ;  /* 0x00008f001aa87a23 */ /* 0x100fe4000001089f */
[----:B------:R-:W-:Y:S01]  /*7140*/  MUFU.EX2 R152, R152 ;  /* 0x0000009800987308 */ /* 0x000fe20000000800 */
[----:B------:R-:W-:-:S02]  /*7150*/  FFMA.FTZ R171, R24, c[0x0][0x23c], -R159 ;  /* 0x00008f0018ab7a23 */ /* 0x000fc4000001089f */
[--C-:B------:R-:W-:Y:S01]  /*7160*/  FFMA.FTZ R169, R22, c[0x0][0x23c], -R159.reuse ;  /* 0x00008f0016a97a23 */ /* 0x100fe2000001089f */
[----:B------:R-:W-:Y:S01]  /*7170*/  LDSM.16.MT88.4 R24, [R204+0x14800] ;  /* 0x01480000cc18783b */ /* 0x000fe20000004200 */
[----:B------:R-:W-:Y:S02]  /*7180*/  FFMA.FTZ R170, R20, c[0x0][0x23c], -R159 ;  /* 0x00008f0014aa7a23 */ /* 0x000fe4000001089f */
[--C-:B------:R-:W-:Y:S01]  /*7190*/  FFMA.FTZ R175, R179, c[0x0][0x23c], -R162.reuse ;  /* 0x00008f00b3af7a23 */ /* 0x100fe200000108a2 */
[----:B------:R-:W3:Y:S01]  /*71a0*/  MUFU.EX2 R143, R143 ;  /* 0x0000008f008f7308 */ /* 0x000ee20000000800 */
[----:B-----5:R-:W-:Y:S01]  /*71b0*/  F2FP.BF16.PACK_AB R6, R153, R154 ;  /* 0x0000009a9906723e */ /* 0x020fe200000010ff */
[----:B------:R-:W-:Y:S01]  /*71c0*/  LDSM.16.MT88.4 R20, [R202+0x14800] ;  /* 0x01480000ca14783b */ /* 0x000fe20000004200 */
[--C-:B------:R-:W-:Y:S02]  /*71d0*/  FFMA.FTZ R182, R177, c[0x0][0x23c], -R162.reuse ;  /* 0x00008f00b1b67a23 */ /* 0x100fe400000108a2 */
[----:B------:R-:W-:-:S02]  /*71e0*/  FFMA.FTZ R173, R181, c[0x0][0x23c], -R162 ;  /* 0x00008f00b5ad7a23 */ /* 0x000fc400000108a2 */
[--C-:B------:R-:W-:Y:S01]  /*71f0*/  FFMA.FTZ R180, R183, c[0x0][0x23c], -R162.reuse ;  /* 0x00008f00b7b47a23 */ /* 0x100fe200000108a2 */
[----:B------:R-:W-:Y:S01]  /*7200*/  MUFU.EX2 R142, R142 ;  /* 0x0000008e008e7308 */ /* 0x000fe20000000800 */
[--C-:B------:R-:W-:Y:S02]  /*7210*/  FFMA.FTZ R177, R178, c[0x0][0x23c], -R159.reuse ;  /* 0x00008f00b2b17a23 */ /* 0x100fe4000001089f */
[--C-:B------:R-:W-:Y:S02]  /*7220*/  FFMA.FTZ R176, R176, c[0x0][0x23c], -R159.reuse ;  /* 0x00008f00b0b07a23 */ /* 0x100fe4000001089f */
[--C-:B------:R-:W-:Y:S02]  /*7230*/  FFMA.FTZ R174, R174, c[0x0][0x23c], -R159.reuse ;  /* 0x00008f00aeae7a23 */ /* 0x100fe4000001089f */
[----:B------:R-:W-:Y:S01]  /*7240*/  FFMA.FTZ R179, R172, c[0x0][0x23c], -R159 ;  /* 0x00008f00acb37a23 */ /* 0x000fe2000001089f */
[----:B------:R-:W5:Y:S01]  /*7250*/  MUFU.EX2 R133, R133 ;  /* 0x0000008500857308 */ /* 0x000f620000000800 */
[----:B---3--:R-:W-:Y:S01]  /*7260*/  F2FP.BF16.PACK_AB R5, R143, R152 ;  /* 0x000000988f05723e */ /* 0x008fe200000010ff */
[----:B------:R-:W-:-:S02]  /*7270*/  FFMA.FTZ R172, R161, c[0x0][0x23c], -R162 ;  /* 0x00008f00a1ac7a23 */ /* 0x000fc400000108a2 */
[--C-:B------:R-:W-:Y:S02]  /*7280*/  FFMA.FTZ R163, R163, c[0x0][0x23c], -R162.reuse ;  /* 0x00008f00a3a37a23 */ /* 0x100fe400000108a2 */
[--C-:B------:R-:W-:Y:S02]  /*7290*/  FFMA.FTZ R161, R151, c[0x0][0x23c], -R162.reuse ;  /* 0x00008f0097a17a23 */ /* 0x100fe400000108a2 */
[----:B------:R-:W3:Y:S01]  /*72a0*/  MUFU.EX2 R157, R157 ;  /* 0x0000009d009d7308 */ /* 0x000ee20000000800 */
[--C-:B------:R-:W-:Y:S02]  /*72b0*/  FFMA.FTZ R160, R160, c[0x0][0x23c], -R159.reuse ;  /* 0x00008f00a0a07a23 */ /* 0x100fe4000001089f */
[--C-:B------:R-:W-:Y:S02]  /*72c0*/  FFMA.FTZ R181, R150, c[0x0][0x23c], -R159.reuse ;  /* 0x00008f0096b57a23 */ /* 0x100fe4000001089f */
[--C-:B------:R-:W-:Y:S02]  /*72d0*/  FFMA.FTZ R178, R148, c[0x0][0x23c], -R159.reuse ;  /* 0x00008f0094b27a23 */ /* 0x100fe4000001089f */
[----:B------:R-:W-:Y:S01]  /*72e0*/  FFMA.FTZ R162, R149, c[0x0][0x23c], -R162 ;  /* 0x00008f0095a27a23 */ /* 0x000fe200000108a2 */
[----:B------:R-:W1:Y:S01]  /*72f0*/  MUFU.EX2 R132, R132 ;  /* 0x0000008400847308 */ /* 0x000e620000000800 */
[----:B-----5:R-:W-:Y:S01]  /*7300*/  F2FP.BF16.PACK_AB R7, R133, R142 ;  /* 0x0000008e8507723e */ /* 0x020fe200000010ff */
[----:B------:R-:W-:Y:S01]  /*7310*/  FFMA.FTZ R159, R158, c[0x0][0x23c], -R159 ;  /* 0x00008f009e9f7a23 */ /* 0x000fe2000001089f */
[----:B------:R-:W-:Y:S01]  /*7320*/  LDSM.16.MT88.4 R148, [R202+0x13800] ;  /* 0x01380000ca94783b */ /* 0x000fe20000004200 */
[----:B---3--:R-:W-:-:S04]  /*7330*/  FMUL.FTZ R120, R120, R157 ;  /* 0x0000009d78787220 */ /* 0x008fc80000410000 */
        /* <DEDUP_REMOVED lines=36> */
[C---:B----4-:R-:W-:Y:S01]  /*7580*/  HMMA.16816.F32.BF16 R112, R4.reuse, R8, R112 ;  /* 0x000000080470723c */ /* 0x050fe20000041870 */
[-C--:B------:R-:W-:Y:S02]  /*7590*/  FMUL.FTZ R37, R37, R157.reuse ;  /* 0x0000009d25257220 */ /* 0x080fe40000410000 */
[-C--:B------:R-:W-:Y:S01]  /*75a0*/  FMUL.FTZ R38, R38, R132.reuse ;  /* 0x0000008426267220 */ /* 0x080fe20000410000 */
[----:B------:R-:W-:Y:S01]  /*75b0*/  MUFU.EX2 R169, R169 ;  /* 0x000000a900a97308 */ /* 0x000fe20000000800 */
[----:B------:R-:W-:Y:S02]  /*75c0*/  FMUL.FTZ R39, R39, R132 ;  /* 0x0000008427277220 */ /* 0x000fe40000410000 */
[-C--:B------:R-:W-:Y:S01]  /*75d0*/  FMUL.FTZ R40, R40, R157.reuse ;  /* 0x0000009d28287220 */ /* 0x080fe20000410000 */
[----:B------:R-:W-:Y:S01]  /*75e0*/  HMMA.16816.F32.BF16 R108, R4, R10, R108 ;  /* 0x0000000a046c723c */ /* 0x000fe2000004186c */
[----:B------:R-:W4:Y:S01]  /*75f0*/  LDSM.16.MT88.4 R8, [R202+0x14000] ;  /* 0x01400000ca08783b */ /* 0x000f220000004200 */
        /* <DEDUP_REMOVED lines=31> */
[----:B----4-:R-:W-:Y:S01]  /*77f0*/  HMMA.16816.F32.BF16 R44, R4, R8, R44 ;  /* 0x00000008042c723c */ /* 0x010fe2000004182c */
[----:B------:R-:W-:-:S02]  /*7800*/  FMUL.FTZ R61, R61, R157 ;  /* 0x0000009d3d3d7220 */ /* 0x000fc40000410000 */
[-C--:B------:R-:W-:Y:S01]  /*7810*/  FMUL.FTZ R62, R62, R132.reuse ;  /* 0x000000843e3e7220 */ /* 0x080fe20000410000 */
[----:B------:R-:W-:Y:S01]  /*7820*/  MUFU.EX2 R177, R177 ;  /* 0x000000b100b17308 */ /* 0x000fe20000000800 */
[-C--:B------:R-:W-:Y:S02]  /*7830*/  FMUL.FTZ R63, R63, R132.reuse ;  /* 0x000000843f3f7220 */ /* 0x080fe40000410000 */
[-C--:B------:R-:W-:Y:S01]  /*7840*/  FMUL.FTZ R64, R64, R157.reuse ;  /* 0x0000009d40407220 */ /* 0x080fe20000410000 */
[----:B------:R-:W-:Y:S01]  /*7850*/  HMMA.16816.F32.BF16 R48, R4, R10, R48 ;  /* 0x0000000a0430723c */ /* 0x000fe20000041830 */
[----:B------:R-:W4:Y:S01]  /*7860*/  LDSM.16.MT88.4 R8, [R204+0x16000] ;  /* 0x01600000cc08783b */ /* 0x000f220000004200 */
        /* <DEDUP_REMOVED lines=28> */
[----:B------:R-:W1:Y:S01]  /*7a30*/  MUFU.EX2 R172, R172 ;  /* 0x000000ac00ac7308 */ /* 0x000e620000000800 */
        /* <DEDUP_REMOVED lines=39> */
[-C--:B------:R-:W-:Y:S02]  /*7cb0*/  FMUL.FTZ R99, R99, R132.reuse ;  /* 0x0000008463637220 */ /* 0x080fe40000410000 */
[----:B------:R-:W-:Y:S01]  /*7cc0*/  FFMA.FTZ R156, R226, R157, R156 ;  /* 0x0000009de29c7223 */ /* 0x000fe2000001009c */
[----:B----4-:R-:W-:Y:S01]  /*7cd0*/  HMMA.16816.F32.BF16 R92, R4, R8, R92 ;  /* 0x00000008045c723c */ /* 0x010fe2000004185c */
        /* <DEDUP_REMOVED lines=15> */
[----:B------:R-:W-:Y:S02]  /*7dd0*/  F2FP.BF16.PACK_AB R7, R170, R169 ;  /* 0x000000a9aa07723e */ /* 0x000fe400000010ff */
[----:B------:R-:W-:Y:S01]  /*7de0*/  MOV R142, R3 ;  /* 0x00000003008e7202 */ /* 0x000fe20000000f00 */
[----:B------:R-:W-:-:S04]  /*7df0*/  FADD.FTZ R166, R166, R165 ;  /* 0x000000a5a6a67221 */ /* 0x000fc80000010000 */
[C---:B---3--:R-:W-:Y:S08]  /*7e00*/  HMMA.16816.F32.BF16 R128, R4.reuse, R12, R128 ;  /* 0x0000000c0480723c */ /* 0x048ff00000041880 */
        /* <DEDUP_REMOVED lines=139> */
[C---:B------:R-:W-:Y:S01]  /*86c0*/  @!P3 LEA R8, P5, R6.reuse, c[0x0][0x170], 0x1 ;  /* 0x00005c000608ba11 */ /* 0x040fe200078a08ff */
[----:B------:R-:W-:Y:S01]  /*86d0*/  I2F R133, R132 ;  /* 0x0000008400857306 */ /* 0x000fe20000201400 */
[C---:B------:R-:W-:Y:S01]  /*86e0*/  @!P2 LEA R12, P4, R6.reuse, c[0x0][0x170], 0x1 ;  /* 0x00005c00060caa11 */ /* 0x040fe200078808ff */
[----:B------:R-:W-:Y:S01]  /*86f0*/  IMAD.IADD R5, R11, 0x1, R5 ;  /* 0x000000010b057824 */ /* 0x000fe200078e0205 */
[----:B------:R-:W-:Y:S02]  /*8700*/  IADD3 R4, P6, R6, UR15, RZ ;  /* 0x0000000f06047c10 */ /* 0x000fe4000ffde0ff */
[----:B------:R-:W-:-:S02]  /*8710*/  IADD3 R142, R132, 0x1, RZ ;  /* 0x00000001848e7810 */ /* 0x000fc40007ffe0ff */
[----:B------:R-:W-:Y:S02]  /*8720*/  LEA.HI.X R5, R10, R141, R5, 0x6, P0 ;  /* 0x0000008d0a057211 */ /* 0x000fe400000f3405 */
[C---:B------:R-:W-:Y:S01]  /*8730*/  @!P1 LEA R10, P0, R6.reuse, c[0x0][0x170], 0x1 ;  /* 0x00005c00060a9a11 */ /* 0x040fe200078008ff */
[----:B------:R-:W-:Y:S01]  /*8740*/  I2F R143, R142 ;  /* 0x0000008e008f7306 */ /* 0x000fe20000201400 */
        /* <DEDUP_REMOVED lines=20> */
[----:B------:R-:W-:Y:S01]  /*8890*/  @P1 STS.128 [R215+0x16000], RZ ;  /* 0x016000ffd7001388 */ /* 0x000fe20000000c00 */
[----:B------:R-:W-:-:S02]  /*88a0*/  IADD3 R180, R132, 0x8, RZ ;  /* 0x0000000884b47810 */ /* 0x000fc40007ffe0ff */
[C---:B------:R-:W-:Y:S01]  /*88b0*/  IADD3 R182, R132.reuse, 0x9, RZ ;  /* 0x0000000984b67810 */ /* 0x040fe20007ffe0ff */
        /* <DEDUP_REMOVED lines=8> */
[C---:B------:R-:W-:Y:S01]  /*8940*/  ISETP.GE.AND P6, PT, R142.reuse, R136, PT ;  /* 0x000000888e00720c */ /* 0x040fe20003fc6270 */
[----:B------:R-:W-:Y:S01]  /*8950*/  @!PT LDS RZ, [RZ] ;  /* 0x00000000fffff984 */ /* 0x000fe20000000800 */
[----:B------:R-:W-:Y:S01]  /*8960*/  @!PT LDS RZ, [RZ] ;  /* 0x00000000fffff984 */ /* 0x000fe20000000800 */
[----:B------:R-:W-:Y:S01]  /*8970*/  @!PT LDS RZ, [RZ] ;  /* 0x00000000fffff984 */ /* 0x000fe20000000800 */
[----:B------:R3:W-:Y:S01]  /*8980*/  @!P3 LDGSTS.E.BYPASS.LTC128B.128 [R215+0x13000], [R16.64] ;  /* 0x1300000010d7bfae */ /* 0x0007e2000b901d4c */
[----:B------:R-:W-:Y:S01]  /*8990*/  I2F R183, R182 ;  /* 0x000000b600b77306 */ /* 0x000fe20000201400 */
[----:B------:R-:W-:-:S02]  /*89a0*/  ISETP.GE.AND P0, PT, R142, R135, PT ;  /* 0x000000878e00720c */ /* 0x000fc40003f06270 */
[----:B------:R-:W-:Y:S01]  /*89b0*/  @P2 STS.128 [R215+0x15000], RZ ;  /* 0x015000ffd7002388 */ /* 0x000fe20000000c00 */
[C---:B------:R-:W-:Y:S02]  /*89c0*/  IADD3 R230, R132.reuse, 0x18, RZ ;  /* 0x0000001884e67810 */ /* 0x040fe40007ffe0ff */
        /* <DEDUP_REMOVED lines=18> */
[C---:B------:R-:W-:Y:S01]  /*8af0*/  ISETP.GE.AND P4, PT, R132.reuse, R136, PT ;  /* 0x000000888400720c */ /* 0x040fe20003f86270 */
[----:B------:R-:W5:Y:S01]  /*8b00*/  LDSM.16.M88.4 R28, [R209+0xc000] ;  /* 0x00c00000d11c783b */ /* 0x000f620000000200 */
[----:B------:R-:W-:Y:S01]  /*8b10*/  I2F R229, R230 ;  /* 0x000000e600e57306 */ /* 0x000fe20000201400 */
[C---:B------:R-:W-:Y:S02]  /*8b20*/  ISETP.GE.AND P5, PT, R132.reuse, R135, PT ;  /* 0x000000878400720c */ /* 0x040fe40003fa6270 */
[----:B------:R-:W3:Y:S04]  /*8b30*/  LDSM.16.M88.4 R20, [R209+0xc800] ;  /* 0x00c80000d114783b */ /* 0x000ee80000000200 */
[----:B--2---:R-:W2:Y:S01]  /*8b40*/  LDSM.16.M88.4 R12, [R209+0xd000] ;  /* 0x00d00000d10c783b */ /* 0x004ea20000000200 */
[----:B------:R-:W-:Y:S03]  /*8b50*/  I2F R219, R228 ;  /* 0x000000e400db7306 */ /* 0x000fe60000201400 */
        /* <DEDUP_REMOVED lines=11> */
[----:B----4-:R-:W1:Y:S01]  /*8c10*/  LDSM.16.M88.4 R4, [R203+0xc000] ;  /* 0x00c00000cb04783b */ /* 0x010e620000000200 */
[----:B------:R-:W-:Y:S03]  /*8c20*/  I2F R241, R238 ;  /* 0x000000ee00f17306 */ /* 0x000fe60000201400 */
[----:B------:R-:W-:Y:S01]  /*8c30*/  LDSM.16.M88.4 R176, [R210+0x4000] ;  /* 0x00400000d2b0783b */ /* 0x000fe20000000200 */
[C---:B------:R-:W-:Y:S03]  /*8c40*/  HMMA.16816.F32.BF16 R28, R164.reuse, R30, RZ ;  /* 0x0000001ea41c723c */ /* 0x040fe600000418ff */
[----:B------:R-:W0:Y:S05]  /*8c50*/  LDGDEPBAR ;  /* 0x00000000000079af */ /* 0x000e2a0000000000 */
[C---:B---3--:R-:W-:Y:S08]  /*8c60*/  HMMA.16816.F32.BF16 R24, R164.reuse, R20, RZ ;  /* 0x00000014a418723c */ /* 0x048ff000000418ff */
        /* <DEDUP_REMOVED lines=144> */
[----:B------:R-:W3:Y:S01]  /*9570*/  MUFU.TANH R157, R157 ;  /* 0x0000009d009d7308 */ /* 0x000ee20000002400 */
[----:B-1----:R-:W-:Y:S01]  /*9580*/  HMMA.16816.F32.BF16 R176, R28, R16, R176 ;  /* 0x000000101cb0723c */ /* 0x002fe200000418b0 */
[----:B------:R-:W-:Y:S01]  /*9590*/  FMUL.FTZ R27, R27, c[0x0][0x2ec] ;  /* 0x0000bb001b1b7a20 */ /* 0x000fe20000410000 */
[----:B----4-:R-:W-:-:S05]  /*95a0*/  IADD3 R35, R132, 0x38, RZ ;  /* 0x0000003884237810 */ /* 0x010fca0007ffe0ff */
[----:B------:R-:W1:Y:S01]  /*95b0*/  MUFU.TANH R156, R156 ;  /* 0x0000009c009c7308 */ /* 0x000e620000002400 */
[----:B------:R-:W-:Y:S01]  /*95c0*/  HMMA.16816.F32.BF16 R164, R28, R18, R164 ;  /* 0x000000121ca4723c */ /* 0x000fe200000418a4 */
[----:B------:R-:W4:Y:S01]  /*95d0*/  LDSM.16.M88.4 R16, [R203+0x11800] ;  /* 0x01180000cb10783b */ /* 0x000f220000000200 */
[----:B------:R-:W-:Y:S02]  /*95e0*/  FMUL.FTZ R20, R20, c[0x0][0x2ec] ;  /* 0x0000bb0014147a20 */ /* 0x000fe40000410000 */
[----:B--2---:R-:W-:-:S03]  /*95f0*/  FFMA.FTZ R240, R181, R0, R240 ;  /* 0x00000000b5f07223 */ /* 0x004fc600000100f0 */
[----:B------:R-:W2:Y:S01]  /*9600*/  MUFU.TANH R158, R158 ;  /* 0x0000009e009e7308 */ /* 0x000ea20000002400 */
[----:B------:R-:W-:Y:S01]  /*9610*/  HMMA.16816.F32.BF16 R172, R148, R6, R172 ;  /* 0x0000000694ac723c */ /* 0x000fe200000418ac */
[----:B------:R-:W4:Y:S01]  /*9620*/  LDSM.16.M88.4 R4, [R196+0x5800] ;  /* 0x00580000c404783b */ /* 0x000f220000000200 */
[----:B---3--:R-:W-:Y:S01]  /*9630*/  FFMA.FTZ R157, R181, R0, R157 ;  /* 0x00000000b59d7223 */ /* 0x008fe2000001009d */
[----:B------:R-:W-:-:S04]  /*9640*/  DEPBAR.LE SB0, 0x0 ;  /* 0x000080000000791a */ /* 0x000fc80000000000 */
        /* <DEDUP_REMOVED lines=14> */
[-C--:B------:R-:W-:Y:S01]  /*9730*/  FFMA.FTZ R11, R143, R0.reuse, R154 ;  /* 0x000000008f0b7223 */ /* 0x080fe2000001009a */
[----:B------:R-:W5:Y:S01]  /*9740*/  MUFU.TANH R27, R27 ;  /* 0x0000001b001b7308 */ /* 0x000f620000002400 */
[----:B------:R-:W-:Y:S01]  /*9750*/  FMUL.FTZ R148, R176, c[0x0][0x2ec] ;  /* 0x0000bb00b0947a20 */ /* 0x000fe20000410000 */
[----:B------:R-:W-:Y:S01]  /*9760*/  FSEL R10, R10, -INF , !P6 ;  /* 0xff8000000a0a7808 */ /* 0x000fe20007000000 */
[----:B---3--:R-:W-:Y:S01]  /*9770*/  FFMA.FTZ R24, R185, R0, R24 ;  /* 0x00000000b9187223 */ /* 0x008fe20000010018 */
[----:B------:R-:W-:Y:S01]  /*9780*/  ISETP.GE.AND P6, PT, R180, R136, PT ;  /* 0x00000088b400720c */ /* 0x000fe20003fc6270 */
[----:B------:R-:W-:Y:S01]  /*9790*/  FMUL.FTZ R15, R178, c[0x0][0x2ec] ;  /* 0x0000bb00b20f7a20 */ /* 0x000fe20000410000 */
[----:B----4-:R-:W-:Y:S01]  /*97a0*/  HMMA.16816.F32.BF16 R168, R28, R16, R168 ;  /* 0x000000101ca8723c */ /* 0x010fe200000418a8 */
[----:B------:R-:W-:Y:S01]  /*97b0*/  FSEL R11, R11, -INF , !P0 ;  /* 0xff8000000b0b7808 */ /* 0x000fe20004000000 */
[----:B------:R-:W3:Y:S01]  /*97c0*/  MUFU.TANH R20, R20 ;  /* 0x0000001400147308 */ /* 0x000ee20000002400 */
[----:B------:R-:W-:Y:S01]  /*97d0*/  ISETP.GE.AND P0, PT, R180, R135, PT ;  /* 0x00000087b400720c */ /* 0x000fe20003f06270 */
[----:B------:R-:W-:-:S02]  /*97e0*/  FMUL.FTZ R14, R177, c[0x0][0x2ec] ;  /* 0x0000bb00b10e7a20 */ /* 0x000fc40000410000 */
[-C--:B-1----:R-:W-:Y:S02]  /*97f0*/  FFMA.FTZ R185, R185, R0.reuse, R26 ;  /* 0x00000000b9b97223 */ /* 0x082fe4000001001a */
[----:B------:R-:W-:Y:S01]  /*9800*/  HMMA.16816.F32.BF16 R172, R28, R18, R172 ;  /* 0x000000121cac723c */ /* 0x000fe200000418ac */
[-C--:B--2---:R-:W-:Y:S01]  /*9810*/  FFMA.FTZ R22, R187, R0.reuse, R25 ;  /* 0x00000000bb167223 */ /* 0x084fe20000010019 */
[----:B------:R-:W1:Y:S01]  /*9820*/  MUFU.TANH R9, R9 ;  /* 0x0000000900097308 */ /* 0x000e620000002400 */
[----:B------:R-:W-:Y:S02]  /*9830*/  FMUL.FTZ R16, R179, c[0x0][0x2ec] ;  /* 0x0000bb00b3107a20 */ /* 0x000fe40000410000 */
[----:B-----5:R-:W-:-:S03]  /*9840*/  FFMA.FTZ R25, R187, R0, R27 ;  /* 0x00000000bb197223 */ /* 0x020fc6000001001b */
[----:B------:R-:W-:Y:S02]  /*9850*/  FMUL.FTZ R17, R164, c[0x0][0x2ec] ;  /* 0x0000bb00a4117a20 */ /* 0x000fe40000410000 */
[----:B------:R-:W2:Y:S01]  /*9860*/  MUFU.TANH R8, R8 ;  /* 0x0000000800087308 */ /* 0x000ea20000002400 */
[-C--:B---3--:R-:W-:Y:S02]  /*9870*/  FFMA.FTZ R20, R229, R0.reuse, R20 ;  /* 0x00000000e5147223 */ /* 0x088fe40000010014 */
[----:B------:R-:W-:Y:S02]  /*9880*/  FMUL.FTZ R19, R166, c[0x0][0x2ec] ;  /* 0x0000bb00a6137a20 */ /* 0x000fe40000410000 */
[----:B------:R-:W-:Y:S01]  /*9890*/  FMUL.FTZ R33, R165, c[0x0][0x2ec] ;  /* 0x0000bb00a5217a20 */ /* 0x000fe20000410000 */
[----:B------:R-:W-:Y:S01]  /*98a0*/  HMMA.16816.F32.BF16 R168, R144, R4, R168 ;  /* 0x0000000490a8723c */ /* 0x000fe200000418a8 */
[----:B------:R-:W-:Y:S01]  /*98b0*/  FMUL.FTZ R28, R167, c[0x0][0x2ec] ;  /* 0x0000bb00a71c7a20 */ /* 0x000fe20000410000 */
[----:B------:R-:W3:Y:S01]  /*98c0*/  MUFU.TANH R21, R21 ;  /* 0x0000001500157308 */ /* 0x000ee20000002400 */
[----:B-1----:R-:W-:-:S04]  /*98d0*/  FFMA.FTZ R9, R229, R0, R9 ;  /* 0x00000000e5097223 */ /* 0x002fc80000010009 */
[----:B------:R-:W-:Y:S01]  /*98e0*/  FSEL R4, R240, -INF , !P6 ;  /* 0xff800000f0047808 */ /* 0x000fe20007000000 */
[----:B------:R-:W-:Y:S01]  /*98f0*/  HMMA.16816.F32.BF16 R172, R144, R6, R172 ;  /* 0x0000000690ac723c */ /* 0x000fe200000418ac */
[C---:B------:R-:W-:Y:S01]  /*9900*/  ISETP.GE.AND P6, PT, R182.reuse, R136, PT ;  /* 0x00000088b600720c */ /* 0x040fe20003fc6270 */
[----:B------:R-:W1:Y:S01]  /*9910*/  MUFU.TANH R148, R148 ;  /* 0x0000009400947308 */ /* 0x000e620000002400 */
[----:B------:R-:W-:Y:S01]  /*9920*/  FSEL R5, R157, -INF , !P0 ;  /* 0xff8000009d057808 */ /* 0x000fe20004000000 */
[C---:B--2---:R-:W-:Y:S01]  /*9930*/  FFMA.FTZ R8, R219.reuse, R0, R8 ;  /* 0x00000000db087223 */ /* 0x044fe20000010008 */
[-C--:B------:R-:W-:Y:S02]  /*9940*/  ISETP.GE.AND P0, PT, R182, R135.reuse, PT ;  /* 0x00000087b600720c */ /* 0x080fe40003f06270 */
[----:B------:R-:W-:Y:S02]  /*9950*/  FSEL R18, R156, -INF , !P6 ;  /* 0xff8000009c127808 */ /* 0x000fe40007000000 */
[----:B------:R-:W-:Y:S01]  /*9960*/  ISETP.GE.AND P6, PT, R184, R136, PT ;  /* 0x00000088b800720c */ /* 0x000fe20003fc6270 */
[----:B------:R-:W2:Y:S01]  /*9970*/  MUFU.TANH R15, R15 ;  /* 0x0000000f000f7308 */ /* 0x000ea20000002400 */
[----:B------:R-:W-:Y:S01]  /*9980*/  FSEL R29, R158, -INF , !P0 ;  /* 0xff8000009e1d7808 */ /* 0x000fe20004000000 */
[----:B---3--:R-:W-:Y:S01]  /*9990*/  FFMA.FTZ R21, R219, R0, R21 ;  /* 0x00000000db157223 */ /* 0x008fe20000010015 */
[----:B------:R-:W-:-:S02]  /*99a0*/  ISETP.GE.AND P0, PT, R184, R135, PT ;  /* 0x00000087b800720c */ /* 0x000fc40003f06270 */
[----:B------:R-:W-:Y:S01]  /*99b0*/  FSEL R26, R24, -INF , !P6 ;  /* 0xff800000181a7808 */ /* 0x000fe20007000000 */
[----:B------:R-:W-:Y:S01]  /*99c0*/  FMUL.FTZ R30, R168, c[0x0][0x2ec] ;  /* 0x0000bb00a81e7a20 */ /* 0x000fe20000410000 */
[C---:B------:R-:W-:Y:S01]  /*99d0*/  ISETP.GE.AND P6, PT, R186.reuse, R136, PT ;  /* 0x00000088ba00720c */ /* 0x040fe20003fc6270 */
[----:B------:R-:W3:Y:S01]  /*99e0*/  MUFU.TANH R14, R14 ;  /* 0x0000000e000e7308 */ /* 0x000ee20000002400 */
[----:B------:R-:W-:Y:S01]  /*99f0*/  FSEL R27, R185, -INF , !P0 ;  /* 0xff800000b91b7808 */ /* 0x000fe20004000000 */
[----:B-1----:R-:W-:Y:S01]  /*9a00*/  FFMA.FTZ R148, R233, R0, R148 ;  /* 0x00000000e9947223 */ /* 0x002fe20000010094 */
[-C--:B------:R-:W-:Y:S01]  /*9a10*/  ISETP.GE.AND P0, PT, R186, R135.reuse, PT ;  /* 0x00000087ba00720c */ /* 0x080fe20003f06270 */
[----:B------:R-:W-:Y:S01]  /*9a20*/  FMUL.FTZ R170, R170, c[0x0][0x2ec] ;  /* 0x0000bb00aaaa7a20 */ /* 0x000fe20000410000 */
[----:B------:R-:W-:Y:S01]  /*9a30*/  FSEL R22, R22, -INF , !P6 ;  /* 0xff80000016167808 */ /* 0x000fe20007000000 */
[----:B------:R-:W-:Y:S01]  /*9a40*/  FMUL.FTZ R6, R169, c[0x0][0x2ec] ;  /* 0x0000bb00a9067a20 */ /* 0x000fe20000410000 */
[C---:B------:R-:W-:Y:S01]  /*9a50*/  ISETP.GE.AND P6, PT, R230.reuse, R136, PT ;  /* 0x00000088e600720c */ /* 0x040fe20003fc6270 */
[----:B------:R-:W1:Y:S01]  /*9a60*/  MUFU.TANH R16, R16 ;  /* 0x0000001000107308 */ /* 0x000e620000002400 */
[----:B------:R-:W-:Y:S01]  /*9a70*/  FSEL R25, R25, -INF , !P0 ;  /* 0xff80000019197808 */ /* 0x000fe20004000000 */
[----:B--2---:R-:W-:Y:S01]  /*9a80*/  FFMA.FTZ R15, R233, R0, R15 ;  /* 0x00000000e90f7223 */ /* 0x004fe2000001000f */
[-C--:B------:R-:W-:Y:S01]  /*9a90*/  ISETP.GE.AND P0, PT, R230, R135.reuse, PT ;  /* 0x00000087e600720c */ /* 0x080fe20003f06270 */
[----:B------:R-:W-:Y:S01]  /*9aa0*/  FMUL.FTZ R7, R171, c[0x0][0x2ec] ;  /* 0x0000bb00ab077a20 */ /* 0x000fe20000410000 */
[----:B------:R-:W-:Y:S01]  /*9ab0*/  FSEL R24, R20, -INF , !P6 ;  /* 0xff80000014187808 */ /* 0x000fe20007000000 */
[----:B------:R-:W-:Y:S01]  /*9ac0*/  FMUL.FTZ R175, R175, c[0x0][0x2ec] ;  /* 0x0000bb00afaf7a20 */ /* 0x000fe20000410000 */
[C---:B------:R-:W-:Y:S01]  /*9ad0*/  ISETP.GE.AND P6, PT, R228.reuse, R136, PT ;  /* 0x00000088e400720c */ /* 0x040fe20003fc6270 */
[----:B------:R-:W2:Y:S01]  /*9ae0*/  MUFU.TANH R17, R17 ;  /* 0x0000001100117308 */ /* 0x000ea20000002400 */
[----:B------:R-:W-:Y:S01]  /*9af0*/  FSEL R23, R9, -INF , !P0 ;  /* 0xff80000009177808 */ /* 0x000fe20004000000 */
[----:B---3--:R-:W-:Y:S01]  /*9b00*/  FFMA.FTZ R14, R235, R0, R14 ;  /* 0x00000000eb0e7223 */ /* 0x008fe2000001000e */
[----:B------:R-:W-:Y:S01]  /*9b10*/  ISETP.GE.AND P0, PT, R228, R135, PT ;  /* 0x00000087e400720c */ /* 0x000fe20003f06270 */
[----:B------:R-:W-:Y:S01]  /*9b20*/  FMUL.FTZ R9, R172, c[0x0][0x2ec] ;  /* 0x0000bb00ac097a20 */ /* 0x000fe20000410000 */
[----:B------:R-:W-:-:S02]  /*9b30*/  FSEL R20, R8, -INF , !P6 ;  /* 0xff80000008147808 */ /* 0x000fc40007000000 */
[----:B------:R-:W-:Y:S01]  /*9b40*/  ISETP.GE.AND P6, PT, R231, R136, PT ;  /* 0x00000088e700720c */ /* 0x000fe20003fc6270 */
[----:B------:R-:W3:Y:S01]  /*9b50*/  MUFU.TANH R19, R19 ;  /* 0x0000001300137308 */ /* 0x000ee20000002400 */
[----:B------:R-:W-:Y:S01]  /*9b60*/  FSEL R21, R21, -INF , !P0 ;  /* 0xff80000015157808 */ /* 0x000fe20004000000 */
[----:B-1----:R-:W-:Y:S01]  /*9b70*/  FFMA.FTZ R16, R235, R0, R16 ;  /* 0x00000000eb107223 */ /* 0x002fe20000010010 */
[-C--:B------:R-:W-:Y:S02]  /*9b80*/  ISETP.GE.AND P0, PT, R231, R135.reuse, PT ;  /* 0x00000087e700720c */ /* 0x080fe40003f06270 */
[----:B------:R-:W-:Y:S02]  /*9b90*/  FSEL R178, R148, -INF , !P6 ;  /* 0xff80000094b27808 */ /* 0x000fe40007000000 */
[C---:B------:R-:W-:Y:S01]  /*9ba0*/  ISETP.GE.AND P6, PT, R232.reuse, R136, PT ;  /* 0x00000088e800720c */ /* 0x040fe20003fc6270 */
[----:B------:R-:W1:Y:S01]  /*9bb0*/  MUFU.TANH R33, R33 ;  /* 0x0000002100217308 */ /* 0x000e620000002400 */
[----:B------:R-:W-:Y:S01]  /*9bc0*/  FSEL R179, R15, -INF , !P0 ;  /* 0xff8000000fb37808 */ /* 0x000fe20004000000 */
[-C--:B--2---:R-:W-:Y:S01]  /*9bd0*/  FFMA.FTZ R17, R237, R0.reuse, R17 ;  /* 0x00000000ed117223 */ /* 0x084fe20000010011 */
[----:B------:R-:W-:Y:S01]  /*9be0*/  ISETP.GE.AND P0, PT, R232, R135, PT ;  /* 0x00000087e800720c */ /* 0x000fe20003f06270 */
[----:B------:R-:W-:Y:S01]  /*9bf0*/  FMUL.FTZ R15, R173, c[0x0][0x2ec] ;  /* 0x0000bb00ad0f7a20 */ /* 0x000fe20000410000 */
[----:B------:R-:W-:Y:S01]  /*9c00*/  FSEL R180, R14, -INF , !P6 ;  /* 0xff8000000eb47808 */ /* 0x000fe20007000000 */
[----:B------:R-:W-:Y:S01]  /*9c10*/  FMUL.FTZ R14, R174, c[0x0][0x2ec] ;  /* 0x0000bb00ae0e7a20 */ /* 0x000fe20000410000 */
[----:B------:R-:W-:Y:S01]  /*9c20*/  FSEL R177, R16, -INF , !P0 ;  /* 0xff80000010b17808 */ /* 0x000fe20004000000 */
[----:B------:R-:W2:Y:S01]  /*9c30*/  MUFU.TANH R28, R28 ;  /* 0x0000001c001c7308 */ /* 0x000ea20000002400 */
[----:B---3--:R-:W-:Y:S01]  /*9c40*/  FFMA.FTZ R19, R237, R0, R19 ;  /* 0x00000000ed137223 */ /* 0x008fe20000010013 */
[----:B------:R-:W-:-:S02]  /*9c50*/  ISETP.GE.AND P6, PT, R234, R136, PT ;  /* 0x00000088ea00720c */ /* 0x000fc40003fc6270 */
[-C--:B------:R-:W-:Y:S02]  /*9c60*/  ISETP.GE.AND P0, PT, R234, R135.reuse, PT ;  /* 0x00000087ea00720c */ /* 0x080fe40003f06270 */
[----:B------:R-:W-:Y:S02]  /*9c70*/  FSEL R176, R17, -INF , !P6 ;  /* 0xff80000011b07808 */ /* 0x000fe40007000000 */
[----:B------:R-:W3:Y:S01]  /*9c80*/  MUFU.TANH R8, R170 ;  /* 0x000000aa00087308 */ /* 0x000ee20000002400 */
[----:B------:R-:W-:Y:S01]  /*9c90*/  FSEL R171, R19, -INF , !P0 ;  /* 0xff80000013ab7808 */ /* 0x000fe20004000000 */
[----:B-1----:R-:W-:Y:S01]  /*9ca0*/  FFMA.FTZ R33, R153, R0, R33 ;  /* 0x0000000099217223 */ /* 0x002fe20000010021 */
[C---:B------:R-:W-:Y:S02]  /*9cb0*/  ISETP.GE.AND P6, PT, R236.reuse, R136, PT ;  /* 0x00000088ec00720c */ /* 0x040fe40003fc6270 */
[----:B------:R-:W-:Y:S02]  /*9cc0*/  ISETP.GE.AND P0, PT, R236, R135, PT ;  /* 0x00000087ec00720c */ /* 0x000fe40003f06270 */
[----:B------:R-:W-:Y:S01]  /*9cd0*/  FSEL R172, R33, -INF , !P6 ;  /* 0xff80000021ac7808 */ /* 0x000fe20007000000 */
[----:B------:R-:W1:Y:S01]  /*9ce0*/  MUFU.TANH R32, R32 ;  /* 0x0000002000207308 */ /* 0x000e620000002400 */
[----:B--2---:R-:W-:Y:S01]  /*9cf0*/  FFMA.FTZ R28, R153, R0, R28 ;  /* 0x00000000991c7223 */ /* 0x004fe2000001001c */
[----:B------:R-:W-:-:S04]  /*9d00*/  ISETP.GE.AND P6, PT, R152, R136, PT ;  /* 0x000000889800720c */ /* 0x000fc80003fc6270 */
[----:B------:R-:W-:Y:S02]  /*9d10*/  FSEL R169, R28, -INF , !P0 ;  /* 0xff8000001ca97808 */ /* 0x000fe40004000000 */
[----:B------:R-:W2:Y:S01]  /*9d20*/  MUFU.TANH R30, R30 ;  /* 0x0000001e001e7308 */ /* 0x000ea20000002400 */
[----:B---3--:R-:W-:Y:S01]  /*9d30*/  FFMA.FTZ R157, R239, R0, R8 ;  /* 0x00000000ef9d7223 */ /* 0x008fe20000010008 */
[----:B------:R-:W-:-:S04]  /*9d40*/  ISETP.GE.AND P0, PT, R152, R135, PT ;  /* 0x000000879800720c */ /* 0x000fc80003f06270 */
[----:B------:R-:W-:Y:S02]  /*9d50*/  FSEL R157, R157, -INF , !P0 ;  /* 0xff8000009d9d7808 */ /* 0x000fe40004000000 */
[----:B------:R-:W3:Y:S01]  /*9d60*/  MUFU.TANH R6, R6 ;  /* 0x0000000600067308 */ /* 0x000ee20000002400 */
[----:B-1----:R-:W-:Y:S01]  /*9d70*/  FFMA.FTZ R32, R133, R0, R32 ;  /* 0x0000000085207223 */ /* 0x002fe20000010020 */
[----:B------:R-:W-:-:S04]  /*9d80*/  ISETP.GE.AND P0, PT, R238, R135, PT ;  /* 0x00000087ee00720c */ /* 0x000fc80003f06270 */
[----:B------:R-:W-:Y:S02]  /*9d90*/  FSEL R32, R32, -INF , !P4 ;  /* 0xff80000020207808 */ /* 0x000fe40006000000 */
[----:B------:R-:W1:Y:S01]  /*9da0*/  MUFU.TANH R7, R7 ;  /* 0x0000000700077308 */ /* 0x000e620000002400 */
[----:B--2---:R-:W-:Y:S01]  /*9db0*/  FFMA.FTZ R30, R239, R0, R30 ;  /* 0x00000000ef1e7223 */ /* 0x004fe2000001001e */
[----:B------:R-:W-:-:S04]  /*9dc0*/  ISETP.GE.AND P4, PT, R134, 0x4, PT ;  /* 0x000000048600780c */ /* 0x000fc80003f86270 */
[----:B------:R-:W-:Y:S02]  /*9dd0*/  FSEL R162, R30, -INF , !P6 ;  /* 0xff8000001ea27808 */ /* 0x000fe40007000000 */
[----:B------:R-:W-:Y:S01]  /*9de0*/  I2F R155, R35 ;  /* 0x00000023009b7306 */ /* 0x000fe20000201400 */
[----:B---3--:R-:W-:Y:S01]  /*9df0*/  FFMA.FTZ R6, R241, R0, R6 ;  /* 0x00000000f1067223 */ /* 0x008fe20000010006 */
[----:B------:R-:W-:-:S04]  /*9e00*/  ISETP.GE.AND P6, PT, R238, R136, PT ;  /* 0x00000088ee00720c */ /* 0x000fc80003fc6270 */
[----:B------:R-:W-:Y:S02]  /*9e10*/  FSEL R160, R6, -INF , !P6 ;  /* 0xff80000006a07808 */ /* 0x000fe40007000000 */
[----:B------:R-:W2:Y:S01]  /*9e20*/  MUFU.TANH R9, R9 ;  /* 0x0000000900097308 */ /* 0x000ea20000002400 */
[----:B-1----:R-:W-:Y:S01]  /*9e30*/  FFMA.FTZ R7, R241, R0, R7 ;  /* 0x00000000f1077223 */ /* 0x002fe20000010007 */
[----:B------:R-:W-:-:S04]  /*9e40*/  ISETP.GE.AND P6, PT, R35, R136, PT ;  /* 0x000000882300720c */ /* 0x000fc80003fc6270 */
[----:B------:R-:W-:Y:S02]  /*9e50*/  FSEL R149, R7, -INF , !P0 ;  /* 0xff80000007957808 */ /* 0x000fe40004000000 */
[----:B------:R-:W1:Y:S01]  /*9e60*/  MUFU.TANH R14, R14 ;  /* 0x0000000e000e7308 */ /* 0x000e620000002400 */
[----:B------:R-:W-:Y:S01]  /*9e70*/  BAR.SYNC.DEFER_BLOCKING 0x0 ;  /* 0x0000000000007b1d */ /* 0x000fe20000010000 */
[----:B------:R-:W-:-:S06]  /*9e80*/  ISETP.GE.AND P0, PT, R35, R135, PT ;  /* 0x000000872300720c */ /* 0x000fcc0003f06270 */
[----:B------:R-:W-:Y:S01]  /*9e90*/  I2F R13, R12 ;  /* 0x0000000c000d7306 */ /* 0x000fe20000201400 */
[----:B--2---:R-:W-:-:S05]  /*9ea0*/  FFMA.FTZ R9, R155, R0, R9 ;  /* 0x000000009b097223 */ /* 0x004fca0000010009 */
        /* <DEDUP_REMOVED lines=69> */
.L_x_251:
[----:B------:R-:W-:Y:S05]  /*a300*/  BSYNC B0 ;  /* 0x0000000000007941 */ /* 0x000fea0003800000 */
.L_x_250:
[----:B------:R-:W0:Y:S02]  /*a310*/  LDGDEPBAR ;  /* 0x00000000000079af */ /* 0x000e240000000000 */
.L_x_249:
[----:B-1----:R-:W-:Y:S01]  /*a320*/  FMNMX.FTZ R13, R137, R32, !PT ;  /* 0x00000020890d7209 */ /* 0x002fe20007810000 */
[----:B------:R-:W-:Y:S01]  /*a330*/  LDSM.16.MT88.4 R144, [R202+0x12800] ;  /* 0x01280000ca90783b */ /* 0x000fe20000004200 */
[----:B--2---:R-:W-:Y:S02]  /*a340*/  FMNMX.FTZ R8, R2, R7, !PT ;  /* 0x0000000702087209 */ /* 0x004fe40007810000 */
        /* <DEDUP_REMOVED lines=33> */
[----:B-1----:R-:W-:-:S03]  /*a560*/  FMNMX.FTZ R6, R13, R6, !PT ;  /* 0x000000060d067209 */ /* 0x002fc60007810000 */
[----:B------:R-:W-:Y:S01]  /*a570*/  LDSM.16.MT88.4 R12, [R202+0x12000] ;  /* 0x01200000ca0c783b */ /* 0x000fe20000004200 */
        /* <DEDUP_REMOVED lines=13> */
[--C-:B------:R-:W-:Y:S02]  /*a650*/  FFMA.FTZ R154, R32, c[0x0][0x23c], -R159.reuse ;  /* 0x00008f00209a7a23 */ /* 0x100fe4000001089f */
[----:B------:R-:W-:Y:S01]  /*a660*/  FFMA.FTZ R135, R5, c[0x0][0x23c], -R158 ;  /* 0x00008f0005877a23 */ /* 0x000fe2000001089e */
[----:B------:R-:W-:Y:S01]  /*a670*/  FSEL R5, R132, RZ, P0 ;  /* 0x000000ff84057208 */ /* 0x000fe20000000000 */
[----:B------:R-:W-:Y:S01]  /*a680*/  FADD.FTZ R4, R137, -R4 ;  /* 0x8000000489047221 */ /* 0x000fe20000010000 */
[----:B------:R-:W-:Y:S01]  /*a690*/  MUFU.EX2 R152, R152 ;  /* 0x0000009800987308 */ /* 0x000fe20000000800 */
[----:B------:R-:W-:Y:S01]  /*a6a0*/  FFMA.FTZ R153, R10, c[0x0][0x23c], -R159 ;  /* 0x00008f000a997a23 */ /* 0x000fe2000001089f */
[----:B------:R-:W-:Y:S01]  /*a6b0*/  LDSM.16.MT88.4 R32, [R201+0x12800] ;  /* 0x01280000c920783b */ /* 0x000fe20000004200 */
[----:B------:R-:W-:-:S02]  /*a6c0*/  FADD.FTZ R5, R2, -R5 ;  /* 0x8000000502057221 */ /* 0x000fc40000010000 */
[--C-:B------:R-:W-:Y:S02]  /*a6d0*/  FFMA.FTZ R143, R18, c[0x0][0x23c], -R159.reuse ;  /* 0x00008f00128f7a23 */ /* 0x100fe4000001089f */
[--C-:B------:R-:W-:Y:S01]  /*a6e0*/  FFMA.FTZ R142, R7, c[0x0][0x23c], -R158.reuse ;  /* 0x00008f00078e7a23 */ /* 0x100fe2000001089e */
[----:B------:R-:W-:Y:S01]  /*a6f0*/  MUFU.EX2 R154, R154 ;  /* 0x0000009a009a7308 */ /* 0x000fe20000000800 */
[--C-:B------:R-:W-:Y:S01]  /*a700*/  FFMA.FTZ R136, R11, c[0x0][0x23c], -R158.reuse ;  /* 0x00008f000b887a23 */ /* 0x100fe2000001089e */
[----:B------:R-:W1:Y:S01]  /*a710*/  LDSM.16.MT88.4 R16, [R204+0x12000] ;  /* 0x01200000cc10783b */ /* 0x000e620000004200 */
[----:B------:R-:W-:Y:S02]  /*a720*/  FFMA.FTZ R156, R29, c[0x0][0x23c], -R158 ;  /* 0x00008f001d9c7a23 */ /* 0x000fe4000001089e */
[----:B------:R-:W-:Y:S01]  /*a730*/  FMUL.FTZ R137, R4, c[0x0][0x23c] ;  /* 0x00008f0004897a20 */ /* 0x000fe20000410000 */
[----:B------:R-:W2:Y:S01]  /*a740*/  LDSM.16.MT88.4 R8, [R201+0x12000] ;  /* 0x01200000c908783b */ /* 0x000ea20000004200 */
[----:B------:R-:W-:Y:S01]  /*a750*/  FMUL.FTZ R2, R5, c[0x0][0x23c] ;  /* 0x00008f0005027a20 */ /* 0x000fe20000410000 */
[----:B------:R-:W3:Y:S01]  /*a760*/  MUFU.EX2 R153, R153 ;  /* 0x0000009900997308 */ /* 0x000ee20000000800 */
[--C-:B------:R-:W-:Y:S01]  /*a770*/  FFMA.FTZ R161, R26, c[0x0][0x23c], -R159.reuse ;  /* 0x00008f001aa17a23 */ /* 0x100fe2000001089f */
[----:B------:R-:W-:Y:S01]  /*a780*/  LDSM.16.MT88.4 R28, [R200+0x12800] ;  /* 0x01280000c81c783b */ /* 0x000fe20000004200 */
[----:B------:R-:W-:-:S02]  /*a790*/  FFMA.FTZ R164, R22, c[0x0][0x23c], -R159 ;  /* 0x00008f0016a47a23 */ /* 0x000fc4000001089f */
[--C-:B------:R-:W-:Y:S02]  /*a7a0*/  FFMA.FTZ R163, R24, c[0x0][0x23c], -R159.reuse ;  /* 0x00008f0018a37a23 */ /* 0x100fe4000001089f */
[--C-:B------:R-:W-:Y:S01]  /*a7b0*/  FFMA.FTZ R166, R20, c[0x0][0x23c], -R159.reuse ;  /* 0x00008f0014a67a23 */ /* 0x100fe2000001089f */
[----:B------:R-:W4:Y:S01]  /*a7c0*/  MUFU.EX2 R143, R143 ;  /* 0x0000008f008f7308 */ /* 0x000f220000000800 */
[--C-:B------:R-:W-:Y:S02]  /*a7d0*/  FFMA.FTZ R165, R27, c[0x0][0x23c], -R158.reuse ;  /* 0x00008f001ba57a23 */ /* 0x100fe4000001089e */
[--C-:B------:R-:W-:Y:S02]  /*a7e0*/  FFMA.FTZ R168, R25, c[0x0][0x23c], -R158.reuse ;  /* 0x00008f0019a87a23 */ /* 0x100fe4000001089e */
[--C-:B------:R-:W-:Y:S01]  /*a7f0*/  FFMA.FTZ R167, R23, c[0x0][0x23c], -R158.reuse ;  /* 0x00008f0017a77a23 */ /* 0x100fe2000001089e */
[----:B------:R-:W-:Y:S01]  /*a800*/  LDSM.16.MT88.4 R24, [R204+0x14800] ;  /* 0x01480000cc18783b */ /* 0x000fe20000004200 */
[----:B------:R-:W-:Y:S01]  /*a810*/  FFMA.FTZ R170, R21, c[0x0][0x23c], -R158 ;  /* 0x00008f0015aa7a23 */ /* 0x000fe2000001089e */
[----:B------:R-:W-:Y:S01]  /*a820*/  MUFU.EX2 R142, R142 ;  /* 0x0000008e008e7308 */ /* 0x000fe20000000800 */
[----:B---3--:R-:W-:Y:S01]  /*a830*/  F2FP.BF16.PACK_AB R4, R153, R154 ;  /* 0x0000009a9904723e */ /* 0x008fe200000010ff */
[----:B------:R-:W-:Y:S01]  /*a840*/  LDSM.16.MT88.4 R20, [R202+0x14800] ;  /* 0x01480000ca14783b */ /* 0x000fe20000004200 */
[----:B------:R-:W-:-:S02]  /*a850*/  FFMA.FTZ R173, R178, c[0x0][0x23c], -R159 ;  /* 0x00008f00b2ad7a23 */ /* 0x000fc4000001089f */
[--C-:B------:R-:W-:Y:S02]  /*a860*/  FFMA.FTZ R174, R176, c[0x0][0x23c], -R159.reuse ;  /* 0x00008f00b0ae7a23 */ /* 0x100fe4000001089f */
[--C-:B------:R-:W-:Y:S01]  /*a870*/  FFMA.FTZ R175, R172, c[0x0][0x23c], -R159.reuse ;  /* 0x00008f00acaf7a23 */ /* 0x100fe2000001089f */
[----:B------:R-:W3:Y:S01]  /*a880*/  MUFU.EX2 R136, R136 ;  /* 0x0000008800887308 */ /* 0x000ee20000000800 */
[----:B----4-:R-:W-:Y:S01]  /*a890*/  F2FP.BF16.PACK_AB R6, R143, R152 ;  /* 0x000000988f06723e */ /* 0x010fe200000010ff */
[----:B------:R-:W-:Y:S02]  /*a8a0*/  FFMA.FTZ R178, R180, c[0x0][0x23c], -R159 ;  /* 0x00008f00b4b27a23 */ /* 0x000fe4000001089f */
[--C-:B------:R-:W-:Y:S02]  /*a8b0*/  FFMA.FTZ R172, R179, c[0x0][0x23c], -R158.reuse ;  /* 0x00008f00b3ac7a23 */ /* 0x100fe4000001089e */
[--C-:B------:R-:W-:Y:S02]  /*a8c0*/  FFMA.FTZ R177, R177, c[0x0][0x23c], -R158.reuse ;  /* 0x00008f00b1b17a23 */ /* 0x100fe4000001089e */
        /* <DEDUP_REMOVED lines=10> */
[----:B------:R-:W3:Y:S01]  /*a970*/  MUFU.EX2 R137, R137 ;  /* 0x0000008900897308 */ /* 0x000ee20000000800 */
[--C-:B------:R-:W-:Y:S02]  /*a980*/  FFMA.FTZ R179, R151, c[0x0][0x23c], -R158.reuse ;  /* 0x00008f0097b37a23 */ /* 0x100fe4000001089e */
[----:B------:R-:W-:Y:S02]  /*a990*/  FFMA.FTZ R159, R148, c[0x0][0x23c], -R159 ;  /* 0x00008f00949f7a23 */ /* 0x000fe4000001089f */
[----:B------:R-:W-:Y:S01]  /*a9a0*/  FFMA.FTZ R158, R155, c[0x0][0x23c], -R158 ;  /* 0x00008f009b9e7a23 */ /* 0x000fe2000001089e */
[----:B------:R-:W-:Y:S02]  /*a9b0*/  LDSM.16.MT88.4 R148, [R202+0x13800] ;  /* 0x01380000ca94783b */ /* 0x000fe40000004200 */
[----:B------:R-:W5:Y:S01]  /*a9c0*/  MUFU.EX2 R2, R2 ;  /* 0x0000000200027308 */ /* 0x000f620000000800 */
[----:B----4-:R-:W-:Y:S01]  /*a9d0*/  F2FP.BF16.PACK_AB R7, R156, R135 ;  /* 0x000000879c07723e */ /* 0x010fe200000010ff */
[----:B---3--:R-:W-:-:S06]  /*a9e0*/  FMUL.FTZ R120, R120, R137 ;  /* 0x0000008978787220 */ /* 0x008fcc0000410000 */
[----:B------:R-:W-:Y:S01]  /*a9f0*/  MUFU.EX2 R161, R161 ;  /* 0x000000a100a17308 */ /* 0x000fe20000000800 */
[-C--:B------:R-:W-:Y:S02]  /*aa00*/  FMUL.FTZ R121, R121, R137.reuse ;  /* 0x0000008979797220 */ /* 0x080fe40000410000 */
[-C--:B------:R-:W-:Y:S02]  /*aa10*/  FMUL.FTZ R116, R116, R137.reuse ;  /* 0x0000008974747220 */ /* 0x080fe40000410000 */
[----:B------:R-:W-:Y:S02]  /*aa20*/  FMUL.FTZ R117, R117, R137 ;  /* 0x0000008975757220 */ /* 0x000fe40000410000 */
[-C--:B-----5:R-:W-:Y:S01]  /*aa30*/  FMUL.FTZ R122, R122, R2.reuse ;  /* 0x000000027a7a7220 */ /* 0x0a0fe20000410000 */
[----:B------:R-:W3:Y:S01]  /*aa40*/  MUFU.EX2 R164, R164 ;  /* 0x000000a400a47308 */ /* 0x000ee20000000800 */
        /* <DEDUP_REMOVED lines=24> */
[----:B------:R-:W-:Y:S01]  /*abd0*/  FMUL.FTZ R109, R109, R137 ;  /* 0x000000896d6d7220 */ /* 0x000fe20000410000 */
[----:B------:R-:W1:Y:S01]  /*abe0*/  LDSM.16.MT88.4 R16, [R200+0x12000] ;  /* 0x01200000c810783b */ /* 0x000e620000004200 */
        /* <DEDUP_REMOVED lines=27> */
[----:B------:R-:W2:Y:S01]  /*ada0*/  MUFU.EX2 R178, R178 ;  /* 0x000000b200b27308 */ /* 0x000ea20000000800 */
[-C--:B------:R-:W-:Y:S02]  /*adb0*/  FMUL.FTZ R103, R103, R2.reuse ;  /* 0x0000000267677220 */ /* 0x080fe40000410000 */
[-C--:B------:R-:W-:Y:S01]  /*adc0*/  FMUL.FTZ R44, R44, R137.reuse ;  /* 0x000000892c2c7220 */ /* 0x080fe20000410000 */
[----:B-1----:R-:W-:Y:S01]  /*add0*/  HMMA.16816.F32.BF16 R104, R4, R16, R104 ;  /* 0x000000100468723c */ /* 0x002fe20000041868 */
[----:B------:R-:W-:Y:S02]  /*ade0*/  FMUL.FTZ R45, R45, R137 ;  /* 0x000000892d2d7220 */ /* 0x000fe40000410000 */
[-C--:B------:R-:W-:Y:S01]  /*adf0*/  FMUL.FTZ R46, R46, R2.reuse ;  /* 0x000000022e2e7220 */ /* 0x080fe20000410000 */
[----:B------:R-:W-:Y:S01]  /*ae00*/  MUFU.EX2 R174, R174 ;  /* 0x000000ae00ae7308 */ /* 0x000fe20000000800 */
[----:B------:R-:W-:-:S02]  /*ae10*/  FMUL.FTZ R47, R47, R2 ;  /* 0x000000022f2f7220 */ /* 0x000fc40000410000 */
[-C--:B------:R-:W-:Y:S01]  /*ae20*/  FMUL.FTZ R48, R48, R137.reuse ;  /* 0x0000008930307220 */ /* 0x080fe20000410000 */
[C---:B------:R-:W-:Y:S01]  /*ae30*/  HMMA.16816.F32.BF16 R100, R4.reuse, R18, R100 ;  /* 0x000000120464723c */ /* 0x040fe20000041864 */
[-C--:B------:R-:W-:Y:S01]  /*ae40*/  FMUL.FTZ R49, R49, R137.reuse ;  /* 0x0000008931317220 */ /* 0x080fe20000410000 */
[----:B------:R-:W1:Y:S01]  /*ae50*/  LDSM.16.MT88.4 R16, [R201+0x14000] ;  /* 0x01400000c910783b */ /* 0x000e620000004200 */
        /* <DEDUP_REMOVED lines=80> */
[-C--:B------:R-:W-:Y:S02]  /*b360*/  FMUL.FTZ R99, R99, R2.reuse ;  /* 0x0000000263637220 */ /* 0x080fe40000410000 */
[----:B------:R-:W-:Y:S01]  /*b370*/  FFMA.FTZ R154, R226, R137, R154 ;  /* 0x00000089e29a7223 */ /* 0x000fe2000001009a */
[----:B--2---:R-:W-:Y:S01]  /*b380*/  HMMA.16816.F32.BF16 R92, R4, R8, R92 ;  /* 0x00000008045c723c */ /* 0x004fe2000004185c */
[----:B------:R-:W-:Y:S01]  /*b390*/  FFMA.FTZ R227, R227, R2, R142 ;  /* 0x00000002e3e37223 */ /* 0x000fe2000001008e */
[----:B------:R-:W-:Y:S01]  /*b3a0*/  MOV R142, R3 ;  /* 0x00000003008e7202 */ /* 0x000fe20000000f00 */
[----:B------:R-:W-:-:S02]  /*b3b0*/  FADD.FTZ R153, R153, R154 ;  /* 0x0000009a99997221 */ /* 0x000fc40000010000 */
[----:B------:R-:W-:Y:S02]  /*b3c0*/  FADD.FTZ R136, R136, R227 ;  /* 0x000000e388887221 */ /* 0x000fe40000010000 */
[----:B------:R-:W-:Y:S01]  /*b3d0*/  FADD.FTZ R2, R152, R153 ;  /* 0x0000009998027221 */ /* 0x000fe20000010000 */
[----:B------:R-:W-:Y:S01]  /*b3e0*/  HMMA.16816.F32.BF16 R96, R4, R10, R96 ;  /* 0x0000000a0460723c */ /* 0x000fe20000041860 */
[----:B------:R-:W-:Y:S01]  /*b3f0*/  LDSM.16.MT88.4 R8, [R200+0x14800] ;  /* 0x01480000c808783b */ /* 0x000fe20000004200 */
[----:B------:R-:W-:Y:S02]  /*b400*/  FADD.FTZ R135, R135, R136 ;  /* 0x0000008887877221 */ /* 0x000fe40000010000 */
[----:B------:R-:W-:Y:S02]  /*b410*/  FADD.FTZ R2, R143, R2 ;  /* 0x000000028f027221 */ /* 0x000fe40000010000 */
[----:B------:R-:W-:Y:S01]  /*b420*/  FADD.FTZ R156, R156, R135 ;  /* 0x000000879c9c7221 */ /* 0x000fe20000010000 */
[----:B---3--:R-:W-:Y:S01]  /*b430*/  F2FP.BF16.PACK_AB R4, R164, R161 ;  /* 0x000000a1a404723e */ /* 0x008fe200000010ff */
[----:B------:R-:W-:Y:S01]  /*b440*/  FADD.FTZ R161, R161, R2 ;  /* 0x00000002a1a17221 */ /* 0x000fe20000010000 */
[----:B-----5:R-:W-:Y:S01]  /*b450*/  F2FP.BF16.PACK_AB R5, R168, R165 ;  /* 0x000000a5a805723e */ /* 0x020fe200000010ff */
[----:B------:R-:W-:Y:S01]  /*b460*/  FADD.FTZ R165, R165, R156 ;  /* 0x0000009ca5a57221 */ /* 0x000fe20000010000 */
[----:B------:R-:W-:Y:S01]  /*b470*/  F2FP.BF16.PACK_AB R6, R166, R163 ;  /* 0x000000a3a606723e */ /* 0x000fe200000010ff */
[----:B------:R-:W-:Y:S01]  /*b480*/  FADD.FTZ R164, R164, R161 ;  /* 0x000000a1a4a47221 */ /* 0x000fe20000010000 */
[----:B------:R-:W-:Y:S01]  /*b490*/  F2FP.BF16.PACK_AB R7, R170, R167 ;  /* 0x000000a7aa07723e */ /* 0x000fe200000010ff */
[----:B------:R-:W-:-:S02]  /*b4a0*/  FADD.FTZ R168, R168, R165 ;  /* 0x000000a5a8a87221 */ /* 0x000fc40000010000 */
[----:B------:R-:W-:-:S04]  /*b4b0*/  FADD.FTZ R163, R163, R164 ;  /* 0x000000a4a3a37221 */ /* 0x000fc80000010000 */
[----:B----4-:R-:W-:Y:S01]  /*b4c0*/  HMMA.16816.F32.BF16 R128, R4, R12, R128 ;  /* 0x0000000c0480723c */ /* 0x010fe20000041880 */
[----:B------:R-:W-:-:S07]  /*b4d0*/  FADD.FTZ R166, R166, R163 ;  /* 0x000000a3a6a67221 */ /* 0x000fce0000010000 */
        /* <DEDUP_REMOVED lines=32> */
[C---:B-1----:R-:W-:Y:S08]  /*b6e0*/  HMMA.16816.F32.BF16 R92, R4.reuse, R16, R92 ;  /* 0x00000010045c723c */ /* 0x042ff0000004185c */
[----:B------:R-:W-:Y:S01]  /*b6f0*/  HMMA.16816.F32.BF16 R96, R4, R18, R96 ;  /* 0x000000120460723c */ /* 0x000fe20000041860 */
[----:B------:R-:W1:Y:S06]  /*b700*/  LDSM.16.MT88.4 R16, [R201+0x15000] ;  /* 0x01500000c910783b */ /* 0x000e6c0000004200 */
[----:B------:R-:W-:Y:S01]  /*b710*/  F2FP.BF16.PACK_AB R4, R178, R173 ;  /* 0x000000adb204723e */ /* 0x000fe200000010ff */
[----:B------:R-:W-:Y:S01]  /*b720*/  FADD.FTZ R173, R173, R166 ;  /* 0x000000a6adad7221 */ /* 0x000fe20000010000 */
[----:B------:R-:W-:-:S02]  /*b730*/  F2FP.BF16.PACK_AB R5, R177, R172 ;  /* 0x000000acb105723e */ /* 0x000fc400000010ff */
[----:B------:R-:W-:Y:S02]  /*b740*/  F2FP.BF16.PACK_AB R6, R175, R174 ;  /* 0x000000aeaf06723e */ /* 0x000fe400000010ff */
[----:B------:R-:W-:-:S07]  /*b750*/  F2FP.BF16.PACK_AB R7, R176, R171 ;  /* 0x000000abb007723e */ /* 0x000fce00000010ff */
[C---:B--2---:R-:W-:Y:S08]  /*b760*/  HMMA.16816.F32.BF16 R128, R4.reuse, R12, R128 ;  /* 0x0000000c0480723c */ /* 0x044ff00000041880 */
[C---:B------:R-:W-:Y:S01]  /*b770*/  HMMA.16816.F32.BF16 R124, R4.reuse, R14, R124 ;  /* 0x0000000e047c723c */ /* 0x040fe2000004187c */
[----:B------:R-:W2:Y:S07]  /*b780*/  LDSM.16.MT88.4 R12, [R200+0x15000] ;  /* 0x01500000c80c783b */ /* 0x000eae0000004200 */
[C---:B-----5:R-:W-:Y:S08]  /*b790*/  HMMA.16816.F32.BF16 R120, R4.reuse, R8, R120 ;  /* 0x000000080478723c */ /* 0x060ff00000041878 */
        /* <DEDUP_REMOVED lines=26> */
[C---:B-1----:R-:W-:Y:S08]  /*b940*/  HMMA.16816.F32.BF16 R84, R4.reuse, R16, R84 ;  /* 0x000000100454723c */ /* 0x042ff00000041854 */
[C---:B------:R-:W-:Y:S01]  /*b950*/  HMMA.16816.F32.BF16 R88, R4.reuse, R18, R88 ;  /* 0x000000120458723c */ /* 0x040fe20000041858 */
[----:B------:R-:W-:Y:S07]  /*b960*/  LDSM.16.MT88.4 R16, [R200+0x15800] ;  /* 0x01580000c810783b */ /* 0x000fee0000004200 */
[C---:B--2---:R-:W-:Y:S08]  /*b970*/  HMMA.16816.F32.BF16 R92, R4.reuse, R12, R92 ;  /* 0x0000000c045c723c */ /* 0x044ff0000004185c */
        /* <DEDUP_REMOVED lines=36> */
[----:B------:R-:W-:Y:S01]  /*bbc0*/  HMMA.16816.F32.BF16 R100, R4, R34, R100 ;  /* 0x000000220464723c */ /* 0x000fe20000041864 */
[----:B------:R-:W-:Y:S02]  /*bbd0*/  FADD.FTZ R226, R159, R160 ;  /* 0x000000a09fe27221 */ /* 0x000fe40000010000 */
[----:B------:R-:W-:-:S05]  /*bbe0*/  FADD.FTZ R227, R158, R179 ;  /* 0x000000b39ee37221 */ /* 0x000fca0000010000 */
[C---:B------:R-:W-:Y:S08]  /*bbf0*/  HMMA.16816.F32.BF16 R44, R4.reuse, R28, R44 ;  /* 0x0000001c042c723c */ /* 0x040ff0000004182c */
        /* <DEDUP_REMOVED lines=12> */
.L_x_245:
[----:B------:R-:W-:-:S07]  /*bcc0*/  IADD3 R219, R142, -0x1, RZ ;  /* 0xffffffff8edb7810 */ /* 0x000fce0007ffe0ff */
.L_x_252:
        /* <DEDUP_REMOVED lines=10> */
.L_x_256:
        /* <DEDUP_REMOVED lines=54> */
.L_x_254:
        /* <DEDUP_REMOVED lines=74> */
[C---:B---3--:R-:W-:Y:S03]  /*c570*/  HMMA.16816.F32.BF16 R28, R140.reuse, R156, RZ ;  /* 0x0000009c8c1c723c */ /* 0x048fe600000418ff */
[----:B------:R-:W-:Y:S05]  /*c580*/  LDSM.16.M88.4 R132, [R196+0x800] ;  /* 0x00080000c484783b */ /* 0x000fea0000000200 */
        /* <DEDUP_REMOVED lines=15> */
[----:B------:R-:W-:Y:S01]  /*c680*/  LDSM.16.M88.4 R176, [R208+0x4000] ;  /* 0x00400000d0b0783b */ /* 0x000fe20000000200 */
[C---:B--2---:R-:W-:Y:S08]  /*c690*/  HMMA.16816.F32.BF16 R4, R180.reuse, R184, R4 ;  /* 0x000000b8b404723c */ /* 0x044ff00000041804 */
[C---:B------:R-:W-:Y:S08]  /*c6a0*/  HMMA.16816.F32.BF16 R8, R180.reuse, R186, R8 ;  /* 0x000000bab408723c */ /* 0x040ff00000041808 */
        /* <DEDUP_REMOVED lines=9> */
[----:B------:R-:W2:Y:S01]  /*c740*/  LDSM.16.M88.4 R180, [R195] ;  /* 0x00000000c3b4783b */ /* 0x000ea20000000200 */
[C---:B------:R-:W-:Y:S08]  /*c750*/  HMMA.16816.F32.BF16 R4, R152.reuse, R156, R4 ;  /* 0x0000009c9804723c */ /* 0x040ff00000041804 */
[C---:B------:R-:W-:Y:S01]  /*c760*/  HMMA.16816.F32.BF16 R8, R152.reuse, R158, R8 ;  /* 0x0000009e9808723c */ /* 0x040fe20000041808 */
[----:B------:R-:W-:Y:S07]  /*c770*/  LDSM.16.M88.4 R156, [R192] ;  /* 0x00000000c09c783b */ /* 0x000fee0000000200 */
[C---:B------:R-:W-:Y:S08]  /*c780*/  HMMA.16816.F32.BF16 R12, R152.reuse, R132, R12 ;  /* 0x00000084980c723c */ /* 0x040ff0000004180c */
[C---:B------:R-:W-:Y:S01]  /*c790*/  HMMA.16816.F32.BF16 R16, R152.reuse, R134, R16 ;  /* 0x000000869810723c */ /* 0x040fe20000041810 */
[----:B------:R-:W2:Y:S07]  /*c7a0*/  LDSM.16.M88.4 R132, [R194] ;  /* 0x00000000c284783b */ /* 0x000eae0000000200 */
[C---:B-1----:R-:W-:Y:S08]  /*c7b0*/  HMMA.16816.F32.BF16 R20, R152.reuse, R160, R20 ;  /* 0x000000a09814723c */ /* 0x042ff00000041814 */
        /* <DEDUP_REMOVED lines=22> */
[C---:B------:R-:W-:Y:S08]  /*c920*/  HMMA.16816.F32.BF16 R12, R176.reuse, R132, R12 ;  /* 0x00000084b00c723c */ /* 0x040ff0000004180c */
[C---:B------:R-:W-:Y:S01]  /*c930*/  HMMA.16816.F32.BF16 R16, R176.reuse, R134, R16 ;  /* 0x00000086b010723c */ /* 0x040fe20000041810 */
[----:B------:R-:W2:Y:S07]  /*c940*/  LDSM.16.M88.4 R132, [R196+0x2800] ;  /* 0x00280000c484783b */ /* 0x000eae0000000200 */
[C---:B-1----:R-:W-:Y:S08]  /*c950*/  HMMA.16816.F32.BF16 R20, R176.reuse, R152, R20 ;  /* 0x00000098b014723c */ /* 0x042ff00000041814 */
        /* <DEDUP_REMOVED lines=24> */
[----:B------:R-:W2:Y:S07]  /*cae0*/  LDSM.16.M88.4 R132, [R190] ;  /* 0x00000000be84783b */ /* 0x000eae0000000200 */
[C---:B-1----:R-:W-:Y:S08]  /*caf0*/  HMMA.16816.F32.BF16 R20, R168.reuse, R152, R20 ;  /* 0x00000098a814723c */ /* 0x042ff00000041814 */
        /* <DEDUP_REMOVED lines=21> */
[C---:B------:R-:W-:Y:S08]  /*cc50*/  HMMA.16816.F32.BF16 R12, R160.reuse, R132, R12 ;  /* 0x00000084a00c723c */ /* 0x040ff0000004180c */
[C---:B------:R-:W-:Y:S01]  /*cc60*/  HMMA.16816.F32.BF16 R16, R160.reuse, R134, R16 ;  /* 0x00000086a010723c */ /* 0x040fe20000041810 */
[----:B------:R-:W2:Y:S07]  /*cc70*/  LDSM.16.M88.4 R132, [R196+0x4800] ;  /* 0x00480000c484783b */ /* 0x000eae0000000200 */
[C---:B-1----:R-:W-:Y:S08]  /*cc80*/  HMMA.16816.F32.BF16 R20, R160.reuse, R152, R20 ;  /* 0x00000098a014723c */ /* 0x042ff00000041814 */
        /* <DEDUP_REMOVED lines=9> */
[C---:B------:R-:W-:Y:S08]  /*cd20*/  HMMA.16816.F32.BF16 R24, R168.reuse, R146, R24 ;  /* 0x00000092a818723c */ /* 0x040ff00000041818 */
[C---:B------:R-:W-:Y:S08]  /*cd30*/  HMMA.16816.F32.BF16 R28, R168.reuse, R148, R28 ;  /* 0x00000094a81c723c */ /* 0x040ff0000004181c */
[----:B------:R-:W-:Y:S08]  /*cd40*/  HMMA.16816.F32.BF16 R32, R168, R150, R32 ;  /* 0x00000096a820723c */ /* 0x000ff00000041820 */
[C---:B------:R-:W-:Y:S08]  /*cd50*/  HMMA.16816.F32.BF16 R4, R176.reuse, R180, R4 ;  /* 0x000000b4b004723c */ /* 0x040ff00000041804 */
[C---:B------:R-:W-:Y:S08]  /*cd60*/  HMMA.16816.F32.BF16 R8, R176.reuse, R182, R8 ;  /* 0x000000b6b008723c */ /* 0x040ff00000041808 */
[C---:B------:R-:W-:Y:S08]  /*cd70*/  HMMA.16816.F32.BF16 R12, R176.reuse, R132, R12 ;  /* 0x00000084b00c723c */ /* 0x040ff0000004180c */
[C---:B------:R-:W-:Y:S04]  /*cd80*/  HMMA.16816.F32.BF16 R16, R176.reuse, R134, R16 ;  /* 0x00000086b010723c */ /* 0x040fe80000041810 */
[----:B------:R-:W-:Y:S02]  /*cd90*/  FMUL.FTZ R231, R4, c[0x0][0x2ec] ;  /* 0x0000bb0004e77a20 */ /* 0x000fe40000410000 */
[----:B------:R-:W-:Y:S02]  /*cda0*/  FMUL.FTZ R233, R5, c[0x0][0x2ec] ;  /* 0x0000bb0005e97a20 */ /* 0x000fe40000410000 */
[C---:B-1----:R-:W-:Y:S02]  /*cdb0*/  HMMA.16816.F32.BF16 R20, R176.reuse, R140, R20 ;  /* 0x0000008cb014723c */ /* 0x042fe40000041814 */
[----:B------:R-:W1:Y:S02]  /*cdc0*/  MUFU.TANH R231, R231 ;  /* 0x000000e700e77308 */ /* 0x000e640000002400 */
[----:B------:R-:W-:Y:S02]  /*cdd0*/  FMUL.FTZ R235, R6, c[0x0][0x2ec] ;  /* 0x0000bb0006eb7a20 */ /* 0x000fe40000410000 */
[----:B----4-:R-:W-:Y:S02]  /*cde0*/  FMUL.FTZ R237, R7, c[0x0][0x2ec] ;  /* 0x0000bb0007ed7a20 */ /* 0x010fe40000410000 */
[----:B------:R-:W-:Y:S01]  /*cdf0*/  FMUL.FTZ R132, R12, c[0x0][0x2ec] ;  /* 0x0000bb000c847a20 */ /* 0x000fe20000410000 */
[C---:B------:R-:W-:Y:S03]  /*ce00*/  HMMA.16816.F32.BF16 R24, R176.reuse, R142, R24 ;  /* 0x0000008eb018723c */ /* 0x040fe60000041818 */
[----:B------:R2:W3:Y:S01]  /*ce10*/  MUFU.TANH R162, R132 ;  /* 0x0000008400a27308 */ /* 0x0004e20000002400 */
[----:B------:R-:W-:Y:S02]  /*ce20*/  FMUL.FTZ R239, R8, c[0x0][0x2ec] ;  /* 0x0000bb0008ef7a20 */ /* 0x000fe40000410000 */
[----:B------:R-:W-:Y:S02]  /*ce30*/  FMUL.FTZ R241, R9, c[0x0][0x2ec] ;  /* 0x0000bb0009f17a20 */ /* 0x000fe40000410000 */
[----:B------:R-:W-:Y:S04]  /*ce40*/  FMUL.FTZ R243, R10, c[0x0][0x2ec] ;  /* 0x0000bb000af37a20 */ /* 0x000fe80000410000 */
[----:B------:R-:W-:Y:S01]  /*ce50*/  FMUL.FTZ R245, R11, c[0x0][0x2ec] ;  /* 0x0000bb000bf57a20 */ /* 0x000fe20000410000 */
[----:B------:R-:W4:Y:S01]  /*ce60*/  MUFU.TANH R233, R233 ;  /* 0x000000e900e97308 */ /* 0x000f220000002400 */
[----:B------:R-:W-:Y:S02]  /*ce70*/  FMUL.FTZ R247, R13, c[0x0][0x2ec] ;  /* 0x0000bb000df77a20 */ /* 0x000fe40000410000 */
[----:B------:R-:W-:Y:S02]  /*ce80*/  FMUL.FTZ R230, R20, c[0x0][0x2ec] ;  /* 0x0000bb0014e67a20 */ /* 0x000fe40000410000 */
[----:B------:R-:W-:Y:S02]  /*ce90*/  FMUL.FTZ R234, R22, c[0x0][0x2ec] ;  /* 0x0000bb0016ea7a20 */ /* 0x000fe40000410000 */
[----:B------:R-:W-:Y:S02]  /*cea0*/  FMUL.FTZ R232, R23, c[0x0][0x2ec] ;  /* 0x0000bb0017e87a20 */ /* 0x000fe40000410000 */
[----:B------:R-:W-:Y:S01]  /*ceb0*/  FMUL.FTZ R2, R14, c[0x0][0x2ec] ;  /* 0x0000bb000e027a20 */ /* 0x000fe20000410000 */
[----:B------:R1:W1:Y:S01]  /*cec0*/  MUFU.TANH R160, R230 ;  /* 0x000000e600a07308 */ /* 0x0002620000002400 */
[----:B------:R-:W-:Y:S02]  /*ced0*/  FMUL.FTZ R251, R15, c[0x0][0x2ec] ;  /* 0x0000bb000ffb7a20 */ /* 0x000fe40000410000 */
[----:B------:R-:W-:Y:S01]  /*cee0*/  FMUL.FTZ R249, R16, c[0x0][0x2ec] ;  /* 0x0000bb0010f97a20 */ /* 0x000fe20000410000 */
[----:B--2---:R-:W2:Y:S01]  /*cef0*/  LDSM.16.M88.4 R132, [R196+0x5800] ;  /* 0x00580000c484783b */ /* 0x004ea20000000200 */
[----:B------:R-:W-:Y:S04]  /*cf00*/  DEPBAR.LE SB0, 0x0 ;  /* 0x000080000000791a */ /* 0x000fe80000000000 */
[----:B-----5:R-:W-:Y:S01]  /*cf10*/  FMUL.FTZ R138, R17, c[0x0][0x2ec] ;  /* 0x0000bb00118a7a20 */ /* 0x020fe20000410000 */
[----:B------:R5:W2:Y:S01]  /*cf20*/  MUFU.TANH R157, R234 ;  /* 0x000000ea009d7308 */ /* 0x000aa20000002400 */
[----:B------:R-:W-:Y:S01]  /*cf30*/  BAR.SYNC.DEFER_BLOCKING 0x0 ;  /* 0x0000000000007b1d */ /* 0x000fe20000010000 */
[----:B------:R-:W-:Y:S02]  /*cf40*/  FMUL.FTZ R139, R18, c[0x0][0x2ec] ;  /* 0x0000bb00128b7a20 */ /* 0x000fe40000410000 */
[----:B------:R-:W-:Y:S02]  /*cf50*/  FMUL.FTZ R137, R19, c[0x0][0x2ec] ;  /* 0x0000bb0013897a20 */ /* 0x000fe40000410000 */
[----:B------:R-:W-:Y:S02]  /*cf60*/  FMUL.FTZ R236, R21, c[0x0][0x2ec] ;  /* 0x0000bb0015ec7a20 */ /* 0x000fe40000410000 */
[----:B------:R-:W-:Y:S02]  /*cf70*/  FMUL.FTZ R240, R24, c[0x0][0x2ec] ;  /* 0x0000bb0018f07a20 */ /* 0x000fe40000410000 */
[----:B------:R2:W2:Y:S01]  /*cf80*/  MUFU.TANH R155, R232 ;  /* 0x000000e8009b7308 */ /* 0x0004a20000002400 */
[----:B------:R-:W-:Y:S02]  /*cf90*/  FMUL.FTZ R238, R25, c[0x0][0x2ec] ;  /* 0x0000bb0019ee7a20 */ /* 0x000fe40000410000 */
[----:B-1----:R-:W-:Y:S07]  /*cfa0*/  FMUL.FTZ R230, R26, c[0x0][0x2ec] ;  /* 0x0000bb001ae67a20 */ /* 0x002fee0000410000 */
[----:B------:R-:W1:Y:S10]  /*cfb0*/  MUFU.TANH R235, R235 ;  /* 0x000000eb00eb7308 */ /* 0x000e740000002400 */
[----:B------:R-:W1:Y:S01]  /*cfc0*/  MUFU.TANH R237, R237 ;  /* 0x000000ed00ed7308 */ /* 0x000e620000002400 */
[C---:B--2---:R-:W-:Y:S09]  /*cfd0*/  HMMA.16816.F32.BF16 R28, R176.reuse, R132, R28 ;  /* 0x00000084b01c723c */ /* 0x044ff2000004181c */
[----:B------:R-:W2:Y:S03]  /*cfe0*/  MUFU.TANH R239, R239 ;  /* 0x000000ef00ef7308 */ /* 0x000ea60000002400 */
[----:B------:R-:W-:Y:S01]  /*cff0*/  FMUL.FTZ R133, R27, c[0x0][0x2ec] ;  /* 0x0000bb001b857a20 */ /* 0x000fe20000410000 */
[----:B------:R-:W-:Y:S06]  /*d000*/  HMMA.16816.F32.BF16 R32, R176, R134, R32 ;  /* 0x00000086b020723c */ /* 0x000fec0000041820 */
[----:B------:R1:W1:Y:S06]  /*d010*/  MUFU.TANH R151, R133 ;  /* 0x0000008500977308 */ /* 0x00026c0000002400 */
[----:B------:R-:W-:Y:S04]  /*d020*/  FMUL.FTZ R134, R29, c[0x0][0x2ec] ;  /* 0x0000bb001d867a20 */ /* 0x000fe80000410000 */
[----:B------:R-:W2:Y:S01]  /*d030*/  MUFU.TANH R241, R241 ;  /* 0x000000f100f17308 */ /* 0x000ea20000002400 */
[----:B------:R-:W-:Y:S02]  /*d040*/  FMUL.FTZ R132, R28, c[0x0][0x2ec] ;  /* 0x0000bb001c847a20 */ /* 0x000fe40000410000 */
[----:B-----5:R-:W-:Y:S02]  /*d050*/  FMUL.FTZ R234, R30, c[0x0][0x2ec] ;  /* 0x0000bb001eea7a20 */ /* 0x020fe40000410000 */
[----:B------:R-:W-:Y:S03]  /*d060*/  FMUL.FTZ R232, R31, c[0x0][0x2ec] ;  /* 0x0000bb001fe87a20 */ /* 0x000fe60000410000 */
[----:B------:R-:W-:Y:S02]  /*d070*/  FMUL.FTZ R135, R34, c[0x0][0x2ec] ;  /* 0x0000bb0022877a20 */ /* 0x000fe40000410000 */
[----:B------:R5:W2:Y:S01]  /*d080*/  MUFU.TANH R148, R134 ;  /* 0x0000008600947308 */ /* 0x000aa20000002400 */
[----:B-1----:R-:W-:Y:S09]  /*d090*/  FMUL.FTZ R133, R32, c[0x0][0x2ec] ;  /* 0x0000bb0020857a20 */ /* 0x002ff20000410000 */
[----:B------:R1:W1:Y:S10]  /*d0a0*/  MUFU.TANH R150, R132 ;  /* 0x0000008400967308 */ /* 0x0002740000002400 */
[----:B------:R-:W2:Y:S01]  /*d0b0*/  MUFU.TANH R243, R243 ;  /* 0x000000f300f37308 */ /* 0x000ea20000002400 */
[----:B-----5:R-:W-:Y:S09]  /*d0c0*/  FMUL.FTZ R134, R35, c[0x0][0x2ec] ;  /* 0x0000bb0023867a20 */ /* 0x020ff20000410000 */
[----:B------:R-:W2:Y:S01]  /*d0d0*/  MUFU.TANH R245, R245 ;  /* 0x000000f500f57308 */ /* 0x000ea20000002400 */
[----:B-1----:R-:W-:Y:S09]  /*d0e0*/  FMUL.FTZ R132, R33, c[0x0][0x2ec] ;  /* 0x0000bb0021847a20 */ /* 0x002ff20000410000 */
[----:B------:R-:W1:Y:S10]  /*d0f0*/  MUFU.TANH R247, R247 ;  /* 0x000000f700f77308 */ /* 0x000e740000002400 */
[----:B------:R-:W1:Y:S10]  /*d100*/  MUFU.TANH R2, R2 ;  /* 0x0000000200027308 */ /* 0x000e740000002400 */
[----:B------:R-:W1:Y:S10]  /*d110*/  MUFU.TANH R251, R251 ;  /* 0x000000fb00fb7308 */ /* 0x000e740000002400 */
[----:B------:R-:W1:Y:S10]  /*d120*/  MUFU.TANH R249, R249 ;  /* 0x000000f900f97308 */ /* 0x000e740000002400 */
[----:B------:R-:W1:Y:S10]  /*d130*/  MUFU.TANH R138, R138 ;  /* 0x0000008a008a7308 */ /* 0x000e740000002400 */
[----:B------:R-:W1:Y:S10]  /*d140*/  MUFU.TANH R139, R139 ;  /* 0x0000008b008b7308 */ /* 0x000e740000002400 */
[----:B------:R-:W1:Y:S10]  /*d150*/  MUFU.TANH R137, R137 ;  /* 0x0000008900897308 */ /* 0x000e740000002400 */
[----:B------:R1:W1:Y:S10]  /*d160*/  MUFU.TANH R158, R236 ;  /* 0x000000ec009e7308 */ /* 0x0002740000002400 */
[----:B------:R1:W1:Y:S10]  /*d170*/  MUFU.TANH R156, R240 ;  /* 0x000000f0009c7308 */ /* 0x0002740000002400 */
[----:B------:R1:W1:Y:S10]  /*d180*/  MUFU.TANH R154, R238 ;  /* 0x000000ee009a7308 */ /* 0x0002740000002400 */
[----:B------:R1:W1:Y:S10]  /*d190*/  MUFU.TANH R153, R230 ;  /* 0x000000e600997308 */ /* 0x0002740000002400 */
[----:B------:R1:W1:Y:S10]  /*d1a0*/  MUFU.TANH R149, R234 ;  /* 0x000000ea00957308 */ /* 0x0002740000002400 */
[----:B------:R1:W1:Y:S10]  /*d1b0*/  MUFU.TANH R147, R232 ;  /* 0x000000e800937308 */ /* 0x0002740000002400 */
[----:B------:R1:W1:Y:S10]  /*d1c0*/  MUFU.TANH R146, R133 ;  /* 0x0000008500927308 */ /* 0x0002740000002400 */
[----:B------:R1:W1:Y:S10]  /*d1d0*/  MUFU.TANH R144, R132 ;  /* 0x0000008400907308 */ /* 0x0002740000002400 */
[----:B------:R-:W1:Y:S10]  /*d1e0*/  MUFU.TANH R135, R135 ;  /* 0x0000008700877308 */ /* 0x000e740000002400 */
[----:B------:R-:W1:Y:S02]  /*d1f0*/  MUFU.TANH R134, R134 ;  /* 0x0000008600867308 */ /* 0x000e640000002400 */
[----:B-1234-:R-:W-:-:S05]  /*d200*/  @P5 BRA `(.L_x_256) ;  /* 0xffffeb6000005947 */ /* 0x01efca000383ffff */
.L_x_255:
        /* <DEDUP_REMOVED lines=12> */
[C---:B------:R-:W-:Y:S02]  /*d2d0*/  IADD3 R5, R4.reuse, 0x19, RZ ;  /* 0x0000001904057810 */ /* 0x040fe40007ffe0ff */
[C---:B------:R-:W-:Y:S02]  /*d2e0*/  IADD3 R19, R4.reuse, 0x20, RZ ;  /* 0x0000002004137810 */ /* 0x040fe40007ffe0ff */
[C---:B------:R-:W-:Y:S02]  /*d2f0*/  IADD3 R13, R4.reuse, 0x21, RZ ;  /* 0x00000021040d7810 */ /* 0x040fe40007ffe0ff */
[C---:B------:R-:W-:Y:S02]  /*d300*/  IADD3 R11, R4.reuse, 0x28, RZ ;  /* 0x00000028040b7810 */ /* 0x040fe40007ffe0ff */
[C---:B------:R-:W-:Y:S01]  /*d310*/  IADD3 R7, R4.reuse, 0x29, RZ ;  /* 0x0000002904077810 */ /* 0x040fe20007ffe0ff */
[----:B------:R-:W-:Y:S01]  /*d320*/  I2F R8, R8 ;  /* 0x0000000800087306 */ /* 0x000fe20000201400 */
[C---:B------:R-:W-:Y:S02]  /*d330*/  IADD3 R9, R4.reuse, 0x30, RZ ;  /* 0x0000003004097810 */ /* 0x040fe40007ffe0ff */
[----:B------:R-:W-:Y:S07]  /*d340*/  IADD3 R17, R4, 0x38, RZ ;  /* 0x0000003804117810 */ /* 0x000fee0007ffe0ff */
        /* <DEDUP_REMOVED lines=14> */
[-C--:B------:R-:W-:Y:S02]  /*d430*/  FFMA.FTZ R237, R10, R0.reuse, R237 ;  /* 0x000000000aed7223 */ /* 0x080fe400000100ed */
[CC--:B------:R-:W-:Y:S02]  /*d440*/  FFMA.FTZ R239, R8.reuse, R0.reuse, R239 ;  /* 0x0000000008ef7223 */ /* 0x0c0fe400000100ef */
[-C--:B------:R-:W-:Y:S01]  /*d450*/  FFMA.FTZ R243, R8, R0.reuse, R243 ;  /* 0x0000000008f37223 */ /* 0x080fe200000100f3 */
[----:B------:R-:W-:Y:S01]  /*d460*/  FMNMX.FTZ R8, R235, R3, !PT ;  /* 0x00000003eb087209 */ /* 0x000fe20007810000 */
[-C--:B------:R-:W-:Y:S02]  /*d470*/  FFMA.FTZ R233, R10, R0.reuse, R233 ;  /* 0x000000000ae97223 */ /* 0x080fe400000100e9 */
[----:B------:R-:W-:Y:S01]  /*d480*/  FFMA.FTZ R143, R15, R0, R2 ;  /* 0x000000000f8f7223 */ /* 0x000fe20000010002 */
[----:B------:R-:W-:Y:S01]  /*d490*/  FMNMX.FTZ R2, R231, R136, !PT ;  /* 0x00000088e7027209 */ /* 0x000fe20007810000 */
[C---:B------:R-:W-:Y:S01]  /*d4a0*/  FFMA.FTZ R245, R6.reuse, R0, R245 ;  /* 0x0000000006f57223 */ /* 0x040fe200000100f5 */
[----:B------:R-:W-:Y:S01]  /*d4b0*/  FMNMX.FTZ R8, R237, R8, !PT ;  /* 0x00000008ed087209 */ /* 0x000fe20007810000 */
[----:B------:R-:W-:Y:S01]  /*d4c0*/  FFMA.FTZ R241, R6, R0, R241 ;  /* 0x0000000006f17223 */ /* 0x000fe200000100f1 */
[----:B------:R-:W-:Y:S01]  /*d4d0*/  FMNMX.FTZ R10, R233, R2, !PT ;  /* 0x00000002e90a7209 */ /* 0x000fe20007810000 */
[----:B------:R-:W-:Y:S01]  /*d4e0*/  FFMA.FTZ R162, R15, R0, R162 ;  /* 0x000000000fa27223 */ /* 0x000fe200000100a2 */
[----:B------:R-:W-:Y:S01]  /*d4f0*/  FMNMX.FTZ R8, R243, R8, !PT ;  /* 0x00000008f3087209 */ /* 0x000fe20007810000 */
[-C--:B------:R-:W-:Y:S01]  /*d500*/  FFMA.FTZ R141, R142, R0.reuse, R251 ;  /* 0x000000008e8d7223 */ /* 0x080fe200000100fb */
[----:B------:R-:W-:Y:S01]  /*d510*/  IADD3 R6, R4, 0x31, RZ ;  /* 0x0000003104067810 */ /* 0x000fe20007ffe0ff */
[----:B------:R-:W-:Y:S01]  /*d520*/  FFMA.FTZ R142, R142, R0, R247 ;  /* 0x000000008e8e7223 */ /* 0x000fe200000100f7 */
[----:B------:R-:W-:Y:S01]  /*d530*/  FMNMX.FTZ R2, R245, R8, !PT ;  /* 0x00000008f5027209 */ /* 0x000fe20007810000 */
[C---:B------:R-:W-:Y:S01]  /*d540*/  FFMA.FTZ R139, R140.reuse, R0, R139 ;  /* 0x000000008c8b7223 */ /* 0x040fe2000001008b */
[----:B------:R-:W-:Y:S01]  /*d550*/  FMNMX.FTZ R8, R239, R10, !PT ;  /* 0x0000000aef087209 */ /* 0x000fe20007810000 */
[----:B------:R-:W1:Y:S01]  /*d560*/  I2F R15, R6 ;  /* 0x00000006000f7306 */ /* 0x000e620000201400 */
[----:B------:R-:W-:Y:S01]  /*d570*/  FMNMX.FTZ R2, R143, R2, !PT ;  /* 0x000000028f027209 */ /* 0x000fe20007810000 */
[----:B------:R-:W-:Y:S01]  /*d580*/  FFMA.FTZ R140, R140, R0, R249 ;  /* 0x000000008c8c7223 */ /* 0x000fe200000100f9 */
[----:B------:R-:W-:Y:S01]  /*d590*/  FMNMX.FTZ R21, R241, R8, !PT ;  /* 0x00000008f1157209 */ /* 0x000fe20007810000 */
[----:B------:R-:W-:Y:S01]  /*d5a0*/  FFMA.FTZ R137, R5, R0, R137 ;  /* 0x0000000005897223 */ /* 0x000fe20000010089 */
[----:B------:R-:W-:Y:S01]  /*d5b0*/  FMNMX.FTZ R2, R141, R2, !PT ;  /* 0x000000028d027209 */ /* 0x000fe20007810000 */
[-C--:B------:R-:W-:Y:S01]  /*d5c0*/  FFMA.FTZ R138, R5, R0.reuse, R138 ;  /* 0x00000000058a7223 */ /* 0x080fe2000001008a */
[----:B------:R-:W-:Y:S01]  /*d5d0*/  FMNMX.FTZ R21, R162, R21, !PT ;  /* 0x00000015a2157209 */ /* 0x000fe20007810000 */
[----:B------:R-:W-:Y:S01]  /*d5e0*/  FFMA.FTZ R157, R19, R0, R157 ;  /* 0x00000000139d7223 */ /* 0x000fe2000001009d */
[----:B------:R-:W-:Y:S01]  /*d5f0*/  FMNMX.FTZ R2, R139, R2, !PT ;  /* 0x000000028b027209 */ /* 0x000fe20007810000 */
[-C--:B------:R-:W-:Y:S01]  /*d600*/  FFMA.FTZ R155, R13, R0.reuse, R155 ;  /* 0x000000000d9b7223 */ /* 0x080fe2000001009b */
[----:B------:R-:W-:Y:S01]  /*d610*/  FMNMX.FTZ R21, R142, R21, !PT ;  /* 0x000000158e157209 */ /* 0x000fe20007810000 */
[-C--:B------:R-:W-:Y:S01]  /*d620*/  FFMA.FTZ R160, R19, R0.reuse, R160 ;  /* 0x0000000013a07223 */ /* 0x080fe200000100a0 */
[----:B------:R-:W-:Y:S01]  /*d630*/  IADD3 R5, R4, 0x39, RZ ;  /* 0x0000003904057810 */ /* 0x000fe20007ffe0ff */
[----:B------:R-:W-:Y:S01]  /*d640*/  FFMA.FTZ R153, R11, R0, R153 ;  /* 0x000000000b997223 */ /* 0x000fe20000010099 */
[----:B------:R-:W-:Y:S01]  /*d650*/  FMNMX.FTZ R2, R137, R2, !PT ;  /* 0x0000000289027209 */ /* 0x000fe20007810000 */
[-C--:B------:R-:W-:Y:S01]  /*d660*/  FFMA.FTZ R158, R13, R0.reuse, R158 ;  /* 0x000000000d9e7223 */ /* 0x080fe2000001009e */
[----:B------:R-:W-:Y:S01]  /*d670*/  FMNMX.FTZ R21, R140, R21, !PT ;  /* 0x000000158c157209 */ /* 0x000fe20007810000 */
[----:B------:R-:W-:Y:S01]  /*d680*/  FFMA.FTZ R151, R7, R0, R151 ;  /* 0x0000000007977223 */ /* 0x000fe20000010097 */
[----:B------:R-:W2:Y:S01]  /*d690*/  I2F R5, R5 ;  /* 0x0000000500057306 */ /* 0x000ea20000201400 */
[----:B------:R-:W-:Y:S01]  /*d6a0*/  FMNMX.FTZ R2, R157, R2, !PT ;  /* 0x000000029d027209 */ /* 0x000fe20007810000 */
[-C--:B------:R-:W-:Y:S01]  /*d6b0*/  FFMA.FTZ R156, R11, R0.reuse, R156 ;  /* 0x000000000b9c7223 */ /* 0x080fe2000001009c */
[----:B------:R-:W-:Y:S01]  /*d6c0*/  FMNMX.FTZ R21, R138, R21, !PT ;  /* 0x000000158a157209 */ /* 0x000fe20007810000 */
[----:B------:R-:W-:Y:S01]  /*d6d0*/  FFMA.FTZ R149, R9, R0, R149 ;  /* 0x0000000009957223 */ /* 0x000fe20000010095 */
[----:B------:R-:W-:Y:S01]  /*d6e0*/  FMNMX.FTZ R2, R155, R2, !PT ;  /* 0x000000029b027209 */ /* 0x000fe20007810000 */
[-C--:B------:R-:W-:Y:S01]  /*d6f0*/  FFMA.FTZ R154, R7, R0.reuse, R154 ;  /* 0x00000000079a7223 */ /* 0x080fe2000001009a */
[----:B------:R-:W-:Y:S01]  /*d700*/  FMNMX.FTZ R21, R160, R21, !PT ;  /* 0x00000015a0157209 */ /* 0x000fe20007810000 */
[----:B-1----:R-:W-:Y:S01]  /*d710*/  FFMA.FTZ R147, R15, R0, R147 ;  /* 0x000000000f937223 */ /* 0x002fe20000010093 */
[----:B------:R-:W-:Y:S01]  /*d720*/  FMNMX.FTZ R2, R153, R2, !PT ;  /* 0x0000000299027209 */ /* 0x000fe20007810000 */
[-C--:B------:R-:W-:Y:S01]  /*d730*/  FFMA.FTZ R150, R9, R0.reuse, R150 ;  /* 0x0000000009967223 */ /* 0x080fe20000010096 */
[----:B------:R-:W-:Y:S01]  /*d740*/  FMNMX.FTZ R21, R158, R21, !PT ;  /* 0x000000159e157209 */ /* 0x000fe20007810000 */
[----:B------:R-:W-:Y:S01]  /*d750*/  FFMA.FTZ R148, R15, R0, R148 ;  /* 0x000000000f947223 */ /* 0x000fe20000010094 */
[----:B------:R-:W-:Y:S01]  /*d760*/  FMNMX.FTZ R2, R151, R2, !PT ;  /* 0x0000000297027209 */ /* 0x000fe20007810000 */
[----:B------:R-:W-:Y:S01]  /*d770*/  FFMA.FTZ R146, R17, R0, R146 ;  /* 0x0000000011927223 */ /* 0x000fe20000010092 */
[----:B------:R-:W-:Y:S01]  /*d780*/  FMNMX.FTZ R21, R156, R21, !PT ;  /* 0x000000159c157209 */ /* 0x000fe20007810000 */
[----:B------:R-:W-:Y:S01]  /*d790*/  LDSM.16.MT88.4 R12, [R204+0x12000] ;  /* 0x01200000cc0c783b */ /* 0x000fe20000004200 */
[----:B------:R-:W-:Y:S02]  /*d7a0*/  FMNMX.FTZ R2, R149, R2, !PT ;  /* 0x0000000295027209 */ /* 0x000fe40007810000 */
[----:B------:R-:W-:Y:S02]  /*d7b0*/  FMNMX.FTZ R21, R154, R21, !PT ;  /* 0x000000159a157209 */ /* 0x000fe40007810000 */
[----:B------:R-:W-:Y:S02]  /*d7c0*/  FMNMX.FTZ R2, R147, R2, !PT ;  /* 0x0000000293027209 */ /* 0x000fe40007810000 */
[----:B------:R-:W-:Y:S01]  /*d7d0*/  FMNMX.FTZ R21, R150, R21, !PT ;  /* 0x0000001596157209 */ /* 0x000fe20007810000 */
[----:B--2---:R-:W-:Y:S01]  /*d7e0*/  FFMA.FTZ R134, R5, R0, R134 ;  /* 0x0000000005867223 */ /* 0x004fe20000010086 */
[----:B------:R-:W-:Y:S01]  /*d7f0*/  FMNMX.FTZ R7, R135, R2, !PT ;  /* 0x0000000287077209 */ /* 0x000fe20007810000 */
[----:B------:R-:W-:Y:S01]  /*d800*/  FFMA.FTZ R144, R5, R0, R144 ;  /* 0x0000000005907223 */ /* 0x000fe20000010090 */
[----:B------:R-:W-:Y:S02]  /*d810*/  FMNMX.FTZ R21, R148, R21, !PT ;  /* 0x0000001594157209 */ /* 0x000fe40007810000 */
[----:B------:R-:W-:Y:S02]  /*d820*/  FMNMX.FTZ R4, R134, R7, !PT ;  /* 0x0000000786047209 */ /* 0x000fe40007810000 */
[----:B------:R-:W-:Y:S03]  /*d830*/  FMNMX.FTZ R21, R146, R21, !PT ;  /* 0x0000001592157209 */ /* 0x000fe60007810000 */
[----:B------:R-:W1:Y:S01]  /*d840*/  SHFL.BFLY PT, R7, R4, 0x2, 0x1f ;  /* 0x0c401f0004077f89 */ /* 0x000e6200000e0000 */
[----:B------:R-:W-:Y:S07]  /*d850*/  FMNMX.FTZ R9, R144, R21, !PT ;  /* 0x0000001590097209 */ /* 0x000fee0007810000 */
[----:B------:R-:W2:Y:S08]  /*d860*/  SHFL.BFLY PT, R8, R9, 0x2, 0x1f ;  /* 0x0c401f0009087f89 */ /* 0x000eb000000e0000 */
[----:B------:R-:W-:Y:S01]  /*d870*/  LDSM.16.MT88.4 R20, [R202+0x12000] ;  /* 0x01200000ca14783b */ /* 0x000fe20000004200 */
        /* <DEDUP_REMOVED lines=12> */
[C---:B------:R-:W-:Y:S02]  /*d940*/  FMUL.FTZ R145, R133.reuse, c[0x0][0x23c] ;  /* 0x00008f0085917a20 */ /* 0x040fe40000410000 */
[----:B------:R-:W-:Y:S02]  /*d950*/  FADD.FTZ R3, -R133, R136 ;  /* 0x0000008885037221 */ /* 0x000fe40000010100 */
[--C-:B------:R-:W-:Y:S01]  /*d960*/  FFMA.FTZ R175, R235, c[0x0][0x23c], -R152.reuse ;  /* 0x00008f00ebaf7a23 */ /* 0x100fe20000010898 */
[----:B------:R-:W-:Y:S01]  /*d970*/  FSEL R145, R145, RZ, P0 ;  /* 0x000000ff91917208 */ /* 0x000fe20000000000 */
[--C-:B------:R-:W-:Y:S01]  /*d980*/  FFMA.FTZ R170, R237, c[0x0][0x23c], -R152.reuse ;  /* 0x00008f00edaa7a23 */ /* 0x100fe20000010898 */
[----:B------:R-:W1:Y:S01]  /*d990*/  MUFU.EX2 R2, R2 ;  /* 0x0000000200027308 */ /* 0x000e620000000800 */
[--C-:B------:R-:W-:Y:S02]  /*d9a0*/  FFMA.FTZ R169, R243, c[0x0][0x23c], -R152.reuse ;  /* 0x00008f00f3a97a23 */ /* 0x100fe40000010898 */
[--C-:B------:R-:W-:Y:S02]  /*d9b0*/  FFMA.FTZ R168, R245, c[0x0][0x23c], -R152.reuse ;  /* 0x00008f00f5a87a23 */ /* 0x100fe40000010898 */
[--C-:B------:R-:W-:Y:S02]  /*d9c0*/  FFMA.FTZ R174, R231, c[0x0][0x23c], -R145.reuse ;  /* 0x00008f00e7ae7a23 */ /* 0x100fe40000010891 */
[--C-:B------:R-:W-:Y:S02]  /*d9d0*/  FFMA.FTZ R173, R233, c[0x0][0x23c], -R145.reuse ;  /* 0x00008f00e9ad7a23 */ /* 0x100fe40000010891 */
[--C-:B------:R-:W-:Y:S01]  /*d9e0*/  FFMA.FTZ R172, R239, c[0x0][0x23c], -R145.reuse ;  /* 0x00008f00efac7a23 */ /* 0x100fe20000010891 */
[----:B------:R-:W-:Y:S01]  /*d9f0*/  MUFU.EX2 R175, R175 ;  /* 0x000000af00af7308 */ /* 0x000fe20000000800 */
[--C-:B------:R-:W-:Y:S02]  /*da00*/  FFMA.FTZ R171, R241, c[0x0][0x23c], -R145.reuse ;  /* 0x00008f00f1ab7a23 */ /* 0x100fe40000010891 */
[----:B------:R-:W-:Y:S02]  /*da10*/  FMUL.FTZ R4, R3, c[0x0][0x23c] ;  /* 0x00008f0003047a20 */ /* 0x000fe40000410000 */
[--C-:B------:R-:W-:Y:S02]  /*da20*/  FFMA.FTZ R176, R143, c[0x0][0x23c], -R152.reuse ;  /* 0x00008f008fb07a23 */ /* 0x100fe40000010898 */
[--C-:B------:R-:W-:Y:S02]  /*da30*/  FFMA.FTZ R177, R141, c[0x0][0x23c], -R152.reuse ;  /* 0x00008f008db17a23 */ /* 0x100fe40000010898 */
        /* <DEDUP_REMOVED lines=15> */
[----:B------:R-:W-:Y:S02]  /*db30*/  FMUL.FTZ R35, R2, R103 ;  /* 0x0000006702237220 */ /* 0x000fe40000410000 */
[C---:B--2---:R-:W-:Y:S02]  /*db40*/  FMUL.FTZ R4, R3.reuse, R128 ;  /* 0x0000008003047220 */ /* 0x044fe40000410000 */
[C---:B------:R-:W-:Y:S02]  /*db50*/  FMUL.FTZ R5, R3.reuse, R129 ;  /* 0x0000008103057220 */ /* 0x040fe40000410000 */
[C---:B------:R-:W-:Y:S01]  /*db60*/  FMUL.FTZ R8, R3.reuse, R124 ;  /* 0x0000007c03087220 */ /* 0x040fe20000410000 */
[----:B------:R-:W2:Y:S01]  /*db70*/  MUFU.EX2 R168, R168 ;  /* 0x000000a800a87308 */ /* 0x000ea20000000800 */
[C---:B------:R-:W-:Y:S02]  /*db80*/  FMUL.FTZ R9, R3.reuse, R125 ;  /* 0x0000007d03097220 */ /* 0x040fe40000410000 */
[C---:B------:R-:W-:Y:S01]  /*db90*/  FMUL.FTZ R16, R3.reuse, R116 ;  /* 0x0000007403107220 */ /* 0x040fe20000410000 */
[----:B-1----:R-:W-:Y:S01]  /*dba0*/  F2FP.BF16.PACK_AB R129, R170, R175 ;  /* 0x000000afaa81723e */ /* 0x002fe200000010ff */
[C---:B------:R-:W-:Y:S01]  /*dbb0*/  FMUL.FTZ R17, R3.reuse, R117 ;  /* 0x0000007503117220 */ /* 0x040fe20000410000 */
[----:B------:R-:W-:Y:S01]  /*dbc0*/  LDSM.16.MT88.4 R124, [R204+0x14800] ;  /* 0x01480000cc7c783b */ /* 0x000fe20000004200 */
[C---:B------:R-:W-:Y:S02]  /*dbd0*/  FMUL.FTZ R24, R3.reuse, R108 ;  /* 0x0000006c03187220 */ /* 0x040fe40000410000 */
[C---:B------:R-:W-:Y:S01]  /*dbe0*/  FMUL.FTZ R25, R3.reuse, R109 ;  /* 0x0000006d03197220 */ /* 0x040fe20000410000 */
[----:B------:R-:W-:Y:S01]  /*dbf0*/  MUFU.EX2 R174, R174 ;  /* 0x000000ae00ae7308 */ /* 0x000fe20000000800 */
[C---:B------:R-:W-:Y:S02]  /*dc00*/  FMUL.FTZ R32, R3.reuse, R100 ;  /* 0x0000006403207220 */ /* 0x040fe40000410000 */
[----:B------:R-:W-:Y:S01]  /*dc10*/  FMUL.FTZ R33, R3, R101 ;  /* 0x0000006503217220 */ /* 0x000fe20000410000 */
[----:B------:R-:W-:Y:S01]  /*dc20*/  LDSM.16.MT88.4 R108, [R200+0x14000] ;  /* 0x01400000c86c783b */ /* 0x000fe20000004200 */
[--C-:B------:R-:W-:Y:S02]  /*dc30*/  FFMA.FTZ R181, R142, c[0x0][0x23c], -R145.reuse ;  /* 0x00008f008eb57a23 */ /* 0x100fe40000010891 */
[--C-:B------:R-:W-:Y:S02]  /*dc40*/  FFMA.FTZ R182, R140, c[0x0][0x23c], -R145.reuse ;  /* 0x00008f008cb67a23 */ /* 0x100fe40000010891 */
[--C-:B------:R-:W-:Y:S01]  /*dc50*/  FFMA.FTZ R183, R138, c[0x0][0x23c], -R145.reuse ;  /* 0x00008f008ab77a23 */ /* 0x100fe20000010891 */
[----:B------:R-:W1:Y:S01]  /*dc60*/  MUFU.EX2 R173, R173 ;  /* 0x000000ad00ad7308 */ /* 0x000e620000000800 */
[--C-:B------:R-:W-:Y:S01]  /*dc70*/  FFMA.FTZ R184, R157, c[0x0][0x23c], -R152.reuse ;  /* 0x00008f009db87a23 */ /* 0x100fe20000010898 */
[----:B------:R-:W-:Y:S01]  /*dc80*/  LDSM.16.MT88.4 R100, [R201+0x14000] ;  /* 0x01400000c964783b */ /* 0x000fe20000004200 */
[--C-:B------:R-:W-:Y:S01]  /*dc90*/  FFMA.FTZ R185, R155, c[0x0][0x23c], -R152.reuse ;  /* 0x00008f009bb97a23 */ /* 0x100fe20000010898 */
[----:B--2---:R-:W-:Y:S01]  /*dca0*/  F2FP.BF16.PACK_AB R131, R168, R169 ;  /* 0x000000a9a883723e */ /* 0x004fe200000010ff */
[--C-:B------:R-:W-:Y:S02]  /*dcb0*/  FFMA.FTZ R186, R153, c[0x0][0x23c], -R152.reuse ;  /* 0x00008f0099ba7a23 */ /* 0x100fe40000010898 */
[--C-:B------:R-:W-:Y:S02]  /*dcc0*/  FFMA.FTZ R187, R151, c[0x0][0x23c], -R152.reuse ;  /* 0x00008f0097bb7a23 */ /* 0x100fe40000010898 */
[--C-:B------:R-:W-:Y:S01]  /*dcd0*/  FFMA.FTZ R230, R160, c[0x0][0x23c], -R145.reuse ;  /* 0x00008f00a0e67a23 */ /* 0x100fe20000010891 */
[----:B------:R-:W-:Y:S01]  /*dce0*/  MUFU.EX2 R172, R172 ;  /* 0x000000ac00ac7308 */ /* 0x000fe20000000800 */
[----:B------:R-:W-:Y:S01]  /*dcf0*/  LDSM.16.MT88.4 R116, [R202+0x12800] ;  /* 0x01280000ca74783b */ /* 0x000fe20000004200 */
[--C-:B------:R-:W-:Y:S02]  /*dd00*/  FFMA.FTZ R231, R158, c[0x0][0x23c], -R145.reuse ;  /* 0x00008f009ee77a23 */ /* 0x100fe40000010891 */
[--C-:B------:R-:W-:Y:S02]  /*dd10*/  FFMA.FTZ R232, R156, c[0x0][0x23c], -R145.reuse ;  /* 0x00008f009ce87a23 */ /* 0x100fe40000010891 */
[--C-:B------:R-:W-:Y:S02]  /*dd20*/  FFMA.FTZ R233, R154, c[0x0][0x23c], -R145.reuse ;  /* 0x00008f009ae97a23 */ /* 0x100fe40000010891 */
[--C-:B------:R-:W-:Y:S01]  /*dd30*/  FFMA.FTZ R234, R149, c[0x0][0x23c], -R152.reuse ;  /* 0x00008f0095ea7a23 */ /* 0x100fe20000010898 */
[----:B------:R-:W-:Y:S01]  /*dd40*/  LDSM.16.MT88.4 R136, [R202+0x14800] ;  /* 0x01480000ca88783b */ /* 0x000fe20000004200 */
[----:B------:R-:W2:Y:S01]  /*dd50*/  MUFU.EX2 R171, R171 ;  /* 0x000000ab00ab7308 */ /* 0x000ea20000000800 */
[--C-:B------:R-:W-:Y:S02]  /*dd60*/  FFMA.FTZ R235, R147, c[0x0][0x23c], -R152.reuse ;  /* 0x00008f0093eb7a23 */ /* 0x100fe40000010898 */
[--C-:B------:R-:W-:Y:S01]  /*dd70*/  FFMA.FTZ R236, R150, c[0x0][0x23c], -R145.reuse ;  /* 0x00008f0096ec7a23 */ /* 0x100fe20000010891 */
[----:B-1----:R-:W-:Y:S01]  /*dd80*/  F2FP.BF16.PACK_AB R128, R173, R174 ;  /* 0x000000aead80723e */ /* 0x002fe200000010ff */
[--C-:B------:R-:W-:Y:S02]  /*dd90*/  FFMA.FTZ R237, R148, c[0x0][0x23c], -R145.reuse ;  /* 0x00008f0094ed7a23 */ /* 0x100fe40000010891 */
[----:B------:R-:W-:Y:S01]  /*dda0*/  LDSM.16.MT88.4 R140, [R201+0x14800] ;  /* 0x01480000c98c783b */ /* 0x000fe20000004200 */
[--C-:B------:R-:W-:Y:S02]  /*ddb0*/  FFMA.FTZ R238, R146, c[0x0][0x23c], -R145.reuse ;  /* 0x00008f0092ee7a23 */ /* 0x100fe40000010891 */
[----:B------:R-:W-:Y:S01]  /*ddc0*/  FFMA.FTZ R145, R144, c[0x0][0x23c], -R145 ;  /* 0x00008f0090917a23 */ /* 0x000fe20000010891 */
[----:B------:R-:W-:Y:S01]  /*ddd0*/  MUFU.EX2 R176, R176 ;  /* 0x000000b000b07308 */ /* 0x000fe20000000800 */
[C---:B------:R-:W-:Y:S02]  /*dde0*/  FMUL.FTZ R38, R2.reuse, R38 ;  /* 0x0000002602267220 */ /* 0x040fe40000410000 */
[C---:B------:R-:W-:Y:S01]  /*ddf0*/  FMUL.FTZ R39, R2.reuse, R39 ;  /* 0x0000002702277220 */ /* 0x040fe20000410000 */
[----:B------:R-:W-:Y:S01]  /*de00*/  LDSM.16.MT88.4 R148, [R204+0x15800] ;  /* 0x01580000cc94783b */ /* 0x000fe20000004200 */
[C---:B------:R-:W-:Y:S02]  /*de10*/  FMUL.FTZ R36, R3.reuse, R36 ;  /* 0x0000002403247220 */ /* 0x040fe40000410000 */
[----:B------:R-:W-:Y:S02]  /*de20*/  FMUL.FTZ R37, R3, R37 ;  /* 0x0000002503257220 */ /* 0x000fe40000410000 */
[C---:B------:R-:W-:Y:S01]  /*de30*/  FMUL.FTZ R42, R2.reuse, R42 ;  /* 0x0000002a022a7220 */ /* 0x040fe20000410000 */
[----:B------:R1:W-:Y:S01]  /*de40*/  MUFU.EX2 R239, R145 ;  /* 0x0000009100ef7308 */ /* 0x0003e20000000800 */
[C---:B------:R-:W-:Y:S01]  /*de50*/  FMUL.FTZ R43, R2.reuse, R43 ;  /* 0x0000002b022b7220 */ /* 0x040fe20000410000 */
[----:B------:R-:W-:Y:S01]  /*de60*/  LDSM.16.MT88.4 R156, [R201+0x15800] ;  /* 0x01580000c99c783b */ /* 0x000fe20000004200 */
[----:B--2---:R-:W-:Y:S01]  /*de70*/  F2FP.BF16.PACK_AB R130, R171, R172 ;  /* 0x000000acab82723e */ /* 0x004fe200000010ff */
[C---:B------:R-:W-:Y:S02]  /*de80*/  FMUL.FTZ R40, R3.reuse, R40 ;  /* 0x0000002803287220 */ /* 0x040fe40000410000 */
[C---:B------:R-:W-:Y:S02]  /*de90*/  FMUL.FTZ R41, R3.reuse, R41 ;  /* 0x0000002903297220 */ /* 0x040fe40000410000 */
[C---:B------:R-:W-:Y:S02]  /*dea0*/  FMUL.FTZ R46, R2.reuse, R46 ;  /* 0x0000002e022e7220 */ /* 0x040fe40000410000 */
[C---:B------:R-:W-:Y:S01]  /*deb0*/  HMMA.16816.F32.BF16 R4, R128.reuse, R12, R4 ;  /* 0x0000000c8004723c */ /* 0x040fe20000041804 */
[----:B------:R-:W-:Y:S01]  /*dec0*/  LDSM.16.MT88.4 R160, [R200+0x15800] ;  /* 0x01580000c8a0783b */ /* 0x000fe20000004200 */
[----:B------:R-:W2:Y:S03]  /*ded0*/  MUFU.EX2 R177, R177 ;  /* 0x000000b100b17308 */ /* 0x000ea60000000800 */
[C---:B------:R-:W-:Y:S02]  /*dee0*/  FMUL.FTZ R47, R2.reuse, R47 ;  /* 0x0000002f022f7220 */ /* 0x040fe40000410000 */
[C---:B------:R-:W-:Y:S01]  /*def0*/  FMUL.FTZ R12, R3.reuse, R120 ;  /* 0x00000078030c7220 */ /* 0x040fe20000410000 */
[C---:B------:R-:W-:Y:S04]  /*df00*/  HMMA.16816.F32.BF16 R8, R128.reuse, R14, R8 ;  /* 0x0000000e8008723c */ /* 0x040fe80000041808 */
[C---:B------:R-:W-:Y:S01]  /*df10*/  FMUL.FTZ R13, R3.reuse, R121 ;  /* 0x00000079030d7220 */ /* 0x040fe20000410000 */
[----:B------:R-:W-:Y:S01]  /*df20*/  MUFU.EX2 R178, R178 ;  /* 0x000000b200b27308 */ /* 0x000fe20000000800 */
[----:B-1----:R-:W-:Y:S01]  /*df30*/  LDSM.16.MT88.4 R144, [R200+0x13800] ;  /* 0x01380000c890783b */ /* 0x002fe20000004200 */
[C---:B------:R-:W-:Y:S02]  /*df40*/  FMUL.FTZ R14, R2.reuse, R122 ;  /* 0x0000007a020e7220 */ /* 0x040fe40000410000 */
[C---:B------:R-:W-:Y:S03]  /*df50*/  FMUL.FTZ R15, R2.reuse, R123 ;  /* 0x0000007b020f7220 */ /* 0x040fe60000410000 */
[C---:B------:R-:W-:Y:S02]  /*df60*/  FMUL.FTZ R44, R3.reuse, R44 ;  /* 0x0000002c032c7220 */ /* 0x040fe40000410000 */
[----:B------:R-:W1:Y:S01]  /*df70*/  LDSM.16.MT88.4 R120, [R200+0x12000] ;  /* 0x01200000c878783b */ /* 0x000e620000004200 */
[C---:B------:R-:W-:Y:S01]  /*df80*/  FMUL.FTZ R45, R3.reuse, R45 ;  /* 0x0000002d032d7220 */ /* 0x040fe20000410000 */
[C---:B------:R-:W-:Y:S01]  /*df90*/  HMMA.16816.F32.BF16 R12, R128.reuse, R20, R12 ;  /* 0x00000014800c723c */ /* 0x040fe2000004180c */
[----:B------:R-:W-:Y:S02]  /*dfa0*/  MUFU.EX2 R179, R179 ;  /* 0x000000b300b37308 */ /* 0x000fe40000000800 */
[C---:B------:R-:W-:Y:S02]  /*dfb0*/  FMUL.FTZ R50, R2.reuse, R50 ;  /* 0x0000003202327220 */ /* 0x040fe40000410000 */
[C---:B------:R-:W-:Y:S02]  /*dfc0*/  FMUL.FTZ R51, R2.reuse, R51 ;  /* 0x0000003302337220 */ /* 0x040fe40000410000 */
[C---:B------:R-:W-:Y:S01]  /*dfd0*/  FMUL.FTZ R20, R3.reuse, R112 ;  /* 0x0000007003147220 */ /* 0x040fe20000410000 */
[C---:B------:R-:W-:Y:S03]  /*dfe0*/  HMMA.16816.F32.BF16 R16, R128.reuse, R22, R16 ;  /* 0x000000168010723c */ /* 0x040fe60000041810 */
[----:B------:R-:W-:Y:S01]  /*dff0*/  MUFU.EX2 R180, R180 ;  /* 0x000000b400b47308 */ /* 0x000fe20000000800 */
[C---:B------:R-:W-:Y:S02]  /*e000*/  FMUL.FTZ R21, R3.reuse, R113 ;  /* 0x0000007103157220 */ /* 0x040fe40000410000 */
[C---:B------:R-:W-:Y:S02]  /*e010*/  FMUL.FTZ R48, R3.reuse, R48 ;  /* 0x0000003003307220 */ /* 0x040fe40000410000 */
[C---:B------:R-:W-:Y:S04]  /*e020*/  FMUL.FTZ R22, R2.reuse, R114 ;  /* 0x0000007202167220 */ /* 0x040fe80000410000 */
[C---:B------:R-:W-:Y:S01]  /*e030*/  FMUL.FTZ R23, R2.reuse, R115 ;  /* 0x0000007302177220 */ /* 0x040fe20000410000 */
[----:B------:R-:W3:Y:S01]  /*e040*/  MUFU.EX2 R181, R181 ;  /* 0x000000b500b57308 */ /* 0x000ee20000000800 */
[----:B------:R-:W4:Y:S01]  /*e050*/  LDSM.16.MT88.4 R112, [R204+0x14000] ;  /* 0x01400000cc70783b */ /* 0x000f220000004200 */
[C---:B------:R-:W-:Y:S02]  /*e060*/  FMUL.FTZ R49, R3.reuse, R49 ;  /* 0x0000003103317220 */ /* 0x040fe40000410000 */
[C---:B------:R-:W-:Y:S02]  /*e070*/  FMUL.FTZ R54, R2.reuse, R54 ;  /* 0x0000003602367220 */ /* 0x040fe40000410000 */
[C---:B------:R-:W-:Y:S03]  /*e080*/  HMMA.16816.F32.BF16 R20, R128.reuse, R28, R20 ;  /* 0x0000001c8014723c */ /* 0x040fe60000041814 */
[C---:B------:R-:W-:Y:S01]  /*e090*/  FMUL.FTZ R55, R2.reuse, R55 ;  /* 0x0000003702377220 */ /* 0x040fe20000410000 */
[----:B------:R-:W-:Y:S01]  /*e0a0*/  MUFU.EX2 R182, R182 ;  /* 0x000000b600b67308 */ /* 0x000fe20000000800 */
[C---:B------:R-:W-:Y:S02]  /*e0b0*/  FMUL.FTZ R52, R3.reuse, R52 ;  /* 0x0000003403347220 */ /* 0x040fe40000410000 */
[C---:B------:R-:W-:Y:S01]  /*e0c0*/  FMUL.FTZ R28, R3.reuse, R104 ;  /* 0x00000068031c7220 */ /* 0x040fe20000410000 */
[C---:B------:R-:W-:Y:S04]  /*e0d0*/  HMMA.16816.F32.BF16 R24, R128.reuse, R30, R24 ;  /* 0x0000001e8018723c */ /* 0x040fe80000041818 */
[C---:B------:R-:W-:Y:S02]  /*e0e0*/  FMUL.FTZ R29, R3.reuse, R105 ;  /* 0x00000069031d7220 */ /* 0x040fe40000410000 */
[C---:B------:R-:W-:Y:S01]  /*e0f0*/  FMUL.FTZ R53, R3.reuse, R53 ;  /* 0x0000003503357220 */ /* 0x040fe20000410000 */
[----:B------:R-:W5:Y:S01]  /*e100*/  MUFU.EX2 R183, R183 ;  /* 0x000000b700b77308 */ /* 0x000f620000000800 */
[C---:B------:R-:W-:Y:S04]  /*e110*/  FMUL.FTZ R30, R2.reuse, R106 ;  /* 0x0000006a021e7220 */ /* 0x040fe80000410000 */
[C---:B------:R-:W-:Y:S02]  /*e120*/  FMUL.FTZ R31, R2.reuse, R107 ;  /* 0x0000006b021f7220 */ /* 0x040fe40000410000 */
[----:B------:R-:W2:Y:S01]  /*e130*/  LDSM.16.MT88.4 R104, [R202+0x14000] ;  /* 0x01400000ca68783b */ /* 0x000ea20000004200 */
[C---:B------:R-:W-:Y:S02]  /*e140*/  FMUL.FTZ R58, R2.reuse, R58 ;  /* 0x0000003a023a7220 */ /* 0x040fe40000410000 */
[C---:B------:R-:W-:Y:S01]  /*e150*/  FMUL.FTZ R59, R2.reuse, R59 ;  /* 0x0000003b023b7220 */ /* 0x040fe20000410000 */
[----:B------:R-:W-:Y:S01]  /*e160*/  MUFU.EX2 R184, R184 ;  /* 0x000000b800b87308 */ /* 0x000fe20000000800 */
[C---:B-1----:R-:W-:Y:S03]  /*e170*/  HMMA.16816.F32.BF16 R28, R128.reuse, R120, R28 ;  /* 0x00000078801c723c */ /* 0x042fe6000004181c */
[C---:B------:R-:W-:Y:S02]  /*e180*/  FMUL.FTZ R56, R3.reuse, R56 ;  /* 0x0000003803387220 */ /* 0x040fe40000410000 */
[C---:B------:R-:W-:Y:S02]  /*e190*/  FMUL.FTZ R57, R3.reuse, R57 ;  /* 0x0000003903397220 */ /* 0x040fe40000410000 */
[C---:B------:R-:W-:Y:S01]  /*e1a0*/  FMUL.FTZ R62, R2.reuse, R62 ;  /* 0x0000003e023e7220 */ /* 0x040fe20000410000 */
[C---:B------:R-:W-:Y:S01]  /*e1b0*/  HMMA.16816.F32.BF16 R32, R128.reuse, R122, R32 ;  /* 0x0000007a8020723c */ /* 0x040fe20000041820 */
[----:B------:R-:W-:Y:S01]  /*e1c0*/  LDSM.16.MT88.4 R120, [R200+0x12800] ;  /* 0x01280000c878783b */ /* 0x000fe20000004200 */
[----:B------:R-:W1:Y:S02]  /*e1d0*/  MUFU.EX2 R185, R185 ;  /* 0x000000b900b97308 */ /* 0x000e640000000800 */
[C---:B------:R-:W-:Y:S02]  /*e1e0*/  FMUL.FTZ R63, R2.reuse, R63 ;  /* 0x0000003f023f7220 */ /* 0x040fe40000410000 */
[C---:B------:R-:W-:Y:S02]  /*e1f0*/  FMUL.FTZ R60, R3.reuse, R60 ;  /* 0x0000003c033c7220 */ /* 0x040fe40000410000 */
[C---:B----4-:R-:W-:Y:S04]  /*e200*/  HMMA.16816.F32.BF16 R36, R128.reuse, R112, R36 ;  /* 0x000000708024723c */ /* 0x050fe80000041824 */
[C---:B------:R-:W-:Y:S01]  /*e210*/  FMUL.FTZ R61, R3.reuse, R61 ;  /* 0x0000003d033d7220 */ /* 0x040fe20000410000 */
[----:B------:R-:W-:Y:S01]  /*e220*/  MUFU.EX2 R186, R186 ;  /* 0x000000ba00ba7308 */ /* 0x000fe20000000800 */
[C---:B------:R-:W-:Y:S02]  /*e230*/  FMUL.FTZ R66, R2.reuse, R66 ;  /* 0x0000004202427220 */ /* 0x040fe40000410000 */
[C---:B------:R-:W-:Y:S01]  /*e240*/  HMMA.16816.F32.BF16 R40, R128.reuse, R114, R40 ;  /* 0x000000728028723c */ /* 0x040fe20000041828 */
[----:B------:R-:W-:Y:S03]  /*e250*/  LDSM.16.MT88.4 R112, [R204+0x12800] ;  /* 0x01280000cc70783b */ /* 0x000fe60000004200 */
[C---:B------:R-:W-:Y:S02]  /*e260*/  FMUL.FTZ R67, R2.reuse, R67 ;  /* 0x0000004302437220 */ /* 0x040fe40000410000 */
[C---:B------:R-:W-:Y:S01]  /*e270*/  FMUL.FTZ R64, R3.reuse, R64 ;  /* 0x0000004003407220 */ /* 0x040fe20000410000 */
[----:B------:R-:W4:Y:S01]  /*e280*/  MUFU.EX2 R187, R187 ;  /* 0x000000bb00bb7308 */ /* 0x000f220000000800 */
[C---:B------:R-:W-:Y:S01]  /*e290*/  FMUL.FTZ R65, R3.reuse, R65 ;  /* 0x0000004103417220 */ /* 0x040fe20000410000 */
[C---:B--2---:R-:W-:Y:S03]  /*e2a0*/  HMMA.16816.F32.BF16 R44, R128.reuse, R104, R44 ;  /* 0x00000068802c723c */ /* 0x044fe6000004182c */
[C---:B------:R-:W-:Y:S02]  /*e2b0*/  FMUL.FTZ R70, R2.reuse, R70 ;  /* 0x0000004602467220 */ /* 0x040fe40000410000 */
[C---:B------:R-:W-:Y:S03]  /*e2c0*/  FMUL.FTZ R71, R2.reuse, R71 ;  /* 0x0000004702477220 */ /* 0x040fe60000410000 */
[----:B------:R-:W-:Y:S01]  /*e2d0*/  MUFU.EX2 R230, R230 ;  /* 0x000000e600e67308 */ /* 0x000fe20000000800 */
[C---:B------:R-:W-:Y:S01]  /*e2e0*/  FMUL.FTZ R68, R3.reuse, R68 ;  /* 0x0000004403447220 */ /* 0x040fe20000410000 */
[C---:B------:R-:W-:Y:S01]  /*e2f0*/  HMMA.16816.F32.BF16 R48, R128.reuse, R106, R48 ;  /* 0x0000006a8030723c */ /* 0x040fe20000041830 */
[----:B------:R-:W2:Y:S02]  /*e300*/  LDSM.16.MT88.4 R104, [R204+0x16000] ;  /* 0x01600000cc68783b */ /* 0x000ea40000004200 */
[C---:B------:R-:W-:Y:S02]  /*e310*/  FMUL.FTZ R69, R3.reuse, R69 ;  /* 0x0000004503457220 */ /* 0x040fe40000410000 */
[C---:B------:R-:W-:Y:S03]  /*e320*/  FMUL.FTZ R74, R2.reuse, R74 ;  /* 0x0000004a024a7220 */ /* 0x040fe60000410000 */
[C---:B------:R-:W-:Y:S01]  /*e330*/  HMMA.16816.F32.BF16 R52, R128.reuse, R100, R52 ;  /* 0x000000648034723c */ /* 0x040fe20000041834 */
[----:B------:R-:W1:Y:S03]  /*e340*/  MUFU.EX2 R231, R231 ;  /* 0x000000e700e77308 */ /* 0x000e660000000800 */
[C---:B------:R-:W-:Y:S02]  /*e350*/  FMUL.FTZ R75, R2.reuse, R75 ;  /* 0x0000004b024b7220 */ /* 0x040fe40000410000 */
[C---:B------:R-:W-:Y:S02]  /*e360*/  FMUL.FTZ R72, R3.reuse, R72 ;  /* 0x0000004803487220 */ /* 0x040fe40000410000 */
[C---:B------:R-:W-:Y:S01]  /*e370*/  HMMA.16816.F32.BF16 R56, R128.reuse, R102, R56 ;  /* 0x000000668038723c */ /* 0x040fe20000041838 */
[----:B------:R-:W1:Y:S02]  /*e380*/  LDSM.16.MT88.4 R100, [R202+0x16000] ;  /* 0x01600000ca64783b */ /* 0x000e640000004200 */
[----:B------:R-:W-:Y:S01]  /*e390*/  MUFU.EX2 R232, R232 ;  /* 0x000000e800e87308 */ /* 0x000fe20000000800 */
[C---:B------:R-:W-:Y:S02]  /*e3a0*/  FMUL.FTZ R73, R3.reuse, R73 ;  /* 0x0000004903497220 */ /* 0x040fe40000410000 */
[C---:B------:R-:W-:Y:S02]  /*e3b0*/  FMUL.FTZ R78, R2.reuse, R78 ;  /* 0x0000004e024e7220 */ /* 0x040fe40000410000 */
[C---:B------:R-:W-:Y:S04]  /*e3c0*/  HMMA.16816.F32.BF16 R60, R128.reuse, R108, R60 ;  /* 0x0000006c803c723c */ /* 0x040fe8000004183c */
[C---:B------:R-:W-:Y:S01]  /*e3d0*/  FMUL.FTZ R79, R2.reuse, R79 ;  /* 0x0000004f024f7220 */ /* 0x040fe20000410000 */
[----:B------:R-:W1:Y:S01]  /*e3e0*/  MUFU.EX2 R233, R233 ;  /* 0x000000e900e97308 */ /* 0x000e620000000800 */
[C---:B------:R-:W-:Y:S02]  /*e3f0*/  FMUL.FTZ R76, R3.reuse, R76 ;  /* 0x0000004c034c7220 */ /* 0x040fe40000410000 */
[C---:B------:R-:W-:Y:S01]  /*e400*/  HMMA.16816.F32.BF16 R64, R128.reuse, R110, R64 ;  /* 0x0000006e8040723c */ /* 0x040fe20000041840 */
[----:B------:R-:W4:Y:S03]  /*e410*/  LDSM.16.MT88.4 R108, [R201+0x16000] ;  /* 0x01600000c96c783b */ /* 0x000f260000004200 */
[C---:B------:R-:W-:Y:S02]  /*e420*/  FMUL.FTZ R77, R3.reuse, R77 ;  /* 0x0000004d034d7220 */ /* 0x040fe40000410000 */
[C---:B------:R-:W-:Y:S01]  /*e430*/  FMUL.FTZ R82, R2.reuse, R82 ;  /* 0x0000005202527220 */ /* 0x040fe20000410000 */
[----:B------:R-:W-:Y:S01]  /*e440*/  MUFU.EX2 R234, R234 ;  /* 0x000000ea00ea7308 */ /* 0x000fe20000000800 */
[C---:B------:R-:W-:Y:S01]  /*e450*/  FMUL.FTZ R83, R2.reuse, R83 ;  /* 0x0000005302537220 */ /* 0x040fe20000410000 */
[C---:B--2---:R-:W-:Y:S03]  /*e460*/  HMMA.16816.F32.BF16 R68, R128.reuse, R104, R68 ;  /* 0x000000688044723c */ /* 0x044fe60000041844 */
[C---:B------:R-:W-:Y:S02]  /*e470*/  FMUL.FTZ R80, R3.reuse, R80 ;  /* 0x0000005003507220 */ /* 0x040fe40000410000 */
[C---:B------:R-:W-:Y:S02]  /*e480*/  FMUL.FTZ R81, R3.reuse, R81 ;  /* 0x0000005103517220 */ /* 0x040fe40000410000 */
[C---:B------:R-:W-:Y:S01]  /*e490*/  FMUL.FTZ R86, R2.reuse, R86 ;  /* 0x0000005602567220 */ /* 0x040fe20000410000 */
[C---:B------:R-:W-:Y:S01]  /*e4a0*/  HMMA.16816.F32.BF16 R72, R128.reuse, R106, R72 ;  /* 0x0000006a8048723c */ /* 0x040fe20000041848 */
[----:B------:R-:W2:Y:S01]  /*e4b0*/  LDSM.16.MT88.4 R104, [R200+0x16000] ;  /* 0x01600000c868783b */ /* 0x000ea20000004200 */
[----:B------:R-:W2:Y:S02]  /*e4c0*/  MUFU.EX2 R235, R235 ;  /* 0x000000eb00eb7308 */ /* 0x000ea40000000800 */
[C---:B------:R-:W-:Y:S02]  /*e4d0*/  FMUL.FTZ R87, R2.reuse, R87 ;  /* 0x0000005702577220 */ /* 0x040fe40000410000 */
[C---:B------:R-:W-:Y:S02]  /*e4e0*/  FMUL.FTZ R84, R3.reuse, R84 ;  /* 0x0000005403547220 */ /* 0x040fe40000410000 */
[C---:B-1----:R-:W-:Y:S04]  /*e4f0*/  HMMA.16816.F32.BF16 R76, R128.reuse, R100, R76 ;  /* 0x00000064804c723c */ /* 0x042fe8000004184c */
[----:B------:R-:W-:Y:S01]  /*e500*/  FMUL.FTZ R85, R3, R85 ;  /* 0x0000005503557220 */ /* 0x000fe20000410000 */
[----:B------:R-:W-:Y:S01]  /*e510*/  MUFU.EX2 R236, R236 ;  /* 0x000000ec00ec7308 */ /* 0x000fe20000000800 */
[C---:B------:R-:W-:Y:S01]  /*e520*/  FMUL.FTZ R90, R2.reuse, R90 ;  /* 0x0000005a025a7220 */ /* 0x040fe20000410000 */
[----:B------:R-:W-:Y:S01]  /*e530*/  F2FP.BF16.PACK_AB R101, R177, R176 ;  /* 0x000000b0b165723e */ /* 0x000fe200000010ff */
[C---:B------:R-:W-:Y:S04]  /*e540*/  HMMA.16816.F32.BF16 R80, R128.reuse, R102, R80 ;  /* 0x000000668050723c */ /* 0x040fe80000041850 */
[C---:B------:R-:W-:Y:S01]  /*e550*/  FMUL.FTZ R91, R2.reuse, R91 ;  /* 0x0000005b025b7220 */ /* 0x040fe20000410000 */
[----:B---3--:R-:W-:Y:S01]  /*e560*/  F2FP.BF16.PACK_AB R100, R181, R180 ;  /* 0x000000b4b564723e */ /* 0x008fe200000010ff */
[----:B------:R-:W-:Y:S01]  /*e570*/  FMUL.FTZ R88, R3, R88 ;  /* 0x0000005803587220 */ /* 0x000fe20000410000 */
[----:B------:R-:W-:Y:S01]  /*e580*/  F2FP.BF16.PACK_AB R103, R179, R178 ;  /* 0x000000b2b367723e */ /* 0x000fe200000010ff */
[C---:B----4-:R-:W-:Y:S01]  /*e590*/  HMMA.16816.F32.BF16 R84, R128.reuse, R108, R84 ;  /* 0x0000006c8054723c */ /* 0x050fe20000041854 */
[----:B------:R-:W1:Y:S03]  /*e5a0*/  MUFU.EX2 R237, R237 ;  /* 0x000000ed00ed7308 */ /* 0x000e660000000800 */
[----:B------:R-:W-:Y:S01]  /*e5b0*/  FMUL.FTZ R89, R3, R89 ;  /* 0x0000005903597220 */ /* 0x000fe20000410000 */
[----:B-----5:R-:W-:Y:S01]  /*e5c0*/  F2FP.BF16.PACK_AB R102, R183, R182 ;  /* 0x000000b6b766723e */ /* 0x020fe200000010ff */
[C---:B------:R-:W-:Y:S02]  /*e5d0*/  FMUL.FTZ R94, R2.reuse, R94 ;  /* 0x0000005e025e7220 */ /* 0x040fe40000410000 */
[C---:B------:R-:W-:Y:S03]  /*e5e0*/  FMUL.FTZ R95, R2.reuse, R95 ;  /* 0x0000005f025f7220 */ /* 0x040fe60000410000 */
[C---:B------:R-:W-:Y:S01]  /*e5f0*/  HMMA.16816.F32.BF16 R88, R128.reuse, R110, R88 ;  /* 0x0000006e8058723c */ /* 0x040fe20000041858 */
[----:B------:R-:W3:Y:S01]  /*e600*/  LDSM.16.MT88.4 R108, [R201+0x12800] ;  /* 0x01280000c96c783b */ /* 0x000ee20000004200 */
[----:B------:R-:W-:Y:S01]  /*e610*/  MUFU.EX2 R238, R238 ;  /* 0x000000ee00ee7308 */ /* 0x000fe20000000800 */
[C---:B------:R-:W-:Y:S02]  /*e620*/  FMUL.FTZ R92, R3.reuse, R92 ;  /* 0x0000005c035c7220 */ /* 0x040fe40000410000 */
[C---:B------:R-:W-:Y:S02]  /*e630*/  FMUL.FTZ R93, R3.reuse, R93 ;  /* 0x0000005d035d7220 */ /* 0x040fe40000410000 */
[C---:B------:R-:W-:Y:S02]  /*e640*/  FMUL.FTZ R98, R2.reuse, R98 ;  /* 0x0000006202627220 */ /* 0x040fe40000410000 */
[----:B------:R-:W-:Y:S03]  /*e650*/  FMUL.FTZ R99, R2, R99 ;  /* 0x0000006302637220 */ /* 0x000fe60000410000 */
[C---:B--2---:R-:W-:Y:S03]  /*e660*/  HMMA.16816.F32.BF16 R92, R128.reuse, R104, R92 ;  /* 0x00000068805c723c */ /* 0x044fe6000004185c */
[C---:B------:R-:W-:Y:S02]  /*e670*/  FMUL.FTZ R96, R3.reuse, R96 ;  /* 0x0000006003607220 */ /* 0x040fe40000410000 */
[----:B------:R-:W-:Y:S02]  /*e680*/  FMUL.FTZ R97, R3, R97 ;  /* 0x0000006103617220 */ /* 0x000fe40000410000 */
[--C-:B------:R-:W-:Y:S02]  /*e690*/  FFMA.FTZ R135, R135, c[0x0][0x23c], -R152.reuse ;  /* 0x00008f0087877a23 */ /* 0x100fe40000010898 */
[----:B------:R-:W-:Y:S03]  /*e6a0*/  FFMA.FTZ R152, R134, c[0x0][0x23c], -R152 ;  /* 0x00008f0086987a23 */ /* 0x000fe60000010898 */
[----:B------:R-:W-:Y:S01]  /*e6b0*/  HMMA.16816.F32.BF16 R96, R128, R106, R96 ;  /* 0x0000006a8060723c */ /* 0x000fe20000041860 */
[----:B------:R-:W2:Y:S01]  /*e6c0*/  LDSM.16.MT88.4 R104, [R200+0x14800] ;  /* 0x01480000c868783b */ /* 0x000ea20000004200 */
[----:B------:R4:W-:Y:S01]  /*e6d0*/  MUFU.EX2 R134, R152 ;  /* 0x0000009800867308 */ /* 0x0009e20000000800 */
[----:B------:R-:W-:Y:S02]  /*e6e0*/  FFMA.FTZ R175, R2, R227, R175 ;  /* 0x000000e302af7223 */ /* 0x000fe400000100af */
[----:B------:R-:W-:Y:S01]  /*e6f0*/  FFMA.FTZ R174, R3, R226, R174 ;  /* 0x000000e203ae7223 */ /* 0x000fe200000100ae */
[----:B------:R-:W-:Y:S01]  /*e700*/  MOV R3, R132 ;  /* 0x0000008400037202 */ /* 0x000fe20000000f00 */
[----:B------:R-:W-:Y:S01]  /*e710*/  FADD.FTZ R170, R170, R175 ;  /* 0x000000afaaaa7221 */ /* 0x000fe20000010000 */
[C---:B------:R-:W-:Y:S01]  /*e720*/  HMMA.16816.F32.BF16 R4, R100.reuse, R112, R4 ;  /* 0x000000706404723c */ /* 0x040fe20000041804 */
[----:B------:R-:W-:Y:S03]  /*e730*/  LDSM.16.MT88.4 R128, [R202+0x15000] ;  /* 0x01500000ca80783b */ /* 0x000fe60000004200 */
[----:B------:R-:W5:Y:S01]  /*e740*/  MUFU.EX2 R135, R135 ;  /* 0x0000008700877308 */ /* 0x000f620000000800 */
[----:B------:R-:W-:Y:S02]  /*e750*/  FADD.FTZ R173, R173, R174 ;  /* 0x000000aeadad7221 */ /* 0x000fe40000010000 */
[----:B------:R-:W-:Y:S01]  /*e760*/  FADD.FTZ R169, R169, R170 ;  /* 0x000000aaa9a97221 */ /* 0x000fe20000010000 */
[C---:B------:R-:W-:Y:S01]  /*e770*/  HMMA.16816.F32.BF16 R8, R100.reuse, R114, R8 ;  /* 0x000000726408723c */ /* 0x040fe20000041808 */
[----:B------:R-:W-:Y:S03]  /*e780*/  LDSM.16.MT88.4 R112, [R202+0x16800] ;  /* 0x01680000ca70783b */ /* 0x000fe60000004200 */
[----:B------:R-:W-:Y:S02]  /*e790*/  FADD.FTZ R172, R172, R173 ;  /* 0x000000adacac7221 */ /* 0x000fe40000010000 */
[----:B------:R-:W-:Y:S02]  /*e7a0*/  FADD.FTZ R169, R168, R169 ;  /* 0x000000a9a8a97221 */ /* 0x000fe40000010000 */
[C---:B------:R-:W-:Y:S01]  /*e7b0*/  HMMA.16816.F32.BF16 R12, R100.reuse, R116, R12 ;  /* 0x00000074640c723c */ /* 0x040fe2000004180c */
[----:B----4-:R-:W-:Y:S03]  /*e7c0*/  LDSM.16.MT88.4 R152, [R202+0x15800] ;  /* 0x01580000ca98783b */ /* 0x010fe60000004200 */
[----:B------:R-:W-:Y:S02]  /*e7d0*/  FADD.FTZ R171, R171, R172 ;  /* 0x000000acabab7221 */ /* 0x000fe40000010000 */
[----:B------:R-:W-:Y:S02]  /*e7e0*/  FADD.FTZ R176, R176, R169 ;  /* 0x000000a9b0b07221 */ /* 0x000fe40000010000 */
[C---:B------:R-:W-:Y:S01]  /*e7f0*/  HMMA.16816.F32.BF16 R16, R100.reuse, R118, R16 ;  /* 0x000000766410723c */ /* 0x040fe20000041810 */
[----:B------:R-:W-:Y:S03]  /*e800*/  LDSM.16.MT88.4 R116, [R201+0x16800] ;  /* 0x01680000c974783b */ /* 0x000fe60000004200 */
[----:B------:R-:W-:Y:S02]  /*e810*/  FADD.FTZ R180, R180, R171 ;  /* 0x000000abb4b47221 */ /* 0x000fe40000010000 */
[----:B------:R-:W-:Y:S02]  /*e820*/  FADD.FTZ R177, R177, R176 ;  /* 0x000000b0b1b17221 */ /* 0x000fe40000010000 */
[C---:B---3--:R-:W-:Y:S04]  /*e830*/  HMMA.16816.F32.BF16 R20, R100.reuse, R108, R20 ;  /* 0x0000006c6414723c */ /* 0x048fe80000041814 */
[----:B------:R-:W-:Y:S02]  /*e840*/  FADD.FTZ R181, R181, R180 ;  /* 0x000000b4b5b57221 */ /* 0x000fe40000010000 */
[----:B------:R-:W-:Y:S02]  /*e850*/  FADD.FTZ R178, R178, R177 ;  /* 0x000000b1b2b27221 */ /* 0x000fe40000010000 */
[C---:B------:R-:W-:Y:S01]  /*e860*/  HMMA.16816.F32.BF16 R24, R100.reuse, R110, R24 ;  /* 0x0000006e6418723c */ /* 0x040fe20000041818 */
[----:B------:R-:W3:Y:S03]  /*e870*/  LDSM.16.MT88.4 R108, [R204+0x16800] ;  /* 0x01680000cc6c783b */ /* 0x000ee60000004200 */
[----:B------:R-:W-:Y:S02]  /*e880*/  FADD.FTZ R182, R182, R181 ;  /* 0x000000b5b6b67221 */ /* 0x000fe40000010000 */
[----:B------:R-:W-:Y:S02]  /*e890*/  FADD.FTZ R179, R179, R178 ;  /* 0x000000b2b3b37221 */ /* 0x000fe40000010000 */
[C---:B------:R-:W-:Y:S04]  /*e8a0*/  HMMA.16816.F32.BF16 R28, R100.reuse, R120, R28 ;  /* 0x00000078641c723c */ /* 0x040fe8000004181c */
[----:B------:R-:W-:Y:S04]  /*e8b0*/  FADD.FTZ R183, R183, R182 ;  /* 0x000000b6b7b77221 */ /* 0x000fe80000010000 */
        /* <DEDUP_REMOVED lines=35> */
[C---:B---3--:R-:W-:Y:S03]  /*eaf0*/  HMMA.16816.F32.BF16 R4, R100.reuse, R108, R4 ;  /* 0x0000006c6404723c */ /* 0x048fe60000041804 */
[----:B------:R-:W-:Y:S02]  /*eb00*/  FADD.FTZ R232, R232, R231 ;  /* 0x000000e7e8e87221 */ /* 0x000fe40000010000 */
[----:B------:R-:W-:Y:S02]  /*eb10*/  FADD.FTZ R187, R187, R186 ;  /* 0x000000babbbb7221 */ /* 0x000fe40000010000 */
[----:B------:R-:W-:Y:S01]  /*eb20*/  FADD.FTZ R233, R233, R232 ;  /* 0x000000e8e9e97221 */ /* 0x000fe20000010000 */
[C---:B------:R-:W-:Y:S01]  /*eb30*/  HMMA.16816.F32.BF16 R8, R100.reuse, R110, R8 ;  /* 0x0000006e6408723c */ /* 0x040fe20000041808 */
[----:B------:R-:W3:Y:S07]  /*eb40*/  LDSM.16.MT88.4 R108, [R204+0x17000] ;  /* 0x01700000cc6c783b */ /* 0x000eee0000004200 */
[C---:B------:R-:W-:Y:S08]  /*eb50*/  HMMA.16816.F32.BF16 R12, R100.reuse, R120, R12 ;  /* 0x00000078640c723c */ /* 0x040ff0000004180c */
[C---:B------:R-:W-:Y:S08]  /*eb60*/  HMMA.16816.F32.BF16 R16, R100.reuse, R122, R16 ;  /* 0x0000007a6410723c */ /* 0x040ff00000041810 */
[C---:B----4-:R-:W-:Y:S08]  /*eb70*/  HMMA.16816.F32.BF16 R20, R100.reuse, R112, R20 ;  /* 0x000000706414723c */ /* 0x050ff00000041814 */
[C---:B------:R-:W-:Y:S01]  /*eb80*/  HMMA.16816.F32.BF16 R24, R100.reuse, R114, R24 ;  /* 0x000000726418723c */ /* 0x040fe20000041818 */
[----:B------:R-:W4:Y:S07]  /*eb90*/  LDSM.16.MT88.4 R112, [R202+0x17000] ;  /* 0x01700000ca70783b */ /* 0x000f2e0000004200 */
[C---:B------:R-:W-:Y:S08]  /*eba0*/  HMMA.16816.F32.BF16 R28, R100.reuse, R124, R28 ;  /* 0x0000007c641c723c */ /* 0x040ff0000004181c */
[C---:B------:R-:W-:Y:S01]  /*ebb0*/  HMMA.16816.F32.BF16 R32, R100.reuse, R126, R32 ;  /* 0x0000007e6420723c */ /* 0x040fe20000041820 */
[----:B------:R-:W-:Y:S07]  /*ebc0*/  LDSM.16.MT88.4 R124, [R204+0x13800] ;  /* 0x01380000cc7c783b */ /* 0x000fee0000004200 */
[C---:B-1----:R-:W-:Y:S08]  /*ebd0*/  HMMA.16816.F32.BF16 R36, R100.reuse, R116, R36 ;  /* 0x000000746424723c */ /* 0x042ff00000041824 */
[C---:B------:R-:W-:Y:S01]  /*ebe0*/  HMMA.16816.F32.BF16 R40, R100.reuse, R118, R40 ;  /* 0x000000766428723c */ /* 0x040fe20000041828 */
[----:B------:R-:W1:Y:S07]  /*ebf0*/  LDSM.16.MT88.4 R116, [R201+0x17000] ;  /* 0x01700000c974783b */ /* 0x000e6e0000004200 */
[C---:B------:R-:W-:Y:S08]  /*ec00*/  HMMA.16816.F32.BF16 R44, R100.reuse, R128, R44 ;  /* 0x00000080642c723c */ /* 0x040ff0000004182c */
[C---:B------:R-:W-:Y:S08]  /*ec10*/  HMMA.16816.F32.BF16 R48, R100.reuse, R130, R48 ;  /* 0x000000826430723c */ /* 0x040ff00000041830 */
[C---:B------:R-:W-:Y:S07]  /*ec20*/  HMMA.16816.F32.BF16 R52, R100.reuse, R136, R52 ;  /* 0x000000886434723c */ /* 0x040fee0000041834 */
[----:B------:R-:W-:Y:S01]  /*ec30*/  F2FP.BF16.PACK_AB R137, R235, R234 ;  /* 0x000000eaeb89723e */ /* 0x000fe200000010ff */
[C---:B------:R-:W-:Y:S04]  /*ec40*/  HMMA.16816.F32.BF16 R56, R100.reuse, R138, R56 ;  /* 0x0000008a6438723c */ /* 0x040fe80000041838 */
[----:B------:R-:W-:Y:S01]  /*ec50*/  F2FP.BF16.PACK_AB R136, R237, R236 ;  /* 0x000000eced88723e */ /* 0x000fe200000010ff */
[----:B------:R-:W-:Y:S02]  /*ec60*/  FADD.FTZ R234, R234, R187 ;  /* 0x000000bbeaea7221 */ /* 0x000fe40000010000 */
[----:B-----5:R-:W-:Y:S01]  /*ec70*/  F2FP.BF16.PACK_AB R139, R134, R135 ;  /* 0x00000087868b723e */ /* 0x020fe200000010ff */
[C---:B--2---:R-:W-:Y:S04]  /*ec80*/  HMMA.16816.F32.BF16 R60, R100.reuse, R104, R60 ;  /* 0x00000068643c723c */ /* 0x044fe8000004183c */
[----:B------:R-:W-:Y:S01]  /*ec90*/  F2FP.BF16.PACK_AB R138, R239, R238 ;  /* 0x000000eeef8a723e */ /* 0x000fe200000010ff */
[----:B------:R-:W-:Y:S02]  /*eca0*/  FADD.FTZ R236, R236, R233 ;  /* 0x000000e9ecec7221 */ /* 0x000fe40000010000 */
[----:B------:R-:W-:Y:S01]  /*ecb0*/  FADD.FTZ R234, R235, R234 ;  /* 0x000000eaebea7221 */ /* 0x000fe20000010000 */
[C---:B------:R-:W-:Y:S01]  /*ecc0*/  HMMA.16816.F32.BF16 R64, R100.reuse, R106, R64 ;  /* 0x0000006a6440723c */ /* 0x040fe20000041840 */
[----:B------:R-:W2:Y:S03]  /*ecd0*/  LDSM.16.MT88.4 R104, [R200+0x17000] ;  /* 0x01700000c868783b */ /* 0x000ea60000004200 */
[----:B------:R-:W-:Y:S02]  /*ece0*/  FADD.FTZ R237, R237, R236 ;  /* 0x000000eceded7221 */ /* 0x000fe40000010000 */
[----:B------:R-:W-:Y:S02]  /*ecf0*/  FADD.FTZ R135, R135, R234 ;  /* 0x000000ea87877221 */ /* 0x000fe40000010000 */
[C---:B---3--:R-:W-:Y:S04]  /*ed00*/  HMMA.16816.F32.BF16 R68, R100.reuse, R108, R68 ;  /* 0x0000006c6444723c */ /* 0x048fe80000041844 */
[----:B------:R-:W-:Y:S02]  /*ed10*/  FADD.FTZ R226, R238, R237 ;  /* 0x000000edeee27221 */ /* 0x000fe40000010000 */
[----:B------:R-:W-:Y:S02]  /*ed20*/  FADD.FTZ R227, R134, R135 ;  /* 0x0000008786e37221 */ /* 0x000fe40000010000 */
[C---:B------:R-:W-:Y:S01]  /*ed30*/  HMMA.16816.F32.BF16 R72, R100.reuse, R110, R72 ;  /* 0x0000006e6448723c */ /* 0x040fe20000041848 */
[----:B------:R-:W3:Y:S03]  /*ed40*/  LDSM.16.MT88.4 R108, [R202+0x13800] ;  /* 0x01380000ca6c783b */ /* 0x000ee60000004200 */
[----:B------:R-:W-:Y:S04]  /*ed50*/  FADD.FTZ R226, R239, R226 ;  /* 0x000000e2efe27221 */ /* 0x000fe80000010000 */
[C---:B----4-:R-:W-:Y:S08]  /*ed60*/  HMMA.16816.F32.BF16 R76, R100.reuse, R112, R76 ;  /* 0x00000070644c723c */ /* 0x050ff0000004184c */
[C---:B------:R-:W-:Y:S08]  /*ed70*/  HMMA.16816.F32.BF16 R80, R100.reuse, R114, R80 ;  /* 0x000000726450723c */ /* 0x040ff00000041850 */
[C---:B-1----:R-:W-:Y:S08]  /*ed80*/  HMMA.16816.F32.BF16 R84, R100.reuse, R116, R84 ;  /* 0x000000746454723c */ /* 0x042ff00000041854 */
[C---:B------:R-:W-:Y:S08]  /*ed90*/  HMMA.16816.F32.BF16 R88, R100.reuse, R118, R88 ;  /* 0x000000766458723c */ /* 0x040ff00000041858 */
[C---:B--2---:R-:W-:Y:S08]  /*eda0*/  HMMA.16816.F32.BF16 R92, R100.reuse, R104, R92 ;  /* 0x00000068645c723c */ /* 0x044ff0000004185c */
[----:B------:R-:W-:Y:S08]  /*edb0*/  HMMA.16816.F32.BF16 R96, R100, R106, R96 ;  /* 0x0000006a6460723c */ /* 0x000ff00000041860 */
[C---:B------:R-:W-:Y:S01]  /*edc0*/  HMMA.16816.F32.BF16 R128, R136.reuse, R124, R4 ;  /* 0x0000007c8880723c */ /* 0x040fe20000041804 */
[----:B------:R-:W1:Y:S07]  /*edd0*/  LDSM.16.MT88.4 R4, [R202+0x17800] ;  /* 0x01780000ca04783b */ /* 0x000e6e0000004200 */
[C---:B------:R-:W-:Y:S01]  /*ede0*/  HMMA.16816.F32.BF16 R124, R136.reuse, R126, R8 ;  /* 0x0000007e887c723c */ /* 0x040fe20000041808 */
[----:B------:R-:W2:Y:S07]  /*edf0*/  LDSM.16.MT88.4 R8, [R201+0x17800] ;  /* 0x01780000c908783b */ /* 0x000eae0000004200 */
[C---:B---3--:R-:W-:Y:S01]  /*ee00*/  HMMA.16816.F32.BF16 R120, R136.reuse, R108, R12 ;  /* 0x0000006c8878723c */ /* 0x048fe2000004180c */
[----:B------:R-:W3:Y:S07]  /*ee10*/  LDSM.16.MT88.4 R12, [R200+0x17800] ;  /* 0x01780000c80c783b */ /* 0x000eee0000004200 */
        /* <DEDUP_REMOVED lines=15> */
[C---:B-1----:R-:W-:Y:S08]  /*ef10*/  HMMA.16816.F32.BF16 R76, R136.reuse, R4, R76 ;  /* 0x00000004884c723c */ /* 0x042ff0000004184c */
[C---:B------:R-:W-:Y:S08]  /*ef20*/  HMMA.16816.F32.BF16 R80, R136.reuse, R6, R80 ;  /* 0x000000068850723c */ /* 0x040ff00000041850 */
[C---:B--2---:R-:W-:Y:S08]  /*ef30*/  HMMA.16816.F32.BF16 R84, R136.reuse, R8, R84 ;  /* 0x000000088854723c */ /* 0x044ff00000041854 */
[C---:B------:R-:W-:Y:S08]  /*ef40*/  HMMA.16816.F32.BF16 R88, R136.reuse, R10, R88 ;  /* 0x0000000a8858723c */ /* 0x040ff00000041858 */
[C---:B---3--:R-:W-:Y:S08]  /*ef50*/  HMMA.16816.F32.BF16 R92, R136.reuse, R12, R92 ;  /* 0x0000000c885c723c */ /* 0x048ff0000004185c */
[----:B------:R-:W-:Y:S07]  /*ef60*/  HMMA.16816.F32.BF16 R96, R136, R14, R96 ;  /* 0x0000000e8860723c */ /* 0x000fee0000041860 */
[----:B------:R-:W-:Y:S01]  /*ef70*/  MOV R136, R133 ;  /* 0x0000008500887202 */ /* 0x000fe20000000f00 */
[----:B------:R-:W-:-:S05]  /*ef80*/  @P5 BRA `(.L_x_254) ;  /* 0xffffd14000005947 */ /* 0x000fca000383ffff */
.L_x_253:
        /* <DEDUP_REMOVED lines=94> */
[----:B------:R-:W3:Y:S01]  /*f570*/  @P5 MUFU.LG2 R7, R7 ;  /* 0x0000000700075308 */ /* 0x000ee20000000c00 */
[----:B------:R-:W-:Y:S01]  /*f580*/  FMUL.FTZ R57, R11, R57 ;  /* 0x000000390b397220 */ /* 0x000fe20000410000 */
[----:B------:R-:W-:Y:S01]  /*f590*/  F2FP.BF16.PACK_AB R52, R53, R52 ;  /* 0x000000343534723e */ /* 0x000fe200000010ff */
[----:B------:R-:W-:-:S02]  /*f5a0*/  FMUL.FTZ R60, R11, R60 ;  /* 0x0000003c0b3c7220 */ /* 0x000fc40000410000 */
[----:B------:R-:W-:Y:S01]  /*f5b0*/  FMUL.FTZ R61, R11, R61 ;  /* 0x0000003d0b3d7220 */ /* 0x000fe20000410000 */
[----:B------:R-:W-:Y:S01]  /*f5c0*/  F2FP.BF16.PACK_AB R56, R57, R56 ;  /* 0x000000383938723e */ /* 0x000fe200000010ff */
[C---:B------:R-:W-:Y:S01]  /*f5d0*/  FMUL.FTZ R64, R11.reuse, R64 ;  /* 0x000000400b407220 */ /* 0x040fe20000410000 */
[----:B------:R-:W4:Y:S01]  /*f5e0*/  @P4 MUFU.LG2 R6, R6 ;  /* 0x0000000600064308 */ /* 0x000f220000000c00 */
[----:B------:R-:W-:Y:S01]  /*f5f0*/  FMUL.FTZ R65, R11, R65 ;  /* 0x000000410b417220 */ /* 0x000fe20000410000 */
[----:B------:R-:W-:Y:S01]  /*f600*/  F2FP.BF16.PACK_AB R60, R61, R60 ;  /* 0x0000003c3d3c723e */ /* 0x000fe200000010ff */
[C---:B------:R-:W-:Y:S01]  /*f610*/  FMUL.FTZ R68, R11.reuse, R68 ;  /* 0x000000440b447220 */ /* 0x040fe20000410000 */
[----:B------:R-:W5:Y:S01]  /*f620*/  S2R R61, SR_CTAID.X ;  /* 0x00000000003d7919 */ /* 0x000f620000002500 */
[----:B------:R-:W-:Y:S01]  /*f630*/  FMUL.FTZ R69, R11, R69 ;  /* 0x000000450b457220 */ /* 0x000fe20000410000 */
[----:B------:R-:W-:Y:S01]  /*f640*/  F2FP.BF16.PACK_AB R64, R65, R64 ;  /* 0x000000404140723e */ /* 0x000fe200000010ff */
[----:B------:R-:W-:-:S02]  /*f650*/  FMUL.FTZ R72, R11, R72 ;  /* 0x000000480b487220 */ /* 0x000fc40000410000 */
[----:B------:R-:W-:Y:S01]  /*f660*/  FMUL.FTZ R73, R11, R73 ;  /* 0x000000490b497220 */ /* 0x000fe20000410000 */
[----:B------:R-:W-:Y:S01]  /*f670*/  F2FP.BF16.PACK_AB R68, R69, R68 ;  /* 0x000000444544723e */ /* 0x000fe200000010ff */
[C---:B------:R-:W-:Y:S01]  /*f680*/  FMUL.FTZ R76, R11.reuse, R76 ;  /* 0x0000004c0b4c7220 */ /* 0x040fe20000410000 */
[----:B-1----:R-:W-:Y:S01]  /*f690*/  ISETP.NE.AND P1, PT, R14, RZ, PT ;  /* 0x000000ff0e00720c */ /* 0x002fe20003f25270 */
        /* <DEDUP_REMOVED lines=115> */
[----:B------:R-:W-:Y:S01]  /*fdd0*/  FMUL.FTZ R12, R12, R98 ;  /* 0x000000620c0c7220 */ /* 0x000fe20000410000 */
[----:B------:R-:W-:Y:S01]  /*fde0*/  F2FP.BF16.PACK_AB R94, R95, R94 ;  /* 0x0000005e5f5e723e */ /* 0x000fe200000010ff */
[----:B------:R-:W1:Y:S01]  /*fdf0*/  LDC.U8 R8, c[0x0][0x328] ;  /* 0x0000ca00ff087b82 */ /* 0x000e620000000000 */
[----:B------:R-:W-:Y:S01]  /*fe00*/  STS [R11+0x4400], R42 ;  /* 0x0044002a0b007388 */ /* 0x000fe20000000800 */
[----:B------:R-:W-:-:S02]  /*fe10*/  @P1 MOV R63, c[0x0][0x210] ;  /* 0x00008400003f1a02 */ /* 0x000fc40000000f00 */
[----:B------:R-:W-:Y:S01]  /*fe20*/  F2FP.BF16.PACK_AB R12, R99, R12 ;  /* 0x0000000c630c723e */ /* 0x000fe200000010ff */
[----:B------:R-:W-:Y:S02]  /*fe30*/  STS [R15+0x4000], R44 ;  /* 0x0040002c0f007388 */ /* 0x000fe40000000800 */
[----:B------:R-:W-:Y:S02]  /*fe40*/  @P1 IMAD R63, R63, c[0x0][0x214], RZ ;  /* 0x000085003f3f1a24 */ /* 0x000fe400078e02ff */
[----:B------:R-:W-:Y:S04]  /*fe50*/  STS [R15+0x4400], R46 ;  /* 0x0044002e0f007388 */ /* 0x000fe80000000800 */
[----:B------:R-:W-:Y:S04]  /*fe60*/  STS [R17+0x4000], R48 ;  /* 0x0040003011007388 */ /* 0x000fe80000000800 */
[----:B------:R-:W-:Y:S04]  /*fe70*/  STS [R17+0x4400], R50 ;  /* 0x0044003211007388 */ /* 0x000fe80000000800 */
[----:B------:R-:W-:Y:S01]  /*fe80*/  STS [R19+0x4000], R52 ;  /* 0x0040003413007388 */ /* 0x000fe20000000800 */
[----:B-1----:R-:W-:-:S03]  /*fe90*/  ISETP.NE.AND P2, PT, R8, RZ, PT ;  /* 0x000000ff0800720c */ /* 0x002fc60003f45270 */
[----:B------:R-:W-:Y:S01]  /*fea0*/  STS [R19+0x4400], R54 ;  /* 0x0044003613007388 */ /* 0x000fe20000000800 */
[----:B------:R-:W-:Y:S02]  /*feb0*/  @!P1 MOV R8, c[0x0][0x214] ;  /* 0x0000850000089a02 */ /* 0x000fe40000000f00 */
[----:B------:R-:W-:Y:S01]  /*fec0*/  ISETP.NE.OR P3, PT, R14, RZ, !P2 ;  /* 0x000000ff0e00720c */ /* 0x000fe20005765670 */
[----:B------:R-:W-:Y:S01]  /*fed0*/  STS [R23+0x4000], R56 ;  /* 0x0040003817007388 */ /* 0x000fe20000000800 */
[----:B------:R-:W-:-:S03]  /*fee0*/  @!P1 SEL R63, R8, c[0x0][0x234], !P2 ;  /* 0x00008d00083f9a07 */ /* 0x000fc60005000000 */
[----:B------:R-:W-:Y:S02]  /*fef0*/  STS [R23+0x4400], R58 ;  /* 0x0044003a17007388 */ /* 0x000fe40000000800 */
[----:B------:R-:W-:Y:S02]  /*ff00*/  @!P1 IMAD R65, R63, c[0x0][0x1c0], RZ ;  /* 0x000070003f419a24 */ /* 0x000fe400078e02ff */
[----:B------:R-:W-:Y:S02]  /*ff10*/  STS [R21+0x4000], R60 ;  /* 0x0040003c15007388 */ /* 0x000fe40000000800 */
[C---:B------:R-:W-:Y:S02]  /*ff20*/  IMAD R65, R2.reuse, R65, RZ ;  /* 0x0000004102417224 */ /* 0x040fe400078e02ff */
[----:B------:R1:W-:Y:S01]  /*ff30*/  STS [R21+0x4400], R62 ;  /* 0x0044003e15007388 */ /* 0x0003e20000000800 */
[----:B------:R-:W-:Y:S02]  /*ff40*/  @!P3 IMAD R67, R2, c[0x0][0x214], RZ ;  /* 0x000085000243ba24 */ /* 0x000fe400078e02ff */
[----:B------:R-:W-:Y:S01]  /*ff50*/  SEL R65, R65, RZ, P3 ;  /* 0x000000ff41417207 */ /* 0x000fe20001800000 */
[----:B------:R3:W-:Y:S02]  /*ff60*/  STS [R25+0x4000], R64 ;  /* 0x0040004019007388 */ /* 0x0007e40000000800 */
[----:B------:R-:W-:-:S02]  /*ff70*/  @!P3 SEL R67, R67, R212, !P0 ;  /* 0x000000d44343b207 */ /* 0x000fc40004000000 */
[----:B------:R-:W-:Y:S04]  /*ff80*/  STS [R25+0x4400], R66 ;  /* 0x0044004219007388 */ /* 0x000fe80000000800 */
[----:B------:R-:W-:Y:S04]  /*ff90*/  STS [R13+0x8000], R68 ;  /* 0x008000440d007388 */ /* 0x000fe80000000800 */
[----:B------:R2:W-:Y:S04]  /*ffa0*/  STS [R13+0x8400], R70 ;  /* 0x008400460d007388 */ /* 0x0005e80000000800 */
[----:B------:R-:W-:Y:S04]  /*ffb0*/  STS [R11+0x8000], R72 ;  /* 0x008000480b007388 */ /* 0x000fe80000000800 */
[----:B------:R5:W-:Y:S01]  /*ffc0*/  STS [R11+0x8400], R74 ;  /* 0x0084004a0b007388 */ /* 0x000be20000000800 */
[----:B-1----:R-:W-:-:S03]  /*ffd0*/  SHF.R.S32.HI R62, RZ, 0x1f, R3 ;  /* 0x0000001fff3e7819 */ /* 0x002fc60000011403 */
[----:B------:R1:W-:Y:S01]  /*ffe0*/  STS [R15+0x8000], R76 ;  /* 0x0080004c0f007388 */ /* 0x0003e20000000800 */
[----:B------:R-:W-:Y:S01]  /*fff0*/  LEA.HI R62, R62, R3, RZ, 0x3 ;  /* 0x000000033e3e7211 */ /* 0x000fe200078f18ff */
[----:B---3--:R-:W-:Y:S02]  /*10000*/  @P5 FMUL.FTZ R64, R7, 0.69314718246459960938 ;  /* 0x3f31721807405820 */ /* 0x008fe40000410000 */
[----:B------:R1:W-:Y:S01]  /*10010*/  STS [R15+0x8400], R78 ;  /* 0x0084004e0f007388 */ /* 0x0003e20000000800 */
[----:B------:R-:W-:Y:S01]  /*10020*/  LOP3.LUT R62, R62, 0xffffff8, RZ, 0xc0, !PT ;  /* 0x0ffffff83e3e7812 */ /* 0x000fe200078ec0ff */
[----:B----4-:R-:W-:Y:S02]  /*10030*/  @P4 FMUL.FTZ R7, R6, 0.69314718246459960938 ;  /* 0x3f31721806074820 */ /* 0x010fe40000410000 */
[----:B------:R1:W-:Y:S01]  /*10040*/  STS [R17+0x8000], R80 ;  /* 0x0080005011007388 */ /* 0x0003e20000000800 */
[----:B------:R-:W-:Y:S02]  /*10050*/  IADD3 R62, R3, -R62, RZ ;  /* 0x8000003e033e7210 */ /* 0x000fe40007ffe0ff */
[----:B------:R-:W-:Y:S01]  /*10060*/  MOV R3, 0x7f800000 ;  /* 0x7f80000000037802 */ /* 0x000fe20000000f00 */
[----:B------:R1:W-:Y:S01]  /*10070*/  STS [R17+0x8400], R82 ;  /* 0x0084005211007388 */ /* 0x0003e20000000800 */
[----:B--2---:R-:W-:Y:S01]  /*10080*/  CS2R R70, SRZ ;  /* 0x0000000000467805 */ /* 0x004fe2000001ff00 */
[----:B------:R-:W-:Y:S01]  /*10090*/  @P5 FFMA.FTZ R3, R133, c[0x0][0x238], R64 ;  /* 0x00008e0085035a23 */ /* 0x000fe20000010040 */
[----:B------:R-:W-:Y:S01]  /*100a0*/  @!P3 MOV R70, R67 ;  /* 0x000000430046b202 */ /* 0x000fe20000000f00 */
[----:B------:R1:W-:Y:S01]  /*100b0*/  STS [R19+0x8000], R84 ;  /* 0x0080005413007388 */ /* 0x0003e20000000800 */
[----:B------:R-:W-:-:S03]  /*100c0*/  @!P3 SHF.R.S32.HI R71, RZ, 0x1f, R67 ;  /* 0x0000001fff47b819 */ /* 0x000fc60000011443 */
[----:B------:R1:W-:Y:S04]  /*100d0*/  STS [R19+0x8400], R86 ;  /* 0x0084005613007388 */ /* 0x0003e80000000800 */
[----:B------:R1:W-:Y:S04]  /*100e0*/  STS [R23+0x8000], R88 ;  /* 0x0080005817007388 */ /* 0x0003e80000000800 */
[----:B------:R1:W-:Y:S04]  /*100f0*/  STS [R23+0x8400], R90 ;  /* 0x0084005a17007388 */ /* 0x0003e80000000800 */
[----:B------:R1:W-:Y:S04]  /*10100*/  STS [R21+0x8000], R92 ;  /* 0x0080005c15007388 */ /* 0x0003e80000000800 */
[----:B------:R1:W-:Y:S04]  /*10110*/  STS [R21+0x8400], R94 ;  /* 0x0084005e15007388 */ /* 0x0003e80000000800 */
[----:B------:R1:W-:Y:S04]  /*10120*/  STS [R25+0x8000], R96 ;  /* 0x0080006019007388 */ /* 0x0003e80000000800 */
[----:B------:R1:W-:Y:S04]  /*10130*/  STS [R25+0x8400], R12 ;  /* 0x0084000c19007388 */ /* 0x0003e80000000800 */
[----:B------:R-:W5:Y:S04]  /*10140*/  S2R R0, SR_TID.X ;  /* 0x0000000000007919 */ /* 0x000f680000002100 */
[----:B------:R-:W-:Y:S06]  /*10150*/  BAR.SYNC.DEFER_BLOCKING 0x0 ;  /* 0x0000000000007b1d */ /* 0x000fec0000010000 */
[----:B------:R-:W2:Y:S01]  /*10160*/  S2R R60, SR_CTAID.Z ;  /* 0x00000000003c7919 */ /* 0x000ea20000002700 */
[----:B-----5:R-:W-:-:S03]  /*10170*/  SHF.R.S32.HI R11, RZ, 0x1f, R0 ;  /* 0x0000001fff0b7819 */ /* 0x020fc60000011400 */
[----:B------:R1:W3:Y:S01]  /*10180*/  LDS.128 R52, [R215] ;  /* 0x00000000d7347984 */ /* 0x0002e20000000c00 */
[----:B------:R-:W-:-:S03]  /*10190*/  LEA.HI R8, R11, R0, RZ, 0x5 ;  /* 0x000000000b087211 */ /* 0x000fc600078f28ff */
[----:B------:R1:W4:Y:S01]  /*101a0*/  LDS.128 R48, [R215+0x1000] ;  /* 0x00100000d7307984 */ /* 0x0003220000000c00 */
[----:B------:R-:W-:Y:S01]  /*101b0*/  LOP3.LUT R69, R8, 0xffffffe0, RZ, 0xc0, !PT ;  /* 0xffffffe008457812 */ /* 0x000fe200078ec0ff */
[----:B--2---:R-:W-:Y:S01]  /*101c0*/  IMAD R65, R60, R63, R65 ;  /* 0x0000003f3c417224 */ /* 0x004fe200078e0241 */
[----:B------:R-:W-:Y:S01]  /*101d0*/  @P1 MOV R8, c[0x0][0x210] ;  /* 0x0000840000081a02 */ /* 0x000fe20000000f00 */
[----:B------:R1:W2:Y:S01]  /*101e0*/  LDS.128 R44, [R215+0x2000] ;  /* 0x00200000d72c7984 */ /* 0x0002a20000000c00 */
        /* <DEDUP_REMOVED lines=24> */
[----:B---34-:R-:W-:Y:S01]  /*10370*/  IMAD R62, R61, -0x80, R218 ;  /* 0xffffff803d3e7824 */ /* 0x018fe200078e02da */
        /* <DEDUP_REMOVED lines=15> */
.L_x_258:
[----:B---34-:R-:W-:Y:S05]  /*10470*/  BSYNC B0 ;  /* 0x0000000000007941 */ /* 0x018fea0003800000 */
.L_x_257:
        /* <DEDUP_REMOVED lines=28> */
[----:B------:R3:W-:Y:S04]  /*10640*/  @!P3 STG.E.128 [R60.64], R52 ;  /* 0x000000343c00b986 */ /* 0x0007e8000c101d0c */
[----:B-1----:R3:W-:Y:S04]  /*10650*/  @!P2 STG.E.128 [R60.64+0x80], R36 ;  /* 0x000080243c00a986 */ /* 0x0027e8000c101d0c */
[----:B------:R3:W-:Y:S02]  /*10660*/  @!P1 STG.E.128 [R60.64+0x100], R20 ;  /* 0x000100143c009986 */ /* 0x0007e4000c101d0c */
.L_x_260:
[----:B------:R-:W-:Y:S05]  /*10670*/  BSYNC B0 ;  /* 0x0000000000007941 */ /* 0x000fea0003800000 */
.L_x_259:
        /* <DEDUP_REMOVED lines=20> */
.L_x_262:
[----:B------:R-:W-:Y:S05]  /*107c0*/  BSYNC B0 ;  /* 0x0000000000007941 */ /* 0x000fea0003800000 */
.L_x_261:
        /* <DEDUP_REMOVED lines=17> */
[----:B--2---:R1:W-:Y:S04]  /*108e0*/  @!P2 STG.E.128 [R2.64], R44 ;  /* 0x0000002c0200a986 */ /* 0x0043e8000c101d0c */
[----:B------:R1:W-:Y:S04]  /*108f0*/  @!P1 STG.E.128 [R2.64+0x80], R28 ;  /* 0x0000801c02009986 */ /* 0x0003e8000c101d0c */
[----:B------:R1:W-:Y:S02]  /*10900*/  @!P0 STG.E.128 [R2.64+0x100], R12 ;  /* 0x0001000c02008986 */ /* 0x0003e4000c101d0c */
.L_x_264:
[----:B------:R-:W-:Y:S05]  /*10910*/  BSYNC B0 ;  /* 0x0000000000007941 */ /* 0x000fea0003800000 */
.L_x_263:
        /* <DEDUP_REMOVED lines=21> */
.L_x_223:
        /* <DEDUP_REMOVED lines=69> */
.L_x_266:
[----:B------:R-:W-:Y:S05]  /*10ec0*/  BSYNC B0 ;  /* 0x0000000000007941 */ /* 0x000fea0003800000 */
.L_x_265:
        /* <DEDUP_REMOVED lines=20> */
.L_x_268:
[----:B------:R-:W-:Y:S05]  /*11010*/  BSYNC B0 ;  /* 0x0000000000007941 */ /* 0x000fea0003800000 */
.L_x_267:
        /* <DEDUP_REMOVED lines=20> */
.L_x_270:
[----:B------:R-:W-:Y:S05]  /*11160*/  BSYNC B0 ;  /* 0x0000000000007941 */ /* 0x000fea0003800000 */
.L_x_269:
        /* <DEDUP_REMOVED lines=20> */
.L_x_272:
[----:B------:R-:W-:Y:S05]  /*112b0*/  BSYNC B0 ;  /* 0x0000000000007941 */ /* 0x000fea0003800000 */
.L_x_271:
        /* <DEDUP_REMOVED lines=35> */
.L_x_273:
        /* <DEDUP_REMOVED lines=9> */
.L_x_687:


//--------------------- .text._ZN5flash16flash_fwd_kernelI23Flash_fwd_kernel_traitsILi192ELi64ELi64ELi4ELb0ELb0EN7cutlass10bfloat16_tE19Flash_kernel_traitsILi192ELi64ELi64ELi4ES3_EELb1ELb1ELb0ELb0ELb0ELb0ELb0ELb0EEEvNS_16Flash_fwd_paramsE --------------------------
	.section	.text._ZN5flash16flash_fwd_kernelI23Flash_fwd_kernel_traitsILi192ELi64ELi64ELi4ELb0ELb0EN7cutlass10bfloat16_tE19Flash_kernel_traitsILi192ELi64ELi64ELi4ES3_EELb1ELb1ELb0ELb0ELb0ELb0ELb0ELb0EEEvNS_16Flash_fwd_paramsE,"ax",@progbits
	.sectioninfo	@"SHI_REGISTERS=254"
	.align	128
        .global         _ZN5flash16flash_fwd_kernelI23Flash_fwd_kernel_traitsILi192ELi64ELi64ELi4ELb0ELb0EN7cutlass10bfloat16_tE19Flash_kernel_traitsILi192ELi64ELi64ELi4ES3_EELb1ELb1ELb0ELb0ELb0ELb0ELb0ELb0EEEvNS_16Flash_fwd_paramsE
        .type           _ZN5flash16flash_fwd_kernelI23Flash_fwd_kernel_traitsILi192ELi64ELi64ELi4ELb0ELb0EN7cutlass10bfloat16_tE19Flash_kernel_traitsILi192ELi64ELi64ELi4ES3_EELb1ELb1ELb0ELb0ELb0ELb0ELb0ELb0EEEvNS_16Flash_fwd_paramsE,@function
        .size           _ZN5flash16flash_fwd_kernelI23Flash_fwd_kernel_traitsILi192ELi64ELi64ELi4ELb0ELb0EN7cutlass10bfloat16_tE19Flash_kernel_traitsILi192ELi64ELi64ELi4ES3_EELb1ELb1ELb0ELb0ELb0ELb0ELb0ELb0EEEvNS_16Flash_fwd_paramsE,(.L_x_688 - _ZN5flash16flash_fwd_kernelI23Flash_fwd_kernel_traitsILi192ELi64ELi64ELi4ELb0ELb0EN7cutlass10bfloat16_tE19Flash_kernel_traitsILi192ELi64ELi64ELi4ES3_EELb1ELb1ELb0ELb0ELb0ELb0ELb0ELb0EEEvNS_16Flash_fwd_paramsE)
        .other          _ZN5flash16flash_fwd_kernelI23Flash_fwd_kernel_traitsILi192ELi64ELi64ELi4ELb0ELb0EN7cutlass10bfloat16_tE19Flash_kernel_traitsILi192ELi64ELi64ELi4ES3_EELb1ELb1ELb0ELb0ELb0ELb0ELb0ELb0EEEvNS_16Flash_fwd_paramsE,@"STO_CUDA_ENTRY STV_DEFAULT"
_ZN5flash16flash_fwd_kernelI23Flash_fwd_kernel_traitsILi192ELi64ELi64ELi4ELb0ELb0EN7cutlass10bfloat16_tE19Flash_kernel_traitsILi192ELi64ELi64ELi4ES3_EELb1ELb1ELb0ELb0ELb0ELb0ELb0ELb0EEEvNS_16Flash_fwd_paramsE:
.text._ZN5flash16flash_fwd_kernelI23Flash_fwd_kernel_traitsILi192ELi64ELi64ELi4ELb0ELb0EN7cutlass10bfloat16_tE19Flash_kernel_traitsILi192ELi64ELi64ELi4ES3_EELb1ELb1ELb0ELb0ELb0ELb0ELb0ELb0EEEvNS_16Flash_fwd_paramsE:
[----:B------:R-:W-:Y:S02]  /*0000*/  MOV R1, c[0x0][0x28] ;  /* 0x00000a0000017a02 */ /* 0x000fe40000000f00 */
[----:B------:R-:W-:Y:S02]  /*0010*/  ULDC.U8 UR4, c[0x0][0x304] ;  /* 0x0000c10000047ab9 */ /* 0x000fe40000000000 */
[----:B------:R-:W-:Y:S01]  /*0020*/  ISETP.NE.AND P2, PT, RZ, UR4, PT ;  /* 0x00000004ff007c0c */ /* 0x000fe2000bf45270 */
[----:B------:R-:W-:Y:S02]  /*0030*/  ULDC.64 UR22, c[0x0][0x2f0] ;  /* 0x0000bc0000167ab9 */ /* 0x000fe40000000a00 */
[----:B------:R-:W-:Y:S01]  /*0040*/  IMAD.U32 R4, RZ, RZ, UR22 ;  /* 0x00000016ff047e24 */ /* 0x000fe2000f8e00ff */
[----:B------:R-:W-:Y:S01]  /*0050*/  ULDC.64 UR18, c[0x0][0x118] ;  /* 0x0000460000127ab9 */ /* 0x000fe20000000a00 */
[----:B------:R-:W-:Y:S02]  /*0060*/  IMAD.U32 R5, RZ, RZ, UR23 ;  /* 0x00000017ff057e24 */ /* 0x000fe4000f8e00ff */
[----:B------:R-:W-:Y:S02]  /*0070*/  IMAD.MOV.U32 R6, RZ, RZ, c[0x0][0x2fc] ;  /* 0x0000bf00ff067624 */ /* 0x000fe400078e00ff */
[----:B------:R-:W-:Y:S01]  /*0080*/  IMAD.MOV.U32 R207, RZ, RZ, c[0x0][0x2f8] ;  /* 0x0000be00ffcf7624 */ /* 0x000fe200078e00ff */
[----:B------:R-:W1:Y:S01]  /*0090*/  S2UR UR13, SR_CTAID.X ;  /* 0x00000000000d79c3 */ /* 0x000e620000002500 */
[----:B------:R-:W2:Y:S01]  /*00a0*/  S2R R8, SR_TID.X ;  /* 0x0000000000087919 */ /* 0x000ea20000002100 */
[----:B------:R-:W-:-:S02]  /*00b0*/  ULDC.64 UR6, c[0x0][0x240] ;  /* 0x0000900000067ab9 */ /* 0x000fc40000000a00 */
[----:B------:R-:W-:Y:S01]  /*00c0*/  ULDC.64 UR4, c[0x0][0x250] ;  /* 0x0000940000047ab9 */ /* 0x000fe20000000a00 */
[----:B------:R-:W3:Y:S01]  /*00d0*/  @P2 LDG.E.64 R4, [R4.64] ;  /* 0x0000001204042981 */ /* 0x000ee2000c1e1b00 */
[----:B------:R-:W-:Y:S01]  /*00e0*/  @P2 IMAD.MOV.U32 R2, RZ, RZ, R207 ;  /* 0x000000ffff022224 */ /* 0x000fe200078e00cf */
[----:B------:R-:W-:-:S06]  /*00f0*/  @P2 MOV R3, R6 ;  /* 0x0000000600032202 */ /* 0x000fcc0000000f00 */
[----:B------:R-:W4:Y:S01]  /*0100*/  @P2 LDG.E.64 R2, [R2.64] ;  /* 0x0000001202022981 */ /* 0x000f22000c1e1b00 */
[----:B------:R-:W5:Y:S01]  /*0110*/  S2UR UR12, SR_CTAID.Y ;  /* 0x00000000000c79c3 */ /* 0x000f620000002600 */
[----:B------:R-:W-:Y:S02]  /*0120*/  UISETP.NE.U32.AND UP2, UPT, URZ, UR6, UPT ;  /* 0x000000063f00728c */ /* 0x000fe4000bf45070 */
[----:B------:R-:W-:Y:S02]  /*0130*/  UISETP.NE.U32.AND UP1, UPT, URZ, UR4, UPT ;  /* 0x000000043f00728c */ /* 0x000fe4000bf25070 */
[----:B------:R-:W-:Y:S02]  /*0140*/  UISETP.NE.AND.EX UP2, UPT, URZ, UR7, UPT, UP2 ;  /* 0x000000073f00728c */ /* 0x000fe4000bf45320 */
[----:B------:R-:W-:Y:S01]  /*0150*/  UMOV UR9, 0x4 ;  /* 0x0000000400097882 */ /* 0x000fe20000000000 */
[----:B------:R-:W1:Y:S01]  /*0160*/  S2UR UR11, SR_CTAID.Z ;  /* 0x00000000000b79c3 */ /* 0x000e620000002700 */
[----:B------:R-:W-:-:S02]  /*0170*/  ULDC.64 UR14, c[0x0][0x240] ;  /* 0x00009000000e7ab9 */ /* 0x000fc40000000a00 */
[----:B------:R-:W-:Y:S01]  /*0180*/  PLOP3.LUT P0, PT, PT, PT, UP2, 0x80, 0x0 ;  /* 0x000000000000781c */ /* 0x000fe20003f0f028 */
[----:B------:R-:W-:Y:S02]  /*0190*/  UISETP.NE.AND.EX UP1, UPT, URZ, UR5, UPT, UP1 ;  /* 0x000000053f00728c */ /* 0x000fe4000bf25310 */
[----:B------:R-:W-:Y:S02]  /*01a0*/  ULDC.U8 UR6, c[0x0][0x312] ;  /* 0x0000c48000067ab9 */ /* 0x000fe40000000000 */
[----:B------:R-:W-:Y:S02]  /*01b0*/  ULDC.64 UR4, c[0x0][0x248] ;  /* 0x0000920000047ab9 */ /* 0x000fe40000000a00 */
[----:B------:R-:W-:Y:S02]  /*01c0*/  UISETP.NE.AND UP3, UPT, UR6, URZ, UPT ;  /* 0x0000003f0600728c */ /* 0x000fe4000bf65270 */
[----:B------:R-:W-:Y:S02]  /*01d0*/  UISETP.EQ.U32.AND UP0, UPT, URZ, UR4, UPT ;  /* 0x000000043f00728c */ /* 0x000fe4000bf02070 */
[----:B-----5:R-:W-:-:S02]  /*01e0*/  UIMAD.WIDE UR14, UR12, UR9, UR14 ;  /* 0x000000090c0e72a5 */ /* 0x020fc4000f8e020e */
[----:B------:R-:W-:Y:S02]  /*01f0*/  UISETP.EQ.OR.EX UP0, UPT, URZ, UR5, !UP3, UP0 ;  /* 0x000000053f00728c */ /* 0x000fe4000df02700 */
[----:B-1----:R-:W-:-:S06]  /*0200*/  ULOP3.LUT UR8, UR11, UR13, UR12, 0xfe, !UPT ;  /* 0x0000000d0b087292 */ /* 0x002fcc000f8efe0c */
[----:B--2---:R-:W-:-:S13]  /*0210*/  LOP3.LUT P3, RZ, R8, UR8, RZ, 0xfc, !PT ;  /* 0x0000000808ff7c12 */ /* 0x004fda000f86fcff */
[----:B------:R-:W-:Y:S02]  /*0220*/  @!P3 IMAD.MOV.U32 R10, RZ, RZ, c[0x0][0x308] ;  /* 0x0000c200ff0ab624 */ /* 0x000fe400078e00ff */
[----:B------:R-:W-:Y:S01]  /*0230*/  @!P3 IMAD.MOV.U32 R11, RZ, RZ, c[0x0][0x30c] ;  /* 0x0000c300ff0bb624 */ /* 0x000fe200078e00ff */
[----:B------:R-:W-:Y:S02]  /*0240*/  ULDC.64 UR4, c[0x0][0x248] ;  /* 0x0000920000047ab9 */ /* 0x000fe40000000a00 */
[----:B------:R-:W-:Y:S02]  /*0250*/  UIMAD.WIDE UR4, UR12, UR9, UR4 ;  /* 0x000000090c0472a5 */ /* 0x000fe4000f8e0204 */
[----:B------:R-:W-:Y:S02]  /*0260*/  ULDC.64 UR6, c[0x0][0x250] ;  /* 0x0000940000067ab9 */ /* 0x000fe40000000a00 */
[----:B------:R-:W-:Y:S01]  /*0270*/  @UP1 UIMAD.WIDE UR6, UR12, UR9, UR6 ;  /* 0x000000090c0612a5 */ /* 0x000fe2000f8e0206 */
[----:B---3--:R-:W1:Y:S08]  /*0280*/  @P2 R2UR UR22, R4 ;  /* 0x00000000041623c2 */ /* 0x008e7000000e0000 */
[----:B------:R-:W2:Y:S01]  /*0290*/  @P2 R2UR UR23, R5 ;  /* 0x00000000051723c2 */ /* 0x000ea200000e0000 */
[----:B----4-:R-:W-:Y:S01]  /*02a0*/  @P2 IADD3 R207, P1, R2, c[0x0][0x300], RZ ;  /* 0x0000c00002cf2a10 */ /* 0x010fe20007f3e0ff */
[----:B------:R-:W-:-:S04]  /*02b0*/  IMAD.U32 R2, RZ, RZ, UR14 ;  /* 0x0000000eff027e24 */ /* 0x000fc8000f8e00ff */
[----:B------:R-:W-:Y:S02]  /*02c0*/  @P2 IMAD.X R6, RZ, RZ, R3, P1 ;  /* 0x000000ffff062224 */ /* 0x000fe400008e0603 */
[----:B------:R-:W-:Y:S02]  /*02d0*/  IMAD.U32 R3, RZ, RZ, UR15 ;  /* 0x0000000fff037e24 */ /* 0x000fe4000f8e00ff */
[----:B-1----:R-:W-:Y:S01]  /*02e0*/  IMAD.U32 R4, RZ, RZ, UR22 ;  /* 0x00000016ff047e24 */ /* 0x002fe2000f8e00ff */
[----:B--2---:R-:W-:-:S05]  /*02f0*/  MOV R5, UR23 ;  /* 0x0000001700057c02 */ /* 0x004fca0008000f00 */
[----:B------:R1:W-:Y:S01]  /*0300*/  @!P3 STG.E.64 [R10.64], R4 ;  /* 0x000000040a00b986 */ /* 0x0003e2000c101b12 */
[----:B------:R-:W-:Y:S02]  /*0310*/  PLOP3.LUT P2, PT, PT, PT, UP0, 0x80, 0x0 ;  /* 0x000000000000781c */ /* 0x000fe40003f4f008 */
[----:B------:R-:W-:Y:S02]  /*0320*/  PLOP3.LUT P1, PT, PT, PT, UP1, 0x80, 0x0 ;  /* 0x000000000000781c */ /* 0x000fe40003f2f018 */
[----:B-1----:R-:W-:Y:S01]  /*0330*/  @!P3 MOV R4, R207 ;  /* 0x000000cf0004b202 */ /* 0x002fe20000000f00 */
[----:B------:R-:W-:-:S05]  /*0340*/  @!P3 IMAD.MOV.U32 R5, RZ, RZ, R6 ;  /* 0x000000ffff05b224 */ /* 0x000fca00078e0006 */
[----:B------:R1:W-:Y:S04]  /*0350*/  @!P3 STG.E.64 [R10.64+0x8], R4 ;  /* 0x000008040a00b986 */ /* 0x0003e8000c101b12 */
[----:B------:R2:W3:Y:S04]  /*0360*/  @P0 LDG.E R7, [R2.64] ;  /* 0x0000001202070981 */ /* 0x0004e8000c1e1900 */
[----:B--2---:R2:W4:Y:S01]  /*0370*/  @P0 LDG.E R2, [R2.64+0x4] ;  /* 0x0000041202020981 */ /* 0x004522000c1e1900 */
[----:B-1----:R-:W-:Y:S01]  /*0380*/  MOV R4, UR4 ;  /* 0x0000000400047c02 */ /* 0x002fe20008000f00 */
[----:B------:R-:W-:-:S02]  /*0390*/  IMAD.U32 R5, RZ, RZ, UR5 ;  /* 0x00000005ff057e24 */ /* 0x000fc4000f8e00ff */
[----:B------:R-:W-:Y:S02]  /*03a0*/  IMAD.U32 R10, RZ, RZ, UR6 ;  /* 0x00000006ff0a7e24 */ /* 0x000fe4000f8e00ff */
[----:B------:R-:W-:Y:S01]  /*03b0*/  IMAD.U32 R11, RZ, RZ, UR7 ;  /* 0x00000007ff0b7e24 */ /* 0x000fe2000f8e00ff */
[----:B------:R-:W5:Y:S04]  /*03c0*/  @!P2 LDG.E R0, [R4.64] ;  /* 0x000000120400a981 */ /* 0x000f68000c1e1900 */
[----:B--2---:R-:W2:Y:S01]  /*03d0*/  @P1 LDG.E R3, [R10.64] ;  /* 0x000000120a031981 */ /* 0x004ea2000c1e1900 */
[----:B------:R-:W-:Y:S02]  /*03e0*/  UMOV UR10, 0xffffffff ;  /* 0xffffffff000a7882 */ /* 0x000fe40000000000 */
[----:B------:R-:W-:-:S02]  /*03f0*/  UMOV UR21, 0xffffffff ;  /* 0xffffffff00157882 */ /* 0x000fc40000000000 */
[----:B------:R-:W-:Y:S02]  /*0400*/  ULDC UR4, c[0x0][0x1c0] ;  /* 0x0000700000047ab9 */ /* 0x000fe40000000800 */
[----:B------:R-:W-:Y:S02]  /*0410*/  UIMAD UR4, UR12, UR4, UR11 ;  /* 0x000000040c0472a4 */ /* 0x000fe4000f8e020b */
[----:B------:R-:W-:Y:S02]  /*0420*/  UMOV UR20, URZ ;  /* 0x0000003f00147c82 */ /* 0x000fe40008000000 */
[----:B------:R-:W-:-:S04]  /*0430*/  USHF.L.U32 UR5, UR4, 0x5, URZ ;  /* 0x0000000504057899 */ /* 0x000fc8000800063f */
[----:B------:R-:W-:Y:S01]  /*0440*/  USHF.R.S32.HI UR4, URZ, 0x1f, UR5 ;  /* 0x0000001f3f047899 */ /* 0x000fe20008011405 */
[----:B---3--:R-:W1:Y:S08]  /*0450*/  @P0 R2UR UR10, R7 ;  /* 0x00000000070a03c2 */ /* 0x008e7000000e0000 */
[----:B----4-:R3:W1:Y:S08]  /*0460*/  @P0 R2UR UR16, R2 ;  /* 0x00000000021003c2 */ /* 0x01067000000e0000 */
[----:B-----5:R4:W1:Y:S01]  /*0470*/  @!P2 R2UR UR21, R0 ;  /* 0x000000000015a3c2 */ /* 0x02086200000e0000 */
[----:B------:R-:W-:-:S04]  /*0480*/  ISETP.NE.U32.AND P2, PT, RZ, c[0x0][0x248], PT ;  /* 0x00009200ff007a0c */ /* 0x000fc80003f45070 */
[----:B------:R-:W-:Y:S02]  /*0490*/  ISETP.NE.AND.EX P2, PT, RZ, c[0x0][0x24c], PT, P2 ;  /* 0x00009300ff007a0c */ /* 0x000fe40003f45320 */
[----:B---3--:R-:W-:-:S04]  /*04a0*/  SHF.R.S32.HI R2, RZ, 0x1f, R8 ;  /* 0x0000001fff027819 */ /* 0x008fc80000011408 */
[----:B------:R-:W-:-:S04]  /*04b0*/  LEA.HI R194, R2, R8, RZ, 0x5 ;  /* 0x0000000802c27211 */ /* 0x000fc800078f28ff */
[----:B------:R-:W-:Y:S01]  /*04c0*/  LOP3.LUT R12, R194, 0xffffffe0, RZ, 0xc0, !PT ;  /* 0xffffffe0c20c7812 */ /* 0x000fe200078ec0ff */
[----:B-1----:R-:W-:-:S04]  /*04d0*/  @UP2 UIADD3 UR16, UR16, -UR10, URZ ;  /* 0x8000000a10102290 */ /* 0x002fc8000fffe03f */
[----:B------:R-:W-:Y:S01]  /*04e0*/  IMAD.IADD R12, R8, 0x1, -R12 ;  /* 0x00000001080c7824 */ /* 0x000fe200078e0a0c */
[----:B--2---:R1:W2:Y:S04]  /*04f0*/  @P1 R2UR UR20, R3 ;  /* 0x00000000031413c2 */ /* 0x0042a800000e0000 */
[--C-:B------:R-:W-:Y:S02]  /*0500*/  IADD3 R207, P1, P0, R207, UR5, R12.reuse ;  /* 0x00000005cfcf7c10 */ /* 0x100fe4000f83e00c */
[----:B----4-:R-:W-:Y:S01]  /*0510*/  SHF.R.S32.HI R0, RZ, 0x1f, R12 ;  /* 0x0000001fff007819 */ /* 0x010fe2000001140c */
[----:B------:R-:W-:-:S03]  /*0520*/  @!UP2 ULDC UR16, c[0x0][0x214] ;  /* 0x000085000010aab9 */ /* 0x000fc60000000800 */
[----:B------:R-:W-:Y:S01]  /*0530*/  IADD3.X R6, R6, UR4, R0, P1, P0 ;  /* 0x0000000406067c10 */ /* 0x000fe20008fe0400 */
[----:B-12---:R-:W-:Y:S05]  /*0540*/  @!P2 BRA `(.L_x_274) ;  /* 0x000000700000a947 */ /* 0x006fea0003800000 */
[----:B------:R-:W-:-:S13]  /*0550*/  PLOP3.LUT P0, PT, PT, PT, UP3, 0x80, 0x0 ;  /* 0x000000000000781c */ /* 0x000fda0003f0f038 */
[----:B------:R-:W2:Y:S04]  /*0560*/  @P0 LDG.E R0, [R4.64+0x4] ;  /* 0x0000041204000981 */ /* 0x000ea8000c1e1900 */
[----:B------:R-:W3:Y:S01]  /*0570*/  @!P0 LDG.E R4, [R4.64] ;  /* 0x0000001204048981 */ /* 0x000ee2000c1e1900 */
[----:B--2---:R-:W1:Y:S02]  /*0580*/  @P0 R2UR UR6, R0 ;  /* 0x00000000000603c2 */ /* 0x004e6400000e0000 */
[----:B-1----:R-:W-:-:S11]  /*0590*/  @UP3 UIADD3 UR6, UR6, -UR21, URZ ;  /* 0x8000001506063290 */ /* 0x002fd6000fffe03f */
[----:B---3--:R1:W2:Y:S02]  /*05a0*/  @!P0 R2UR UR6, R4 ;  /* 0x00000000040683c2 */ /* 0x0082a400000e0000 */
[----:B-12---:R-:W-:Y:S05]  /*05b0*/  BRA `(.L_x_275) ;  /* 0x0000001000007947 */ /* 0x006fea0003800000 */
.L_x_274:
[----:B------:R-:W-:Y:S02]  /*05c0*/  ULDC UR6, c[0x0][0x218] ;  /* 0x0000860000067ab9 */ /* 0x000fe40000000800 */
.L_x_275:
[----:B------:R-:W-:Y:S02]  /*05d0*/  ULDC.64 UR4, c[0x0][0x258] ;  /* 0x0000960000047ab9 */ /* 0x000fe40000000a00 */
[----:B------:R-:W-:-:S04]  /*05e0*/  UISETP.NE.U32.AND UP2, UPT, URZ, UR4, UPT ;  /* 0x000000043f00728c */ /* 0x000fc8000bf45070 */
[----:B------:R-:W-:-:S03]  /*05f0*/  UISETP.NE.AND.EX UP2, UPT, URZ, UR5, UPT, UP2 ;  /* 0x000000053f00728c */ /* 0x000fc6000bf45320 */
[----:B------:R-:W-:-:S03]  /*0600*/  ULDC.64 UR4, c[0x0][0x258] ;  /* 0x0000960000047ab9 */ /* 0x000fc60000000a00 */
[----:B------:R-:W-:-:S05]  /*0610*/  PLOP3.LUT P0, PT, PT, PT, UP2, 0x80, 0x0 ;  /* 0x000000000000781c */ /* 0x000fca0003f0f028 */
[----:B------:R-:W-:-:S06]  /*0620*/  @UP2 UIMAD.WIDE UR4, UR12, UR9, UR4 ;  /* 0x000000090c0422a5 */ /* 0x000fcc000f8e0204 */
[----:B------:R-:W-:Y:S02]  /*0630*/  IMAD.U32 R4, RZ, RZ, UR4 ;  /* 0x00000004ff047e24 */ /* 0x000fe4000f8e00ff */
[----:B------:R-:W-:Y:S01]  /*0640*/  IMAD.U32 R5, RZ, RZ, UR5 ;  /* 0x00000005ff057e24 */ /* 0x000fe2000f8e00ff */
[----:B------:R-:W-:Y:S02]  /*0650*/  USHF.L.U32 UR14, UR13, 0x6, URZ ;  /* 0x000000060d0e7899 */ /* 0x000fe4000800063f */
[----:B------:R-:W-:Y:S02]  /*0660*/  ULDC.64 UR4, c[0x0][0x268] ;  /* 0x00009a0000047ab9 */ /* 0x000fe40000000a00 */
[----:B------:R-:W2:Y:S01]  /*0670*/  @P0 LDG.E R0, [R4.64] ;  /* 0x0000001204000981 */ /* 0x000ea2000c1e1900 */
[----:B------:R-:W-:Y:S02]  /*0680*/  UISETP.GT.AND UP0, UPT, UR16, UR14, UPT ;  /* 0x0000000e1000728c */ /* 0x000fe4000bf04270 */
[----:B------:R-:W-:-:S03]  /*0690*/  @!UP2 UISETP.NE.U32.AND UP1, UPT, URZ, UR4, UPT ;  /* 0x000000043f00a28c */ /* 0x000fc6000bf25070 */
[----:B------:R-:W-:Y:S02]  /*06a0*/  ULDC UR4, c[0x0][0x21c] ;  /* 0x0000870000047ab9 */ /* 0x000fe40000000800 */
[----:B------:R-:W-:-:S04]  /*06b0*/  @!UP2 UISETP.NE.AND.EX UP1, UPT, URZ, UR5, UPT, UP1 ;  /* 0x000000053f00a28c */ /* 0x000fc8000bf25310 */
[----:B------:R-:W-:Y:S01]  /*06c0*/  @!UP2 USEL UR4, URZ, UR4, !UP1 ;  /* 0x000000043f04a287 */ /* 0x000fe2000c800000 */
[----:B--2---:R-:W1:Y:S01]  /*06d0*/  @P0 R2UR UR15, R0 ;  /* 0x00000000000f03c2 */ /* 0x004e6200000e0000 */
[----:B------:R-:W-:Y:S01]  /*06e0*/  PLOP3.LUT P0, PT, PT, PT, UP0, 0x80, 0x0 ;  /* 0x000000000000781c */ /* 0x000fe20003f0f008 */
[----:B-1----:R-:W-:Y:S02]  /*06f0*/  @UP2 UIADD3 UR15, UR15, -UR20, URZ ;  /* 0x800000140f0f2290 */ /* 0x002fe4000fffe03f */
[----:B------:R-:W-:-:S10]  /*0700*/  @!UP2 UIADD3 UR15, UR4, UR6, -UR20 ;  /* 0x00000006040fa290 */ /* 0x000fd4000fffe814 */
[----:B------:R-:W-:Y:S05]  /*0710*/  @!P0 EXIT ;  /* 0x000000000000894d */ /* 0x000fea0003800000 */
[----:B------:R-:W-:Y:S02]  /*0720*/  UIADD3 UR4, -UR16, 0x7f, UR14 ;  /* 0x0000007f10047890 */ /* 0x000fe4000fffe10e */
[----:B------:R-:W-:Y:S02]  /*0730*/  ULDC UR5, c[0x0][0x2e8] ;  /* 0x0000ba0000057ab9 */ /* 0x000fe40000000800 */
[----:B------:R-:W-:Y:S02]  /*0740*/  UIADD3 UR7, UR15, 0x3f, URZ ;  /* 0x0000003f0f077890 */ /* 0x000fe4000fffe03f */
[----:B------:R-:W-:Y:S02]  /*0750*/  UIADD3 UR5, UR4, UR5, UR15 ;  /* 0x0000000504057290 */ /* 0x000fe4000fffe00f */
[----:B------:R-:W-:Y:S02]  /*0760*/  USHF.R.S32.HI UR6, URZ, 0x1f, UR7 ;  /* 0x0000001f3f067899 */ /* 0x000fe40008011407 */
[----:B------:R-:W-:-:S02]  /*0770*/  USHF.R.S32.HI UR4, URZ, 0x1f, UR5 ;  /* 0x0000001f3f047899 */ /* 0x000fc40008011405 */
[----:B------:R-:W-:Y:S02]  /*0780*/  ULEA.HI UR6, UR6, UR7, URZ, 0x6 ;  /* 0x0000000706067291 */ /* 0x000fe4000f8f303f */
[----:B------:R-:W-:Y:S02]  /*0790*/  ULEA.HI UR4, UR4, UR5, URZ, 0x6 ;  /* 0x0000000504047291 */ /* 0x000fe4000f8f303f */
[----:B------:R-:W-:Y:S02]  /*07a0*/  USHF.R.S32.HI UR6, URZ, 0x6, UR6 ;  /* 0x000000063f067899 */ /* 0x000fe40008011406 */
[----:B------:R-:W-:-:S04]  /*07b0*/  USHF.R.S32.HI UR4, URZ, 0x6, UR4 ;  /* 0x000000063f047899 */ /* 0x000fc80008011404 */
[----:B------:R-:W-:-:S04]  /*07c0*/  UISETP.LT.AND UP0, UPT, UR6, UR4, UPT ;  /* 0x000000040600728c */ /* 0x000fc8000bf01270 */
[----:B------:R-:W-:-:S04]  /*07d0*/  USEL UR8, UR6, UR4, UP0 ;  /* 0x0000000406087287 */ /* 0x000fc80008000000 */
[----:B------:R-:W-:-:S06]  /*07e0*/  UISETP.GE.AND UP0, UPT, UR8, 0x1, UPT ;  /* 0x000000010800788c */ /* 0x000fcc000bf06270 */
[----:B------:R-:W-:-:S13]  /*07f0*/  PLOP3.LUT P0, PT, PT, PT, UP0, 0x80, 0x0 ;  /* 0x000000000000781c */ /* 0x000fda0003f0f008 */
[----:B------:R-:W-:Y:S05]  /*0800*/  @!P0 BRA `(.L_x_276) ;  /* 0x0000f14000008947 */ /* 0x000fea0003800000 */
[----:B------:R-:W-:Y:S01]  /*0810*/  UISETP.NE.AND UP1, UPT, UR10, -0x1, UPT ;  /* 0xffffffff0a00788c */ /* 0x000fe2000bf25270 */
[----:B------:R-:W1:Y:S01]  /*0820*/  LDC.U8 R5, c[0x0][0x2d8] ;  /* 0x0000b600ff057b82 */ /* 0x000e620000000000 */
[----:B------:R-:W-:Y:S02]  /*0830*/  UISETP.NE.AND UP0, UPT, UR21, -0x1, UPT ;  /* 0xffffffff1500788c */ /* 0x000fe4000bf05270 */
[----:B------:R-:W-:Y:S02]  /*0840*/  ULDC.64 UR4, c[0x0][0x190] ;  /* 0x0000640000047ab9 */ /* 0x000fe40000000a00 */
[----:B------:R-:W-:Y:S02]  /*0850*/  ULDC.64 UR6, c[0x0][0x178] ;  /* 0x00005e0000067ab9 */ /* 0x000fe40000000a00 */
[----:B------:R-:W-:-:S03]  /*0860*/  PLOP3.LUT P0, PT, PT, PT, UP0, 0x80, 0x0 ;  /* 0x000000000000781c */ /* 0x000fc60003f0f008 */
[----:B------:R-:W-:Y:S02]  /*0870*/  @!UP1 USHF.R.S32.HI UR24, URZ, 0x1f, UR12 ;  /* 0x0000001f3f189899 */ /* 0x000fe4000801140c */
[----:B------:R-:W-:Y:S02]  /*0880*/  @UP1 UIMAD.WIDE.U32 UR28, UR10, UR4, URZ ;  /* 0x000000040a1c12a5 */ /* 0x000fe4000f8e003f */
[----:B------:R-:W-:Y:S02]  /*0890*/  @UP0 UIADD3 UR25, UR20, UR21, URZ ;  /* 0x0000001514190290 */ /* 0x000fe4000fffe03f */
[----:B------:R-:W-:Y:S02]  /*08a0*/  @!UP1 UIMAD UR24, UR24, UR6, URZ ;  /* 0x00000006181892a4 */ /* 0x000fe4000f8e023f */
[----:B------:R-:W-:Y:S02]  /*08b0*/  @UP1 UIMAD UR17, UR10, UR5, UR29 ;  /* 0x000000050a1112a4 */ /* 0x000fe4000f8e021d */
[----:B------:R-:W-:-:S02]  /*08c0*/  @!UP1 UIMAD.WIDE.U32 UR26, UR12, UR6, URZ ;  /* 0x000000060c1a92a5 */ /* 0x000fc4000f8e003f */
[----:B------:R-:W-:Y:S02]  /*08d0*/  ULDC.64 UR4, c[0x0][0x198] ;  /* 0x0000660000047ab9 */ /* 0x000fe40000000a00 */
[----:B------:R-:W-:Y:S02]  /*08e0*/  @UP0 UIMAD.WIDE.U32 UR30, UR25, UR4, URZ ;  /* 0x00000004191e02a5 */ /* 0x000fe4000f8e003f */
[----:B------:R-:W-:Y:S02]  /*08f0*/  @!UP1 UIMAD UR24, UR12, UR7, UR24 ;  /* 0x000000070c1892a4 */ /* 0x000fe4000f8e0218 */
[----:B------:R-:W-:Y:S02]  /*0900*/  @UP1 UMOV UR6, UR28 ;  /* 0x0000001c00061c82 */ /* 0x000fe40008000000 */
[----:B------:R-:W-:Y:S02]  /*0910*/  @!UP1 UIADD3 UR17, UR27, UR24, URZ ;  /* 0x000000181b119290 */ /* 0x000fe4000fffe03f */
[----:B------:R-:W-:-:S02]  /*0920*/  @UP0 UIMAD UR7, UR25, UR5, UR31 ;  /* 0x00000005190702a4 */ /* 0x000fc4000f8e021f */
[----:B------:R-:W-:Y:S02]  /*0930*/  @!UP1 UMOV UR6, UR26 ;  /* 0x0000001a00069c82 */ /* 0x000fe40008000000 */
[----:B------:R-:W-:Y:S01]  /*0940*/  @UP0 UMOV UR24, UR30 ;  /* 0x0000001e00180c82 */ /* 0x000fe20008000000 */
[----:B------:R-:W-:Y:S05]  /*0950*/  @P0 BRA `(.L_x_277) ;  /* 0x000000d000000947 */ /* 0x000fea0003800000 */
[----:B-1----:R-:W-:Y:S02]  /*0960*/  USHF.R.S32.HI UR24, URZ, 0x1f, UR20 ;  /* 0x0000001f3f187899 */ /* 0x002fe40008011414 */
[----:B------:R-:W-:Y:S02]  /*0970*/  ULDC.64 UR4, c[0x0][0x198] ;  /* 0x0000660000047ab9 */ /* 0x000fe40000000a00 */
[----:B------:R-:W-:Y:S02]  /*0980*/  UIMAD UR24, UR24, UR4, URZ ;  /* 0x00000004181872a4 */ /* 0x000fe4000f8e023f */
[----:B------:R-:W-:Y:S02]  /*0990*/  UIMAD.WIDE.U32 UR26, UR20, UR4, URZ ;  /* 0x00000004141a72a5 */ /* 0x000fe4000f8e003f */
[----:B------:R-:W-:-:S02]  /*09a0*/  UIMAD UR24, UR20, UR5, UR24 ;  /* 0x00000005141872a4 */ /* 0x000fc4000f8e0218 */
[----:B------:R-:W-:Y:S02]  /*09b0*/  USHF.R.S32.HI UR7, URZ, 0x1f, UR12 ;  /* 0x0000001f3f077899 */ /* 0x000fe4000801140c */
[----:B------:R-:W-:Y:S02]  /*09c0*/  ULDC.64 UR4, c[0x0][0x180] ;  /* 0x0000600000047ab9 */ /* 0x000fe40000000a00 */
[----:B------:R-:W-:Y:S02]  /*09d0*/  UIADD3 UR25, UR27, UR24, URZ ;  /* 0x000000181b197290 */ /* 0x000fe4000fffe03f */
[----:B------:R-:W-:Y:S02]  /*09e0*/  UIMAD UR7, UR7, UR4, URZ ;  /* 0x00000004070772a4 */ /* 0x000fe4000f8e023f */
[----:B------:R-:W-:Y:S02]  /*09f0*/  UMOV UR24, UR26 ;  /* 0x0000001a00187c82 */ /* 0x000fe40008000000 */
[----:B------:R-:W-:-:S02]  /*0a00*/  UIMAD UR7, UR12, UR5, UR7 ;  /* 0x000000050c0772a4 */ /* 0x000fc4000f8e0207 */
[----:B------:R-:W-:-:S04]  /*0a10*/  UIMAD.WIDE.U32 UR24, UR12, UR4, UR24 ;  /* 0x000000040c1872a5 */ /* 0x000fc8000f8e0018 */
[----:B------:R-:W-:Y:S02]  /*0a20*/  UIADD3 UR7, UR25, UR7, URZ ;  /* 0x0000000719077290 */ /* 0x000fe4000fffe03f */
.L_x_277:
[----:B-1----:R-:W-:Y:S01]  /*0a30*/  IABS R4, c[0x0][0x1c8] ;  /* 0x0000720000047a13 */ /* 0x002fe20000000000 */
[----:B------:R-:W1:Y:S01]  /*0a40*/  S2R R0, SR_CTAID.Z ;  /* 0x0000000000007919 */ /* 0x000e620000002700 */
[----:B------:R-:W-:Y:S02]  /*0a50*/  ULDC UR4, c[0x0][0x1c8] ;  /* 0x0000720000047ab9 */ /* 0x000fe40000000800 */
[----:B------:R-:W2:Y:S01]  /*0a60*/  I2F.RP R10, R4 ;  /* 0x00000004000a7306 */ /* 0x000ea20000209400 */
[----:B------:R-:W-:Y:S02]  /*0a70*/  ULOP3.LUT UR4, UR11, UR4, URZ, 0x3c, !UPT ;  /* 0x000000040b047292 */ /* 0x000fe4000f8e3c3f */
[----:B------:R-:W-:-:S04]  /*0a80*/  @UP0 UIADD3 UR21, UR20, UR21, URZ ;  /* 0x0000001514150290 */ /* 0x000fc8000fffe03f */
[----:B------:R-:W-:Y:S01]  /*0a90*/  ISETP.LE.AND P1, PT, RZ, UR4, PT ;  /* 0x00000004ff007c0c */ /* 0x000fe2000bf23270 */
[----:B------:R-:W-:Y:S02]  /*0aa0*/  ULDC.64 UR4, c[0x0][0x1a0] ;  /* 0x0000680000047ab9 */ /* 0x000fe40000000a00 */
[----:B------:R-:W-:-:S04]  /*0ab0*/  @UP0 UIMAD.WIDE.U32 UR26, UR21, UR4, URZ ;  /* 0x00000004151a02a5 */ /* 0x000fc8000f8e003f */
[----:B------:R-:W-:Y:S01]  /*0ac0*/  @UP0 UIMAD UR5, UR21, UR5, UR27 ;  /* 0x00000005150502a4 */ /* 0x000fe2000f8e021b */
[----:B--2---:R-:W2:Y:S01]  /*0ad0*/  MUFU.RCP R10, R10 ;  /* 0x0000000a000a7308 */ /* 0x004ea20000001000 */
[----:B------:R-:W-:Y:S01]  /*0ae0*/  USHF.R.S32.HI UR21, URZ, 0x1f, UR11 ;  /* 0x0000001f3f157899 */ /* 0x000fe2000801140b */
[----:B-1----:R-:W-:Y:S02]  /*0af0*/  IABS R0, R0 ;  /* 0x0000000000007213 */ /* 0x002fe40000000000 */
[----:B--2---:R-:W-:-:S04]  /*0b00*/  IADD3 R10, R10, 0xffffffe, RZ ;  /* 0x0ffffffe0a0a7810 */ /* 0x004fc80007ffe0ff */
[----:B------:R-:W1:Y:S02]  /*0b10*/  F2I.FTZ.U32.TRUNC.NTZ R11, R10 ;  /* 0x0000000a000b7305 */ /* 0x000e64000021f000 */
[----:B-1----:R-:W-:Y:S02]  /*0b20*/  IMAD.MOV R3, RZ, RZ, -R11 ;  /* 0x000000ffff037224 */ /* 0x002fe400078e0a0b */
[----:B------:R-:W-:Y:S02]  /*0b30*/  IMAD.MOV.U32 R10, RZ, RZ, RZ ;  /* 0x000000ffff0a7224 */ /* 0x000fe400078e00ff */
[----:B------:R-:W-:-:S04]  /*0b40*/  IMAD R3, R3, R4, RZ ;  /* 0x0000000403037224 */ /* 0x000fc800078e02ff */
[----:B------:R-:W-:-:S04]  /*0b50*/  IMAD.HI.U32 R10, R11, R3, R10 ;  /* 0x000000030b0a7227 */ /* 0x000fc800078e000a */
[----:B------:R-:W-:-:S04]  /*0b60*/  IMAD.MOV.U32 R3, RZ, RZ, R0 ;  /* 0x000000ffff037224 */ /* 0x000fc800078e0000 */
[----:B------:R-:W-:-:S04]  /*0b70*/  IMAD.HI.U32 R222, R10, R3, RZ ;  /* 0x000000030ade7227 */ /* 0x000fc800078e00ff */
[----:B------:R-:W-:-:S04]  /*0b80*/  IMAD.MOV R0, RZ, RZ, -R222 ;  /* 0x000000ffff007224 */ /* 0x000fc800078e0ade */
[----:B------:R-:W-:-:S05]  /*0b90*/  IMAD R0, R4, R0, R3 ;  /* 0x0000000004007224 */ /* 0x000fca00078e0203 */
[----:B------:R-:W-:-:S13]  /*0ba0*/  ISETP.GT.U32.AND P2, PT, R4, R0, PT ;  /* 0x000000000400720c */ /* 0x000fda0003f44070 */
[----:B------:R-:W-:Y:S01]  /*0bb0*/  @!P2 IMAD.IADD R0, R0, 0x1, -R4 ;  /* 0x000000010000a824 */ /* 0x000fe200078e0a04 */
[----:B------:R-:W-:Y:S02]  /*0bc0*/  @!P2 IADD3 R222, R222, 0x1, RZ ;  /* 0x00000001dedea810 */ /* 0x000fe40007ffe0ff */
[----:B------:R-:W-:Y:S02]  /*0bd0*/  ISETP.NE.AND P2, PT, RZ, c[0x0][0x1c8], PT ;  /* 0x00007200ff007a0c */ /* 0x000fe40003f45270 */
[----:B------:R-:W-:-:S13]  /*0be0*/  ISETP.GE.U32.AND P3, PT, R0, R4, PT ;  /* 0x000000040000720c */ /* 0x000fda0003f66070 */
[----:B------:R-:W-:-:S05]  /*0bf0*/  @P3 IADD3 R222, R222, 0x1, RZ ;  /* 0x00000001dede3810 */ /* 0x000fca0007ffe0ff */
[----:B------:R-:W-:Y:S01]  /*0c00*/  @!P1 IMAD.MOV R222, RZ, RZ, -R222 ;  /* 0x000000ffffde9224 */ /* 0x000fe200078e0ade */
[----:B------:R-:W-:Y:S01]  /*0c10*/  @!P2 LOP3.LUT R222, RZ, c[0x0][0x1c8], RZ, 0x33, !PT ;  /* 0x00007200ffdeaa12 */ /* 0x000fe200078e33ff */
[----:B------:R-:W-:Y:S05]  /*0c20*/  @P0 BRA `(.L_x_278) ;  /* 0x000000c000000947 */ /* 0x000fea0003800000 */
[----:B------:R-:W-:Y:S02]  /*0c30*/  USHF.R.S32.HI UR25, URZ, 0x1f, UR20 ;  /* 0x0000001f3f197899 */ /* 0x000fe40008011414 */
        /* <DEDUP_REMOVED lines=8> */
[----:B------:R-:W-:Y:S02]  /*0cc0*/  UIMAD.WIDE.U32 UR26, UR12, UR4, UR26 ;  /* 0x000000040c1a72a5 */ /* 0x000fe4000f8e001a */
[----:B------:R-:W-:-:S04]  /*0cd0*/  UIMAD UR5, UR12, UR5, UR20 ;  /* 0x000000050c0572a4 */ /* 0x000fc8000f8e0214 */
[----:B------:R-:W-:Y:S02]  /*0ce0*/  UIADD3 UR5, UR27, UR5, URZ ;  /* 0x000000051b057290 */ /* 0x000fe4000fffe03f */
.L_x_278:
[CC--:B------:R-:W-:Y:S01]  /*0cf0*/  LEA.HI R3, R2.reuse, R8.reuse, RZ, 0x3 ;  /* 0x0000000802037211 */ /* 0x0c0fe200078f18ff */
[----:B------:R-:W1:Y:S01]  /*0d00*/  S2R R14, SR_CTAID.Z ;  /* 0x00000000000e7919 */ /* 0x000e620000002700 */
[-C--:B------:R-:W-:Y:S01]  /*0d10*/  LEA.HI R7, R2, R8.reuse, RZ, 0x4 ;  /* 0x0000000802077211 */ /* 0x080fe200078f20ff */
[----:B------:R-:W-:Y:S01]  /*0d20*/  IMAD.U32 R20, RZ, RZ, UR13 ;  /* 0x0000000dff147e24 */ /* 0x000fe2000f8e00ff */
[----:B------:R-:W-:Y:S01]  /*0d30*/  SHF.R.S32.HI R16, RZ, 0x3, R3 ;  /* 0x00000003ff107819 */ /* 0x000fe20000011403 */
[----:B------:R-:W-:Y:S01]  /*0d40*/  BSSY B0, `(.L_x_279) ;  /* 0x0000066000007945 */ /* 0x000fe20003800000 */
[----:B------:R-:W-:Y:S02]  /*0d50*/  LOP3.LUT R3, R3, 0xfffffff8, RZ, 0xc0, !PT ;  /* 0xfffffff803037812 */ /* 0x000fe400078ec0ff */
[----:B------:R-:W-:Y:S01]  /*0d60*/  SHF.R.S32.HI R4, RZ, 0x4, R7 ;  /* 0x00000004ff047819 */ /* 0x000fe20000011407 */
[----:B------:R-:W-:Y:S01]  /*0d70*/  IMAD.SHL.U32 R195, R16, 0x40, RZ ;  /* 0x0000004010c37824 */ /* 0x000fe200078e00ff */
[----:B------:R-:W-:Y:S01]  /*0d80*/  LEA.HI R2, R2, R8, RZ, 0x6 ;  /* 0x0000000802027211 */ /* 0x000fe200078f30ff */
[----:B------:R-:W-:Y:S01]  /*0d90*/  IMAD.IADD R3, R8, 0x1, -R3 ;  /* 0x0000000108037824 */ /* 0x000fe200078e0a03 */
[----:B------:R-:W-:-:S02]  /*0da0*/  LEA.HI R193, R7, R4, RZ, 0x1 ;  /* 0x0000000407c17211 */ /* 0x000fc400078f08ff */
[----:B------:R-:W-:Y:S01]  /*0db0*/  LOP3.LUT R195, R195, 0x1c0, RZ, 0xc0, !PT ;  /* 0x000001c0c3c37812 */ /* 0x000fe200078ec0ff */
[----:B------:R-:W-:Y:S01]  /*0dc0*/  IMAD.SHL.U32 R202, R3, 0x8, RZ ;  /* 0x0000000803ca7824 */ /* 0x000fe200078e00ff */
[----:B------:R-:W-:Y:S01]  /*0dd0*/  LOP3.LUT R7, R7, 0xfffffff0, RZ, 0xc0, !PT ;  /* 0xfffffff007077812 */ /* 0x000fe200078ec0ff */
[----:B------:R-:W-:Y:S01]  /*0de0*/  IMAD.SHL.U32 R2, R2, 0x8, RZ ;  /* 0x0000000802027824 */ /* 0x000fe200078e00ff */
[----:B------:R-:W-:Y:S02]  /*0df0*/  LOP3.LUT R193, R193, 0xfffffffe, RZ, 0xc0, !PT ;  /* 0xfffffffec1c17812 */ /* 0x000fe400078ec0ff */
[--C-:B------:R-:W-:Y:S01]  /*0e00*/  LOP3.LUT R0, R195, 0x38, R202.reuse, 0xf8, !PT ;  /* 0x00000038c3007812 */ /* 0x100fe200078ef8ca */
[----:B------:R-:W-:Y:S01]  /*0e10*/  IMAD.IADD R7, R8, 0x1, -R7 ;  /* 0x0000000108077824 */ /* 0x000fe200078e0a07 */
[----:B------:R-:W-:Y:S01]  /*0e20*/  SHF.R.U32.HI R195, RZ, 0x3, R195 ;  /* 0x00000003ffc37819 */ /* 0x000fe200000116c3 */
[----:B------:R-:W-:Y:S01]  /*0e30*/  IMAD.IADD R193, R4, 0x1, -R193 ;  /* 0x0000000104c17824 */ /* 0x000fe200078e0ac1 */
[----:B------:R-:W-:-:S02]  /*0e40*/  SHF.R.S32.HI R203, RZ, 0x1f, R202 ;  /* 0x0000001fffcb7819 */ /* 0x000fc400000114ca */
[----:B------:R-:W-:Y:S02]  /*0e50*/  LOP3.LUT R195, R0, R195, RZ, 0x3c, !PT ;  /* 0x000000c300c37212 */ /* 0x000fe400078e3cff */
[----:B------:R-:W-:Y:S01]  /*0e60*/  IADD3 R10, P0, R202, UR6, RZ ;  /* 0x00000006ca0a7c10 */ /* 0x000fe2000ff1e0ff */
[----:B------:R-:W-:Y:S01]  /*0e70*/  IMAD.WIDE.U32 R18, R16, c[0x0][0x198], R202 ;  /* 0x0000660010127a25 */ /* 0x000fe200078e00ca */
[----:B------:R-:W-:Y:S02]  /*0e80*/  SHF.R.S32.HI R0, RZ, 0x1f, R7 ;  /* 0x0000001fff007819 */ /* 0x000fe40000011407 */
[----:B------:R-:W-:Y:S02]  /*0e90*/  IADD3.X R11, R203, UR17, RZ, P0, !PT ;  /* 0x00000011cb0b7c10 */ /* 0x000fe400087fe4ff */
[----:B------:R-:W-:Y:S02]  /*0ea0*/  SHF.R.S32.HI R17, RZ, 0x1f, R16 ;  /* 0x0000001fff117819 */ /* 0x000fe40000011410 */
[----:B------:R-:W-:Y:S01]  /*0eb0*/  LEA.HI R0, R0, R7, RZ, 0x3 ;  /* 0x0000000700007211 */ /* 0x000fe200078f18ff */
[----:B-1----:R-:W-:Y:S01]  /*0ec0*/  IMAD.WIDE.U32 R14, R14, c[0x0][0x1a8], R10 ;  /* 0x00006a000e0e7a25 */ /* 0x002fe200078e000a */
[----:B------:R-:W-:-:S02]  /*0ed0*/  LOP3.LUT R195, R195, 0xfffffe00, R2, 0xf8, !PT ;  /* 0xfffffe00c3c37812 */ /* 0x000fc400078ef802 */
[----:B------:R-:W-:Y:S01]  /*0ee0*/  LOP3.LUT R4, R0, 0xfffffff8, RZ, 0xc0, !PT ;  /* 0xfffffff800047812 */ /* 0x000fe200078ec0ff */
[----:B------:R-:W-:Y:S01]  /*0ef0*/  IMAD R2, R17, c[0x0][0x1a0], RZ ;  /* 0x0000680011027a24 */ /* 0x000fe200078e02ff */
[----:B------:R-:W-:Y:S01]  /*0f00*/  SHF.R.S32.HI R224, RZ, 0x1f, R222 ;  /* 0x0000001fffe07819 */ /* 0x000fe200000114de */
[----:B------:R-:W-:Y:S01]  /*0f10*/  IMAD.WIDE.U32 R10, R16, c[0x0][0x1a0], R202 ;  /* 0x00006800100a7a25 */ /* 0x000fe200078e00ca */
[----:B------:R-:W-:Y:S02]  /*0f20*/  IADD3 R198, P1, R18, UR24, RZ ;  /* 0x0000001812c67c10 */ /* 0x000fe4000ff3e0ff */
[----:B------:R-:W-:Y:S01]  /*0f30*/  SHF.R.S32.HI R194, RZ, 0x5, R194 ;  /* 0x00000005ffc27819 */ /* 0x000fe200000114c2 */
[----:B------:R-:W-:Y:S01]  /*0f40*/  IMAD.IADD R4, R7, 0x1, -R4 ;  /* 0x0000000107047824 */ /* 0x000fe200078e0a04 */
[----:B------:R-:W-:Y:S01]  /*0f50*/  IADD3 R10, P0, R10, UR26, RZ ;  /* 0x0000001a0a0a7c10 */ /* 0x000fe2000ff1e0ff */
[----:B------:R-:W-:Y:S01]  /*0f60*/  IMAD R2, R16, c[0x0][0x1a4], R2 ;  /* 0x0000690010027a24 */ /* 0x000fe200078e0202 */
[----:B------:R-:W-:Y:S01]  /*0f70*/  IADD3 R197, R202, 0x40, RZ ;  /* 0x00000040cac57810 */ /* 0x000fe20007ffe0ff */
[----:B------:R-:W-:Y:S01]  /*0f80*/  IMAD.SHL.U32 R7, R193, 0x8, RZ ;  /* 0x00000008c1077824 */ /* 0x000fe200078e00ff */
[C---:B------:R-:W-:Y:S01]  /*0f90*/  LOP3.LUT P3, RZ, R4.reuse, 0x4, RZ, 0xc0, !PT ;  /* 0x0000000404ff7812 */ /* 0x040fe2000786c0ff */
[----:B------:R-:W-:Y:S01]  /*0fa0*/  IMAD R9, R17, c[0x0][0x198], RZ ;  /* 0x0000660011097a24 */ /* 0x000fe200078e02ff */
[C---:B------:R-:W-:Y:S01]  /*0fb0*/  LOP3.LUT P2, RZ, R4.reuse, 0x2, RZ, 0xc0, !PT ;  /* 0x0000000204ff7812 */ /* 0x040fe2000784c0ff */
[----:B------:R-:W-:Y:S01]  /*0fc0*/  IMAD.SHL.U32 R4, R4, 0x40, RZ ;  /* 0x0000004004047824 */ /* 0x000fe200078e00ff */
[----:B------:R-:W-:Y:S01]  /*0fd0*/  IADD3.X R11, R11, UR5, R2, P0, !PT ;  /* 0x000000050b0b7c10 */ /* 0x000fe200087fe402 */
[----:B------:R-:W-:Y:S01]  /*0fe0*/  ULDC.64 UR4, c[0x0][0x1a8] ;  /* 0x00006a0000047ab9 */ /* 0x000fe20000000a00 */
[----:B------:R-:W-:Y:S01]  /*0ff0*/  IMAD R9, R16, c[0x0][0x19c], R9 ;  /* 0x0000670010097a24 */ /* 0x000fe200078e0209 */
[----:B------:R-:W-:Y:S01]  /*1000*/  UIMAD UR21, UR21, UR4, URZ ;  /* 0x00000004151572a4 */ /* 0x000fe2000f8e023f */
[----:B------:R-:W-:Y:S01]  /*1010*/  LOP3.LUT R4, R4, 0x1c0, RZ, 0xc0, !PT ;  /* 0x000001c004047812 */ /* 0x000fe200078ec0ff */
[----:B------:R-:W-:Y:S01]  /*1020*/  UIADD3 UR4, -UR14, UR16, URZ ;  /* 0x000000100e047290 */ /* 0x000fe2000fffe13f */
[----:B------:R-:W-:Y:S01]  /*1030*/  IMAD.SHL.U32 R0, R0, 0x40, RZ ;  /* 0x0000004000007824 */ /* 0x000fe200078e00ff */
[----:B------:R-:W-:Y:S01]  /*1040*/  IADD3.X R199, R19, UR7, R9, P1, !PT ;  /* 0x0000000713c77c10 */ /* 0x000fe20008ffe409 */
[----:B------:R-:W-:Y:S01]  /*1050*/  IMAD R200, R224, c[0x0][0x1b0], RZ ;  /* 0x00006c00e0c87a24 */ /* 0x000fe200078e02ff */
[----:B------:R-:W-:Y:S01]  /*1060*/  LOP3.LUT R2, R4, 0x8, R7, 0xf8, !PT ;  /* 0x0000000804027812 */ /* 0x000fe200078ef807 */
[----:B------:R-:W-:Y:S01]  /*1070*/  IMAD R224, R224, c[0x0][0x1b8], RZ ;  /* 0x00006e00e0e07a24 */ /* 0x000fe200078e02ff */
[----:B------:R-:W-:Y:S01]  /*1080*/  ISETP.GE.AND P0, PT, R16, UR4, PT ;  /* 0x0000000410007c0c */ /* 0x000fe2000bf06270 */
[----:B------:R-:W-:Y:S01]  /*1090*/  UIMAD UR5, UR11, UR5, UR21 ;  /* 0x000000050b0572a4 */ /* 0x000fe2000f8e0215 */
[----:B------:R-:W-:Y:S01]  /*10a0*/  SHF.R.U32.HI R4, RZ, 0x3, R4 ;  /* 0x00000003ff047819 */ /* 0x000fe20000011604 */
[----:B------:R-:W-:Y:S01]  /*10b0*/  IMAD R200, R222, c[0x0][0x1b4], R200 ;  /* 0x00006d00dec87a24 */ /* 0x000fe200078e02c8 */
[----:B------:R-:W-:Y:S01]  /*10c0*/  IADD3 R196, R202, 0x80, RZ ;  /* 0x00000080cac47810 */ /* 0x000fe20007ffe0ff */
[----:B------:R-:W-:Y:S01]  /*10d0*/  IMAD R224, R222, c[0x0][0x1bc], R224 ;  /* 0x00006f00dee07a24 */ /* 0x000fe200078e02e0 */
[----:B------:R-:W-:Y:S01]  /*10e0*/  LOP3.LUT R4, R2, R4, RZ, 0x3c, !PT ;  /* 0x0000000402047212 */ /* 0x000fe200078e3cff */
[----:B------:R-:W-:Y:S01]  /*10f0*/  IMAD.WIDE.U32 R198, R222, c[0x0][0x1b0], R198 ;  /* 0x00006c00dec67a25 */ /* 0x000fe200078e00c6 */
[----:B------:R-:W-:-:S02]  /*1100*/  IADD3 R19, R15, UR5, RZ ;  /* 0x000000050f137c10 */ /* 0x000fc4000fffe0ff */
[----:B------:R-:W-:Y:S01]  /*1110*/  LOP3.LUT R4, R4, 0xfffffe00, R0, 0xf8, !PT ;  /* 0xfffffe0004047812 */ /* 0x000fe200078ef800 */
[----:B------:R-:W-:Y:S02]  /*1120*/  IMAD.MOV.U32 R2, RZ, RZ, 0x10 ;  /* 0x00000010ff027424 */ /* 0x000fe400078e00ff */
[----:B------:R-:W-:Y:S02]  /*1130*/  IMAD.MOV.U32 R0, RZ, RZ, 0x20 ;  /* 0x00000020ff007424 */ /* 0x000fe400078e00ff */
[----:B------:R-:W-:Y:S01]  /*1140*/  IMAD.WIDE.U32 R222, R222, c[0x0][0x1b8], R10 ;  /* 0x00006e00dede7a25 */ /* 0x000fe200078e000a */
[----:B------:R-:W-:Y:S02]  /*1150*/  SEL R2, R2, 0xfffffff0, !P2 ;  /* 0xfffffff002027807 */ /* 0x000fe40005000000 */
[----:B------:R-:W-:Y:S01]  /*1160*/  SEL R0, R0, 0xffffffe0, !P3 ;  /* 0xffffffe000007807 */ /* 0x000fe20005800000 */
[----:B------:R-:W-:-:S04]  /*1170*/  IMAD.WIDE R20, R20, 0x40, R16 ;  /* 0x0000004014147825 */ /* 0x000fc800078e0210 */
[----:B------:R-:W-:Y:S02]  /*1180*/  IMAD.SHL.U32 R195, R195, 0x2, RZ ;  /* 0x00000002c3c37824 */ /* 0x000fe400078e00ff */
        /* <DEDUP_REMOVED lines=33> */
.L_x_280:
[----:B------:R-:W-:Y:S05]  /*13a0*/  BSYNC B0 ;  /* 0x0000000000007941 */ /* 0x000fea0003800000 */
.L_x_279:
[----:B------:R-:W-:Y:S01]  /*13b0*/  IADD3 R9, R16, 0x10, RZ ;  /* 0x0000001010097810 */ /* 0x000fe20007ffe0ff */
[----:B------:R-:W-:Y:S03]  /*13c0*/  BSSY B0, `(.L_x_281) ;  /* 0x0000024000007945 */ /* 0x000fe60003800000 */
[----:B------:R-:W-:-:S13]  /*13d0*/  ISETP.GE.AND P0, PT, R9, UR4, PT ;  /* 0x0000000409007c0c */ /* 0x000fda000bf06270 */
[----:B------:R-:W-:Y:S05]  /*13e0*/  @P0 BRA `(.L_x_282) ;  /* 0x0000021000000947 */ /* 0x000fea0003800000 */
[----:B------:R-:W-:Y:S01]  /*13f0*/  IADD3 R10, P0, R20, 0x10, RZ ;  /* 0x00000010140a7810 */ /* 0x000fe20007f1e0ff */
[----:B-1----:R-:W-:Y:S01]  /*1400*/  IMAD.MOV.U32 R22, RZ, RZ, R14 ;  /* 0x000000ffff167224 */ /* 0x002fe200078e000e */
        /* <DEDUP_REMOVED lines=31> */
.L_x_282:
[----:B------:R-:W-:Y:S05]  /*1600*/  BSYNC B0 ;  /* 0x0000000000007941 */ /* 0x000fea0003800000 */
.L_x_281:
[----:B-1----:R-:W-:Y:S01]  /*1610*/  IADD3 R10, R16, 0x20, RZ ;  /* 0x00000020100a7810 */ /* 0x002fe20007ffe0ff */
[----:B------:R-:W-:Y:S03]  /*1620*/  BSSY B0, `(.L_x_283) ;  /* 0x0000024000007945 */ /* 0x000fe60003800000 */
[----:B------:R-:W-:-:S13]  /*1630*/  ISETP.GE.AND P0, PT, R10, UR4, PT ;  /* 0x000000040a007c0c */ /* 0x000fda000bf06270 */
        /* <DEDUP_REMOVED lines=34> */
.L_x_284:
[----:B------:R-:W-:Y:S05]  /*1860*/  BSYNC B0 ;  /* 0x0000000000007941 */ /* 0x000fea0003800000 */
.L_x_283:
[----:B------:R-:W-:Y:S01]  /*1870*/  IADD3 R11, R16, 0x30, RZ ;  /* 0x00000030100b7810 */ /* 0x000fe20007ffe0ff */
[----:B------:R-:W-:Y:S01]  /*1880*/  UMOV UR11, 0x6 ;  /* 0x00000006000b7882 */ /* 0x000fe20000000000 */
[----:B------:R-:W-:Y:S01]  /*1890*/  BSSY B0, `(.L_x_285) ;  /* 0x0000026000007945 */ /* 0x000fe20003800000 */
[----:B------:R-:W-:Y:S01]  /*18a0*/  ULDC.64 UR6, c[0x0][0x198] ;  /* 0x0000660000067ab9 */ /* 0x000fe20000000a00 */
[----:B------:R-:W-:Y:S01]  /*18b0*/  ISETP.GE.AND P0, PT, R11, UR4, PT ;  /* 0x000000040b007c0c */ /* 0x000fe2000bf06270 */
        /* <DEDUP_REMOVED lines=35> */
.L_x_286:
[----:B------:R-:W-:Y:S05]  /*1af0*/  BSYNC B0 ;  /* 0x0000000000007941 */ /* 0x000fea0003800000 */
.L_x_285:
[----:B------:R-:W-:Y:S01]  /*1b00*/  UIADD3 UR17, UR8, -0x1, URZ ;  /* 0xffffffff08117890 */ /* 0x000fe2000fffe03f */
[----:B------:R-:W-:Y:S01]  /*1b10*/  MOV R200, R198 ;  /* 0x000000c600c87202 */ /* 0x000fe20000000f00 */
[----:B------:R-:W-:Y:S01]  /*1b20*/  IMAD.U32 R7, RZ, RZ, UR24 ;  /* 0x00000018ff077e24 */ /* 0x000fe2000f8e00ff */
[----:B------:R-:W-:Y:S01]  /*1b30*/  BSSY B0, `(.L_x_287) ;  /* 0x0000022000007945 */ /* 0x000fe20003800000 */
[----:B------:R-:W-:Y:S02]  /*1b40*/  UIMAD UR20, UR17, -0x40, UR15 ;  /* 0xffffffc0111478a4 */ /* 0x000fe4000f8e020f */
[----:B------:R-:W-:Y:S01]  /*1b50*/  USHF.R.S32.HI UR25, URZ, 0x1f, UR17 ;  /* 0x0000001f3f197899 */ /* 0x000fe20008011411 */
[----:B--2---:R-:W-:Y:S01]  /*1b60*/  IMAD.WIDE.U32 R18, R7, UR17, R200 ;  /* 0x0000001107127c25 */ /* 0x004fe2000f8e00c8 */
[----:B------:R-:W-:Y:S02]  /*1b70*/  UIMAD UR4, UR21, UR17, URZ ;  /* 0x00000011150472a4 */ /* 0x000fe4000f8e023f */
[----:B------:R-:W-:-:S02]  /*1b80*/  ISETP.GE.AND P0, PT, R16, UR20, PT ;  /* 0x0000001410007c0c */ /* 0x000fc4000bf06270 */
[----:B------:R-:W-:-:S06]  /*1b90*/  UIMAD UR4, UR25, UR24, UR4 ;  /* 0x00000018190472a4 */ /* 0x000fcc000f8e0204 */
[----:B------:R-:W-:-:S05]  /*1ba0*/  IADD3 R21, R19, UR4, RZ ;  /* 0x0000000413157c10 */ /* 0x000fca000fffe0ff */
        /* <DEDUP_REMOVED lines=26> */
.L_x_288:
[----:B------:R-:W-:Y:S05]  /*1d50*/  BSYNC B0 ;  /* 0x0000000000007941 */ /* 0x000fea0003800000 */
.L_x_287:
[----:B------:R-:W-:Y:S01]  /*1d60*/  ISETP.GE.AND P0, PT, R9, UR20, PT ;  /* 0x0000001409007c0c */ /* 0x000fe2000bf06270 */
[----:B------:R-:W-:Y:S01]  /*1d70*/  ULDC UR4, c[0x0][0x19c] ;  /* 0x0000670000047ab9 */ /* 0x000fe20000000800 */
[----:B------:R-:W-:Y:S01]  /*1d80*/  BSSY B0, `(.L_x_289) ;  /* 0x000001f000007945 */ /* 0x000fe20003800000 */
[----:B------:R-:W-:Y:S02]  /*1d90*/  USHF.L.U32 UR7, UR6, 0x4, URZ ;  /* 0x0000000406077899 */ /* 0x000fe4000800063f */
[----:B------:R-:W-:-:S08]  /*1da0*/  USHF.L.U64.HI UR6, UR6, UR9, UR4 ;  /* 0x0000000906067299 */ /* 0x000fd00008010204 */
[----:B------:R-:W-:Y:S05]  /*1db0*/  @P0 BRA `(.L_x_290) ;  /* 0x000001b000000947 */ /* 0x000fea0003800000 */
[----:B------:R-:W-:Y:S02]  /*1dc0*/  ISETP.GE.AND P3, PT, R202, c[0x0][0x220], PT ;  /* 0x00008800ca007a0c */ /* 0x000fe40003f66270 */
[----:B------:R-:W-:Y:S02]  /*1dd0*/  ISETP.GE.AND P2, PT, R197, c[0x0][0x220], PT ;  /* 0x00008800c5007a0c */ /* 0x000fe40003f46270 */
[----:B--2---:R-:W-:Y:S02]  /*1de0*/  IADD3 R14, P1, R18, UR7, RZ ;  /* 0x00000007120e7c10 */ /* 0x004fe4000ff3e0ff */
[----:B------:R-:W-:Y:S02]  /*1df0*/  ISETP.GE.AND P0, PT, R196, c[0x0][0x220], PT ;  /* 0x00008800c4007a0c */ /* 0x000fe40003f06270 */
[----:B------:R-:W-:-:S05]  /*1e00*/  IADD3.X R13, R21, UR6, RZ, P1, !PT ;  /* 0x00000006150d7c10 */ /* 0x000fca0008ffe4ff */
[C---:B-1----:R-:W-:Y:S01]  /*1e10*/  @!P3 LEA R24, P4, R14.reuse, c[0x0][0x168], 0x1 ;  /* 0x00005a000e18ba11 */ /* 0x042fe200078808ff */
        /* <DEDUP_REMOVED lines=21> */
.L_x_290:
[----:B------:R-:W-:Y:S05]  /*1f70*/  BSYNC B0 ;  /* 0x0000000000007941 */ /* 0x000fea0003800000 */
.L_x_289:
[----:B------:R-:W-:Y:S01]  /*1f80*/  ISETP.GE.AND P0, PT, R10, UR20, PT ;  /* 0x000000140a007c0c */ /* 0x000fe2000bf06270 */
[----:B------:R-:W-:-:S12]  /*1f90*/  BSSY B0, `(.L_x_291) ;  /* 0x000001f000007945 */ /* 0x000fd80003800000 */
[----:B------:R-:W-:Y:S05]  /*1fa0*/  @P0 BRA `(.L_x_292) ;  /* 0x000001d000000947 */ /* 0x000fea0003800000 */
[----:B------:R-:W-:Y:S01]  /*1fb0*/  ISETP.GE.AND P3, PT, R202, c[0x0][0x220], PT ;  /* 0x00008800ca007a0c */ /* 0x000fe20003f66270 */
[----:B------:R-:W-:Y:S01]  /*1fc0*/  IMAD.MOV.U32 R13, RZ, RZ, c[0x0][0x198] ;  /* 0x00006600ff0d7624 */ /* 0x000fe200078e00ff */
[----:B------:R-:W-:Y:S01]  /*1fd0*/  ISETP.GE.AND P2, PT, R197, c[0x0][0x220], PT ;  /* 0x00008800c5007a0c */ /* 0x000fe20003f46270 */
[----:B--2---:R-:W-:-:S03]  /*1fe0*/  IMAD.MOV.U32 R15, RZ, RZ, c[0x0][0x19c] ;  /* 0x00006700ff0f7624 */ /* 0x004fc600078e00ff */
[----:B------:R-:W-:-:S04]  /*1ff0*/  LEA R14, P0, R13, R18, 0x5 ;  /* 0x000000120d0e7211 */ /* 0x000fc800078028ff */
[----:B------:R-:W-:Y:S02]  /*2000*/  LEA.HI.X R15, R13, R21, R15, 0x5, P0 ;  /* 0x000000150d0f7211 */ /* 0x000fe400000f2c0f */
[----:B------:R-:W-:Y:S01]  /*2010*/  ISETP.GE.AND P0, PT, R196, c[0x0][0x220], PT ;  /* 0x00008800c4007a0c */ /* 0x000fe20003f06270 */
[----:B------:R2:W-:Y:S01]  /*2020*/  @P3 STS.128 [R195+0x7000], RZ ;  /* 0x007000ffc3003388 */ /* 0x0005e20000000c00 */
[C---:B-1----:R-:W-:Y:S02]  /*2030*/  @!P3 LEA R24, P4, R14.reuse, c[0x0][0x168], 0x1 ;  /* 0x00005a000e18ba11 */ /* 0x042fe400078808ff */
        /* <DEDUP_REMOVED lines=20> */
.L_x_292:
[----:B------:R-:W-:Y:S05]  /*2180*/  BSYNC B0 ;  /* 0x0000000000007941 */ /* 0x000fea0003800000 */
.L_x_291:
[----:B------:R-:W-:Y:S01]  /*2190*/  ISETP.GE.AND P0, PT, R11, UR20, PT ;  /* 0x000000140b007c0c */ /* 0x000fe2000bf06270 */
[----:B------:R-:W-:Y:S01]  /*21a0*/  ULDC.64 UR4, c[0x0][0x1a0] ;  /* 0x0000680000047ab9 */ /* 0x000fe20000000a00 */
[----:B------:R-:W-:Y:S01]  /*21b0*/  BSSY B0, `(.L_x_293) ;  /* 0x0000023000007945 */ /* 0x000fe20003800000 */
[----:B------:R-:W-:Y:S02]  /*21c0*/  USHF.L.U64.HI UR11, UR4, UR11, UR5 ;  /* 0x0000000b040b7299 */ /* 0x000fe40008010205 */
[----:B------:R-:W-:-:S08]  /*21d0*/  USHF.L.U32 UR12, UR4, 0x6, URZ ;  /* 0x00000006040c7899 */ /* 0x000fd0000800063f */
[----:B------:R-:W-:Y:S05]  /*21e0*/  @P0 BRA `(.L_x_294) ;  /* 0x000001f000000947 */ /* 0x000fea0003800000 */
[----:B------:R-:W-:Y:S01]  /*21f0*/  ISETP.GE.AND P3, PT, R202, c[0x0][0x220], PT ;  /* 0x00008800ca007a0c */ /* 0x000fe20003f66270 */
[----:B------:R-:W-:Y:S01]  /*2200*/  IMAD.MOV.U32 R13, RZ, RZ, c[0x0][0x198] ;  /* 0x00006600ff0d7624 */ /* 0x000fe200078e00ff */
[----:B------:R-:W-:Y:S01]  /*2210*/  ISETP.GE.AND P2, PT, R197, c[0x0][0x220], PT ;  /* 0x00008800c5007a0c */ /* 0x000fe20003f46270 */
[----:B------:R-:W-:Y:S01]  /*2220*/  IMAD.MOV.U32 R20, RZ, RZ, R18 ;  /* 0x000000ffff147224 */ /* 0x000fe200078e0012 */
[----:B------:R-:W-:Y:S01]  /*2230*/  ULDC UR5, c[0x0][0x19c] ;  /* 0x0000670000057ab9 */ /* 0x000fe20000000800 */
[----:B------:R-:W-:Y:S01]  /*2240*/  ISETP.GE.AND P0, PT, R196, c[0x0][0x220], PT ;  /* 0x00008800c4007a0c */ /* 0x000fe20003f06270 */
[----:B------:R-:W-:Y:S01]  /*2250*/  UIMAD UR5, UR5, 0x30, URZ ;  /* 0x00000030050578a4 */ /* 0x000fe2000f8e023f */
[----:B------:R-:W-:-:S05]  /*2260*/  IMAD.WIDE.U32 R20, R13, 0x30, R20 ;  /* 0x000000300d147825 */ /* 0x000fca00078e0014 */
[----:B------:R-:W-:Y:S01]  /*2270*/  IADD3 R13, R21, UR5, RZ ;  /* 0x00000005150d7c10 */ /* 0x000fe2000fffe0ff */
[----:B------:R3:W-:Y:S01]  /*2280*/  @P3 STS.128 [R195+0x7800], RZ ;  /* 0x007800ffc3003388 */ /* 0x0007e20000000c00 */
[C---:B------:R-:W-:Y:S02]  /*2290*/  @!P3 LEA R18, P4, R20.reuse, c[0x0][0x168], 0x1 ;  /* 0x00005a001412ba11 */ /* 0x040fe400078808ff */
[C---:B--2---:R-:W-:Y:S02]  /*22a0*/  @!P2 LEA R14, P1, R20.reuse, c[0x0][0x168], 0x1 ;  /* 0x00005a00140eaa11 */ /* 0x044fe400078208ff */
        /* <DEDUP_REMOVED lines=19> */
.L_x_294:
[----:B------:R-:W-:Y:S05]  /*23e0*/  BSYNC B0 ;  /* 0x0000000000007941 */ /* 0x000fea0003800000 */
.L_x_293:
[----:B------:R-:W0:Y:S01]  /*23f0*/  LDGDEPBAR ;  /* 0x00000000000079af */ /* 0x000e220000000000 */
[----:B------:R-:W-:Y:S01]  /*2400*/  ISETP.GE.AND P0, PT, R16, UR20, PT ;  /* 0x0000001410007c0c */ /* 0x000fe2000bf06270 */
[----:B------:R-:W-:Y:S01]  /*2410*/  UIMAD UR5, UR11, UR17, URZ ;  /* 0x000000110b0572a4 */ /* 0x000fe2000f8e023f */
[----:B--23--:R-:W-:Y:S01]  /*2420*/  SHF.R.S32.HI R14, RZ, 0x1f, R12 ;  /* 0x0000001fff0e7819 */ /* 0x00cfe2000001140c */
[----:B------:R-:W-:Y:S01]  /*2430*/  IMAD.MOV.U32 R224, RZ, RZ, R222 ;  /* 0x000000ffffe07224 */ /* 0x000fe200078e00de */
[----:B------:R-:W-:Y:S01]  /*2440*/  BSSY B0, `(.L_x_295) ;  /* 0x000002a000007945 */ /* 0x000fe20003800000 */
[----:B------:R-:W-:Y:S01]  /*2450*/  UIMAD UR5, UR25, UR12, UR5 ;  /* 0x0000000c190572a4 */ /* 0x000fe2000f8e0205 */
[----:B------:R-:W-:Y:S01]  /*2460*/  LEA.HI R14, R14, R12, RZ, 0x2 ;  /* 0x0000000c0e0e7211 */ /* 0x000fe200078f10ff */
[----:B------:R-:W-:Y:S02]  /*2470*/  IMAD.U32 R12, RZ, RZ, UR17 ;  /* 0x00000011ff0c7e24 */ /* 0x000fe4000f8e00ff */
[----:B------:R-:W-:Y:S01]  /*2480*/  IMAD.SHL.U32 R80, R8, 0x2, RZ ;  /* 0x0000000208507824 */ /* 0x000fe200078e00ff */
[----:B------:R-:W-:Y:S01]  /*2490*/  SHF.R.S32.HI R8, RZ, 0x2, R14 ;  /* 0x00000002ff087819 */ /* 0x000fe2000001140e */
[----:B------:R-:W-:-:S03]  /*24a0*/  IMAD.WIDE.U32 R12, R12, UR12, R224 ;  /* 0x0000000c0c0c7c25 */ /* 0x000fc6000f8e00e0 */
[----:B------:R-:W-:Y:S01]  /*24b0*/  LOP3.LUT R80, R80, 0x6, RZ, 0xc0, !PT ;  /* 0x0000000650507812 */ /* 0x000fe200078ec0ff */
[----:B------:R-:W-:Y:S01]  /*24c0*/  IMAD.U32 R220, RZ, RZ, UR13 ;  /* 0x0000000dffdc7e24 */ /* 0x000fe2000f8e00ff */
[----:B------:R-:W-:-:S03]  /*24d0*/  IADD3 R15, R13, UR5, RZ ;  /* 0x000000050d0f7c10 */ /* 0x000fc6000fffe0ff */
[----:B------:R-:W-:Y:S01]  /*24e0*/  IMAD R220, R220, 0x4, R194 ;  /* 0x00000004dcdc7824 */ /* 0x000fe200078e02c2 */
        /* <DEDUP_REMOVED lines=31> */
.L_x_296:
[----:B------:R-:W-:Y:S05]  /*26e0*/  BSYNC B0 ;  /* 0x0000000000007941 */ /* 0x000fea0003800000 */
.L_x_295:
[----:B------:R-:W-:Y:S01]  /*26f0*/  ISETP.GE.AND P0, PT, R9, UR20, PT ;  /* 0x0000001409007c0c */ /* 0x000fe2000bf06270 */
[----:B------:R-:W-:Y:S01]  /*2700*/  ULDC UR5, c[0x0][0x1a4] ;  /* 0x0000690000057ab9 */ /* 0x000fe20000000800 */
[----:B------:R-:W-:Y:S01]  /*2710*/  LEA R9, R194, UR14, 0x4 ;  /* 0x0000000ec2097c11 */ /* 0x000fe2000f8e20ff */
[----:B------:R-:W-:Y:S01]  /*2720*/  USHF.L.U32 UR14, UR4, 0x4, URZ ;  /* 0x00000004040e7899 */ /* 0x000fe2000800063f */
[----:B------:R-:W-:Y:S01]  /*2730*/  BSSY B0, `(.L_x_297) ;  /* 0x0000025000007945 */ /* 0x000fe20003800000 */
[----:B------:R-:W-:Y:S01]  /*2740*/  USHF.L.U64.HI UR9, UR4, UR9, UR5 ;  /* 0x0000000904097299 */ /* 0x000fe20008010205 */
[----:B------:R-:W-:Y:S01]  /*2750*/  IADD3 R9, R9, 0x1, R8 ;  /* 0x0000000109097810 */ /* 0x000fe20007ffe008 */
[----:B------:R-:W-:-:S05]  /*2760*/  IMAD.U32 R8, RZ, RZ, UR15 ;  /* 0x0000000fff087e24 */ /* 0x000fca000f8e00ff */
[----:B------:R-:W-:Y:S01]  /*2770*/  IADD3 R8, R8, -UR16, R9 ;  /* 0x8000001008087c10 */ /* 0x000fe2000fffe009 */
[----:B------:R4:W-:Y:S03]  /*2780*/  @P0 STS.128 [R195+0xc800], RZ ;  /* 0x00c800ffc3000388 */ /* 0x0009e60000000c00 */
[----:B------:R-:W-:Y:S01]  /*2790*/  IADD3 R81, R8, c[0x0][0x2e8], RZ ;  /* 0x0000ba0008517a10 */ /* 0x000fe20007ffe0ff */
        /* <DEDUP_REMOVED lines=8> */
[C---:B---3--:R-:W-:Y:S01]  /*2820*/  @!P3 LEA R20, P4, R9.reuse, c[0x0][0x170], 0x1 ;  /* 0x00005c000914ba11 */ /* 0x048fe200078808ff */
        /* <DEDUP_REMOVED lines=21> */
.L_x_298:
[----:B------:R-:W-:Y:S05]  /*2980*/  BSYNC B0 ;  /* 0x0000000000007941 */ /* 0x000fea0003800000 */
.L_x_297:
[----:B------:R-:W-:Y:S01]  /*2990*/  ISETP.GE.AND P0, PT, R10, UR20, PT ;  /* 0x000000140a007c0c */ /* 0x000fe2000bf06270 */
[----:B------:R-:W-:-:S12]  /*29a0*/  BSSY B0, `(.L_x_299) ;  /* 0x0000022000007945 */ /* 0x000fd80003800000 */
[----:B------:R1:W-:Y:S04]  /*29b0*/  @P0 STS.128 [R195+0xd000], RZ ;  /* 0x00d000ffc3000388 */ /* 0x0003e80000000c00 */
[----:B------:R1:W-:Y:S04]  /*29c0*/  @P0 STS.128 [R195+0xf000], RZ ;  /* 0x00f000ffc3000388 */ /* 0x0003e80000000c00 */
[----:B------:R1:W-:Y:S01]  /*29d0*/  @P0 STS.128 [R195+0x11000], RZ ;  /* 0x011000ffc3000388 */ /* 0x0003e20000000c00 */
[----:B------:R-:W-:Y:S05]  /*29e0*/  @P0 BRA `(.L_x_300) ;  /* 0x000001d000000947 */ /* 0x000fea0003800000 */
[----:B------:R-:W-:Y:S01]  /*29f0*/  ISETP.GE.AND P3, PT, R202, c[0x0][0x220], PT ;  /* 0x00008800ca007a0c */ /* 0x000fe20003f66270 */
[----:B------:R-:W-:Y:S01]  /*2a00*/  IMAD.MOV.U32 R8, RZ, RZ, c[0x0][0x1a0] ;  /* 0x00006800ff087624 */ /* 0x000fe200078e00ff */
[----:B------:R-:W-:Y:S01]  /*2a10*/  ISETP.GE.AND P2, PT, R197, c[0x0][0x220], PT ;  /* 0x00008800c5007a0c */ /* 0x000fe20003f46270 */
[----:B------:R-:W-:-:S03]  /*2a20*/  IMAD.MOV.U32 R10, RZ, RZ, c[0x0][0x1a4] ;  /* 0x00006900ff0a7624 */ /* 0x000fc600078e00ff */
[----:B------:R-:W-:-:S04]  /*2a30*/  LEA R9, P0, R8, R12, 0x5 ;  /* 0x0000000c08097211 */ /* 0x000fc800078028ff */
[----:B------:R-:W-:Y:S02]  /*2a40*/  LEA.HI.X R10, R8, R15, R10, 0x5, P0 ;  /* 0x0000000f080a7211 */ /* 0x000fe400000f2c0a */
[----:B------:R-:W-:Y:S01]  /*2a50*/  ISETP.GE.AND P0, PT, R196, c[0x0][0x220], PT ;  /* 0x00008800c4007a0c */ /* 0x000fe20003f06270 */
[----:B------:R1:W-:Y:S01]  /*2a60*/  @P3 STS.128 [R195+0xd000], RZ ;  /* 0x00d000ffc3003388 */ /* 0x0003e20000000c00 */
[C---:B---3--:R-:W-:Y:S02]  /*2a70*/  @!P3 LEA R20, P4, R9.reuse, c[0x0][0x170], 0x1 ;  /* 0x00005c000914ba11 */ /* 0x048fe400078808ff */
        /* <DEDUP_REMOVED lines=20> */
.L_x_300:
[----:B------:R-:W-:Y:S05]  /*2bc0*/  BSYNC B0 ;  /* 0x0000000000007941 */ /* 0x000fea0003800000 */
.L_x_299:
[----:B------:R-:W-:Y:S01]  /*2bd0*/  ISETP.GE.AND P0, PT, R11, UR20, PT ;  /* 0x000000140b007c0c */ /* 0x000fe2000bf06270 */
[----:B------:R-:W-:-:S12]  /*2be0*/  BSSY B0, `(.L_x_301) ;  /* 0x0000024000007945 */ /* 0x000fd80003800000 */
[----:B------:R1:W-:Y:S04]  /*2bf0*/  @P0 STS.128 [R195+0xd800], RZ ;  /* 0x00d800ffc3000388 */ /* 0x0003e80000000c00 */
[----:B------:R1:W-:Y:S04]  /*2c00*/  @P0 STS.128 [R195+0xf800], RZ ;  /* 0x00f800ffc3000388 */ /* 0x0003e80000000c00 */
[----:B------:R1:W-:Y:S01]  /*2c10*/  @P0 STS.128 [R195+0x11800], RZ ;  /* 0x011800ffc3000388 */ /* 0x0003e20000000c00 */
[----:B------:R-:W-:Y:S05]  /*2c20*/  @P0 BRA `(.L_x_302) ;  /* 0x000001f000000947 */ /* 0x000fea0003800000 */
[----:B------:R-:W-:Y:S01]  /*2c30*/  ISETP.GE.AND P3, PT, R202, c[0x0][0x220], PT ;  /* 0x00008800ca007a0c */ /* 0x000fe20003f66270 */
[----:B---3--:R-:W-:Y:S01]  /*2c40*/  IMAD.MOV.U32 R8, RZ, RZ, c[0x0][0x1a0] ;  /* 0x00006800ff087624 */ /* 0x008fe200078e00ff */
        /* <DEDUP_REMOVED lines=29> */
.L_x_302:
[----:B------:R-:W-:Y:S05]  /*2e20*/  BSYNC B0 ;  /* 0x0000000000007941 */ /* 0x000fea0003800000 */
.L_x_301:
[C---:B---3--:R-:W-:Y:S01]  /*2e30*/  IMAD.SHL.U32 R8, R3.reuse, 0x40, RZ ;  /* 0x0000004003087824 */ /* 0x048fe200078e00ff */
[----:B------:R-:W-:Y:S01]  /*2e40*/  R2P PR, R3, 0x6 ;  /* 0x0000000603007804 */ /* 0x000fe20000000000 */
[----:B------:R-:W-:Y:S01]  /*2e50*/  IMAD.SHL.U32 R16, R16, 0x8, RZ ;  /* 0x0000000810107824 */ /* 0x000fe200078e00ff */
[----:B------:R-:W0:Y:S01]  /*2e60*/  LDGDEPBAR ;  /* 0x00000000000079af */ /* 0x000e220000000000 */
[----:B------:R-:W-:Y:S01]  /*2e70*/  IMAD R194, R194, 0x400, R4 ;  /* 0x00000400c2c27824 */ /* 0x000fe200078e0204 */
[----:B------:R-:W-:Y:S01]  /*2e80*/  LOP3.LUT R8, R8, 0x1c0, RZ, 0xc0, !PT ;  /* 0x000001c008087812 */ /* 0x000fe200078ec0ff */
[----:B------:R-:W-:Y:S01]  /*2e90*/  UISETP.GE.AND UP0, UPT, UR8, 0x2, UPT ;  /* 0x000000020800788c */ /* 0x000fe2000bf06270 */
[----:B------:R-:W-:Y:S01]  /*2ea0*/  IADD3 R133, R81, 0x8, RZ ;  /* 0x0000000851857810 */ /* 0x000fe20007ffe0ff */
[----:B------:R-:W-:Y:S01]  /*2eb0*/  IMAD.SHL.U32 R194, R194, 0x2, RZ ;  /* 0x00000002c2c27824 */ /* 0x000fe200078e00ff */
[----:B------:R-:W-:Y:S02]  /*2ec0*/  LOP3.LUT R16, R8, 0x8, R16, 0xf8, !PT ;  /* 0x0000000808107812 */ /* 0x000fe400078ef810 */
[----:B------:R-:W-:Y:S01]  /*2ed0*/  SHF.R.U32.HI R8, RZ, 0x3, R8 ;  /* 0x00000003ff087819 */ /* 0x000fe20000011608 */
[--C-:B------:R-:W-:Y:S01]  /*2ee0*/  IMAD R192, R2, 0x2, R194.reuse ;  /* 0x0000000202c07824 */ /* 0x100fe200078e02c2 */
[----:B------:R-:W-:Y:S01]  /*2ef0*/  LDSM.16.M88.4 R76, [R194] ;  /* 0x00000000c24c783b */ /* 0x000fe20000000200 */
[----:B------:R-:W-:Y:S01]  /*2f00*/  IMAD R190, R0, 0x2, R194 ;  /* 0x0000000200be7824 */ /* 0x000fe200078e02c2 */
[----:B------:R-:W-:Y:S01]  /*2f10*/  LOP3.LUT R8, R16, R8, RZ, 0x3c, !PT ;  /* 0x0000000810087212 */ /* 0x000fe200078e3cff */
[----:B------:R-:W-:Y:S01]  /*2f20*/  IMAD R189, R0, 0x2, R192 ;  /* 0x0000000200bd7824 */ /* 0x000fe200078e02c0 */
[----:B------:R-:W-:Y:S01]  /*2f30*/  LDSM.16.M88.4 R56, [R192] ;  /* 0x00000000c038783b */ /* 0x000fe20000000200 */
[----:B------:R-:W-:-:S02]  /*2f40*/  PLOP3.LUT P0, PT, PT, PT, UP0, 0x80, 0x0 ;  /* 0x000000000000781c */ /* 0x000fc40003f0f008 */
[----:B------:R-:W-:Y:S01]  /*2f50*/  IMAD R193, R193, 0x200, R8 ;  /* 0x00000200c1c17824 */ /* 0x000fe200078e0208 */
[----:B------:R-:W-:Y:S01]  /*2f60*/  LDSM.16.M88.4 R52, [R190] ;  /* 0x00000000be34783b */ /* 0x000fe20000000200 */
[----:B------:R-:W-:Y:S02]  /*2f70*/  IMNMX R134, R81, UR15, PT ;  /* 0x0000000f51867c17 */ /* 0x000fe4000b800200 */
[----:B------:R-:W-:Y:S01]  /*2f80*/  IMAD.SHL.U32 R193, R193, 0x2, RZ ;  /* 0x00000002c1c17824 */ /* 0x000fe200078e00ff */
[----:B------:R-:W-:Y:S01]  /*2f90*/  LDSM.16.M88.4 R72, [R189] ;  /* 0x00000000bd48783b */ /* 0x000fe20000000200 */
[----:B------:R-:W-:-:S03]  /*2fa0*/  IMNMX R133, R133, UR15, PT ;  /* 0x0000000f85857c17 */ /* 0x000fc6000b800200 */
[----:B------:R-:W3:Y:S01]  /*2fb0*/  LDSM.16.M88.4 R28, [R193+0x6000] ;  /* 0x00600000c11c783b */ /* 0x000ee20000000200 */
[C---:B------:R-:W-:Y:S02]  /*2fc0*/  IADD3 R3, R193.reuse, 0x6000, RZ ;  /* 0x00006000c1037810 */ /* 0x040fe40007ffe0ff */
[----:B------:R-:W-:Y:S01]  /*2fd0*/  IADD3 R191, R193, 0x6020, RZ ;  /* 0x00006020c1bf7810 */ /* 0x000fe20007ffe0ff */
[----:B-1----:R-:W1:Y:S01]  /*2fe0*/  LDSM.16.M88.4 R20, [R193+0x6800] ;  /* 0x00680000c114783b */ /* 0x002e620000000200 */
[----:B------:R-:W-:Y:S01]  /*2ff0*/  @P1 IADD3 R191, R3, -0x20, RZ ;  /* 0xffffffe003bf1810 */ /* 0x000fe20007ffe0ff */
[----:B------:R-:W-:Y:S02]  /*3000*/  IMAD.MOV.U32 R3, RZ, RZ, 0x40 ;  /* 0x00000040ff037424 */ /* 0x000fe400078e00ff */
[----:B------:R-:W5:Y:S01]  /*3010*/  LDSM.16.M88.4 R12, [R193+0x7000] ;  /* 0x00700000c10c783b */ /* 0x000f620000000200 */
[----:B------:R-:W-:Y:S02]  /*3020*/  IADD3 R183, R191, 0x800, RZ ;  /* 0x00000800bfb77810 */ /* 0x000fe40007ffe0ff */
[----:B------:R-:W-:Y:S01]  /*3030*/  SEL R3, R3, 0xffffffc0, !P2 ;  /* 0xffffffc003037807 */ /* 0x000fe20005000000 */
[----:B------:R-:W2:Y:S01]  /*3040*/  LDSM.16.M88.4 R40, [R193+0x7800] ;  /* 0x00780000c128783b */ /* 0x000ea20000000200 */
[----:B------:R-:W-:-:S02]  /*3050*/  IADD3 R182, R191, 0x1000, RZ ;  /* 0x00001000bfb67810 */ /* 0x000fc40007ffe0ff */
[----:B------:R-:W-:Y:S01]  /*3060*/  IADD3 R181, R191, 0x1800, RZ ;  /* 0x00001800bfb57810 */ /* 0x000fe20007ffe0ff */
[----:B------:R-:W4:Y:S01]  /*3070*/  LDSM.16.M88.4 R36, [R191] ;  /* 0x00000000bf24783b */ /* 0x000f220000000200 */
[----:B------:R-:W-:Y:S01]  /*3080*/  IMAD.IADD R187, R193, 0x1, R3 ;  /* 0x00000001c1bb7824 */ /* 0x000fe200078e0203 */
[----:B------:R-:W-:Y:S01]  /*3090*/  IADD3 R179, R191, 0x2000, RZ ;  /* 0x00002000bfb37810 */ /* 0x000fe20007ffe0ff */
        /* <DEDUP_REMOVED lines=12> */
[----:B------:R-:W2:Y:S01]  /*3160*/  LDSM.16.M88.4 R44, [R187+0x6800] ;  /* 0x00680000bb2c783b */ /* 0x000ea20000000200 */
[C---:B---3--:R-:W-:Y:S08]  /*3170*/  HMMA.16816.F32.BF16 R32, R76.reuse, R28, RZ ;  /* 0x0000001c4c20723c */ /* 0x048ff000000418ff */
[C---:B------:R-:W-:Y:S08]  /*3180*/  HMMA.16816.F32.BF16 R28, R76.reuse, R30, RZ ;  /* 0x0000001e4c1c723c */ /* 0x040ff000000418ff */
[C---:B-1----:R-:W-:Y:S08]  /*3190*/  HMMA.16816.F32.BF16 R24, R76.reuse, R20, RZ ;  /* 0x000000144c18723c */ /* 0x042ff000000418ff */
[C---:B-----5:R-:W-:Y:S08]  /*31a0*/  HMMA.16816.F32.BF16 R16, R76.reuse, R12, RZ ;  /* 0x0000000c4c10723c */ /* 0x060ff000000418ff */
[C---:B------:R-:W-:Y:S08]  /*31b0*/  HMMA.16816.F32.BF16 R20, R76.reuse, R22, RZ ;  /* 0x000000164c14723c */ /* 0x040ff000000418ff */
[C---:B------:R-:W-:Y:S08]  /*31c0*/  HMMA.16816.F32.BF16 R12, R76.reuse, R14, RZ ;  /* 0x0000000e4c0c723c */ /* 0x040ff000000418ff */
[C---:B--2---:R-:W-:Y:S08]  /*31d0*/  HMMA.16816.F32.BF16 R8, R76.reuse, R40, RZ ;  /* 0x000000284c08723c */ /* 0x044ff000000418ff */
[----:B------:R-:W-:Y:S01]  /*31e0*/  HMMA.16816.F32.BF16 R76, R76, R42, RZ ;  /* 0x0000002a4c4c723c */ /* 0x000fe200000418ff */
[----:B------:R-:W1:Y:S07]  /*31f0*/  LDSM.16.M88.4 R40, [R187+0x7000] ;  /* 0x00700000bb28783b */ /* 0x000e6e0000000200 */
[C---:B----4-:R-:W-:Y:S08]  /*3200*/  HMMA.16816.F32.BF16 R32, R56.reuse, R36, R32 ;  /* 0x000000243820723c */ /* 0x050ff00000041820 */
[C---:B------:R-:W-:Y:S01]  /*3210*/  HMMA.16816.F32.BF16 R28, R56.reuse, R38, R28 ;  /* 0x00000026381c723c */ /* 0x040fe2000004181c */
[----:B------:R-:W2:Y:S07]  /*3220*/  LDSM.16.M88.4 R36, [R187+0x7800] ;  /* 0x00780000bb24783b */ /* 0x000eae0000000200 */
[C---:B------:R-:W-:Y:S08]  /*3230*/  HMMA.16816.F32.BF16 R24, R56.reuse, R68, R24 ;  /* 0x000000443818723c */ /* 0x040ff00000041818 */
[C---:B------:R-:W-:Y:S01]  /*3240*/  HMMA.16816.F32.BF16 R20, R56.reuse, R70, R20 ;  /* 0x000000463814723c */ /* 0x040fe20000041814 */
[----:B------:R-:W3:Y:S07]  /*3250*/  LDSM.16.M88.4 R68, [R180] ;  /* 0x00000000b444783b */ /* 0x000eee0000000200 */
[C---:B------:R-:W-:Y:S08]  /*3260*/  HMMA.16816.F32.BF16 R16, R56.reuse, R64, R16 ;  /* 0x000000403810723c */ /* 0x040ff00000041810 */
[C---:B------:R-:W-:Y:S01]  /*3270*/  HMMA.16816.F32.BF16 R12, R56.reuse, R66, R12 ;  /* 0x00000042380c723c */ /* 0x040fe2000004180c */
[----:B------:R-:W4:Y:S07]  /*3280*/  LDSM.16.M88.4 R64, [R180+0x800] ;  /* 0x00080000b440783b */ /* 0x000f2e0000000200 */
[C---:B------:R-:W-:Y:S08]  /*3290*/  HMMA.16816.F32.BF16 R8, R56.reuse, R60, R8 ;  /* 0x0000003c3808723c */ /* 0x040ff00000041808 */
[----:B------:R-:W-:Y:S01]  /*32a0*/  HMMA.16816.F32.BF16 R76, R56, R62, R76 ;  /* 0x0000003e384c723c */ /* 0x000fe2000004184c */
[----:B------:R-:W5:Y:S04]  /*32b0*/  LDSM.16.M88.4 R60, [R180+0x1000] ;  /* 0x00100000b43c783b */ /* 0x000f680000000200 */
[----:B------:R-:W2:Y:S03]  /*32c0*/  LDSM.16.M88.4 R56, [R180+0x1800] ;  /* 0x00180000b438783b */ /* 0x000ea60000000200 */
[C---:B------:R-:W-:Y:S08]  /*32d0*/  HMMA.16816.F32.BF16 R32, R52.reuse, R48, R32 ;  /* 0x000000303420723c */ /* 0x040ff00000041820 */
[C---:B------:R-:W-:Y:S01]  /*32e0*/  HMMA.16816.F32.BF16 R28, R52.reuse, R50, R28 ;  /* 0x00000032341c723c */ /* 0x040fe2000004181c */
[----:B------:R-:W-:Y:S07]  /*32f0*/  LDSM.16.M88.4 R48, [R193+0x8000] ;  /* 0x00800000c130783b */ /* 0x000fee0000000200 */
[C---:B------:R-:W-:Y:S08]  /*3300*/  HMMA.16816.F32.BF16 R24, R52.reuse, R44, R24 ;  /* 0x0000002c3418723c */ /* 0x040ff00000041818 */
[C---:B------:R-:W-:Y:S01]  /*3310*/  HMMA.16816.F32.BF16 R20, R52.reuse, R46, R20 ;  /* 0x0000002e3414723c */ /* 0x040fe20000041814 */
[----:B------:R-:W-:Y:S07]  /*3320*/  LDSM.16.M88.4 R44, [R193+0x8800] ;  /* 0x00880000c12c783b */ /* 0x000fee0000000200 */
[C---:B-1----:R-:W-:Y:S08]  /*3330*/  HMMA.16816.F32.BF16 R16, R52.reuse, R40, R16 ;  /* 0x000000283410723c */ /* 0x042ff00000041810 */
[C---:B------:R-:W-:Y:S01]  /*3340*/  HMMA.16816.F32.BF16 R12, R52.reuse, R42, R12 ;  /* 0x0000002a340c723c */ /* 0x040fe2000004180c */
[----:B------:R-:W-:Y:S07]  /*3350*/  LDSM.16.M88.4 R40, [R193+0x9000] ;  /* 0x00900000c128783b */ /* 0x000fee0000000200 */
[C---:B--2---:R-:W-:Y:S08]  /*3360*/  HMMA.16816.F32.BF16 R8, R52.reuse, R36, R8 ;  /* 0x000000243408723c */ /* 0x044ff00000041808 */
        /* <DEDUP_REMOVED lines=8> */
[----:B------:R-:W-:Y:S07]  /*33f0*/  LDSM.16.M88.4 R64, [R191+0x2800] ;  /* 0x00280000bf40783b */ /* 0x000fee0000000200 */
[C---:B-----5:R-:W-:Y:S08]  /*3400*/  HMMA.16816.F32.BF16 R16, R72.reuse, R60, R16 ;  /* 0x0000003c4810723c */ /* 0x060ff00000041810 */
[C---:B------:R-:W-:Y:S01]  /*3410*/  HMMA.16816.F32.BF16 R12, R72.reuse, R62, R12 ;  /* 0x0000003e480c723c */ /* 0x040fe2000004180c */
[----:B------:R-:W-:Y:S07]  /*3420*/  LDSM.16.M88.4 R60, [R191+0x3000] ;  /* 0x00300000bf3c783b */ /* 0x000fee0000000200 */
[C---:B------:R-:W-:Y:S08]  /*3430*/  HMMA.16816.F32.BF16 R8, R72.reuse, R56, R8 ;  /* 0x000000384808723c */ /* 0x040ff00000041808 */
        /* <DEDUP_REMOVED lines=80> */
[----:B------:R-:W4:Y:S01]  /*3940*/  LDSM.16.M88.4 R56, [R180+0x5800] ;  /* 0x00580000b438783b */ /* 0x000f220000000200 */
[----:B------:R-:W-:-:S04]  /*3950*/  DEPBAR.LE SB0, 0x0 ;  /* 0x000080000000791a */ /* 0x000fc80000000000 */
[C---:B-1----:R-:W-:Y:S08]  /*3960*/  HMMA.16816.F32.BF16 R32, R52.reuse, R48, R32 ;  /* 0x000000303420723c */ /* 0x042ff00000041820 */
[C---:B------:R-:W-:Y:S08]  /*3970*/  HMMA.16816.F32.BF16 R28, R52.reuse, R50, R28 ;  /* 0x00000032341c723c */ /* 0x040ff0000004181c */
[C---:B------:R-:W-:Y:S08]  /*3980*/  HMMA.16816.F32.BF16 R24, R52.reuse, R44, R24 ;  /* 0x0000002c3418723c */ /* 0x040ff00000041818 */
[C---:B------:R-:W-:Y:S08]  /*3990*/  HMMA.16816.F32.BF16 R20, R52.reuse, R46, R20 ;  /* 0x0000002e3414723c */ /* 0x040ff00000041814 */
[C---:B------:R-:W-:Y:S08]  /*39a0*/  HMMA.16816.F32.BF16 R16, R52.reuse, R40, R16 ;  /* 0x000000283410723c */ /* 0x040ff00000041810 */
[C---:B------:R-:W-:Y:S08]  /*39b0*/  HMMA.16816.F32.BF16 R12, R52.reuse, R42, R12 ;  /* 0x0000002a340c723c */ /* 0x040ff0000004180c */
[C---:B--2---:R-:W-:Y:S08]  /*39c0*/  HMMA.16816.F32.BF16 R8, R52.reuse, R36, R8 ;  /* 0x000000243408723c */ /* 0x044ff00000041808 */
[----:B------:R-:W-:Y:S08]  /*39d0*/  HMMA.16816.F32.BF16 R76, R52, R38, R76 ;  /* 0x00000026344c723c */ /* 0x000ff0000004184c */
[C---:B---3--:R-:W-:Y:S08]  /*39e0*/  HMMA.16816.F32.BF16 R32, R72.reuse, R68, R32 ;  /* 0x000000444820723c */ /* 0x048ff00000041820 */
[C---:B------:R-:W-:Y:S08]  /*39f0*/  HMMA.16816.F32.BF16 R28, R72.reuse, R70, R28 ;  /* 0x00000046481c723c */ /* 0x040ff0000004181c */
[C---:B------:R-:W-:Y:S08]  /*3a00*/  HMMA.16816.F32.BF16 R24, R72.reuse, R64, R24 ;  /* 0x000000404818723c */ /* 0x040ff00000041818 */
[C---:B------:R-:W-:Y:S08]  /*3a10*/  HMMA.16816.F32.BF16 R20, R72.reuse, R66, R20 ;  /* 0x000000424814723c */ /* 0x040ff00000041814 */
[C---:B------:R-:W-:Y:S08]  /*3a20*/  HMMA.16816.F32.BF16 R16, R72.reuse, R60, R16 ;  /* 0x0000003c4810723c */ /* 0x040ff00000041810 */
[C---:B------:R-:W-:Y:S08]  /*3a30*/  HMMA.16816.F32.BF16 R12, R72.reuse, R62, R12 ;  /* 0x0000003e480c723c */ /* 0x040ff0000004180c */
[C---:B----4-:R-:W-:Y:S08]  /*3a40*/  HMMA.16816.F32.BF16 R8, R72.reuse, R56, R8 ;  /* 0x000000384808723c */ /* 0x050ff00000041808 */
[----:B------:R-:W-:Y:S01]  /*3a50*/  HMMA.16816.F32.BF16 R76, R72, R58, R76 ;  /* 0x0000003a484c723c */ /* 0x000fe2000004184c */
[----:B------:R-:W-:Y:S06]  /*3a60*/  BAR.SYNC.DEFER_BLOCKING 0x0 ;  /* 0x0000000000007b1d */ /* 0x000fec0000010000 */
[----:B------:R-:W-:Y:S05]  /*3a70*/  @!P0 BRA `(.L_x_303) ;  /* 0x0000067000008947 */ /* 0x000fea0003800000 */
[----:B------:R-:W-:Y:S01]  /*3a80*/  UIADD3 UR5, UR8, -0x2, URZ ;  /* 0xfffffffe08057890 */ /* 0x000fe2000fffe03f */
[----:B------:R-:W-:Y:S01]  /*3a90*/  ISETP.GE.AND P4, PT, R202, c[0x0][0x220], PT ;  /* 0x00008800ca007a0c */ /* 0x000fe20003f86270 */
[----:B------:R-:W-:Y:S01]  /*3aa0*/  BSSY B0, `(.L_x_304) ;  /* 0x0000063000007945 */ /* 0x000fe20003800000 */
[----:B------:R-:W-:Y:S01]  /*3ab0*/  ISETP.GE.AND P3, PT, R197, c[0x0][0x220], PT ;  /* 0x00008800c5007a0c */ /* 0x000fe20003f66270 */
[----:B------:R-:W-:Y:S01]  /*3ac0*/  USHF.R.S32.HI UR4, URZ, 0x1f, UR5 ;  /* 0x0000001f3f047899 */ /* 0x000fe20008011405 */
[----:B------:R-:W-:Y:S01]  /*3ad0*/  ISETP.GE.AND P2, PT, R196, c[0x0][0x220], PT ;  /* 0x00008800c4007a0c */ /* 0x000fe20003f46270 */
[----:B------:R-:W-:Y:S01]  /*3ae0*/  UIMAD UR21, UR21, UR5, URZ ;  /* 0x00000005151572a4 */ /* 0x000fe2000f8e023f */
[----:B------:R-:W-:-:S03]  /*3af0*/  IMAD.WIDE.U32 R38, R7, UR5, R200 ;  /* 0x0000000507267c25 */ /* 0x000fc6000f8e00c8 */
[----:B------:R-:W-:-:S04]  /*3b00*/  UIMAD UR4, UR4, UR24, UR21 ;  /* 0x00000018040472a4 */ /* 0x000fc8000f8e0215 */
[C---:B------:R-:W-:Y:S01]  /*3b10*/  @!P4 LEA R42, P6, R38.reuse, c[0x0][0x168], 0x1 ;  /* 0x00005a00262aca11 */ /* 0x040fe200078c08ff */
[----:B------:R1:W-:Y:S01]  /*3b20*/  @P4 STS.128 [R195+0x6000], RZ ;  /* 0x006000ffc3004388 */ /* 0x0003e20000000c00 */
[----:B------:R-:W-:Y:S02]  /*3b30*/  IADD3 R7, R39, UR4, RZ ;  /* 0x0000000427077c10 */ /* 0x000fe4000fffe0ff */
        /* <DEDUP_REMOVED lines=12> */
[----:B------:R-:W-:-:S03]  /*3c00*/  IADD3.X R7, R7, UR6, RZ, P6, !PT ;  /* 0x0000000607077c10 */ /* 0x000fc6000b7fe4ff */
[----:B------:R-:W-:Y:S01]  /*3c10*/  @!PT LDS RZ, [RZ] ;  /* 0x00000000fffff984 */ /* 0x000fe20000000800 */
[----:B------:R-:W-:Y:S01]  /*3c20*/  @!PT LDS RZ, [RZ] ;  /* 0x00000000fffff984 */ /* 0x000fe20000000800 */
[----:B------:R-:W-:Y:S01]  /*3c30*/  @!PT LDS RZ, [RZ] ;  /* 0x00000000fffff984 */ /* 0x000fe20000000800 */
[----:B------:R3:W-:Y:S01]  /*3c40*/  @!P3 LDGSTS.E.BYPASS.LTC128B.128 [R195+0x8000], [R40.64+0x80] ;  /* 0x0800008028c3bfae */ /* 0x0007e2000b901d52 */
[----:B------:R-:W-:-:S03]  /*3c50*/  @!P4 LEA.HI.X R39, R3, c[0x0][0x16c], R7, 0x1, P1 ;  /* 0x00005b000327ca11 */ /* 0x000fc600008f0c07 */
        /* <DEDUP_REMOVED lines=9> */
[----:B------:R5:W-:Y:S01]  /*3cf0*/  @!P4 LDGSTS.E.BYPASS.LTC128B.128 [R195+0x6800], [R38.64] ;  /* 0x0680000026c3cfae */ /* 0x000be2000b901d52 */
[----:B--2---:R-:W-:-:S03]  /*3d00*/  @!P3 LEA R42, P6, R3, c[0x0][0x168], 0x1 ;  /* 0x00005a00032aba11 */ /* 0x004fc600078c08ff */
[----:B------:R1:W-:Y:S01]  /*3d10*/  @P3 STS.128 [R195+0x8800], RZ ;  /* 0x008800ffc3003388 */ /* 0x0003e20000000c00 */
[C---:B------:R-:W-:Y:S02]  /*3d20*/  @!P3 LEA.HI.X R43, R3.reuse, c[0x0][0x16c], R7, 0x1, P6 ;  /* 0x00005b00032bba11 */ /* 0x040fe400030f0c07 */
[----:B---3--:R-:W-:-:S03]  /*3d30*/  @!P2 LEA R40, P1, R3, c[0x0][0x168], 0x1 ;  /* 0x00005a000328aa11 */ /* 0x008fc600078208ff */
[----:B------:R-:W-:Y:S01]  /*3d40*/  @!PT LDS RZ, [RZ] ;  /* 0x00000000fffff984 */ /* 0x000fe20000000800 */
[----:B------:R-:W-:Y:S01]  /*3d50*/  @!PT LDS RZ, [RZ] ;  /* 0x00000000fffff984 */ /* 0x000fe20000000800 */
[----:B------:R-:W-:Y:S01]  /*3d60*/  @!PT LDS RZ, [RZ] ;  /* 0x00000000fffff984 */ /* 0x000fe20000000800 */
[----:B------:R2:W-:Y:S01]  /*3d70*/  @!P3 LDGSTS.E.BYPASS.LTC128B.128 [R195+0x8800], [R42.64+0x80] ;  /* 0x088000802ac3bfae */ /* 0x0005e2000b901d52 */
[----:B------:R-:W-:-:S03]  /*3d80*/  @!P2 LEA.HI.X R41, R3, c[0x0][0x16c], R7, 0x1, P1 ;  /* 0x00005b000329aa11 */ /* 0x000fc600008f0c07 */
[----:B------:R1:W-:Y:S01]  /*3d90*/  @P2 STS.128 [R195+0xa800], RZ ;  /* 0x00a800ffc3002388 */ /* 0x0003e20000000c00 */
[----:B----4-:R-:W-:-:S03]  /*3da0*/  IADD3 R36, P5, R3, UR7, RZ ;  /* 0x0000000703247c10 */ /* 0x010fc6000ffbe0ff */
[----:B------:R-:W-:Y:S01]  /*3db0*/  @!PT LDS RZ, [RZ] ;  /* 0x00000000fffff984 */ /* 0x000fe20000000800 */
[----:B------:R-:W-:Y:S01]  /*3dc0*/  @!PT LDS RZ, [RZ] ;  /* 0x00000000fffff984 */ /* 0x000fe20000000800 */
[----:B------:R-:W-:Y:S01]  /*3dd0*/  @!PT LDS RZ, [RZ] ;  /* 0x00000000fffff984 */ /* 0x000fe20000000800 */
[----:B------:R3:W-:Y:S01]  /*3de0*/  @!P2 LDGSTS.E.BYPASS.LTC128B.128 [R195+0xa800], [R40.64+0x100] ;  /* 0x0a80010028c3afae */ /* 0x0007e2000b901d52 */
[----:B------:R-:W-:-:S03]  /*3df0*/  IADD3.X R7, R7, UR6, RZ, P5, !PT ;  /* 0x0000000607077c10 */ /* 0x000fc6000affe4ff */
[----:B------:R1:W-:Y:S01]  /*3e00*/  @P4 STS.128 [R195+0x7000], RZ ;  /* 0x007000ffc3004388 */ /* 0x0003e20000000c00 */
[C---:B------:R-:W-:Y:S02]  /*3e10*/  @!P3 LEA R44, P5, R36.reuse, c[0x0][0x168], 0x1 ;  /* 0x00005a00242cba11 */ /* 0x040fe400078a08ff */
[C---:B-----5:R-:W-:Y:S02]  /*3e20*/  @!P4 LEA R38, P6, R36.reuse, c[0x0][0x168], 0x1 ;  /* 0x00005a002426ca11 */ /* 0x060fe400078c08ff */
[C-C-:B------:R-:W-:Y:S02]  /*3e30*/  @!P3 LEA.HI.X R45, R36.reuse, c[0x0][0x16c], R7.reuse, 0x1, P5 ;  /* 0x00005b00242dba11 */ /* 0x140fe400028f0c07 */
[C---:B------:R-:W-:Y:S02]  /*3e40*/  @!P4 LEA.HI.X R39, R36.reuse, c[0x0][0x16c], R7, 0x1, P6 ;  /* 0x00005b002427ca11 */ /* 0x040fe400030f0c07 */
[----:B------:R-:W-:-:S03]  /*3e50*/  IADD3 R3, P6, R36, UR7, RZ ;  /* 0x0000000724037c10 */ /* 0x000fc6000ffde0ff */
[----:B------:R-:W-:Y:S01]  /*3e60*/  @!PT LDS RZ, [RZ] ;  /* 0x00000000fffff984 */ /* 0x000fe20000000800 */
[----:B------:R-:W-:Y:S01]  /*3e70*/  @!PT LDS RZ, [RZ] ;  /* 0x00000000fffff984 */ /* 0x000fe20000000800 */
[----:B------:R-:W-:Y:S01]  /*3e80*/  @!PT LDS RZ, [RZ] ;  /* 0x00000000fffff984 */ /* 0x000fe20000000800 */
[----:B------:R1:W-:Y:S01]  /*3e90*/  @!P4 LDGSTS.E.BYPASS.LTC128B.128 [R195+0x7000], [R38.64] ;  /* 0x0700000026c3cfae */ /* 0x0003e2000b901d52 */
[----:B--2---:R-:W-:-:S03]  /*3ea0*/  @!P2 LEA R42, P1, R36, c[0x0][0x168], 0x1 ;  /* 0x00005a00242aaa11 */ /* 0x004fc600078208ff */
[----:B------:R1:W-:Y:S01]  /*3eb0*/  @P3 STS.128 [R195+0x9000], RZ ;  /* 0x009000ffc3003388 */ /* 0x0003e20000000c00 */
[----:B------:R-:W-:-:S03]  /*3ec0*/  @!P2 LEA.HI.X R43, R36, c[0x0][0x16c], R7, 0x1, P1 ;  /* 0x00005b00242baa11 */ /* 0x000fc600008f0c07 */
[----:B------:R-:W-:Y:S01]  /*3ed0*/  @!PT LDS RZ, [RZ] ;  /* 0x00000000fffff984 */ /* 0x000fe20000000800 */
[----:B------:R-:W-:Y:S01]  /*3ee0*/  @!PT LDS RZ, [RZ] ;  /* 0x00000000fffff984 */ /* 0x000fe20000000800 */
[----:B------:R-:W-:Y:S01]  /*3ef0*/  @!PT LDS RZ, [RZ] ;  /* 0x00000000fffff984 */ /* 0x000fe20000000800 */
[----:B------:R1:W-:Y:S01]  /*3f00*/  @!P3 LDGSTS.E.BYPASS.LTC128B.128 [R195+0x9000], [R44.64+0x80] ;  /* 0x090000802cc3bfae */ /* 0x0003e2000b901d52 */
[----:B------:R-:W-:Y:S02]  /*3f10*/  IADD3.X R7, R7, UR6, RZ, P6, !PT ;  /* 0x0000000607077c10 */ /* 0x000fe4000b7fe4ff */
[C---:B---3--:R-:W-:Y:S01]  /*3f20*/  @!P4 LEA R40, P5, R3.reuse, c[0x0][0x168], 0x1 ;  /* 0x00005a000328ca11 */ /* 0x048fe200078a08ff */
[----:B------:R1:W-:Y:S01]  /*3f30*/  @P2 STS.128 [R195+0xb000], RZ ;  /* 0x00b000ffc3002388 */ /* 0x0003e20000000c00 */
[C---:B------:R-:W-:Y:S02]  /*3f40*/  @!P3 LEA R36, P1, R3.reuse, c[0x0][0x168], 0x1 ;  /* 0x00005a000324ba11 */ /* 0x040fe400078208ff */
[C-C-:B------:R-:W-:Y:S01]  /*3f50*/  @!P4 LEA.HI.X R41, R3.reuse, c[0x0][0x16c], R7.reuse, 0x1, P5 ;  /* 0x00005b000329ca11 */ /* 0x140fe200028f0c07 */
        /* <DEDUP_REMOVED lines=23> */
.L_x_305:
[----:B------:R-:W-:Y:S05]  /*40d0*/  BSYNC B0 ;  /* 0x0000000000007941 */ /* 0x000fea0003800000 */
.L_x_304:
[----:B------:R-:W0:Y:S02]  /*40e0*/  LDGDEPBAR ;  /* 0x00000000000079af */ /* 0x000e240000000000 */
.L_x_303:
[----:B------:R-:W-:Y:S01]  /*40f0*/  IMAD.U32 R3, RZ, RZ, UR17 ;  /* 0x00000011ff037e24 */ /* 0x000fe2000f8e00ff */
[----:B------:R-:W-:Y:S01]  /*4100*/  LOP3.LUT R221, R6, UR22, RZ, 0x3c, !PT ;  /* 0x0000001606dd7c12 */ /* 0x000fe2000f8e3cff */
[----:B------:R-:W-:Y:S01]  /*4110*/  USHF.L.U32 UR31, UR17, 0x1, URZ ;  /* 0x00000001111f7899 */ /* 0x000fe2000800063f */
[----:B------:R-:W-:Y:S01]  /*4120*/  IMAD.WIDE.U32 R170, R220, -0x326172a9, RZ ;  /* 0xcd9e8d57dcaa7825 */ /* 0x000fe200078e00ff */
[----:B------:R-:W-:Y:S02]  /*4130*/  UIADD3 UR29, UR23, -0x4498517b, URZ ;  /* 0xbb67ae85171d7890 */ /* 0x000fe4000fffe03f */
[----:B------:R-:W-:Y:S01]  /*4140*/  UIADD3 UR4, UR22, -0x61c88647, URZ ;  /* 0x9e3779b916047890 */ /* 0x000fe2000fffe03f */
[----:B------:R-:W-:Y:S01]  /*4150*/  IMAD R80, R3, 0x40, R80 ;  /* 0x0000004003507824 */ /* 0x000fe200078e0250 */
[----:B------:R-:W-:Y:S01]  /*4160*/  LOP3.LUT R162, R171, R221, RZ, 0x3c, !PT ;  /* 0x000000ddaba27212 */ /* 0x000fe200078e3cff */
[----:B------:R-:W-:Y:S01]  /*4170*/  IMAD.WIDE.U32 R214, R207, -0x2daee0ad, RZ ;  /* 0xd2511f53cfd67825 */ /* 0x000fe200078e00ff */
[----:B------:R-:W-:-:S02]  /*4180*/  UIADD3 UR28, UR22, 0x3c6ef372, URZ ;  /* 0x3c6ef372161c7890 */ /* 0x000fc4000fffe03f */
[----:B------:R-:W-:Y:S01]  /*4190*/  IADD3 R7, R80, 0x1, RZ ;  /* 0x0000000150077810 */ /* 0x000fe20007ffe0ff */
[----:B------:R-:W-:Y:S01]  /*41a0*/  IMAD.WIDE.U32 R162, R162, -0x2daee0ad, RZ ;  /* 0xd2511f53a2a27825 */ /* 0x000fe200078e00ff */
[C---:B------:R-:W-:Y:S01]  /*41b0*/  IADD3 R3, R80.reuse, 0x8, RZ ;  /* 0x0000000850037810 */ /* 0x040fe20007ffe0ff */
[----:B------:R-:W-:Y:S01]  /*41c0*/  UIADD3 UR27, UR23, 0x76cf5d0a, URZ ;  /* 0x76cf5d0a171b7890 */ /* 0x000fe2000fffe03f */
[CC--:B------:R-:W-:Y:S01]  /*41d0*/  ISETP.GE.AND P6, PT, R7.reuse, R134.reuse, PT ;  /* 0x000000860700720c */ /* 0x0c0fe20003fc6270 */
[----:B------:R-:W-:Y:S01]  /*41e0*/  UIADD3 UR25, UR23, 0x32370b8f, URZ ;  /* 0x32370b8f17197890 */ /* 0x000fe2000fffe03f */
[-C--:B------:R-:W-:Y:S01]  /*41f0*/  ISETP.GE.AND P2, PT, R7, R133.reuse, PT ;  /* 0x000000850700720c */ /* 0x080fe20003f46270 */
[----:B------:R-:W-:Y:S01]  /*4200*/  UIADD3 UR26, UR22, -0x255992d5, URZ ;  /* 0xdaa66d2b161a7890 */ /* 0x000fe2000fffe03f */
[C---:B------:R-:W-:Y:S01]  /*4210*/  IADD3 R7, R80.reuse, 0x9, RZ ;  /* 0x0000000950077810 */ /* 0x040fe20007ffe0ff */
[----:B------:R-:W-:Y:S01]  /*4220*/  UIADD3 UR24, UR22, 0x78dde6e4, URZ ;  /* 0x78dde6e416187890 */ /* 0x000fe2000fffe03f */
[-C--:B------:R-:W-:Y:S01]  /*4230*/  ISETP.GE.AND P4, PT, R3, R134.reuse, PT ;  /* 0x000000860300720c */ /* 0x080fe20003f86270 */
[----:B------:R-:W-:Y:S01]  /*4240*/  UIADD3 UR15, UR23, -0x56f99767, URZ ;  /* 0xa9066899170f7890 */ /* 0x000fe2000fffe03f */
[CC--:B------:R-:W-:Y:S01]  /*4250*/  ISETP.GE.AND P3, PT, R7.reuse, R134.reuse, PT ;  /* 0x000000860700720c */ /* 0x0c0fe20003f66270 */
[----:B------:R-:W-:Y:S01]  /*4260*/  UIADD3 UR21, UR23, -0x126145ec, URZ ;  /* 0xed9eba1417157890 */ /* 0x000fe2000fffe03f */
[-C--:B------:R-:W-:Y:S01]  /*4270*/  ISETP.GE.AND P1, PT, R7, R133.reuse, PT ;  /* 0x000000850700720c */ /* 0x080fe20003f26270 */
[----:B------:R-:W-:Y:S01]  /*4280*/  UIADD3 UR5, UR22, -0x4ab325aa, URZ ;  /* 0xb54cda5616057890 */ /* 0x000fe2000fffe03f */
[----:B------:R-:W-:Y:S01]  /*4290*/  IADD3 R7, R80, 0x11, RZ ;  /* 0x0000001150077810 */ /* 0x000fe20007ffe0ff */
[----:B------:R-:W-:Y:S01]  /*42a0*/  IMAD.SHL.U32 R188, R4, 0x2, RZ ;  /* 0x0000000204bc7824 */ /* 0x000fe200078e00ff */
[----:B------:R-:W-:Y:S01]  /*42b0*/  FSEL R29, R29, -INF , !P3 ;  /* 0xff8000001d1d7808 */ /* 0x000fe20005800000 */
[----:B------:R-:W-:Y:S01]  /*42c0*/  IMAD R161, R5, 0x10000, R5 ;  /* 0x0001000005a17824 */ /* 0x000fe200078e0205 */
[-C--:B------:R-:W-:Y:S01]  /*42d0*/  ISETP.GE.AND P3, PT, R7, R134.reuse, PT ;  /* 0x000000860700720c */ /* 0x080fe20003f66270 */
[--C-:B------:R-:W-:Y:S01]  /*42e0*/  IMAD R186, R2, 0x2, R188.reuse ;  /* 0x0000000202ba7824 */ /* 0x100fe200078e02bc */
[----:B------:R-:W-:Y:S01]  /*42f0*/  ISETP.GE.AND P5, PT, R3, R133, PT ;  /* 0x000000850300720c */ /* 0x000fe20003fa6270 */
[----:B------:R-:W-:Y:S01]  /*4300*/  LDSM.16.MT88.4 R124, [R188+0xc000] ;  /* 0x00c00000bc7c783b */ /* 0x000fe20000004200 */
[----:B------:R-:W-:Y:S01]  /*4310*/  IADD3 R3, R80, 0x10, RZ ;  /* 0x0000001050037810 */ /* 0x000fe20007ffe0ff */
[C---:B------:R-:W-:Y:S01]  /*4320*/  IMAD R185, R0.reuse, 0x2, R188 ;  /* 0x0000000200b97824 */ /* 0x040fe200078e02bc */
[----:B------:R-:W-:Y:S01]  /*4330*/  FSEL R25, R25, -INF , !P3 ;  /* 0xff80000019197808 */ /* 0x000fe20005800000 */
[----:B------:R-:W-:Y:S01]  /*4340*/  IMAD R184, R0, 0x2, R186 ;  /* 0x0000000200b87824 */ /* 0x000fe200078e02ba */
[----:B------:R-:W-:Y:S01]  /*4350*/  ISETP.GE.AND P3, PT, R80, R134, PT ;  /* 0x000000865000720c */ /* 0x000fe20003f66270 */
[----:B------:R-:W-:Y:S01]  /*4360*/  UIADD3 UR20, UR22, 0x1715609d, URZ ;  /* 0x1715609d16147890 */ /* 0x000fe2000fffe03f */
[----:B------:R-:W-:Y:S01]  /*4370*/  FSEL R31, R31, -INF , !P1 ;  /* 0xff8000001f1f7808 */ /* 0x000fe20004800000 */
[----:B------:R-:W-:Y:S01]  /*4380*/  UIADD3 UR30, UR23, 0x646e171e, URZ ;  /* 0x646e171e171e7890 */ /* 0x000fe2000fffe03f */
[----:B------:R-:W-:Y:S01]  /*4390*/  FSEL R28, R28, -INF , !P4 ;  /* 0xff8000001c1c7808 */ /* 0x000fe20006000000 */
[----:B------:R-:W-:Y:S01]  /*43a0*/  LDSM.16.MT88.4 R72, [R186+0xe000] ;  /* 0x00e00000ba48783b */ /* 0x000fe20000004200 */
[----:B------:R-:W-:-:S02]  /*43b0*/  FSEL R30, R30, -INF , !P5 ;  /* 0xff8000001e1e7808 */ /* 0x000fc40006800000 */
[-C--:B------:R-:W-:Y:S01]  /*43c0*/  ISETP.GE.AND P1, PT, R7, R133.reuse, PT ;  /* 0x000000850700720c */ /* 0x080fe20003f26270 */
[----:B------:R-:W-:Y:S01]  /*43d0*/  LDSM.16.MT88.4 R88, [R184+0xe000] ;  /* 0x00e00000b858783b */ /* 0x000fe20000004200 */
[C---:B------:R-:W-:Y:S02]  /*43e0*/  ISETP.GE.AND P4, PT, R3.reuse, R134, PT ;  /* 0x000000860300720c */ /* 0x040fe40003f86270 */
[----:B------:R-:W-:Y:S01]  /*43f0*/  ISETP.GE.AND P5, PT, R3, R133, PT ;  /* 0x000000850300720c */ /* 0x000fe20003fa6270 */
[----:B------:R-:W-:Y:S01]  /*4400*/  LDSM.16.MT88.4 R120, [R186+0x10000] ;  /* 0x01000000ba78783b */ /* 0x000fe20000004200 */
[C---:B------:R-:W-:Y:S02]  /*4410*/  IADD3 R7, R80.reuse, 0x19, RZ ;  /* 0x0000001950077810 */ /* 0x040fe40007ffe0ff */
[----:B------:R-:W-:Y:S01]  /*4420*/  IADD3 R3, R80, 0x18, RZ ;  /* 0x0000001850037810 */ /* 0x000fe20007ffe0ff */
[----:B------:R-:W-:Y:S01]  /*4430*/  LDSM.16.MT88.4 R64, [R188+0xe000] ;  /* 0x00e00000bc40783b */ /* 0x000fe20000004200 */
[----:B------:R-:W-:-:S02]  /*4440*/  FSEL R32, R32, -INF , !P3 ;  /* 0xff80000020207808 */ /* 0x000fc40005800000 */
[----:B------:R-:W-:Y:S01]  /*4450*/  FSEL R33, R33, -INF , !P6 ;  /* 0xff80000021217808 */ /* 0x000fe20007000000 */
[----:B------:R-:W-:Y:S01]  /*4460*/  LDSM.16.MT88.4 R108, [R185+0x10000] ;  /* 0x01000000b96c783b */ /* 0x000fe20000004200 */
[----:B------:R-:W-:Y:S02]  /*4470*/  FSEL R116, R27, -INF , !P1 ;  /* 0xff8000001b747808 */ /* 0x000fe40004800000 */
[----:B------:R-:W-:Y:S01]  /*4480*/  FSEL R24, R24, -INF , !P4 ;  /* 0xff80000018187808 */ /* 0x000fe20006000000 */
[----:B------:R-:W-:Y:S01]  /*4490*/  LDSM.16.MT88.4 R96, [R188+0x10000] ;  /* 0x01000000bc60783b */ /* 0x000fe20000004200 */
[CC--:B------:R-:W-:Y:S02]  /*44a0*/  ISETP.GE.AND P1, PT, R7.reuse, R134.reuse, PT ;  /* 0x000000860700720c */ /* 0x0c0fe40003f26270 */
[----:B------:R-:W-:Y:S01]  /*44b0*/  ISETP.GE.AND P3, PT, R7, R133, PT ;  /* 0x000000850700720c */ /* 0x000fe20003f66270 */
[----:B------:R-:W-:Y:S01]  /*44c0*/  LDSM.16.MT88.4 R56, [R184+0xc000] ;  /* 0x00c00000b838783b */ /* 0x000fe20000004200 */
[----:B------:R-:W-:-:S02]  /*44d0*/  ISETP.GE.AND P4, PT, R3, R134, PT ;  /* 0x000000860300720c */ /* 0x000fc40003f86270 */
[----:B------:R-:W-:Y:S01]  /*44e0*/  FMNMX.FTZ R7, R32, R33, !PT ;  /* 0x0000002120077209 */ /* 0x000fe20007810000 */
[----:B-1----:R-:W-:Y:S01]  /*44f0*/  LDSM.16.MT88.4 R40, [R186+0xc000] ;  /* 0x00c00000ba28783b */ /* 0x002fe20000004200 */
[----:B------:R-:W-:Y:S02]  /*4500*/  FSEL R26, R26, -INF , !P5 ;  /* 0xff8000001a1a7808 */ /* 0x000fe40006800000 */
[----:B------:R-:W-:Y:S01]  /*4510*/  ISETP.GE.AND P5, PT, R3, R133, PT ;  /* 0x000000850300720c */ /* 0x000fe20003fa6270 */
[----:B------:R-:W-:Y:S01]  /*4520*/  LDSM.16.MT88.4 R48, [R185+0xc000] ;  /* 0x00c00000b930783b */ /* 0x000fe20000004200 */
[----:B------:R-:W-:Y:S02]  /*4530*/  IADD3 R3, R80, 0x20, RZ ;  /* 0x0000002050037810 */ /* 0x000fe40007ffe0ff */
[----:B------:R-:W-:Y:S02]  /*4540*/  FMNMX.FTZ R7, R28, R7, !PT ;  /* 0x000000071c077209 */ /* 0x000fe40007810000 */
[----:B------:R-:W-:-:S02]  /*4550*/  FSEL R20, R20, -INF , !P4 ;  /* 0xff80000014147808 */ /* 0x000fc40006000000 */
[----:B------:R-:W-:Y:S02]  /*4560*/  ISETP.GE.AND P4, PT, R80, R133, PT ;  /* 0x000000855000720c */ /* 0x000fe40003f86270 */
[----:B------:R-:W-:Y:S02]  /*4570*/  ISETP.GE.AND P6, PT, R3, R134, PT ;  /* 0x000000860300720c */ /* 0x000fe40003fc6270 */
[----:B------:R-:W-:Y:S02]  /*4580*/  FMNMX.FTZ R7, R29, R7, !PT ;  /* 0x000000071d077209 */ /* 0x000fe40007810000 */
[----:B------:R-:W-:Y:S02]  /*4590*/  FSEL R35, R35, -INF , !P2 ;  /* 0xff80000023237808 */ /* 0x000fe40005000000 */
[----:B------:R-:W-:Y:S02]  /*45a0*/  FSEL R34, R34, -INF , !P4 ;  /* 0xff80000022227808 */ /* 0x000fe40006000000 */
[----:B------:R-:W-:-:S02]  /*45b0*/  IADD3 R37, R80, 0x28, RZ ;  /* 0x0000002850257810 */ /* 0x000fc40007ffe0ff */
[----:B------:R-:W-:Y:S02]  /*45c0*/  FMNMX.FTZ R38, R24, R7, !PT ;  /* 0x0000000718267209 */ /* 0x000fe40007810000 */
[----:B------:R-:W-:Y:S02]  /*45d0*/  IADD3 R36, R80, 0x29, RZ ;  /* 0x0000002950247810 */ /* 0x000fe40007ffe0ff */
[----:B------:R-:W-:Y:S02]  /*45e0*/  FSEL R146, R16, -INF , !P6 ;  /* 0xff80000010927808 */ /* 0x000fe40007000000 */
[----:B------:R-:W-:Y:S02]  /*45f0*/  FMNMX.FTZ R16, R34, R35, !PT ;  /* 0x0000002322107209 */ /* 0x000fe40007810000 */
[----:B------:R-:W-:Y:S02]  /*4600*/  FSEL R23, R23, -INF , !P3 ;  /* 0xff80000017177808 */ /* 0x000fe40005800000 */
[----:B------:R-:W-:-:S02]  /*4610*/  ISETP.GE.AND P3, PT, R37, R134, PT ;  /* 0x000000862500720c */ /* 0x000fc40003f66270 */
[----:B------:R-:W-:Y:S02]  /*4620*/  FMNMX.FTZ R38, R25, R38, !PT ;  /* 0x0000002619267209 */ /* 0x000fe40007810000 */
[----:B------:R-:W-:Y:S02]  /*4630*/  IADD3 R27, R80, 0x30, RZ ;  /* 0x00000030501b7810 */ /* 0x000fe40007ffe0ff */
[----:B------:R-:W-:Y:S02]  /*4640*/  ISETP.GE.AND P4, PT, R36, R134, PT ;  /* 0x000000862400720c */ /* 0x000fe40003f86270 */
[----:B------:R-:W-:Y:S02]  /*4650*/  FMNMX.FTZ R16, R30, R16, !PT ;  /* 0x000000101e107209 */ /* 0x000fe40007810000 */
[----:B------:R-:W-:Y:S02]  /*4660*/  ISETP.GE.AND P2, PT, R3, R133, PT ;  /* 0x000000850300720c */ /* 0x000fe40003f46270 */
[----:B------:R-:W-:-:S02]  /*4670*/  IADD3 R3, R80, 0x21, RZ ;  /* 0x0000002150037810 */ /* 0x000fc40007ffe0ff */
[----:B------:R-:W-:Y:S02]  /*4680*/  FSEL R144, R12, -INF , !P3 ;  /* 0xff8000000c907808 */ /* 0x000fe40005800000 */
[----:B------:R-:W-:Y:S02]  /*4690*/  FSEL R21, R21, -INF , !P1 ;  /* 0xff80000015157808 */ /* 0x000fe40004800000 */
[----:B------:R-:W-:Y:S02]  /*46a0*/  FMNMX.FTZ R38, R20, R38, !PT ;  /* 0x0000002614267209 */ /* 0x000fe40007810000 */
[----:B------:R-:W-:Y:S02]  /*46b0*/  ISETP.GE.AND P3, PT, R27, R134, PT ;  /* 0x000000861b00720c */ /* 0x000fe40003f66270 */
[----:B------:R-:W-:Y:S02]  /*46c0*/  FSEL R139, R13, -INF , !P4 ;  /* 0xff8000000d8b7808 */ /* 0x000fe40006000000 */
[----:B------:R-:W-:-:S02]  /*46d0*/  FMNMX.FTZ R13, R31, R16, !PT ;  /* 0x000000101f0d7209 */ /* 0x000fc40007810000 */
[----:B------:R-:W-:Y:S02]  /*46e0*/  FSEL R22, R22, -INF , !P5 ;  /* 0xff80000016167808 */ /* 0x000fe40006800000 */
[----:B------:R-:W-:Y:S02]  /*46f0*/  ISETP.GE.AND P5, PT, R3, R134, PT ;  /* 0x000000860300720c */ /* 0x000fe40003fa6270 */
[----:B------:R-:W-:Y:S02]  /*4700*/  FMNMX.FTZ R38, R21, R38, !PT ;  /* 0x0000002615267209 */ /* 0x000fe40007810000 */
[----:B------:R-:W-:Y:S02]  /*4710*/  FSEL R212, R8, -INF , !P3 ;  /* 0xff80000008d47808 */ /* 0x000fe40005800000 */
[----:B------:R-:W-:Y:S02]  /*4720*/  FMNMX.FTZ R8, R26, R13, !PT ;  /* 0x0000000d1a087209 */ /* 0x000fe40007810000 */
[----:B------:R-:W-:-:S02]  /*4730*/  FSEL R145, R17, -INF , !P5 ;  /* 0xff80000011917808 */ /* 0x000fc40006800000 */
[----:B------:R-:W-:Y:S02]  /*4740*/  FMNMX.FTZ R17, R146, R38, !PT ;  /* 0x0000002692117209 */ /* 0x000fe40007810000 */
[----:B------:R-:W-:Y:S02]  /*4750*/  FMNMX.FTZ R8, R116, R8, !PT ;  /* 0x0000000874087209 */ /* 0x000fe40007810000 */
[----:B------:R-:W-:Y:S02]  /*4760*/  FMNMX.FTZ R12, R145, R17, !PT ;  /* 0x00000011910c7209 */ /* 0x000fe40007810000 */
[----:B------:R-:W-:Y:S02]  /*4770*/  FMNMX.FTZ R8, R22, R8, !PT ;  /* 0x0000000816087209 */ /* 0x000fe40007810000 */
[----:B------:R-:W-:Y:S02]  /*4780*/  IADD3 R7, R80, 0x31, RZ ;  /* 0x0000003150077810 */ /* 0x000fe40007ffe0ff */
[----:B------:R-:W-:-:S02]  /*4790*/  FMNMX.FTZ R12, R144, R12, !PT ;  /* 0x0000000c900c7209 */ /* 0x000fc40007810000 */
[----:B------:R-:W-:Y:S02]  /*47a0*/  ISETP.GE.AND P1, PT, R3, R133, PT ;  /* 0x000000850300720c */ /* 0x000fe40003f26270 */
[----:B------:R-:W-:Y:S02]  /*47b0*/  FSEL R138, R18, -INF , !P2 ;  /* 0xff800000128a7808 */ /* 0x000fe40005000000 */
[----:B------:R-:W-:Y:S02]  /*47c0*/  FMNMX.FTZ R8, R23, R8, !PT ;  /* 0x0000000817087209 */ /* 0x000fe40007810000 */
[----:B------:R-:W-:Y:S02]  /*47d0*/  ISETP.GE.AND P4, PT, R7, R134, PT ;  /* 0x000000860700720c */ /* 0x000fe40003f86270 */
[----:B------:R-:W-:Y:S02]  /*47e0*/  IADD3 R3, R80, 0x38, RZ ;  /* 0x0000003850037810 */ /* 0x000fe40007ffe0ff */
[----:B------:R-:W-:-:S02]  /*47f0*/  FMNMX.FTZ R12, R139, R12, !PT ;  /* 0x0000000c8b0c7209 */ /* 0x000fc40007810000 */
[----:B------:R-:W-:Y:S02]  /*4800*/  ISETP.GE.AND P2, PT, R37, R133, PT ;  /* 0x000000852500720c */ /* 0x000fe40003f46270 */
[----:B------:R-:W-:Y:S02]  /*4810*/  FSEL R137, R19, -INF , !P1 ;  /* 0xff80000013897808 */ /* 0x000fe40004800000 */
[----:B------:R-:W-:Y:S01]  /*4820*/  FMNMX.FTZ R8, R138, R8, !PT ;  /* 0x000000088a087209 */ /* 0x000fe20007810000 */
[----:B------:R-:W-:Y:S01]  /*4830*/  LDSM.16.MT88.4 R16, [R186+0xe800] ;  /* 0x00e80000ba10783b */ /* 0x000fe20000004200 */
[----:B------:R-:W-:Y:S02]  /*4840*/  FSEL R211, R9, -INF , !P4 ;  /* 0xff80000009d37808 */ /* 0x000fe40006000000 */
[----:B------:R-:W-:Y:S02]  /*4850*/  IADD3 R80, R80, 0x39, RZ ;  /* 0x0000003950507810 */ /* 0x000fe40007ffe0ff */
[----:B------:R-:W-:-:S02]  /*4860*/  ISETP.GE.AND P3, PT, R3, R134, PT ;  /* 0x000000860300720c */ /* 0x000fc40003f66270 */
[----:B------:R-:W-:Y:S02]  /*4870*/  FMNMX.FTZ R9, R212, R12, !PT ;  /* 0x0000000cd4097209 */ /* 0x000fe40007810000 */
[----:B------:R-:W-:Y:S02]  /*4880*/  ISETP.GE.AND P1, PT, R36, R133, PT ;  /* 0x000000852400720c */ /* 0x000fe40003f26270 */
[----:B------:R-:W-:Y:S02]  /*4890*/  FSEL R136, R14, -INF , !P2 ;  /* 0xff8000000e887808 */ /* 0x000fe40005000000 */
[----:B------:R-:W-:Y:S02]  /*48a0*/  FMNMX.FTZ R8, R137, R8, !PT ;  /* 0x0000000889087209 */ /* 0x000fe40007810000 */
[----:B------:R-:W-:Y:S02]  /*48b0*/  ISETP.GE.AND P4, PT, R80, R134, PT ;  /* 0x000000865000720c */ /* 0x000fe40003f86270 */
[----:B------:R-:W-:-:S02]  /*48c0*/  FSEL R210, R76, -INF , !P3 ;  /* 0xff8000004cd27808 */ /* 0x000fc40005800000 */
[----:B------:R-:W-:Y:S02]  /*48d0*/  FMNMX.FTZ R9, R211, R9, !PT ;  /* 0x00000009d3097209 */ /* 0x000fe40007810000 */
[----:B------:R-:W-:Y:S02]  /*48e0*/  ISETP.GE.AND P2, PT, R27, R133, PT ;  /* 0x000000851b00720c */ /* 0x000fe40003f46270 */
[----:B------:R-:W-:Y:S02]  /*48f0*/  FSEL R204, R15, -INF , !P1 ;  /* 0xff8000000fcc7808 */ /* 0x000fe40004800000 */
[----:B------:R-:W-:Y:S02]  /*4900*/  FMNMX.FTZ R8, R136, R8, !PT ;  /* 0x0000000888087209 */ /* 0x000fe40007810000 */
[----:B------:R-:W-:Y:S02]  /*4910*/  FSEL R209, R77, -INF , !P4 ;  /* 0xff8000004dd17808 */ /* 0x000fe40006000000 */
[----:B------:R-:W-:-:S02]  /*4920*/  FMNMX.FTZ R9, R210, R9, !PT ;  /* 0x00000009d2097209 */ /* 0x000fc40007810000 */
[----:B------:R-:W-:Y:S02]  /*4930*/  ISETP.GE.AND P1, PT, R7, R133, PT ;  /* 0x000000850700720c */ /* 0x000fe40003f26270 */
[----:B------:R-:W-:Y:S02]  /*4940*/  FSEL R205, R10, -INF , !P2 ;  /* 0xff8000000acd7808 */ /* 0x000fe40005000000 */
[----:B------:R-:W-:Y:S02]  /*4950*/  FMNMX.FTZ R8, R204, R8, !PT ;  /* 0x00000008cc087209 */ /* 0x000fe40007810000 */
[----:B------:R-:W-:Y:S02]  /*4960*/  FMNMX.FTZ R132, R209, R9, !PT ;  /* 0x00000009d1847209 */ /* 0x000fe40007810000 */
[-C--:B------:R-:W-:Y:S01]  /*4970*/  ISETP.GE.AND P2, PT, R3, R133.reuse, PT ;  /* 0x000000850300720c */ /* 0x080fe20003f46270 */
[----:B------:R-:W-:Y:S01]  /*4980*/  IMAD.U32 R3, RZ, RZ, UR31 ;  /* 0x0000001fff037e24 */ /* 0x000fe2000f8e00ff */
[----:B------:R-:W-:Y:S01]  /*4990*/  FSEL R169, R11, -INF , !P1 ;  /* 0xff8000000ba97808 */ /* 0x000fe20004800000 */
[----:B------:R-:W1:Y:S01]  /*49a0*/  SHFL.BFLY PT, R9, R132, 0x2, 0x1f ;  /* 0x0c401f0084097f89 */ /* 0x000e6200000e0000 */
[----:B------:R-:W-:Y:S01]  /*49b0*/  FMNMX.FTZ R8, R205, R8, !PT ;  /* 0x00000008cd087209 */ /* 0x000fe20007810000 */
[----:B------:R-:W-:Y:S01]  /*49c0*/  UIADD3 UR31, UR31, 0x1, URZ ;  /* 0x000000011f1f7890 */ /* 0x000fe2000fffe03f */
[----:B------:R-:W-:-:S02]  /*49d0*/  ISETP.GE.AND P1, PT, R80, R133, PT ;  /* 0x000000855000720c */ /* 0x000fc40003f26270 */
[----:B------:R-:W-:Y:S01]  /*49e0*/  FSEL R168, R78, -INF , !P2 ;  /* 0xff8000004ea87808 */ /* 0x000fe20005000000 */
[----:B------:R-:W-:Y:S01]  /*49f0*/  LDSM.16.MT88.4 R80, [R185+0xe000] ;  /* 0x00e00000b950783b */ /* 0x000fe20000004200 */
[----:B------:R-:W-:Y:S02]  /*4a00*/  FMNMX.FTZ R8, R169, R8, !PT ;  /* 0x00000008a9087209 */ /* 0x000fe40007810000 */
[----:B------:R-:W-:Y:S02]  /*4a10*/  FSEL R167, R79, -INF , !P1 ;  /* 0xff8000004fa77808 */ /* 0x000fe40004800000 */
[----:B------:R-:W-:Y:S02]  /*4a20*/  FMNMX.FTZ R8, R168, R8, !PT ;  /* 0x00000008a8087209 */ /* 0x000fe40007810000 */
[----:B------:R-:W-:Y:S02]  /*4a30*/  LOP3.LUT R3, R215, UR23, R3, 0x96, !PT ;  /* 0x00000017d7037c12 */ /* 0x000fe4000f8e9603 */
[----:B------:R-:W-:-:S02]  /*4a40*/  FMNMX.FTZ R8, R167, R8, !PT ;  /* 0x00000008a7087209 */ /* 0x000fc40007810000 */
[----:B------:R-:W-:Y:S01]  /*4a50*/  LOP3.LUT R164, R163, UR29, R214, 0x96, !PT ;  /* 0x0000001da3a47c12 */ /* 0x000fe2000f8e96d6 */
[----:B------:R-:W-:Y:S02]  /*4a60*/  IMAD.WIDE.U32 R12, R3, -0x326172a9, RZ ;  /* 0xcd9e8d57030c7825 */ /* 0x000fe400078e00ff */
[----:B------:R-:W2:Y:S02]  /*4a70*/  SHFL.BFLY PT, R6, R8, 0x2, 0x1f ;  /* 0x0c401f0008067f89 */ /* 0x000ea400000e0000 */
[----:B------:R-:W-:Y:S01]  /*4a80*/  IMAD.WIDE.U32 R164, R164, -0x326172a9, RZ ;  /* 0xcd9e8d57a4a47825 */ /* 0x000fe200078e00ff */
[----:B------:R-:W-:Y:S02]  /*4a90*/  LOP3.LUT R3, R13, UR4, R170, 0x96, !PT ;  /* 0x000000040d037c12 */ /* 0x000fe4000f8e96aa */
[----:B-1----:R-:W-:Y:S01]  /*4aa0*/  FMNMX.FTZ R132, R132, R9, !PT ;  /* 0x0000000984847209 */ /* 0x002fe20007810000 */
[----:B------:R-:W-:Y:S01]  /*4ab0*/  IMAD.U32 R214, RZ, RZ, UR31 ;  /* 0x0000001fffd67e24 */ /* 0x000fe2000f8e00ff */
[----:B------:R-:W-:-:S03]  /*4ac0*/  LOP3.LUT R12, R165, UR28, R12, 0x96, !PT ;  /* 0x0000001ca50c7c12 */ /* 0x000fc6000f8e960c */
[----:B------:R-:W1:Y:S01]  /*4ad0*/  SHFL.BFLY PT, R7, R132, 0x1, 0x1f ;  /* 0x0c201f0084077f89 */ /* 0x000e6200000e0000 */
[----:B------:R-:W-:Y:S01]  /*4ae0*/  LOP3.LUT R214, R215, UR23, R214, 0x96, !PT ;  /* 0x00000017d7d67c12 */ /* 0x000fe2000f8e96d6 */
[----:B------:R-:W-:-:S04]  /*4af0*/  IMAD.WIDE.U32 R12, R12, -0x2daee0ad, RZ ;  /* 0xd2511f530c0c7825 */ /* 0x000fc800078e00ff */
[----:B------:R-:W-:-:S05]  /*4b00*/  IMAD.WIDE.U32 R214, R214, -0x326172a9, RZ ;  /* 0xcd9e8d57d6d67825 */ /* 0x000fca00078e00ff */
[----:B------:R-:W-:Y:S02]  /*4b10*/  LOP3.LUT R170, R215, UR4, R170, 0x96, !PT ;  /* 0x00000004d7aa7c12 */ /* 0x000fe4000f8e96aa */
[----:B--2---:R-:W-:Y:S01]  /*4b20*/  FMNMX.FTZ R6, R8, R6, !PT ;  /* 0x0000000608067209 */ /* 0x004fe20007810000 */
[----:B------:R-:W-:-:S04]  /*4b30*/  IMAD.WIDE.U32 R8, R3, -0x2daee0ad, RZ ;  /* 0xd2511f5303087825 */ /* 0x000fc800078e00ff */
[----:B------:R-:W2:Y:S01]  /*4b40*/  SHFL.BFLY PT, R3, R6, 0x1, 0x1f ;  /* 0x0c201f0006037f89 */ /* 0x000ea200000e0000 */
[----:B------:R-:W-:Y:S01]  /*4b50*/  LOP3.LUT R8, R13, UR25, R8, 0x96, !PT ;  /* 0x000000190d087c12 */ /* 0x000fe2000f8e9608 */
[----:B------:R-:W-:Y:S01]  /*4b60*/  IMAD.WIDE.U32 R170, R170, -0x2daee0ad, RZ ;  /* 0xd2511f53aaaa7825 */ /* 0x000fe200078e00ff */
[----:B-1----:R-:W-:Y:S02]  /*4b70*/  FMNMX.FTZ R132, R132, R7, !PT ;  /* 0x0000000784847209 */ /* 0x002fe40007810000 */
[--C-:B------:R-:W-:Y:S01]  /*4b80*/  LOP3.LUT R7, R9, UR27, R162.reuse, 0x96, !PT ;  /* 0x0000001b09077c12 */ /* 0x100fe2000f8e96a2 */
[----:B------:R-:W-:Y:S01]  /*4b90*/  IMAD.WIDE.U32 R8, R8, -0x326172a9, RZ ;  /* 0xcd9e8d5708087825 */ /* 0x000fe200078e00ff */
[----:B------:R-:W-:Y:S02]  /*4ba0*/  FSETP.NEU.FTZ.AND P1, PT, R132, -INF , PT ;  /* 0xff8000008400780b */ /* 0x000fe40003f3d000 */
[----:B------:R-:W-:Y:S01]  /*4bb0*/  LOP3.LUT R163, R171, UR27, R162, 0x96, !PT ;  /* 0x0000001baba37c12 */ /* 0x000fe2000f8e96a2 */
[----:B------:R-:W-:-:S04]  /*4bc0*/  IMAD.WIDE.U32 R10, R7, -0x326172a9, RZ ;  /* 0xcd9e8d57070a7825 */ /* 0x000fc800078e00ff */
[----:B------:R-:W-:Y:S01]  /*4bd0*/  FMUL.FTZ R208, R132, c[0x0][0x23c] ;  /* 0x00008f0084d07a20 */ /* 0x000fe20000410000 */
[----:B------:R-:W-:Y:S02]  /*4be0*/  LOP3.LUT R7, R11, UR26, R164, 0x96, !PT ;  /* 0x0000001a0b077c12 */ /* 0x000fe4000f8e96a4 */
[----:B------:R-:W-:Y:S02]  /*4bf0*/  LOP3.LUT R10, R9, UR24, R10, 0x96, !PT ;  /* 0x00000018090a7c12 */ /* 0x000fe4000f8e960a */
[----:B------:R-:W-:Y:S01]  /*4c00*/  FSEL R208, R208, RZ, P1 ;  /* 0x000000ffd0d07208 */ /* 0x000fe20000800000 */
[----:B------:R-:W-:Y:S01]  /*4c10*/  IMAD.WIDE.U32 R14, R7, -0x2daee0ad, RZ ;  /* 0xd2511f53070e7825 */ /* 0x000fe200078e00ff */
[----:B--2---:R-:W-:-:S03]  /*4c20*/  FMNMX.FTZ R3, R6, R3, !PT ;  /* 0x0000000306037209 */ /* 0x004fc60007810000 */
[----:B------:R-:W-:Y:S01]  /*4c30*/  IMAD.WIDE.U32 R10, R10, -0x2daee0ad, RZ ;  /* 0xd2511f530a0a7825 */ /* 0x000fe200078e00ff */
[----:B------:R-:W-:Y:S02]  /*4c40*/  LOP3.LUT R6, R15, UR21, R12, 0x96, !PT ;  /* 0x000000150f067c12 */ /* 0x000fe4000f8e960c */
[C---:B------:R-:W-:Y:S01]  /*4c50*/  FSETP.NEU.FTZ.AND P1, PT, R3.reuse, -INF , PT ;  /* 0xff8000000300780b */ /* 0x040fe20003f3d000 */
[----:B------:R-:W-:Y:S01]  /*4c60*/  FMUL.FTZ R166, R3, c[0x0][0x23c] ;  /* 0x00008f0003a67a20 */ /* 0x000fe20000410000 */
[----:B------:R-:W-:Y:S01]  /*4c70*/  LOP3.LUT R14, R11, UR15, R14, 0x96, !PT ;  /* 0x0000000f0b0e7c12 */ /* 0x000fe2000f8e960e */
[--C-:B------:R-:W-:Y:S02]  /*4c80*/  FFMA.FTZ R155, R28, c[0x0][0x23c], -R208.reuse ;  /* 0x00008f001c9b7a23 */ /* 0x100fe400000108d0 */
[----:B------:R-:W-:Y:S01]  /*4c90*/  FFMA.FTZ R150, R29, c[0x0][0x23c], -R208 ;  /* 0x00008f001d967a23 */ /* 0x000fe200000108d0 */
[----:B------:R-:W-:Y:S01]  /*4ca0*/  FSEL R166, R166, RZ, P1 ;  /* 0x000000ffa6a67208 */ /* 0x000fe20000800000 */
[----:B------:R-:W-:-:S02]  /*4cb0*/  IMAD.WIDE.U32 R14, R14, -0x326172a9, RZ ;  /* 0xcd9e8d570e0e7825 */ /* 0x000fc400078e00ff */
[----:B------:R-:W-:Y:S02]  /*4cc0*/  MUFU.EX2 R155, R155 ;  /* 0x0000009b009b7308 */ /* 0x000fe40000000800 */
[--C-:B------:R-:W-:Y:S01]  /*4cd0*/  FFMA.FTZ R159, R30, c[0x0][0x23c], -R166.reuse ;  /* 0x00008f001e9f7a23 */ /* 0x100fe200000108a6 */
[C---:B------:R-:W-:Y:S01]  /*4ce0*/  LOP3.LUT R13, R14.reuse, 0xffff, RZ, 0xc0, !PT ;  /* 0x0000ffff0e0d7812 */ /* 0x040fe200078ec0ff */
[----:B------:R-:W-:Y:S01]  /*4cf0*/  FFMA.FTZ R152, R31, c[0x0][0x23c], -R166 ;  /* 0x00008f001f987a23 */ /* 0x000fe200000108a6 */
[----:B------:R-:W-:Y:S01]  /*4d00*/  LOP3.LUT R12, R14, 0xff, RZ, 0xc0, !PT ;  /* 0x000000ff0e0c7812 */ /* 0x000fe200078ec0ff */
[----:B------:R-:W-:Y:S01]  /*4d10*/  IMAD.WIDE.U32 R6, R6, -0x326172a9, RZ ;  /* 0xcd9e8d5706067825 */ /* 0x000fe200078e00ff */
[----:B------:R-:W-:Y:S01]  /*4d20*/  SHF.R.U32.HI R13, RZ, 0x8, R13 ;  /* 0x00000008ff0d7819 */ /* 0x000fe2000001160d */
[----:B------:R-:W1:Y:S01]  /*4d30*/  MUFU.EX2 R150, R150 ;  /* 0x0000009600967308 */ /* 0x000e620000000800 */
[----:B------:R-:W-:Y:S01]  /*4d40*/  SHF.R.U32.HI R11, RZ, 0x10, R14 ;  /* 0x00000010ff0b7819 */ /* 0x000fe2000001160e */
[----:B------:R-:W-:Y:S01]  /*4d50*/  FFMA.FTZ R157, R32, c[0x0][0x23c], -R208 ;  /* 0x00008f00209d7a23 */ /* 0x000fe200000108d0 */
[----:B------:R-:W-:Y:S01]  /*4d60*/  LOP3.LUT R9, R15, UR5, R6, 0x96, !PT ;  /* 0x000000050f097c12 */ /* 0x000fe2000f8e9606 */
[----:B------:R-:W-:Y:S01]  /*4d70*/  FFMA.FTZ R156, R33, c[0x0][0x23c], -R208 ;  /* 0x00008f00219c7a23 */ /* 0x000fe200000108d0 */
[----:B------:R-:W-:Y:S01]  /*4d80*/  PRMT R4, R12, 0x5410, R13 ;  /* 0x000054100c047816 */ /* 0x000fe2000000000d */
[----:B------:R-:W-:Y:S01]  /*4d90*/  FFMA.FTZ R154, R34, c[0x0][0x23c], -R166 ;  /* 0x00008f00229a7a23 */ /* 0x000fe200000108a6 */
[----:B------:R-:W-:Y:S01]  /*4da0*/  SHF.R.U32.HI R6, RZ, 0x18, R14 ;  /* 0x00000018ff067819 */ /* 0x000fe2000001160e */
[----:B------:R-:W-:Y:S01]  /*4db0*/  MUFU.EX2 R159, R159 ;  /* 0x0000009f009f7308 */ /* 0x000fe20000000800 */
[----:B------:R-:W-:Y:S01]  /*4dc0*/  FFMA.FTZ R160, R35, c[0x0][0x23c], -R166 ;  /* 0x00008f0023a07a23 */ /* 0x000fe200000108a6 */
[----:B------:R-:W-:Y:S01]  /*4dd0*/  LOP3.LUT R11, R11, 0xff, RZ, 0xc0, !PT ;  /* 0x000000ff0b0b7812 */ /* 0x000fe200078ec0ff */
[--C-:B------:R-:W-:Y:S01]  /*4de0*/  HSET2.LE.AND R4, R4, R161.reuse, PT ;  /* 0x000000a104047233 */ /* 0x100fe20003803000 */
[----:B------:R-:W-:Y:S01]  /*4df0*/  LOP3.LUT R5, R9, 0xffff, RZ, 0xc0, !PT ;  /* 0x0000ffff09057812 */ /* 0x000fe200078ec0ff */
[----:B------:R-:W2:Y:S01]  /*4e00*/  LDSM.16.MT88.4 R32, [R184+0x10000] ;  /* 0x01000000b820783b */ /* 0x000ea20000004200 */
[--C-:B------:R-:W-:Y:S01]  /*4e10*/  SHF.R.U32.HI R2, RZ, 0x10, R9.reuse ;  /* 0x00000010ff027819 */ /* 0x100fe20000011609 */
[----:B------:R-:W-:Y:S01]  /*4e20*/  FFMA.FTZ R148, R20, c[0x0][0x23c], -R208 ;  /* 0x00008f0014947a23 */ /* 0x000fe200000108d0 */
[----:B------:R-:W3:Y:S01]  /*4e30*/  MUFU.EX2 R152, R152 ;  /* 0x0000009800987308 */ /* 0x000ee20000000800 */
[----:B------:R-:W-:Y:S01]  /*4e40*/  PRMT R6, R11, 0x5410, R6 ;  /* 0x000054100b067816 */ /* 0x000fe20000000006 */
[--C-:B------:R-:W-:Y:S01]  /*4e50*/  FFMA.FTZ R153, R24, c[0x0][0x23c], -R208.reuse ;  /* 0x00008f0018997a23 */ /* 0x100fe200000108d0 */
[----:B------:R-:W-:Y:S01]  /*4e60*/  LOP3.LUT R0, R9, 0xff, RZ, 0xc0, !PT ;  /* 0x000000ff09007812 */ /* 0x000fe200078ec0ff */
[----:B------:R-:W-:Y:S01]  /*4e70*/  FFMA.FTZ R149, R25, c[0x0][0x23c], -R208 ;  /* 0x00008f0019957a23 */ /* 0x000fe200000108d0 */
[----:B-1----:R-:W-:Y:S01]  /*4e80*/  F2FP.BF16.PACK_AB R114, R150, R155 ;  /* 0x0000009b9672723e */ /* 0x002fe200000010ff */
[--C-:B------:R-:W-:Y:S01]  /*4e90*/  HSET2.LE.AND R115, R6, R161.reuse, PT ;  /* 0x000000a106737233 */ /* 0x100fe20003803000 */
[----:B------:R-:W-:Y:S01]  /*4ea0*/  SHF.R.U32.HI R9, RZ, 0x18, R9 ;  /* 0x00000018ff097819 */ /* 0x000fe20000011609 */
[----:B------:R-:W-:Y:S01]  /*4eb0*/  MUFU.EX2 R157, R157 ;  /* 0x0000009d009d7308 */ /* 0x000fe20000000800 */
[----:B------:R-:W-:Y:S01]  /*4ec0*/  SHF.R.U32.HI R5, RZ, 0x8, R5 ;  /* 0x00000008ff057819 */ /* 0x000fe20000011605 */
[--C-:B------:R-:W-:Y:S01]  /*4ed0*/  FFMA.FTZ R151, R26, c[0x0][0x23c], -R166.reuse ;  /* 0x00008f001a977a23 */ /* 0x100fe200000108a6 */
[----:B------:R-:W-:Y:S01]  /*4ee0*/  LOP3.LUT R2, R2, 0xff, RZ, 0xc0, !PT ;  /* 0x000000ff02027812 */ /* 0x000fe200078ec0ff */
[--C-:B------:R-:W-:Y:S01]  /*4ef0*/  FFMA.FTZ R135, R22, c[0x0][0x23c], -R166.reuse ;  /* 0x00008f0016877a23 */ /* 0x100fe200000108a6 */
[----:B------:R-:W-:Y:S01]  /*4f00*/  LOP3.LUT R114, R4, R114, RZ, 0xc0, !PT ;  /* 0x0000007204727212 */ /* 0x000fe200078ec0ff */
[----:B------:R-:W-:Y:S01]  /*4f10*/  FFMA.FTZ R158, R116, c[0x0][0x23c], -R166 ;  /* 0x00008f00749e7a23 */ /* 0x000fe200000108a6 */
[----:B------:R-:W-:Y:S01]  /*4f20*/  PRMT R0, R0, 0x5410, R5 ;  /* 0x0000541000007816 */ /* 0x000fe20000000005 */
[----:B------:R-:W1:Y:S01]  /*4f30*/  MUFU.EX2 R156, R156 ;  /* 0x0000009c009c7308 */ /* 0x000e620000000800 */
[----:B------:R-:W-:Y:S01]  /*4f40*/  PRMT R2, R2, 0x5410, R9 ;  /* 0x0000541002027816 */ /* 0x000fe20000000009 */
[----:B------:R-:W-:Y:S01]  /*4f50*/  LDSM.16.MT88.4 R12, [R188+0xe800] ;  /* 0x00e80000bc0c783b */ /* 0x000fe20000004200 */
[----:B---3--:R-:W-:Y:S01]  /*4f60*/  F2FP.BF16.PACK_AB R4, R152, R159 ;  /* 0x0000009f9804723e */ /* 0x008fe200000010ff */
[--C-:B------:R-:W-:Y:S01]  /*4f70*/  HSET2.LE.AND R112, R0, R161.reuse, PT ;  /* 0x000000a100707233 */ /* 0x100fe20003803000 */
[----:B------:R-:W-:Y:S01]  /*4f80*/  FFMA.FTZ R162, R146, c[0x0][0x23c], -R208 ;  /* 0x00008f0092a27a23 */ /* 0x000fe200000108d0 */
[----:B------:R-:W-:Y:S01]  /*4f90*/  HSET2.LE.AND R113, R2, R161, PT ;  /* 0x000000a102717233 */ /* 0x000fe20003803000 */
[----:B------:R-:W-:Y:S01]  /*4fa0*/  LOP3.LUT R115, R115, R4, RZ, 0xc0, !PT ;  /* 0x0000000473737212 */ /* 0x000fe200078ec0ff */
[----:B------:R-:W-:Y:S01]  /*4fb0*/  MUFU.EX2 R154, R154 ;  /* 0x0000009a009a7308 */ /* 0x000fe20000000800 */
[----:B------:R-:W-:Y:S01]  /*4fc0*/  LOP3.LUT R4, R7, UR20, R8, 0x96, !PT ;  /* 0x0000001407047c12 */ /* 0x000fe2000f8e9608 */
[--C-:B------:R-:W-:Y:S01]  /*4fd0*/  FFMA.FTZ R206, R138, c[0x0][0x23c], -R166.reuse ;  /* 0x00008f008ace7a23 */ /* 0x100fe200000108a6 */
[----:B------:R-:W-:Y:S01]  /*4fe0*/  LDSM.16.MT88.4 R28, [R186+0xc800] ;  /* 0x00c80000ba1c783b */ /* 0x000fe20000004200 */
[----:B------:R-:W-:-:S02]  /*4ff0*/  FFMA.FTZ R171, R137, c[0x0][0x23c], -R166 ;  /* 0x00008f0089ab7a23 */ /* 0x000fc400000108a6 */
[----:B------:R-:W-:Y:S01]  /*5000*/  IMAD.WIDE.U32 R4, R4, -0x2daee0ad, RZ ;  /* 0xd2511f5304047825 */ /* 0x000fe200078e00ff */
[----:B------:R-:W-:Y:S01]  /*5010*/  LDSM.16.MT88.4 R24, [R185+0xc800] ;  /* 0x00c80000b918783b */ /* 0x000fe20000004200 */
[----:B------:R-:W3:Y:S01]  /*5020*/  MUFU.EX2 R160, R160 ;  /* 0x000000a000a07308 */ /* 0x000ee20000000800 */
[----:B-1----:R-:W-:Y:S01]  /*5030*/  F2FP.BF16.PACK_AB R2, R156, R157 ;  /* 0x0000009d9c02723e */ /* 0x002fe200000010ff */
[----:B------:R-:W-:Y:S01]  /*5040*/  FFMA.FTZ R204, R204, c[0x0][0x23c], -R166 ;  /* 0x00008f00cccc7a23 */ /* 0x000fe200000108a6 */
[----:B------:R-:W-:Y:S01]  /*5050*/  LOP3.LUT R10, R5, UR30, R10, 0x96, !PT ;  /* 0x0000001e050a7c12 */ /* 0x000fe2000f8e960a */
[--C-:B------:R-:W-:Y:S01]  /*5060*/  FFMA.FTZ R212, R212, c[0x0][0x23c], -R208.reuse ;  /* 0x00008f00d4d47a23 */ /* 0x100fe200000108d0 */
[----:B------:R-:W-:Y:S01]  /*5070*/  LOP3.LUT R112, R112, R2, RZ, 0xc0, !PT ;  /* 0x0000000270707212 */ /* 0x000fe200078ec0ff */
[----:B------:R-:W-:Y:S01]  /*5080*/  FFMA.FTZ R2, R21, c[0x0][0x23c], -R208 ;  /* 0x00008f0015027a23 */ /* 0x000fe200000108d0 */
[----:B------:R-:W-:Y:S01]  /*5090*/  LOP3.LUT R142, R4, 0xff, RZ, 0xc0, !PT ;  /* 0x000000ff048e7812 */ /* 0x000fe200078ec0ff */
[----:B------:R-:W-:Y:S01]  /*50a0*/  MUFU.EX2 R148, R148 ;  /* 0x0000009400947308 */ /* 0x000fe20000000800 */
[----:B------:R-:W-:Y:S01]  /*50b0*/  SHF.R.U32.HI R8, RZ, 0x10, R4 ;  /* 0x00000010ff087819 */ /* 0x000fe20000011604 */
[----:B------:R-:W-:Y:S01]  /*50c0*/  FFMA.FTZ R211, R211, c[0x0][0x23c], -R208 ;  /* 0x00008f00d3d37a23 */ /* 0x000fe200000108d0 */
[----:B------:R-:W-:Y:S01]  /*50d0*/  SHF.R.U32.HI R143, RZ, 0x18, R4 ;  /* 0x00000018ff8f7819 */ /* 0x000fe20000011604 */
[----:B------:R-:W-:Y:S01]  /*50e0*/  FFMA.FTZ R210, R210, c[0x0][0x23c], -R208 ;  /* 0x00008f00d2d27a23 */ /* 0x000fe200000108d0 */
[----:B------:R-:W-:Y:S01]  /*50f0*/  LOP3.LUT R11, R10, 0xffff, RZ, 0xc0, !PT ;  /* 0x0000ffff0a0b7812 */ /* 0x000fe200078ec0ff */
[----:B------:R-:W-:Y:S01]  /*5100*/  FFMA.FTZ R205, R205, c[0x0][0x23c], -R166 ;  /* 0x00008f00cdcd7a23 */ /* 0x000fe200000108a6 */
[----:B------:R-:W-:Y:S01]  /*5110*/  SHF.R.U32.HI R141, RZ, 0x10, R10 ;  /* 0x00000010ff8d7819 */ /* 0x000fe2000001160a */
[----:B------:R-:W1:Y:S01]  /*5120*/  MUFU.EX2 R2, R2 ;  /* 0x0000000200027308 */ /* 0x000e620000000800 */
[----:B---3--:R-:W-:Y:S01]  /*5130*/  F2FP.BF16.PACK_AB R0, R160, R154 ;  /* 0x0000009aa000723e */ /* 0x008fe200000010ff */
[--C-:B------:R-:W-:Y:S01]  /*5140*/  FFMA.FTZ R169, R169, c[0x0][0x23c], -R166.reuse ;  /* 0x00008f00a9a97a23 */ /* 0x100fe200000108a6 */
[----:B------:R-:W-:Y:S01]  /*5150*/  LOP3.LUT R140, R10, 0xff, RZ, 0xc0, !PT ;  /* 0x000000ff0a8c7812 */ /* 0x000fe200078ec0ff */
[----:B------:R-:W-:Y:S01]  /*5160*/  FFMA.FTZ R168, R168, c[0x0][0x23c], -R166 ;  /* 0x00008f00a8a87a23 */ /* 0x000fe200000108a6 */
[----:B------:R-:W-:Y:S01]  /*5170*/  LOP3.LUT R113, R113, R0, RZ, 0xc0, !PT ;  /* 0x0000000071717212 */ /* 0x000fe200078ec0ff */
[----:B------:R-:W-:Y:S01]  /*5180*/  FADD.FTZ R156, R157, R156 ;  /* 0x0000009c9d9c7221 */ /* 0x000fe20000010000 */
[----:B------:R-:W-:Y:S01]  /*5190*/  LOP3.LUT R0, R4, 0xffff, RZ, 0xc0, !PT ;  /* 0x0000ffff04007812 */ /* 0x000fe200078ec0ff */
[----:B------:R-:W-:Y:S01]  /*51a0*/  MUFU.EX2 R153, R153 ;  /* 0x0000009900997308 */ /* 0x000fe20000000800 */
[----:B------:R-:W3:Y:S01]  /*51b0*/  LDSM.16.MT88.4 R4, [R188+0xc800] ;  /* 0x00c80000bc04783b */ /* 0x000ee20000004200 */
[----:B------:R-:W-:Y:S01]  /*51c0*/  LOP3.LUT R8, R8, 0xff, RZ, 0xc0, !PT ;  /* 0x000000ff08087812 */ /* 0x000fe200078ec0ff */
[----:B------:R-:W-:Y:S01]  /*51d0*/  FADD.FTZ R154, R154, R160 ;  /* 0x000000a09a9a7221 */ /* 0x000fe20000010000 */
[----:B------:R-:W-:Y:S01]  /*51e0*/  SHF.R.U32.HI R0, RZ, 0x8, R0 ;  /* 0x00000008ff007819 */ /* 0x000fe20000011600 */
[C---:B------:R-:W-:Y:S01]  /*51f0*/  HMMA.16816.F32.BF16 R128, R112.reuse, R124, RZ ;  /* 0x0000007c7080723c */ /* 0x040fe200000418ff */
[----:B------:R-:W-:Y:S01]  /*5200*/  SHF.R.U32.HI R10, RZ, 0x18, R10 ;  /* 0x00000018ff0a7819 */ /* 0x000fe2000001160a */
[----:B------:R-:W-:Y:S01]  /*5210*/  FADD.FTZ R155, R155, R156 ;  /* 0x0000009c9b9b7221 */ /* 0x000fe20000010000 */
[----:B------:R-:W-:Y:S01]  /*5220*/  PRMT R142, R142, 0x5410, R0 ;  /* 0x000054108e8e7816 */ /* 0x000fe20000000000 */
[----:B------:R-:W-:Y:S01]  /*5230*/  FFMA.FTZ R0, R23, c[0x0][0x23c], -R166 ;  /* 0x00008f0017007a23 */ /* 0x000fe200000108a6 */
[----:B------:R-:W4:Y:S01]  /*5240*/  MUFU.EX2 R149, R149 ;  /* 0x0000009500957308 */ /* 0x000f220000000800 */
[----:B------:R-:W-:Y:S01]  /*5250*/  SHF.R.U32.HI R11, RZ, 0x8, R11 ;  /* 0x00000008ff0b7819 */ /* 0x000fe2000001160b */
[----:B------:R-:W-:Y:S01]  /*5260*/  LDSM.16.MT88.4 R20, [R184+0xc800] ;  /* 0x00c80000b814783b */ /* 0x000fe20000004200 */
[C---:B------:R-:W-:Y:S01]  /*5270*/  HMMA.16816.F32.BF16 R124, R112.reuse, R126, RZ ;  /* 0x0000007e707c723c */ /* 0x040fe200000418ff */
[--C-:B------:R-:W-:Y:S01]  /*5280*/  HSET2.LE.AND R142, R142, R161.reuse, PT ;  /* 0x000000a18e8e7233 */ /* 0x100fe20003803000 */
[----:B-1----:R-:W-:Y:S01]  /*5290*/  F2FP.BF16.PACK_AB R9, R2, R148 ;  /* 0x000000940209723e */ /* 0x002fe200000010ff */
[----:B------:R-:W-:Y:S01]  /*52a0*/  FADD.FTZ R159, R159, R154 ;  /* 0x0000009a9f9f7221 */ /* 0x000fe20000010000 */
[----:B------:R-:W-:Y:S01]  /*52b0*/  LOP3.LUT R141, R141, 0xff, RZ, 0xc0, !PT ;  /* 0x000000ff8d8d7812 */ /* 0x000fe200078ec0ff */
[----:B------:R-:W-:Y:S01]  /*52c0*/  MUFU.EX2 R151, R151 ;  /* 0x0000009700977308 */ /* 0x000fe20000000800 */
[----:B------:R-:W-:Y:S01]  /*52d0*/  PRMT R143, R8, 0x5410, R143 ;  /* 0x00005410088f7816 */ /* 0x000fe2000000008f */
[----:B------:R-:W-:Y:S01]  /*52e0*/  FADD.FTZ R155, R150, R155 ;  /* 0x0000009b969b7221 */ /* 0x000fe20000010000 */
[----:B------:R-:W-:Y:S01]  /*52f0*/  PRMT R140, R140, 0x5410, R11 ;  /* 0x000054108c8c7816 */ /* 0x000fe2000000000b */
[C---:B--2---:R-:W-:Y:S01]  /*5300*/  HMMA.16816.F32.BF16 R116, R112.reuse, R32, RZ ;  /* 0x000000207074723c */ /* 0x044fe200000418ff */
[----:B------:R-:W-:Y:S01]  /*5310*/  PRMT R141, R141, 0x5410, R10 ;  /* 0x000054108d8d7816 */ /* 0x000fe2000000000a */
[--C-:B------:R-:W-:Y:S01]  /*5320*/  HSET2.LE.AND R143, R143, R161.reuse, PT ;  /* 0x000000a18f8f7233 */ /* 0x100fe20003803000 */
[----:B------:R-:W-:Y:S01]  /*5330*/  LOP3.LUT R142, R142, R9, RZ, 0xc0, !PT ;  /* 0x000000098e8e7212 */ /* 0x000fe200078ec0ff */
[----:B------:R-:W-:Y:S01]  /*5340*/  MUFU.EX2 R135, R135 ;  /* 0x0000008700877308 */ /* 0x000fe20000000800 */
[----:B------:R-:W1:Y:S01]  /*5350*/  LDSM.16.MT88.4 R8, [R185+0xe800] ;  /* 0x00e80000b908783b */ /* 0x000e620000004200 */
[--C-:B------:R-:W-:Y:S01]  /*5360*/  HSET2.LE.AND R140, R140, R161.reuse, PT ;  /* 0x000000a18c8c7233 */ /* 0x100fe20003803000 */
[----:B----4-:R-:W-:Y:S01]  /*5370*/  F2FP.BF16.PACK_AB R33, R149, R153 ;  /* 0x000000999521723e */ /* 0x010fe200000010ff */
[----:B------:R-:W-:Y:S01]  /*5380*/  HSET2.LE.AND R141, R141, R161, PT ;  /* 0x000000a18d8d7233 */ /* 0x000fe20003803000 */
[----:B------:R-:W-:Y:S01]  /*5390*/  HMMA.16816.F32.BF16 R76, R112, R80, RZ ;  /* 0x00000050704c723c */ /* 0x000fe200000418ff */
[----:B------:R-:W-:Y:S01]  /*53a0*/  FADD.FTZ R159, R152, R159 ;  /* 0x0000009f989f7221 */ /* 0x000fe20000010000 */
[----:B------:R-:W-:Y:S01]  /*53b0*/  LOP3.LUT R140, R140, R33, RZ, 0xc0, !PT ;  /* 0x000000218c8c7212 */ /* 0x000fe200078ec0ff */
[----:B------:R-:W2:Y:S01]  /*53c0*/  MUFU.EX2 R0, R0 ;  /* 0x0000000000007308 */ /* 0x000ea20000000800 */
[----:B------:R-:W-:-:S04]  /*53d0*/  FADD.FTZ R153, R153, R155 ;  /* 0x0000009b99997221 */ /* 0x000fc80000010000 */
[----:B------:R-:W-:Y:S01]  /*53e0*/  HMMA.16816.F32.BF16 R80, R112, R82, RZ ;  /* 0x000000527050723c */ /* 0x000fe200000418ff */
[----:B------:R-:W-:Y:S02]  /*53f0*/  FADD.FTZ R153, R149, R153 ;  /* 0x0000009995997221 */ /* 0x000fe40000010000 */
[----:B------:R-:W4:Y:S02]  /*5400*/  MUFU.EX2 R158, R158 ;  /* 0x0000009e009e7308 */ /* 0x000f240000000800 */
[----:B------:R-:W-:-:S03]  /*5410*/  FADD.FTZ R148, R148, R153 ;  /* 0x0000009994947221 */ /* 0x000fc60000010000 */
[C---:B------:R-:W-:Y:S01]  /*5420*/  HMMA.16816.F32.BF16 R68, R112.reuse, R72, RZ ;  /* 0x000000487044723c */ /* 0x040fe200000418ff */
[----:B------:R-:W-:Y:S01]  /*5430*/  FADD.FTZ R148, R2, R148 ;  /* 0x0000009402947221 */ /* 0x000fe20000010000 */
[----:B--2---:R-:W-:Y:S01]  /*5440*/  F2FP.BF16.PACK_AB R147, R0, R135 ;  /* 0x000000870093723e */ /* 0x004fe200000010ff */
[----:B------:R-:W-:Y:S03]  /*5450*/  MUFU.EX2 R162, R162 ;  /* 0x000000a200a27308 */ /* 0x000fe60000000800 */
[----:B------:R-:W-:Y:S02]  /*5460*/  LOP3.LUT R143, R143, R147, RZ, 0xc0, !PT ;  /* 0x000000938f8f7212 */ /* 0x000fe400078ec0ff */
[----:B------:R-:W-:Y:S01]  /*5470*/  HMMA.16816.F32.BF16 R84, R112, R88, RZ ;  /* 0x000000587054723c */ /* 0x000fe200000418ff */
[----:B----4-:R-:W-:Y:S02]  /*5480*/  F2FP.BF16.PACK_AB R32, R158, R151 ;  /* 0x000000979e20723e */ /* 0x010fe400000010ff */
[----:B------:R-:W-:Y:S01]  /*5490*/  MUFU.EX2 R206, R206 ;  /* 0x000000ce00ce7308 */ /* 0x000fe20000000800 */
[----:B------:R-:W-:Y:S01]  /*54a0*/  FADD.FTZ R151, R151, R159 ;  /* 0x0000009f97977221 */ /* 0x000fe20000010000 */
[----:B------:R-:W-:-:S03]  /*54b0*/  LOP3.LUT R141, R141, R32, RZ, 0xc0, !PT ;  /* 0x000000208d8d7212 */ /* 0x000fc600078ec0ff */
[----:B------:R-:W-:Y:S01]  /*54c0*/  HMMA.16816.F32.BF16 R88, R112, R90, RZ ;  /* 0x0000005a7058723c */ /* 0x000fe200000418ff */
[----:B------:R-:W-:Y:S02]  /*54d0*/  FADD.FTZ R151, R158, R151 ;  /* 0x000000979e977221 */ /* 0x000fe40000010000 */
[----:B------:R-:W-:Y:S02]  /*54e0*/  MUFU.EX2 R171, R171 ;  /* 0x000000ab00ab7308 */ /* 0x000fe40000000800 */
[----:B------:R-:W-:-:S03]  /*54f0*/  FADD.FTZ R135, R135, R151 ;  /* 0x0000009787877221 */ /* 0x000fc60000010000 */
[C---:B---3--:R-:W-:Y:S01]  /*5500*/  HMMA.16816.F32.BF16 R128, R140.reuse, R4, R128 ;  /* 0x000000048c80723c */ /* 0x048fe20000041880 */
[----:B------:R-:W-:Y:S02]  /*5510*/  FADD.FTZ R135, R0, R135 ;  /* 0x0000008700877221 */ /* 0x000fe40000010000 */
[----:B------:R-:W-:Y:S05]  /*5520*/  MUFU.EX2 R204, R204 ;  /* 0x000000cc00cc7308 */ /* 0x000fea0000000800 */
[C---:B------:R-:W-:Y:S01]  /*5530*/  HMMA.16816.F32.BF16 R124, R140.reuse, R6, R124 ;  /* 0x000000068c7c723c */ /* 0x040fe2000004187c */
[----:B------:R-:W2:Y:S02]  /*5540*/  LDSM.16.MT88.4 R4, [R184+0xe800] ;  /* 0x00e80000b804783b */ /* 0x000ea40000004200 */
[----:B------:R-:W-:Y:S05]  /*5550*/  MUFU.EX2 R212, R212 ;  /* 0x000000d400d47308 */ /* 0x000fea0000000800 */
[C---:B-1----:R-:W-:Y:S03]  /*5560*/  HMMA.16816.F32.BF16 R76, R140.reuse, R8, R76 ;  /* 0x000000088c4c723c */ /* 0x042fe6000004184c */
[----:B------:R-:W-:Y:S05]  /*5570*/  MUFU.EX2 R211, R211 ;  /* 0x000000d300d37308 */ /* 0x000fea0000000800 */
[C---:B------:R-:W-:Y:S01]  /*5580*/  HMMA.16816.F32.BF16 R80, R140.reuse, R10, R80 ;  /* 0x0000000a8c50723c */ /* 0x040fe20000041850 */
[----:B------:R-:W1:Y:S02]  /*5590*/  LDSM.16.MT88.4 R8, [R186+0x10800] ;  /* 0x01080000ba08783b */ /* 0x000e640000004200 */
[----:B------:R-:W-:Y:S05]  /*55a0*/  MUFU.EX2 R210, R210 ;  /* 0x000000d200d27308 */ /* 0x000fea0000000800 */
[----:B------:R-:W-:Y:S03]  /*55b0*/  HMMA.16816.F32.BF16 R68, R140, R16, R68 ;  /* 0x000000108c44723c */ /* 0x000fe60000041844 */
[----:B------:R-:W-:Y:S04]  /*55c0*/  MUFU.EX2 R205, R205 ;  /* 0x000000cd00cd7308 */ /* 0x000fe80000000800 */
[----:B------:R-:W-:Y:S01]  /*55d0*/  LOP3.LUT R16, R165, UR28, R214, 0x96, !PT ;  /* 0x0000001ca5107c12 */ /* 0x000fe2000f8e96d6 */
[----:B------:R-:W-:Y:S01]  /*55e0*/  HMMA.16816.F32.BF16 R100, R112, R120, RZ ;  /* 0x000000787064723c */ /* 0x000fe200000418ff */
[----:B------:R-:W-:-:S02]  /*55f0*/  IMAD.WIDE.U32 R214, R163, -0x326172a9, RZ ;  /* 0xcd9e8d57a3d67825 */ /* 0x000fc400078e00ff */
[----:B------:R-:W-:Y:S02]  /*5600*/  MUFU.EX2 R169, R169 ;  /* 0x000000a900a97308 */ /* 0x000fe40000000800 */
[----:B------:R-:W-:Y:S01]  /*5610*/  IMAD.WIDE.U32 R16, R16, -0x2daee0ad, RZ ;  /* 0xd2511f5310107825 */ /* 0x000fe200078e00ff */
[----:B------:R-:W-:Y:S02]  /*5620*/  LOP3.LUT R164, R215, UR26, R164, 0x96, !PT ;  /* 0x0000001ad7a47c12 */ /* 0x000fe4000f8e96a4 */
[----:B------:R-:W-:Y:S01]  /*5630*/  HMMA.16816.F32.BF16 R60, R112, R64, RZ ;  /* 0x00000040703c723c */ /* 0x000fe200000418ff */
[----:B------:R-:W-:Y:S01]  /*5640*/  FFMA.FTZ R163, R145, c[0x0][0x23c], -R208 ;  /* 0x00008f0091a37a23 */ /* 0x000fe200000108d0 */
[----:B------:R-:W-:Y:S01]  /*5650*/  LOP3.LUT R216, R17, UR25, R170, 0x96, !PT ;  /* 0x0000001911d87c12 */ /* 0x000fe2000f8e96aa */
[----:B------:R-:W-:Y:S01]  /*5660*/  FFMA.FTZ R165, R139, c[0x0][0x23c], -R208 ;  /* 0x00008f008ba57a23 */ /* 0x000fe200000108d0 */
[----:B------:R-:W-:Y:S01]  /*5670*/  MUFU.EX2 R168, R168 ;  /* 0x000000a800a87308 */ /* 0x000fe20000000800 */
[----:B------:R-:W-:-:S02]  /*5680*/  FFMA.FTZ R170, R136, c[0x0][0x23c], -R166 ;  /* 0x00008f0088aa7a23 */ /* 0x000fc400000108a6 */
[----:B------:R-:W-:Y:S01]  /*5690*/  IMAD.WIDE.U32 R216, R216, -0x326172a9, RZ ;  /* 0xcd9e8d57d8d87825 */ /* 0x000fe200078e00ff */
[----:B------:R-:W-:Y:S01]  /*56a0*/  HMMA.16816.F32.BF16 R64, R112, R66, RZ ;  /* 0x000000427040723c */ /* 0x000fe200000418ff */
[----:B------:R-:W-:Y:S02]  /*56b0*/  LDSM.16.MT88.4 R136, [R186+0xd000] ;  /* 0x00d00000ba88783b */ /* 0x000fe40000004200 */
[----:B------:R-:W-:Y:S01]  /*56c0*/  FFMA.FTZ R166, R167, c[0x0][0x23c], -R166 ;  /* 0x00008f00a7a67a23 */ /* 0x000fe200000108a6 */
[----:B------:R-:W-:Y:S01]  /*56d0*/  LOP3.LUT R214, R217, UR24, R214, 0x96, !PT ;  /* 0x00000018d9d67c12 */ /* 0x000fe2000f8e96d6 */
[----:B------:R-:W3:Y:S03]  /*56e0*/  MUFU.EX2 R163, R163 ;  /* 0x000000a300a37308 */ /* 0x000ee60000000800 */
[----:B--2---:R-:W-:Y:S01]  /*56f0*/  HMMA.16816.F32.BF16 R84, R140, R4, R84 ;  /* 0x000000048c54723c */ /* 0x004fe20000041854 */
[----:B------:R-:W-:-:S04]  /*5700*/  IMAD.WIDE.U32 R214, R214, -0x2daee0ad, RZ ;  /* 0xd2511f53d6d67825 */ /* 0x000fc800078e00ff */
[----:B------:R-:W-:Y:S03]  /*5710*/  MUFU.EX2 R165, R165 ;  /* 0x000000a500a57308 */ /* 0x000fe60000000800 */
[----:B------:R-:W-:Y:S01]  /*5720*/  HMMA.16816.F32.BF16 R88, R140, R6, R88 ;  /* 0x000000068c58723c */ /* 0x000fe20000041858 */
[----:B------:R-:W2:Y:S04]  /*5730*/  LDSM.16.MT88.4 R4, [R185+0x10800] ;  /* 0x01080000b904783b */ /* 0x000ea80000004200 */
[----:B------:R-:W-:Y:S03]  /*5740*/  MUFU.EX2 R170, R170 ;  /* 0x000000aa00aa7308 */ /* 0x000fe60000000800 */
[C---:B------:R-:W-:Y:S05]  /*5750*/  HMMA.16816.F32.BF16 R120, R112.reuse, R122, RZ ;  /* 0x0000007a7078723c */ /* 0x040fea00000418ff */
[----:B------:R-:W-:Y:S03]  /*5760*/  MUFU.EX2 R166, R166 ;  /* 0x000000a600a67308 */ /* 0x000fe60000000800 */
[----:B------:R-:W-:Y:S08]  /*5770*/  HMMA.16816.F32.BF16 R104, R112, R108, RZ ;  /* 0x0000006c7068723c */ /* 0x000ff000000418ff */
[C---:B-1----:R-:W-:Y:S07]  /*5780*/  HMMA.16816.F32.BF16 R100, R140.reuse, R8, R100 ;  /* 0x000000088c64723c */ /* 0x042fee0000041864 */
[----:B------:R-:W-:Y:S01]  /*5790*/  IMAD.WIDE.U32 R8, R164, -0x2daee0ad, RZ ;  /* 0xd2511f53a4087825 */ /* 0x000fe200078e00ff */
[C---:B------:R-:W-:Y:S03]  /*57a0*/  HMMA.16816.F32.BF16 R60, R140.reuse, R12, R60 ;  /* 0x0000000c8c3c723c */ /* 0x040fe6000004183c */
[----:B------:R-:W-:Y:S01]  /*57b0*/  FFMA.FTZ R164, R144, c[0x0][0x23c], -R208 ;  /* 0x00008f0090a47a23 */ /* 0x000fe200000108d0 */
[----:B------:R-:W-:Y:S01]  /*57c0*/  LOP3.LUT R218, R9, UR21, R16, 0x96, !PT ;  /* 0x0000001509da7c12 */ /* 0x000fe2000f8e9610 */
[----:B------:R-:W-:Y:S01]  /*57d0*/  LDSM.16.MT88.4 R144, [R184+0x10800] ;  /* 0x01080000b890783b */ /* 0x000fe20000004200 */
[----:B------:R-:W-:Y:S01]  /*57e0*/  LOP3.LUT R8, R215, UR15, R8, 0x96, !PT ;  /* 0x0000000fd7087c12 */ /* 0x000fe2000f8e9608 */
[----:B------:R-:W-:Y:S01]  /*57f0*/  FFMA.FTZ R208, R209, c[0x0][0x23c], -R208 ;  /* 0x00008f00d1d07a23 */ /* 0x000fe200000108d0 */
[----:B------:R-:W-:Y:S01]  /*5800*/  HMMA.16816.F32.BF16 R64, R140, R14, R64 ;  /* 0x0000000e8c40723c */ /* 0x000fe20000041840 */
[----:B------:R-:W1:Y:S01]  /*5810*/  LDSM.16.MT88.4 R12, [R188+0x10800] ;  /* 0x01080000bc0c783b */ /* 0x000e620000004200 */
[----:B------:R-:W-:Y:S01]  /*5820*/  IMAD.WIDE.U32 R218, R218, -0x326172a9, RZ ;  /* 0xcd9e8d57dada7825 */ /* 0x000fe200078e00ff */
[----:B------:R-:W4:Y:S05]  /*5830*/  MUFU.EX2 R164, R164 ;  /* 0x000000a400a47308 */ /* 0x000f2a0000000800 */
[C---:B------:R-:W-:Y:S03]  /*5840*/  HMMA.16816.F32.BF16 R72, R112.reuse, R74, RZ ;  /* 0x0000004a7048723c */ /* 0x040fe600000418ff */
[----:B------:R-:W5:Y:S05]  /*5850*/  MUFU.EX2 R208, R208 ;  /* 0x000000d000d07308 */ /* 0x000f6a0000000800 */
[----:B------:R-:W-:Y:S08]  /*5860*/  HMMA.16816.F32.BF16 R108, R112, R110, RZ ;  /* 0x0000006e706c723c */ /* 0x000ff000000418ff */
[----:B------:R-:W-:Y:S07]  /*5870*/  HMMA.16816.F32.BF16 R120, R140, R10, R120 ;  /* 0x0000000a8c78723c */ /* 0x000fee0000041878 */
[----:B------:R-:W-:Y:S01]  /*5880*/  IMAD.WIDE.U32 R10, R8, -0x326172a9, RZ ;  /* 0xcd9e8d57080a7825 */ /* 0x000fe200078e00ff */
[----:B------:R-:W-:Y:S04]  /*5890*/  HMMA.16816.F32.BF16 R92, R112, R96, RZ ;  /* 0x00000060705c723c */ /* 0x000fe800000418ff */
[----:B------:R-:W-:-:S02]  /*58a0*/  LOP3.LUT R8, R11, UR5, R218, 0x96, !PT ;  /* 0x000000050b087c12 */ /* 0x000fc4000f8e96da */
[----:B------:R-:W-:Y:S02]  /*58b0*/  SHF.R.U32.HI R17, RZ, 0x10, R10 ;  /* 0x00000010ff117819 */ /* 0x000fe4000001160a */
[----:B------:R-:W-:Y:S01]  /*58c0*/  HMMA.16816.F32.BF16 R96, R112, R98, RZ ;  /* 0x000000627060723c */ /* 0x000fe200000418ff */
[C---:B------:R-:W-:Y:S02]  /*58d0*/  LOP3.LUT R9, R8.reuse, 0xffff, RZ, 0xc0, !PT ;  /* 0x0000ffff08097812 */ /* 0x040fe400078ec0ff */
[----:B------:R-:W-:Y:S02]  /*58e0*/  LOP3.LUT R16, R8, 0xff, RZ, 0xc0, !PT ;  /* 0x000000ff08107812 */ /* 0x000fe400078ec0ff */
[----:B------:R-:W-:Y:S02]  /*58f0*/  SHF.R.U32.HI R9, RZ, 0x8, R9 ;  /* 0x00000008ff097819 */ /* 0x000fe40000011609 */
[----:B------:R-:W-:Y:S01]  /*5900*/  LOP3.LUT R17, R17, 0xff, RZ, 0xc0, !PT ;  /* 0x000000ff11117812 */ /* 0x000fe200078ec0ff */
[----:B--2---:R-:W-:Y:S01]  /*5910*/  HMMA.16816.F32.BF16 R104, R140, R4, R104 ;  /* 0x000000048c68723c */ /* 0x004fe20000041868 */
[----:B------:R-:W-:-:S05]  /*5920*/  PRMT R16, R16, 0x5410, R9 ;  /* 0x0000541010107816 */ /* 0x000fca0000000009 */
[----:B------:R-:W-:Y:S01]  /*5930*/  HSET2.LE.AND R16, R16, R161, PT ;  /* 0x000000a110107233 */ /* 0x000fe20003803000 */
[--C-:B------:R-:W-:Y:S01]  /*5940*/  SHF.R.U32.HI R5, RZ, 0x10, R8.reuse ;  /* 0x00000010ff057819 */ /* 0x100fe20000011608 */
[C---:B------:R-:W-:Y:S01]  /*5950*/  HMMA.16816.F32.BF16 R52, R112.reuse, R56, RZ ;  /* 0x000000387034723c */ /* 0x040fe200000418ff */
[----:B------:R-:W-:Y:S02]  /*5960*/  SHF.R.U32.HI R8, RZ, 0x18, R8 ;  /* 0x00000018ff087819 */ /* 0x000fe40000011608 */
[----:B------:R-:W-:Y:S02]  /*5970*/  LOP3.LUT R5, R5, 0xff, RZ, 0xc0, !PT ;  /* 0x000000ff05057812 */ /* 0x000fe400078ec0ff */
[----:B------:R-:W-:Y:S02]  /*5980*/  LOP3.LUT R4, R10, 0xffff, RZ, 0xc0, !PT ;  /* 0x0000ffff0a047812 */ /* 0x000fe400078ec0ff */
[----:B------:R-:W-:Y:S01]  /*5990*/  PRMT R5, R5, 0x5410, R8 ;  /* 0x0000541005057816 */ /* 0x000fe20000000008 */
[----:B------:R-:W-:Y:S01]  /*59a0*/  HMMA.16816.F32.BF16 R56, R112, R58, RZ ;  /* 0x0000003a7038723c */ /* 0x000fe200000418ff */
[----:B------:R-:W-:-:S03]  /*59b0*/  SHF.R.U32.HI R4, RZ, 0x8, R4 ;  /* 0x00000008ff047819 */ /* 0x000fc60000011604 */
[----:B------:R-:W-:-:S04]  /*59c0*/  HSET2.LE.AND R5, R5, R161, PT ;  /* 0x000000a105057233 */ /* 0x000fc80003803000 */
[C---:B------:R-:W-:Y:S07]  /*59d0*/  HMMA.16816.F32.BF16 R72, R140.reuse, R18, R72 ;  /* 0x000000128c48723c */ /* 0x040fee0000041848 */
[----:B------:R-:W-:Y:S01]  /*59e0*/  LOP3.LUT R18, R10, 0xff, RZ, 0xc0, !PT ;  /* 0x000000ff0a127812 */ /* 0x000fe200078ec0ff */
[----:B------:R-:W-:Y:S01]  /*59f0*/  HMMA.16816.F32.BF16 R108, R140, R6, R108 ;  /* 0x000000068c6c723c */ /* 0x000fe2000004186c */
[----:B------:R-:W-:Y:S02]  /*5a00*/  SHF.R.U32.HI R19, RZ, 0x18, R10 ;  /* 0x00000018ff137819 */ /* 0x000fe4000001160a */
[----:B------:R-:W2:Y:S01]  /*5a10*/  LDSM.16.MT88.4 R8, [R184+0xd000] ;  /* 0x00d00000b808783b */ /* 0x000ea20000004200 */
[----:B------:R-:W-:-:S02]  /*5a20*/  PRMT R18, R18, 0x5410, R4 ;  /* 0x0000541012127816 */ /* 0x000fc40000000004 */
[----:B------:R-:W-:Y:S02]  /*5a30*/  PRMT R19, R17, 0x5410, R19 ;  /* 0x0000541011137816 */ /* 0x000fe40000000013 */
[----:B---3--:R-:W-:Y:S01]  /*5a40*/  F2FP.BF16.PACK_AB R7, R163, R162 ;  /* 0x000000a2a307723e */ /* 0x008fe200000010ff */
[C---:B-1----:R-:W-:Y:S01]  /*5a50*/  HMMA.16816.F32.BF16 R92, R140.reuse, R12, R92 ;  /* 0x0000000c8c5c723c */ /* 0x042fe2000004185c */
[----:B------:R-:W-:Y:S01]  /*5a60*/  F2FP.BF16.PACK_AB R6, R171, R206 ;  /* 0x000000ceab06723e */ /* 0x000fe200000010ff */
[--C-:B------:R-:W-:Y:S01]  /*5a70*/  HSET2.LE.AND R18, R18, R161.reuse, PT ;  /* 0x000000a112127233 */ /* 0x100fe20003803000 */
[----:B------:R-:W-:Y:S01]  /*5a80*/  LOP3.LUT R16, R16, R7, RZ, 0xc0, !PT ;  /* 0x0000000710107212 */ /* 0x000fe200078ec0ff */
[----:B------:R-:W-:Y:S01]  /*5a90*/  HSET2.LE.AND R19, R19, R161, PT ;  /* 0x000000a113137233 */ /* 0x000fe20003803000 */
[----:B------:R-:W-:Y:S01]  /*5aa0*/  LOP3.LUT R17, R5, R6, RZ, 0xc0, !PT ;  /* 0x0000000605117212 */ /* 0x000fe200078ec0ff */
[----:B------:R-:W-:Y:S01]  /*5ab0*/  FADD.FTZ R162, R162, R148 ;  /* 0x00000094a2a27221 */ /* 0x000fe20000010000 */
[----:B------:R-:W1:Y:S01]  /*5ac0*/  LDSM.16.MT88.4 R4, [R185+0xf000] ;  /* 0x00f00000b904783b */ /* 0x000e620000004200 */
[----:B------:R-:W-:Y:S01]  /*5ad0*/  HMMA.16816.F32.BF16 R96, R140, R14, R96 ;  /* 0x0000000e8c60723c */ /* 0x000fe20000041860 */
[----:B------:R-:W-:-:S02]  /*5ae0*/  FADD.FTZ R206, R206, R135 ;  /* 0x00000087cece7221 */ /* 0x000fc40000010000 */
[----:B------:R-:W3:Y:S01]  /*5af0*/  LDSM.16.MT88.4 R12, [R188+0xd000] ;  /* 0x00d00000bc0c783b */ /* 0x000ee20000004200 */
[----:B------:R-:W-:Y:S02]  /*5b00*/  FADD.FTZ R162, R163, R162 ;  /* 0x000000a2a3a27221 */ /* 0x000fe40000010000 */
[----:B------:R-:W-:Y:S02]  /*5b10*/  FADD.FTZ R206, R171, R206 ;  /* 0x000000ceabce7221 */ /* 0x000fe40000010000 */
[C---:B------:R-:W-:Y:S08]  /*5b20*/  HMMA.16816.F32.BF16 R52, R140.reuse, R20, R52 ;  /* 0x000000148c34723c */ /* 0x040ff00000041834 */
[----:B------:R-:W-:Y:S01]  /*5b30*/  HMMA.16816.F32.BF16 R56, R140, R22, R56 ;  /* 0x000000168c38723c */ /* 0x000fe20000041838 */
[----:B------:R-:W1:Y:S07]  /*5b40*/  LDSM.16.MT88.4 R20, [R184+0xf000] ;  /* 0x00f00000b814783b */ /* 0x000e6e0000004200 */
[C---:B------:R-:W-:Y:S08]  /*5b50*/  HMMA.16816.F32.BF16 R36, R112.reuse, R40, RZ ;  /* 0x000000287024723c */ /* 0x040ff000000418ff */
[C---:B------:R-:W-:Y:S08]  /*5b60*/  HMMA.16816.F32.BF16 R44, R112.reuse, R48, RZ ;  /* 0x00000030702c723c */ /* 0x040ff000000418ff */
[C---:B------:R-:W-:Y:S08]  /*5b70*/  HMMA.16816.F32.BF16 R40, R112.reuse, R42, RZ ;  /* 0x0000002a7028723c */ /* 0x040ff000000418ff */
[C---:B------:R-:W-:Y:S08]  /*5b80*/  HMMA.16816.F32.BF16 R48, R112.reuse, R50, RZ ;  /* 0x000000327030723c */ /* 0x040ff000000418ff */
[----:B------:R-:W-:Y:S01]  /*5b90*/  HMMA.16816.F32.BF16 R112, R112, R34, RZ ;  /* 0x000000227070723c */ /* 0x000fe200000418ff */
[----:B------:R-:W-:Y:S07]  /*5ba0*/  LDSM.16.MT88.4 R32, [R185+0xd000] ;  /* 0x00d00000b920783b */ /* 0x000fee0000004200 */
[C---:B------:R-:W-:Y:S07]  /*5bb0*/  HMMA.16816.F32.BF16 R116, R140.reuse, R144, R116 ;  /* 0x000000908c74723c */ /* 0x040fee0000041874 */
[----:B----4-:R-:W-:Y:S01]  /*5bc0*/  F2FP.BF16.PACK_AB R145, R165, R164 ;  /* 0x000000a4a591723e */ /* 0x010fe200000010ff */
[----:B------:R-:W-:Y:S01]  /*5bd0*/  HMMA.16816.F32.BF16 R36, R140, R28, R36 ;  /* 0x0000001c8c24723c */ /* 0x000fe20000041824 */
[----:B------:R-:W-:Y:S01]  /*5be0*/  F2FP.BF16.PACK_AB R144, R204, R170 ;  /* 0x000000aacc90723e */ /* 0x000fe200000010ff */
[----:B------:R-:W-:Y:S01]  /*5bf0*/  FADD.FTZ R164, R164, R162 ;  /* 0x000000a2a4a47221 */ /* 0x000fe20000010000 */
[----:B------:R-:W-:Y:S01]  /*5c00*/  LOP3.LUT R18, R18, R145, RZ, 0xc0, !PT ;  /* 0x0000009112127212 */ /* 0x000fe200078ec0ff */
[----:B------:R-:W-:Y:S01]  /*5c10*/  FADD.FTZ R170, R170, R206 ;  /* 0x000000ceaaaa7221 */ /* 0x000fe20000010000 */
[----:B------:R-:W-:Y:S01]  /*5c20*/  LOP3.LUT R19, R19, R144, RZ, 0xc0, !PT ;  /* 0x0000009013137212 */ /* 0x000fe200078ec0ff */
[----:B------:R-:W-:-:S02]  /*5c30*/  FADD.FTZ R164, R165, R164 ;  /* 0x000000a4a5a47221 */ /* 0x000fc40000010000 */
[----:B------:R-:W-:Y:S01]  /*5c40*/  HMMA.16816.F32.BF16 R40, R140, R30, R40 ;  /* 0x0000001e8c28723c */ /* 0x000fe20000041828 */
[----:B------:R-:W-:Y:S01]  /*5c50*/  LDSM.16.MT88.4 R28, [R188+0xf000] ;  /* 0x00f00000bc1c783b */ /* 0x000fe20000004200 */
[----:B------:R-:W-:Y:S02]  /*5c60*/  FADD.FTZ R170, R204, R170 ;  /* 0x000000aaccaa7221 */ /* 0x000fe40000010000 */
[----:B------:R-:W-:Y:S02]  /*5c70*/  FADD.FTZ R164, R212, R164 ;  /* 0x000000a4d4a47221 */ /* 0x000fe40000010000 */
[----:B------:R-:W-:Y:S02]  /*5c80*/  FADD.FTZ R170, R205, R170 ;  /* 0x000000aacdaa7221 */ /* 0x000fe40000010000 */
[----:B--2---:R-:W-:Y:S01]  /*5c90*/  HMMA.16816.F32.BF16 R52, R16, R8, R52 ;  /* 0x000000081034723c */ /* 0x004fe20000041834 */
[----:B------:R-:W-:Y:S02]  /*5ca0*/  FADD.FTZ R164, R211, R164 ;  /* 0x000000a4d3a47221 */ /* 0x000fe40000010000 */
[----:B------:R-:W-:-:S02]  /*5cb0*/  FADD.FTZ R170, R169, R170 ;  /* 0x000000aaa9aa7221 */ /* 0x000fc40000010000 */
[----:B------:R-:W-:Y:S02]  /*5cc0*/  FADD.FTZ R164, R210, R164 ;  /* 0x000000a4d2a47221 */ /* 0x000fe40000010000 */
[----:B------:R-:W-:Y:S01]  /*5cd0*/  FADD.FTZ R170, R168, R170 ;  /* 0x000000aaa8aa7221 */ /* 0x000fe20000010000 */
[----:B------:R-:W-:Y:S01]  /*5ce0*/  HMMA.16816.F32.BF16 R56, R16, R10, R56 ;  /* 0x0000000a1038723c */ /* 0x000fe20000041838 */
[----:B------:R-:W2:Y:S01]  /*5cf0*/  LDSM.16.MT88.4 R8, [R186+0x11000] ;  /* 0x01100000ba08783b */ /* 0x000ea20000004200 */
[----:B-----5:R-:W-:-:S06]  /*5d00*/  FADD.FTZ R206, R208, R164 ;  /* 0x000000a4d0ce7221 */ /* 0x020fcc0000010000 */
[C---:B-1----:R-:W-:Y:S08]  /*5d10*/  HMMA.16816.F32.BF16 R76, R16.reuse, R4, R76 ;  /* 0x00000004104c723c */ /* 0x042ff0000004184c */
[----:B------:R-:W-:Y:S01]  /*5d20*/  HMMA.16816.F32.BF16 R80, R16, R6, R80 ;  /* 0x000000061050723c */ /* 0x000fe20000041850 */
[----:B------:R-:W1:Y:S07]  /*5d30*/  LDSM.16.MT88.4 R4, [R185+0x11000] ;  /* 0x01100000b904783b */ /* 0x000e6e0000004200 */
[C---:B------:R-:W-:Y:S08]  /*5d40*/  HMMA.16816.F32.BF16 R44, R140.reuse, R24, R44 ;  /* 0x000000188c2c723c */ /* 0x040ff0000004182c */
[C---:B------:R-:W-:Y:S01]  /*5d50*/  HMMA.16816.F32.BF16 R48, R140.reuse, R26, R48 ;  /* 0x0000001a8c30723c */ /* 0x040fe20000041830 */
[----:B------:R-:W4:Y:S07]  /*5d60*/  LDSM.16.MT88.4 R24, [R186+0xf000] ;  /* 0x00f00000ba18783b */ /* 0x000f2e0000004200 */
[----:B------:R-:W-:Y:S01]  /*5d70*/  HMMA.16816.F32.BF16 R112, R140, R146, R112 ;  /* 0x000000928c70723c */ /* 0x000fe20000041870 */
[----:B------:R-:W-:Y:S04]  /*5d80*/  LDSM.16.MT88.4 R144, [R184+0x11000] ;  /* 0x01100000b890783b */ /* 0x000fe80000004200 */
[----:B------:R-:W-:Y:S03]  /*5d90*/  LDSM.16.MT88.4 R140, [R186+0xd800] ;  /* 0x00d80000ba8c783b */ /* 0x000fe60000004200 */
[C---:B---3--:R-:W-:Y:S08]  /*5da0*/  HMMA.16816.F32.BF16 R128, R16.reuse, R12, R128 ;  /* 0x0000000c1080723c */ /* 0x048ff00000041880 */
[C---:B------:R-:W-:Y:S01]  /*5db0*/  HMMA.16816.F32.BF16 R124, R16.reuse, R14, R124 ;  /* 0x0000000e107c723c */ /* 0x040fe2000004187c */
[----:B------:R-:W3:Y:S07]  /*5dc0*/  LDSM.16.MT88.4 R12, [R188+0x11000] ;  /* 0x01100000bc0c783b */ /* 0x000eee0000004200 */
[C---:B------:R-:W-:Y:S07]  /*5dd0*/  HMMA.16816.F32.BF16 R84, R16.reuse, R20, R84 ;  /* 0x000000141054723c */ /* 0x040fee0000041854 */
[----:B------:R-:W-:Y:S01]  /*5de0*/  LOP3.LUT R20, R219, UR20, R216, 0x96, !PT ;  /* 0x00000014db147c12 */ /* 0x000fe2000f8e96d8 */
[----:B--2---:R-:W-:Y:S04]  /*5df0*/  HMMA.16816.F32.BF16 R100, R16, R8, R100 ;  /* 0x000000081064723c */ /* 0x004fe80000041864 */
[----:B------:R-:W-:-:S04]  /*5e00*/  IMAD.WIDE.U32 R20, R20, -0x2daee0ad, RZ ;  /* 0xd2511f5314147825 */ /* 0x000fc800078e00ff */
[C---:B------:R-:W-:Y:S01]  /*5e10*/  HMMA.16816.F32.BF16 R120, R16.reuse, R10, R120 ;  /* 0x0000000a1078723c */ /* 0x040fe20000041878 */
[----:B------:R-:W-:Y:S02]  /*5e20*/  LOP3.LUT R214, R21, UR30, R214, 0x96, !PT ;  /* 0x0000001e15d67c12 */ /* 0x000fe4000f8e96d6 */
[----:B------:R-:W-:Y:S02]  /*5e30*/  LOP3.LUT R8, R20, 0xffff, RZ, 0xc0, !PT ;  /* 0x0000ffff14087812 */ /* 0x000fe400078ec0ff */
[----:B------:R-:W-:Y:S02]  /*5e40*/  SHF.R.U32.HI R9, RZ, 0x10, R20 ;  /* 0x00000010ff097819 */ /* 0x000fe40000011614 */
[----:B------:R-:W-:Y:S01]  /*5e50*/  LOP3.LUT R10, R214, 0xffff, RZ, 0xc0, !PT ;  /* 0x0000ffffd60a7812 */ /* 0x000fe200078ec0ff */
[----:B-1----:R-:W-:Y:S01]  /*5e60*/  HMMA.16816.F32.BF16 R104, R16, R4, R104 ;  /* 0x000000041068723c */ /* 0x002fe20000041868 */
[----:B------:R-:W-:Y:S02]  /*5e70*/  SHF.R.U32.HI R11, RZ, 0x10, R214 ;  /* 0x00000010ff0b7819 */ /* 0x000fe400000116d6 */
[----:B------:R-:W-:-:S02]  /*5e80*/  LOP3.LUT R21, R20, 0xff, RZ, 0xc0, !PT ;  /* 0x000000ff14157812 */ /* 0x000fc400078ec0ff */
[----:B------:R-:W-:Y:S02]  /*5e90*/  SHF.R.U32.HI R8, RZ, 0x8, R8 ;  /* 0x00000008ff087819 */ /* 0x000fe40000011608 */
[----:B------:R-:W-:Y:S01]  /*5ea0*/  LOP3.LUT R9, R9, 0xff, RZ, 0xc0, !PT ;  /* 0x000000ff09097812 */ /* 0x000fe200078ec0ff */
[C---:B------:R-:W-:Y:S01]  /*5eb0*/  HMMA.16816.F32.BF16 R36, R16.reuse, R136, R36 ;  /* 0x000000881024723c */ /* 0x040fe20000041824 */
[----:B------:R-:W-:Y:S02]  /*5ec0*/  SHF.R.U32.HI R10, RZ, 0x8, R10 ;  /* 0x00000008ff0a7819 */ /* 0x000fe4000001160a */
[----:B------:R-:W-:Y:S02]  /*5ed0*/  LOP3.LUT R11, R11, 0xff, RZ, 0xc0, !PT ;  /* 0x000000ff0b0b7812 */ /* 0x000fe400078ec0ff */
[----:B------:R-:W-:Y:S02]  /*5ee0*/  SHF.R.U32.HI R20, RZ, 0x18, R20 ;  /* 0x00000018ff147819 */ /* 0x000fe40000011614 */
[----:B------:R-:W-:Y:S01]  /*5ef0*/  LOP3.LUT R5, R214, 0xff, RZ, 0xc0, !PT ;  /* 0x000000ffd6057812 */ /* 0x000fe200078ec0ff */
[----:B------:R-:W-:Y:S01]  /*5f00*/  HMMA.16816.F32.BF16 R40, R16, R138, R40 ;  /* 0x0000008a1028723c */ /* 0x000fe20000041828 */
[----:B------:R-:W-:Y:S01]  /*5f10*/  SHF.R.U32.HI R4, RZ, 0x18, R214 ;  /* 0x00000018ff047819 */ /* 0x000fe200000116d6 */
[----:B------:R-:W-:Y:S01]  /*5f20*/  LDSM.16.MT88.4 R136, [R185+0xd800] ;  /* 0x00d80000b988783b */ /* 0x000fe20000004200 */
[----:B------:R-:W-:-:S02]  /*5f30*/  PRMT R21, R21, 0x5410, R8 ;  /* 0x0000541015157816 */ /* 0x000fc40000000008 */
[----:B------:R-:W-:Y:S02]  /*5f40*/  PRMT R20, R9, 0x5410, R20 ;  /* 0x0000541009147816 */ /* 0x000fe40000000014 */
[----:B------:R-:W-:Y:S01]  /*5f50*/  PRMT R5, R5, 0x5410, R10 ;  /* 0x0000541005057816 */ /* 0x000fe2000000000a */
[----:B------:R-:W-:Y:S01]  /*5f60*/  HMMA.16816.F32.BF16 R44, R16, R32, R44 ;  /* 0x00000020102c723c */ /* 0x000fe2000004182c */
[----:B------:R-:W-:Y:S02]  /*5f70*/  PRMT R4, R11, 0x5410, R4 ;  /* 0x000054100b047816 */ /* 0x000fe40000000004 */
[----:B------:R-:W-:Y:S01]  /*5f80*/  LDSM.16.MT88.4 R8, [R188+0xf800] ;  /* 0x00f80000bc08783b */ /* 0x000fe20000004200 */
[----:B------:R-:W-:-:S04]  /*5f90*/  HSET2.LE.AND R5, R5, R161, PT ;  /* 0x000000a105057233 */ /* 0x000fc80003803000 */
        /* <DEDUP_REMOVED lines=8> */
[C---:B------:R-:W-:Y:S08]  /*6020*/  HMMA.16816.F32.BF16 R88, R16.reuse, R22, R88 ;  /* 0x000000161058723c */ /* 0x040ff00000041858 */
[C---:B---3--:R-:W-:Y:S08]  /*6030*/  HMMA.16816.F32.BF16 R92, R16.reuse, R12, R92 ;  /* 0x0000000c105c723c */ /* 0x048ff0000004185c */
[C---:B------:R-:W-:Y:S01]  /*6040*/  HMMA.16816.F32.BF16 R96, R16.reuse, R14, R96 ;  /* 0x0000000e1060723c */ /* 0x040fe20000041860 */
[----:B------:R-:W1:Y:S07]  /*6050*/  LDSM.16.MT88.4 R12, [R188+0xd800] ;  /* 0x00d80000bc0c783b */ /* 0x000e6e0000004200 */
[C---:B------:R-:W-:Y:S07]  /*6060*/  HMMA.16816.F32.BF16 R108, R16.reuse, R6, R108 ;  /* 0x00000006106c723c */ /* 0x040fee000004186c */
[--C-:B------:R-:W-:Y:S01]  /*6070*/  HSET2.LE.AND R6, R21, R161.reuse, PT ;  /* 0x000000a115067233 */ /* 0x100fe20003803000 */
[----:B------:R-:W-:Y:S01]  /*6080*/  HMMA.16816.F32.BF16 R116, R16, R144, R116 ;  /* 0x000000901074723c */ /* 0x000fe20000041874 */
[--C-:B------:R-:W-:Y:S01]  /*6090*/  HSET2.LE.AND R7, R20, R161.reuse, PT ;  /* 0x000000a114077233 */ /* 0x100fe20003803000 */
[----:B------:R-:W-:Y:S01]  /*60a0*/  F2FP.BF16.PACK_AB R20, R169, R205 ;  /* 0x000000cda914723e */ /* 0x000fe200000010ff */
[----:B------:R-:W-:Y:S01]  /*60b0*/  HSET2.LE.AND R161, R4, R161, PT ;  /* 0x000000a104a17233 */ /* 0x000fe20003803000 */
[----:B------:R-:W-:Y:S01]  /*60c0*/  F2FP.BF16.PACK_AB R4, R211, R212 ;  /* 0x000000d4d304723e */ /* 0x000fe200000010ff */
[----:B------:R-:W-:Y:S01]  /*60d0*/  FADD.FTZ R205, R166, R170 ;  /* 0x000000aaa6cd7221 */ /* 0x000fe20000010000 */
[----:B------:R-:W-:-:S02]  /*60e0*/  F2FP.BF16.PACK_AB R21, R208, R210 ;  /* 0x000000d2d015723e */ /* 0x000fc400000010ff */
[----:B------:R-:W-:Y:S01]  /*60f0*/  HMMA.16816.F32.BF16 R112, R16, R146, R112 ;  /* 0x000000921070723c */ /* 0x000fe20000041870 */
[----:B------:R-:W2:Y:S01]  /*6100*/  LDSM.16.MT88.4 R16, [R188+0x11800] ;  /* 0x01180000bc10783b */ /* 0x000ea20000004200 */
[----:B------:R-:W-:Y:S02]  /*6110*/  F2FP.BF16.PACK_AB R144, R166, R168 ;  /* 0x000000a8a690723e */ /* 0x000fe400000010ff */
[----:B------:R-:W-:Y:S02]  /*6120*/  LOP3.LUT R4, R5, R4, RZ, 0xc0, !PT ;  /* 0x0000000405047212 */ /* 0x000fe400078ec0ff */
[----:B------:R-:W-:Y:S02]  /*6130*/  LOP3.LUT R5, R161, R20, RZ, 0xc0, !PT ;  /* 0x00000014a1057212 */ /* 0x000fe400078ec0ff */
[----:B------:R-:W-:Y:S02]  /*6140*/  LOP3.LUT R6, R6, R21, RZ, 0xc0, !PT ;  /* 0x0000001506067212 */ /* 0x000fe400078ec0ff */
[----:B------:R-:W-:Y:S01]  /*6150*/  LOP3.LUT R7, R7, R144, RZ, 0xc0, !PT ;  /* 0x0000009007077212 */ /* 0x000fe200078ec0ff */
[----:B------:R-:W3:Y:S06]  /*6160*/  LDSM.16.MT88.4 R20, [R184+0xf800] ;  /* 0x00f80000b814783b */ /* 0x000eec0000004200 */
[C---:B-1----:R-:W-:Y:S08]  /*6170*/  HMMA.16816.F32.BF16 R128, R4.reuse, R12, R128 ;  /* 0x0000000c0480723c */ /* 0x042ff00000041880 */
[C---:B------:R-:W-:Y:S01]  /*6180*/  HMMA.16816.F32.BF16 R124, R4.reuse, R14, R124 ;  /* 0x0000000e047c723c */ /* 0x040fe2000004187c */
[----:B------:R-:W1:Y:S07]  /*6190*/  LDSM.16.MT88.4 R12, [R186+0x11800] ;  /* 0x01180000ba0c783b */ /* 0x000e6e0000004200 */
[C---:B------:R-:W-:Y:S08]  /*61a0*/  HMMA.16816.F32.BF16 R60, R4.reuse, R8, R60 ;  /* 0x00000008043c723c */ /* 0x040ff0000004183c */
[C---:B------:R-:W-:Y:S01]  /*61b0*/  HMMA.16816.F32.BF16 R64, R4.reuse, R10, R64 ;  /* 0x0000000a0440723c */ /* 0x040fe20000041840 */
[----:B------:R-:W4:Y:S07]  /*61c0*/  LDSM.16.MT88.4 R8, [R185+0x11800] ;  /* 0x01180000b908783b */ /* 0x000f2e0000004200 */
[C---:B--2---:R-:W-:Y:S08]  /*61d0*/  HMMA.16816.F32.BF16 R92, R4.reuse, R16, R92 ;  /* 0x00000010045c723c */ /* 0x044ff0000004185c */
[C---:B------:R-:W-:Y:S01]  /*61e0*/  HMMA.16816.F32.BF16 R96, R4.reuse, R18, R96 ;  /* 0x000000120460723c */ /* 0x040fe20000041860 */
        /* <DEDUP_REMOVED lines=15> */
[C---:B----4-:R-:W-:Y:S08]  /*62e0*/  HMMA.16816.F32.BF16 R104, R4.reuse, R8, R104 ;  /* 0x000000080468723c */ /* 0x050ff00000041868 */
[C---:B------:R-:W-:Y:S08]  /*62f0*/  HMMA.16816.F32.BF16 R108, R4.reuse, R10, R108 ;  /* 0x0000000a046c723c */ /* 0x040ff0000004186c */
[C---:B--2---:R-:W-:Y:S08]  /*6300*/  HMMA.16816.F32.BF16 R116, R4.reuse, R16, R116 ;  /* 0x000000100474723c */ /* 0x044ff00000041874 */
[----:B------:R-:W-:Y:S01]  /*6310*/  HMMA.16816.F32.BF16 R112, R4, R18, R112 ;  /* 0x000000120470723c */ /* 0x000fe20000041870 */
[----:B------:R-:W-:Y:S11]  /*6320*/  @!P0 BRA `(.L_x_306) ;  /* 0x0000401000008947 */ /* 0x000ff60003800000 */
[----:B------:R-:W-:-:S04]  /*6330*/  DEPBAR.LE SB0, 0x0 ;  /* 0x000080000000791a */ /* 0x000fc80000000000 */
[----:B------:R-:W-:Y:S01]  /*6340*/  UIADD3 UR17, UR8, -0x2, URZ ;  /* 0xfffffffe08117890 */ /* 0x000fe2000fffe03f */
[----:B------:R-:W-:Y:S01]  /*6350*/  ISETP.GE.AND P4, PT, R202, c[0x0][0x220], PT ;  /* 0x00008800ca007a0c */ /* 0x000fe20003f86270 */
[----:B------:R-:W-:Y:S01]  /*6360*/  BAR.SYNC.DEFER_BLOCKING 0x0 ;  /* 0x0000000000007b1d */ /* 0x000fe20000010000 */
[----:B------:R-:W-:Y:S01]  /*6370*/  ISETP.GE.AND P3, PT, R197, c[0x0][0x220], PT ;  /* 0x00008800c5007a0c */ /* 0x000fe20003f66270 */
[----:B------:R-:W-:Y:S01]  /*6380*/  USHF.R.S32.HI UR5, URZ, 0x1f, UR17 ;  /* 0x0000001f3f057899 */ /* 0x000fe20008011411 */
[----:B------:R-:W-:Y:S01]  /*6390*/  ISETP.GE.AND P2, PT, R196, c[0x0][0x220], PT ;  /* 0x00008800c4007a0c */ /* 0x000fe20003f46270 */
[----:B------:R-:W-:Y:S01]  /*63a0*/  UIMAD UR4, UR11, UR17, URZ ;  /* 0x000000110b0472a4 */ /* 0x000fe2000f8e023f */
[----:B------:R-:W-:Y:S01]  /*63b0*/  IMAD.U32 R0, RZ, RZ, UR17 ;  /* 0x00000011ff007e24 */ /* 0x000fe2000f8e00ff */
[----:B------:R-:W-:Y:S01]  /*63c0*/  UISETP.GE.AND UP0, UPT, UR8, 0x3, UPT ;  /* 0x000000030800788c */ /* 0x000fe2000bf06270 */
[----:B------:R-:W-:Y:S01]  /*63d0*/  IMAD.MOV.U32 R4, RZ, RZ, R222 ;  /* 0x000000ffff047224 */ /* 0x000fe200078e00de */
[----:B------:R-:W-:Y:S01]  /*63e0*/  UIMAD UR4, UR5, UR12, UR4 ;  /* 0x0000000c050472a4 */ /* 0x000fe2000f8e0204 */
[----:B------:R-:W-:-:S04]  /*63f0*/  IMAD.MOV.U32 R5, RZ, RZ, R225 ;  /* 0x000000ffff057224 */ /* 0x000fc800078e00e1 */
[----:B------:R-:W-:-:S05]  /*6400*/  IMAD.WIDE.U32 R4, R0, UR12, R4 ;  /* 0x0000000c00047c25 */ /* 0x000fca000f8e0004 */
[----:B------:R-:W-:Y:S02]  /*6410*/  IADD3 R2, R5, UR4, RZ ;  /* 0x0000000405027c10 */ /* 0x000fe4000fffe0ff */
[C---:B------:R-:W-:Y:S02]  /*6420*/  @!P4 LEA R16, P6, R4.reuse, c[0x0][0x170], 0x1 ;  /* 0x00005c000410ca11 */ /* 0x040fe400078c08ff */
[C---:B------:R-:W-:Y:S02]  /*6430*/  @!P3 LEA R12, P1, R4.reuse, c[0x0][0x170], 0x1 ;  /* 0x00005c00040cba11 */ /* 0x040fe400078208ff */
[C---:B------:R-:W-:Y:S01]  /*6440*/  @!P2 LEA R10, P0, R4.reuse, c[0x0][0x170], 0x1 ;  /* 0x00005c00040aaa11 */ /* 0x040fe200078008ff */
[----:B------:R-:W-:Y:S01]  /*6450*/  @P4 STS.128 [R195+0xc000], RZ ;  /* 0x00c000ffc3004388 */ /* 0x000fe20000000c00 */
[C---:B------:R-:W-:Y:S02]  /*6460*/  IADD3 R0, P5, R4.reuse, UR14, RZ ;  /* 0x0000000e04007c10 */ /* 0x040fe4000ffbe0ff */
[----:B------:R-:W-:-:S02]  /*6470*/  @!P4 LEA.HI.X R17, R4, c[0x0][0x174], R2, 0x1, P6 ;  /* 0x00005d000411ca11 */ /* 0x000fc400030f0c02 */
[C-C-:B------:R-:W-:Y:S02]  /*6480*/  @!P3 LEA.HI.X R13, R4.reuse, c[0x0][0x174], R2.reuse, 0x1, P1 ;  /* 0x00005d00040dba11 */ /* 0x140fe400008f0c02 */
[----:B------:R-:W-:Y:S01]  /*6490*/  @!P2 LEA.HI.X R11, R4, c[0x0][0x174], R2, 0x1, P0 ;  /* 0x00005d00040baa11 */ /* 0x000fe200000f0c02 */
        /* <DEDUP_REMOVED lines=8> */
[C---:B------:R-:W-:Y:S01]  /*6520*/  @!P2 LEA R6, P0, R0.reuse, c[0x0][0x170], 0x1 ;  /* 0x00005c000006aa11 */ /* 0x040fe200078008ff */
[----:B------:R-:W-:Y:S01]  /*6530*/  @!PT LDS RZ, [RZ] ;  /* 0x00000000fffff984 */ /* 0x000fe20000000800 */
[----:B------:R-:W-:Y:S01]  /*6540*/  @!PT LDS RZ, [RZ] ;  /* 0x00000000fffff984 */ /* 0x000fe20000000800 */
[----:B------:R-:W-:Y:S01]  /*6550*/  @!PT LDS RZ, [RZ] ;  /* 0x00000000fffff984 */ /* 0x000fe20000000800 */
[----:B------:R2:W-:Y:S01]  /*6560*/  @!P3 LDGSTS.E.BYPASS.LTC128B.128 [R195+0xe000], [R12.64+0x80] ;  /* 0x0e0000800cc3bfae */ /* 0x0005e2000b901d52 */
[----:B------:R-:W-:-:S02]  /*6570*/  IADD3 R4, P5, R0, UR14, RZ ;  /* 0x0000000e00047c10 */ /* 0x000fc4000ffbe0ff */
[C-C-:B------:R-:W-:Y:S01]  /*6580*/  @!P4 LEA.HI.X R15, R0.reuse, c[0x0][0x174], R2.reuse, 0x1, P6 ;  /* 0x00005d00000fca11 */ /* 0x140fe200030f0c02 */
[----:B------:R-:W-:Y:S01]  /*6590*/  @P2 STS.128 [R195+0x10000], RZ ;  /* 0x010000ffc3002388 */ /* 0x000fe20000000c00 */
[C-C-:B------:R-:W-:Y:S02]  /*65a0*/  @!P3 LEA.HI.X R9, R0.reuse, c[0x0][0x174], R2.reuse, 0x1, P1 ;  /* 0x00005d000009ba11 */ /* 0x140fe400008f0c02 */
[----:B------:R-:W-:Y:S01]  /*65b0*/  @!P2 LEA.HI.X R7, R0, c[0x0][0x174], R2, 0x1, P0 ;  /* 0x00005d000007aa11 */ /* 0x000fe200000f0c02 */
[----:B------:R-:W-:Y:S01]  /*65c0*/  @!PT LDS RZ, [RZ] ;  /* 0x00000000fffff984 */ /* 0x000fe20000000800 */
[----:B------:R-:W-:Y:S01]  /*65d0*/  @!PT LDS RZ, [RZ] ;  /* 0x00000000fffff984 */ /* 0x000fe20000000800 */
[----:B------:R-:W-:Y:S01]  /*65e0*/  @!PT LDS RZ, [RZ] ;  /* 0x00000000fffff984 */ /* 0x000fe20000000800 */
[----:B------:R3:W-:Y:S01]  /*65f0*/  @!P2 LDGSTS.E.BYPASS.LTC128B.128 [R195+0x10000], [R10.64+0x100] ;  /* 0x100001000ac3afae */ /* 0x0007e2000b901d52 */
[----:B------:R-:W-:Y:S02]  /*6600*/  IADD3.X R2, R2, UR9, RZ, P5, !PT ;  /* 0x0000000902027c10 */ /* 0x000fe4000affe4ff */
[C---:B------:R-:W-:Y:S01]  /*6610*/  @!P4 LEA R22, P6, R4.reuse, c[0x0][0x170], 0x1 ;  /* 0x00005c000416ca11 */ /* 0x040fe200078c08ff */
[----:B------:R-:W-:Y:S01]  /*6620*/  @P4 STS.128 [R195+0xc800], RZ ;  /* 0x00c800ffc3004388 */ /* 0x000fe20000000c00 */
[----:B------:R-:W-:-:S02]  /*6630*/  @!P3 LEA R20, P1, R4, c[0x0][0x170], 0x1 ;  /* 0x00005c000414ba11 */ /* 0x000fc400078208ff */
[C---:B------:R-:W-:Y:S01]  /*6640*/  @!P2 LEA R18, P0, R4.reuse, c[0x0][0x170], 0x1 ;  /* 0x00005c000412aa11 */ /* 0x040fe200078008ff */
[----:B------:R-:W-:Y:S01]  /*6650*/  @!PT LDS RZ, [RZ] ;  /* 0x00000000fffff984 */ /* 0x000fe20000000800 */
[----:B------:R-:W-:Y:S01]  /*6660*/  @!PT LDS RZ, [RZ] ;  /* 0x00000000fffff984 */ /* 0x000fe20000000800 */
[----:B------:R-:W-:Y:S01]  /*6670*/  @!PT LDS RZ, [RZ] ;  /* 0x00000000fffff984 */ /* 0x000fe20000000800 */
[----:B------:R2:W-:Y:S01]  /*6680*/  @!P4 LDGSTS.E.BYPASS.LTC128B.128 [R195+0xc800], [R14.64] ;  /* 0x0c8000000ec3cfae */ /* 0x0005e2000b901d52 */
        /* <DEDUP_REMOVED lines=9> */
[----:B------:R-:W-:-:S02]  /*6720*/  IADD3.X R2, R2, UR9, RZ, P5, !PT ;  /* 0x0000000902027c10 */ /* 0x000fc4000affe4ff */
        /* <DEDUP_REMOVED lines=12> */
[----:B------:R-:W-:-:S02]  /*67f0*/  IMAD.U32 R2, RZ, RZ, UR17 ;  /* 0x00000011ff027e24 */ /* 0x000fc4000f8e00ff */
        /* <DEDUP_REMOVED lines=31> */
[----:B-1----:R-:W1:Y:S04]  /*69f0*/  LDSM.16.M88.4 R16, [R193+0x6800] ;  /* 0x00680000c110783b */ /* 0x002e680000000200 */
[----:B------:R-:W1:Y:S04]  /*6a00*/  LDSM.16.M88.4 R160, [R193+0x7000] ;  /* 0x00700000c1a0783b */ /* 0x000e680000000200 */
[----:B--2---:R-:W-:Y:S04]  /*6a10*/  LDSM.16.M88.4 R12, [R192] ;  /* 0x00000000c00c783b */ /* 0x004fe80000000200 */
[----:B------:R-:W-:Y:S04]  /*6a20*/  LDSM.16.M88.4 R148, [R191] ;  /* 0x00000000bf94783b */ /* 0x000fe80000000200 */
[----:B----4-:R-:W2:Y:S04]  /*6a30*/  LDSM.16.M88.4 R4, [R193+0x7800] ;  /* 0x00780000c104783b */ /* 0x010ea80000000200 */
[----:B------:R-:W4:Y:S04]  /*6a40*/  LDSM.16.M88.4 R212, [R183] ;  /* 0x00000000b7d4783b */ /* 0x000f280000000200 */
[----:B------:R-:W2:Y:S04]  /*6a50*/  LDSM.16.M88.4 R140, [R182] ;  /* 0x00000000b68c783b */ /* 0x000ea80000000200 */
[----:B------:R-:W2:Y:S04]  /*6a60*/  LDSM.16.M88.4 R136, [R181] ;  /* 0x00000000b588783b */ /* 0x000ea80000000200 */
[----:B---3--:R-:W-:Y:S01]  /*6a70*/  LDSM.16.M88.4 R8, [R190] ;  /* 0x00000000be08783b */ /* 0x008fe20000000200 */
[C---:B-----5:R-:W-:Y:S03]  /*6a80*/  HMMA.16816.F32.BF16 R24, R152.reuse, R30, RZ ;  /* 0x0000001e9818723c */ /* 0x060fe600000418ff */
[----:B------:R-:W3:Y:S04]  /*6a90*/  LDSM.16.M88.4 R216, [R187+0x6000] ;  /* 0x00600000bbd8783b */ /* 0x000ee80000000200 */
[----:B------:R-:W5:Y:S01]  /*6aa0*/  LDSM.16.M88.4 R208, [R187+0x6800] ;  /* 0x00680000bbd0783b */ /* 0x000f620000000200 */
[C---:B------:R-:W-:Y:S03]  /*6ab0*/  HMMA.16816.F32.BF16 R28, R152.reuse, R28, RZ ;  /* 0x0000001c981c723c */ /* 0x040fe600000418ff */
[----:B------:R-:W3:Y:S04]  /*6ac0*/  LDSM.16.M88.4 R144, [R187+0x7000] ;  /* 0x00700000bb90783b */ /* 0x000ee80000000200 */
[----:B------:R-:W3:Y:S01]  /*6ad0*/  LDSM.16.M88.4 R32, [R187+0x7800] ;  /* 0x00780000bb20783b */ /* 0x000ee20000000200 */
[C---:B-1----:R-:W-:Y:S03]  /*6ae0*/  HMMA.16816.F32.BF16 R20, R152.reuse, R16, RZ ;  /* 0x000000109814723c */ /* 0x042fe600000418ff */
[----:B------:R-:W-:Y:S04]  /*6af0*/  LDSM.16.M88.4 R168, [R180] ;  /* 0x00000000b4a8783b */ /* 0x000fe80000000200 */
[----:B------:R-:W1:Y:S01]  /*6b00*/  S2R R0, SR_TID.X ;  /* 0x0000000000007919 */ /* 0x000e620000002100 */
[C---:B------:R-:W-:Y:S03]  /*6b10*/  HMMA.16816.F32.BF16 R16, R152.reuse, R18, RZ ;  /* 0x000000129810723c */ /* 0x040fe600000418ff */
[----:B------:R-:W0:Y:S05]  /*6b20*/  LDGDEPBAR ;  /* 0x00000000000079af */ /* 0x000e2a0000000000 */
[C---:B------:R-:W-:Y:S08]  /*6b30*/  HMMA.16816.F32.BF16 R164, R152.reuse, R160, RZ ;  /* 0x000000a098a4723c */ /* 0x040ff000000418ff */
[----:B------:R-:W-:Y:S01]  /*6b40*/  HMMA.16816.F32.BF16 R160, R152, R162, RZ ;  /* 0x000000a298a0723c */ /* 0x000fe200000418ff */
[----:B-1----:R-:W-:-:S07]  /*6b50*/  IMAD.SHL.U32 R0, R0, 0x2, RZ ;  /* 0x0000000200007824 */ /* 0x002fce00078e00ff */
[----:B--2---:R-:W-:Y:S01]  /*6b60*/  HMMA.16816.F32.BF16 R156, R152, R4, RZ ;  /* 0x00000004989c723c */ /* 0x004fe200000418ff */
[----:B------:R-:W-:-:S05]  /*6b70*/  LOP3.LUT R0, R0, 0x6, RZ, 0xc0, !PT ;  /* 0x0000000600007812 */ /* 0x000fca00078ec0ff */
[----:B------:R-:W-:Y:S02]  /*6b80*/  IMAD R0, R2, 0x40, R0 ;  /* 0x0000004002007824 */ /* 0x000fe400078e0200 */
[----:B------:R-:W-:Y:S01]  /*6b90*/  HMMA.16816.F32.BF16 R152, R152, R6, RZ ;  /* 0x000000069898723c */ /* 0x000fe200000418ff */
[----:B------:R-:W1:Y:S02]  /*6ba0*/  LDSM.16.M88.4 R4, [R189] ;  /* 0x00000000bd04783b */ /* 0x000e640000000200 */
[----:B------:R-:W-:-:S05]  /*6bb0*/  IADD3 R2, R0, 0x9, RZ ;  /* 0x0000000900027810 */ /* 0x000fca0007ffe0ff */
[----:B------:R-:W-:Y:S01]  /*6bc0*/  HMMA.16816.F32.BF16 R24, R12, R150, R24 ;  /* 0x000000960c18723c */ /* 0x000fe20000041818 */
[C---:B------:R-:W-:Y:S02]  /*6bd0*/  ISETP.GE.AND P6, PT, R2.reuse, R134, PT ;  /* 0x000000860200720c */ /* 0x040fe40003fc6270 */
[----:B------:R-:W-:Y:S02]  /*6be0*/  ISETP.GE.AND P0, PT, R2, R133, PT ;  /* 0x000000850200720c */ /* 0x000fe40003f06270 */
[----:B------:R-:W-:-:S03]  /*6bf0*/  IADD3 R2, R0, 0x18, RZ ;  /* 0x0000001800027810 */ /* 0x000fc60007ffe0ff */
[C---:B------:R-:W-:Y:S01]  /*6c00*/  HMMA.16816.F32.BF16 R28, R12.reuse, R148, R28 ;  /* 0x000000940c1c723c */ /* 0x040fe2000004181c */
[----:B------:R-:W2:Y:S07]  /*6c10*/  LDSM.16.M88.4 R148, [R180+0x800] ;  /* 0x00080000b494783b */ /* 0x000eae0000000200 */
[C---:B----4-:R-:W-:Y:S08]  /*6c20*/  HMMA.16816.F32.BF16 R20, R12.reuse, R212, R20 ;  /* 0x000000d40c14723c */ /* 0x050ff00000041814 */
[C---:B------:R-:W-:Y:S01]  /*6c30*/  HMMA.16816.F32.BF16 R16, R12.reuse, R214, R16 ;  /* 0x000000d60c10723c */ /* 0x040fe20000041810 */
[----:B------:R-:W-:Y:S07]  /*6c40*/  LDSM.16.M88.4 R212, [R193+0x8000] ;  /* 0x00800000c1d4783b */ /* 0x000fee0000000200 */
[C---:B------:R-:W-:Y:S08]  /*6c50*/  HMMA.16816.F32.BF16 R164, R12.reuse, R140, R164 ;  /* 0x0000008c0ca4723c */ /* 0x040ff000000418a4 */
[C---:B------:R-:W-:Y:S01]  /*6c60*/  HMMA.16816.F32.BF16 R160, R12.reuse, R142, R160 ;  /* 0x0000008e0ca0723c */ /* 0x040fe200000418a0 */
[----:B------:R-:W4:Y:S07]  /*6c70*/  LDSM.16.M88.4 R140, [R180+0x1000] ;  /* 0x00100000b48c783b */ /* 0x000f2e0000000200 */
[C---:B------:R-:W-:Y:S08]  /*6c80*/  HMMA.16816.F32.BF16 R156, R12.reuse, R136, R156 ;  /* 0x000000880c9c723c */ /* 0x040ff0000004189c */
[----:B------:R-:W-:Y:S01]  /*6c90*/  HMMA.16816.F32.BF16 R152, R12, R138, R152 ;  /* 0x0000008a0c98723c */ /* 0x000fe20000041898 */
[----:B------:R-:W1:Y:S04]  /*6ca0*/  LDSM.16.M88.4 R136, [R180+0x1800] ;  /* 0x00180000b488783b */ /* 0x000e680000000200 */
[----:B------:R-:W1:Y:S03]  /*6cb0*/  LDSM.16.M88.4 R12, [R194+0x2000] ;  /* 0x00200000c20c783b */ /* 0x000e660000000200 */
[C---:B---3--:R-:W-:Y:S08]  /*6cc0*/  HMMA.16816.F32.BF16 R24, R8.reuse, R218, R24 ;  /* 0x000000da0818723c */ /* 0x048ff00000041818 */
[C---:B------:R-:W-:Y:S01]  /*6cd0*/  HMMA.16816.F32.BF16 R28, R8.reuse, R216, R28 ;  /* 0x000000d8081c723c */ /* 0x040fe2000004181c */
[----:B------:R-:W3:Y:S07]  /*6ce0*/  LDSM.16.M88.4 R216, [R193+0x8800] ;  /* 0x00880000c1d8783b */ /* 0x000eee0000000200 */
[C---:B-----5:R-:W-:Y:S08]  /*6cf0*/  HMMA.16816.F32.BF16 R20, R8.reuse, R208, R20 ;  /* 0x000000d00814723c */ /* 0x060ff00000041814 */
[C---:B------:R-:W-:Y:S01]  /*6d00*/  HMMA.16816.F32.BF16 R16, R8.reuse, R210, R16 ;  /* 0x000000d20810723c */ /* 0x040fe20000041810 */
[----:B------:R-:W-:Y:S07]  /*6d10*/  LDSM.16.M88.4 R208, [R179] ;  /* 0x00000000b3d0783b */ /* 0x000fee0000000200 */
[C---:B------:R-:W-:Y:S08]  /*6d20*/  HMMA.16816.F32.BF16 R164, R8.reuse, R144, R164 ;  /* 0x0000009008a4723c */ /* 0x040ff000000418a4 */
[C---:B------:R-:W-:Y:S01]  /*6d30*/  HMMA.16816.F32.BF16 R160, R8.reuse, R146, R160 ;  /* 0x0000009208a0723c */ /* 0x040fe200000418a0 */
[----:B------:R-:W5:Y:S07]  /*6d40*/  LDSM.16.M88.4 R144, [R193+0x9000] ;  /* 0x00900000c190783b */ /* 0x000f6e0000000200 */
[C---:B------:R-:W-:Y:S08]  /*6d50*/  HMMA.16816.F32.BF16 R156, R8.reuse, R32, R156 ;  /* 0x00000020089c723c */ /* 0x040ff0000004189c */
[----:B------:R-:W-:Y:S01]  /*6d60*/  HMMA.16816.F32.BF16 R152, R8, R34, R152 ;  /* 0x000000220898723c */ /* 0x000fe20000041898 */
[----:B------:R-:W3:Y:S04]  /*6d70*/  LDSM.16.M88.4 R32, [R193+0x9800] ;  /* 0x00980000c120783b */ /* 0x000ee80000000200 */
[----:B------:R-:W3:Y:S03]  /*6d80*/  LDSM.16.M88.4 R8, [R192+0x2000] ;  /* 0x00200000c008783b */ /* 0x000ee60000000200 */
[C---:B-1----:R-:W-:Y:S08]  /*6d90*/  HMMA.16816.F32.BF16 R24, R4.reuse, R170, R24 ;  /* 0x000000aa0418723c */ /* 0x042ff00000041818 */
[C---:B------:R-:W-:Y:S01]  /*6da0*/  HMMA.16816.F32.BF16 R28, R4.reuse, R168, R28 ;  /* 0x000000a8041c723c */ /* 0x040fe2000004181c */
[----:B------:R-:W1:Y:S07]  /*6db0*/  LDSM.16.M88.4 R168, [R178] ;  /* 0x00000000b2a8783b */ /* 0x000e6e0000000200 */
[C---:B--2---:R-:W-:Y:S08]  /*6dc0*/  HMMA.16816.F32.BF16 R20, R4.reuse, R148, R20 ;  /* 0x000000940414723c */ /* 0x044ff00000041814 */
[C---:B------:R-:W-:Y:S01]  /*6dd0*/  HMMA.16816.F32.BF16 R16, R4.reuse, R150, R16 ;  /* 0x000000960410723c */ /* 0x040fe20000041810 */
[----:B------:R-:W2:Y:S07]  /*6de0*/  LDSM.16.M88.4 R148, [R177] ;  /* 0x00000000b194783b */ /* 0x000eae0000000200 */
[C---:B----4-:R-:W-:Y:S08]  /*6df0*/  HMMA.16816.F32.BF16 R164, R4.reuse, R140, R164 ;  /* 0x0000008c04a4723c */ /* 0x050ff000000418a4 */
[C---:B------:R-:W-:Y:S01]  /*6e00*/  HMMA.16816.F32.BF16 R160, R4.reuse, R142, R160 ;  /* 0x0000008e04a0723c */ /* 0x040fe200000418a0 */
[----:B------:R-:W-:Y:S07]  /*6e10*/  LDSM.16.M88.4 R140, [R176] ;  /* 0x00000000b08c783b */ /* 0x000fee0000000200 */
[C---:B------:R-:W-:Y:S08]  /*6e20*/  HMMA.16816.F32.BF16 R156, R4.reuse, R136, R156 ;  /* 0x00000088049c723c */ /* 0x040ff0000004189c */
[----:B------:R-:W-:Y:S01]  /*6e30*/  HMMA.16816.F32.BF16 R152, R4, R138, R152 ;  /* 0x0000008a0498723c */ /* 0x000fe20000041898 */
[----:B------:R-:W-:Y:S04]  /*6e40*/  LDSM.16.M88.4 R4, [R190+0x2000] ;  /* 0x00200000be04783b */ /* 0x000fe80000000200 */
[----:B------:R-:W4:Y:S03]  /*6e50*/  LDSM.16.M88.4 R136, [R187+0x8000] ;  /* 0x00800000bb88783b */ /* 0x000f260000000200 */
[C---:B------:R-:W-:Y:S08]  /*6e60*/  HMMA.16816.F32.BF16 R24, R12.reuse, R214, R24 ;  /* 0x000000d60c18723c */ /* 0x040ff00000041818 */
[C---:B------:R-:W-:Y:S01]  /*6e70*/  HMMA.16816.F32.BF16 R28, R12.reuse, R212, R28 ;  /* 0x000000d40c1c723c */ /* 0x040fe2000004181c */
[----:B------:R-:W1:Y:S07]  /*6e80*/  LDSM.16.M88.4 R212, [R187+0x8800] ;  /* 0x00880000bbd4783b */ /* 0x000e6e0000000200 */
[C---:B---3--:R-:W-:Y:S08]  /*6e90*/  HMMA.16816.F32.BF16 R20, R12.reuse, R216, R20 ;  /* 0x000000d80c14723c */ /* 0x048ff00000041814 */
        /* <DEDUP_REMOVED lines=8> */
[----:B------:R-:W5:Y:S03]  /*6f20*/  LDSM.16.M88.4 R12, [R187+0x9800] ;  /* 0x00980000bb0c783b */ /* 0x000f660000000200 */
[C---:B------:R-:W-:Y:S08]  /*6f30*/  HMMA.16816.F32.BF16 R24, R8.reuse, R210, R24 ;  /* 0x000000d20818723c */ /* 0x040ff00000041818 */
[C---:B------:R-:W-:Y:S01]  /*6f40*/  HMMA.16816.F32.BF16 R28, R8.reuse, R208, R28 ;  /* 0x000000d0081c723c */ /* 0x040fe2000004181c */
[----:B------:R-:W3:Y:S07]  /*6f50*/  LDSM.16.M88.4 R208, [R180+0x2800] ;  /* 0x00280000b4d0783b */ /* 0x000eee0000000200 */
[C---:B-1----:R-:W-:Y:S08]  /*6f60*/  HMMA.16816.F32.BF16 R20, R8.reuse, R168, R20 ;  /* 0x000000a80814723c */ /* 0x042ff00000041814 */
[C---:B------:R-:W-:Y:S01]  /*6f70*/  HMMA.16816.F32.BF16 R16, R8.reuse, R170, R16 ;  /* 0x000000aa0810723c */ /* 0x040fe20000041810 */
[----:B------:R-:W1:Y:S07]  /*6f80*/  LDSM.16.M88.4 R168, [R180+0x3000] ;  /* 0x00300000b4a8783b */ /* 0x000e6e0000000200 */
[C---:B--2---:R-:W-:Y:S08]  /*6f90*/  HMMA.16816.F32.BF16 R164, R8.reuse, R148, R164 ;  /* 0x0000009408a4723c */ /* 0x044ff000000418a4 */
[----:B------:R-:W-:Y:S01]  /*6fa0*/  HMMA.16816.F32.BF16 R160, R8, R150, R160 ;  /* 0x0000009608a0723c */ /* 0x000fe200000418a0 */
[----:B------:R-:W-:Y:S07]  /*6fb0*/  LDSM.16.M88.4 R148, [R180+0x3800] ;  /* 0x00380000b494783b */ /* 0x000fee0000000200 */
[C---:B----4-:R-:W-:Y:S08]  /*6fc0*/  HMMA.16816.F32.BF16 R24, R4.reuse, R138, R24 ;  /* 0x0000008a0418723c */ /* 0x050ff00000041818 */
[----:B------:R-:W-:Y:S01]  /*6fd0*/  HMMA.16816.F32.BF16 R28, R4, R136, R28 ;  /* 0x00000088041c723c */ /* 0x000fe2000004181c */
[----:B------:R-:W-:Y:S07]  /*6fe0*/  LDSM.16.M88.4 R136, [R193+0xa800] ;  /* 0x00a80000c188783b */ /* 0x000fee0000000200 */
[C---:B------:R-:W-:Y:S08]  /*6ff0*/  HMMA.16816.F32.BF16 R156, R8.reuse, R140, R156 ;  /* 0x0000008c089c723c */ /* 0x040ff0000004189c */
[----:B------:R-:W-:Y:S01]  /*7000*/  HMMA.16816.F32.BF16 R152, R8, R142, R152 ;  /* 0x0000008e0898723c */ /* 0x000fe20000041898 */
[----:B------:R-:W-:Y:S04]  /*7010*/  LDSM.16.M88.4 R8, [R194+0x4000] ;  /* 0x00400000c208783b */ /* 0x000fe80000000200 */
[----:B------:R-:W2:Y:S03]  /*7020*/  LDSM.16.M88.4 R140, [R193+0xa000] ;  /* 0x00a00000c18c783b */ /* 0x000ea60000000200 */
[C---:B------:R-:W-:Y:S08]  /*7030*/  HMMA.16816.F32.BF16 R20, R4.reuse, R212, R20 ;  /* 0x000000d40414723c */ /* 0x040ff00000041814 */
[C---:B------:R-:W-:Y:S01]  /*7040*/  HMMA.16816.F32.BF16 R16, R4.reuse, R214, R16 ;  /* 0x000000d60410723c */ /* 0x040fe20000041810 */
[----:B------:R-:W-:Y:S07]  /*7050*/  LDSM.16.M88.4 R212, [R192+0x4000] ;  /* 0x00400000c0d4783b */ /* 0x000fee0000000200 */
[C---:B---3--:R-:W-:Y:S08]  /*7060*/  HMMA.16816.F32.BF16 R164, R4.reuse, R32, R164 ;  /* 0x0000002004a4723c */ /* 0x048ff000000418a4 */
[----:B------:R-:W-:Y:S01]  /*7070*/  HMMA.16816.F32.BF16 R160, R4, R34, R160 ;  /* 0x0000002204a0723c */ /* 0x000fe200000418a0 */
[----:B------:R-:W3:Y:S07]  /*7080*/  LDSM.16.M88.4 R32, [R193+0xb000] ;  /* 0x00b00000c120783b */ /* 0x000eee0000000200 */
[C---:B------:R-:W-:Y:S08]  /*7090*/  HMMA.16816.F32.BF16 R24, R144.reuse, R218, R24 ;  /* 0x000000da9018723c */ /* 0x040ff00000041818 */
[----:B------:R-:W-:Y:S01]  /*70a0*/  HMMA.16816.F32.BF16 R28, R144, R216, R28 ;  /* 0x000000d8901c723c */ /* 0x000fe2000004181c */
[----:B------:R-:W-:Y:S07]  /*70b0*/  LDSM.16.M88.4 R216, [R174] ;  /* 0x00000000aed8783b */ /* 0x000fee0000000200 */
[C---:B-----5:R-:W-:Y:S08]  /*70c0*/  HMMA.16816.F32.BF16 R156, R4.reuse, R12, R156 ;  /* 0x0000000c049c723c */ /* 0x060ff0000004189c */
[----:B------:R-:W-:Y:S01]  /*70d0*/  HMMA.16816.F32.BF16 R152, R4, R14, R152 ;  /* 0x0000000e0498723c */ /* 0x000fe20000041898 */
[----:B------:R-:W4:Y:S04]  /*70e0*/  LDSM.16.M88.4 R4, [R175] ;  /* 0x00000000af04783b */ /* 0x000f280000000200 */
[----:B------:R-:W5:Y:S03]  /*70f0*/  LDSM.16.M88.4 R12, [R193+0xb800] ;  /* 0x00b80000c10c783b */ /* 0x000f660000000200 */
[C---:B------:R-:W-:Y:S08]  /*7100*/  HMMA.16816.F32.BF16 R20, R144.reuse, R208, R20 ;  /* 0x000000d09014723c */ /* 0x040ff00000041814 */
[C---:B------:R-:W-:Y:S01]  /*7110*/  HMMA.16816.F32.BF16 R16, R144.reuse, R210, R16 ;  /* 0x000000d29010723c */ /* 0x040fe20000041810 */
[----:B------:R-:W3:Y:S07]  /*7120*/  LDSM.16.M88.4 R208, [R173] ;  /* 0x00000000add0783b */ /* 0x000eee0000000200 */
[C---:B-1----:R-:W-:Y:S08]  /*7130*/  HMMA.16816.F32.BF16 R164, R144.reuse, R168, R164 ;  /* 0x000000a890a4723c */ /* 0x042ff000000418a4 */
[----:B------:R-:W-:Y:S01]  /*7140*/  HMMA.16816.F32.BF16 R160, R144, R170, R160 ;  /* 0x000000aa90a0723c */ /* 0x000fe200000418a0 */
[----:B------:R-:W-:Y:S07]  /*7150*/  LDSM.16.M88.4 R168, [R172] ;  /* 0x00000000aca8783b */ /* 0x000fee0000000200 */
[C---:B--2---:R-:W-:Y:S08]  /*7160*/  HMMA.16816.F32.BF16 R24, R8.reuse, R142, R24 ;  /* 0x0000008e0818723c */ /* 0x044ff00000041818 */
[----:B------:R-:W-:Y:S01]  /*7170*/  HMMA.16816.F32.BF16 R28, R8, R140, R28 ;  /* 0x0000008c081c723c */ /* 0x000fe2000004181c */
[----:B------:R-:W-:Y:S07]  /*7180*/  LDSM.16.M88.4 R140, [R187+0xa800] ;  /* 0x00a80000bb8c783b */ /* 0x000fee0000000200 */
[C---:B------:R-:W-:Y:S08]  /*7190*/  HMMA.16816.F32.BF16 R156, R144.reuse, R148, R156 ;  /* 0x00000094909c723c */ /* 0x040ff0000004189c */
[----:B------:R-:W-:Y:S01]  /*71a0*/  HMMA.16816.F32.BF16 R152, R144, R150, R152 ;  /* 0x000000969098723c */ /* 0x000fe20000041898 */
[----:B------:R-:W-:Y:S04]  /*71b0*/  LDSM.16.M88.4 R148, [R190+0x4000] ;  /* 0x00400000be94783b */ /* 0x000fe80000000200 */
[----:B------:R-:W1:Y:S03]  /*71c0*/  LDSM.16.M88.4 R144, [R187+0xa000] ;  /* 0x00a00000bb90783b */ /* 0x000e660000000200 */
[C---:B------:R-:W-:Y:S08]  /*71d0*/  HMMA.16816.F32.BF16 R20, R8.reuse, R136, R20 ;  /* 0x000000880814723c */ /* 0x040ff00000041814 */
[C---:B------:R-:W-:Y:S01]  /*71e0*/  HMMA.16816.F32.BF16 R16, R8.reuse, R138, R16 ;  /* 0x0000008a0810723c */ /* 0x040fe20000041810 */
[----:B------:R-:W2:Y:S07]  /*71f0*/  LDSM.16.M88.4 R136, [R187+0xb000] ;  /* 0x00b00000bb88783b */ /* 0x000eae0000000200 */
[C---:B---3--:R-:W-:Y:S08]  /*7200*/  HMMA.16816.F32.BF16 R164, R8.reuse, R32, R164 ;  /* 0x0000002008a4723c */ /* 0x048ff000000418a4 */
[----:B------:R-:W-:Y:S01]  /*7210*/  HMMA.16816.F32.BF16 R160, R8, R34, R160 ;  /* 0x0000002208a0723c */ /* 0x000fe200000418a0 */
[----:B------:R-:W-:Y:S07]  /*7220*/  LDSM.16.M88.4 R32, [R187+0xb800] ;  /* 0x00b80000bb20783b */ /* 0x000fee0000000200 */
[C---:B----4-:R-:W-:Y:S08]  /*7230*/  HMMA.16816.F32.BF16 R24, R212.reuse, R6, R24 ;  /* 0x00000006d418723c */ /* 0x050ff00000041818 */
[C---:B------:R-:W-:Y:S01]  /*7240*/  HMMA.16816.F32.BF16 R28, R212.reuse, R4, R28 ;  /* 0x00000004d41c723c */ /* 0x040fe2000004181c */
[----:B------:R-:W-:Y:S07]  /*7250*/  LDSM.16.M88.4 R4, [R180+0x4800] ;  /* 0x00480000b404783b */ /* 0x000fee0000000200 */
[----:B------:R-:W-:Y:S08]  /*7260*/  HMMA.16816.F32.BF16 R20, R212, R216, R20 ;  /* 0x000000d8d414723c */ /* 0x000ff00000041814 */
[C---:B-----5:R-:W-:Y:S08]  /*7270*/  HMMA.16816.F32.BF16 R156, R8.reuse, R12, R156 ;  /* 0x0000000c089c723c */ /* 0x060ff0000004189c */
[----:B------:R-:W-:Y:S01]  /*7280*/  HMMA.16816.F32.BF16 R152, R8, R14, R152 ;  /* 0x0000000e0898723c */ /* 0x000fe20000041898 */
[----:B------:R-:W-:Y:S04]  /*7290*/  LDSM.16.M88.4 R12, [R189+0x4000] ;  /* 0x00400000bd0c783b */ /* 0x000fe80000000200 */
[----:B------:R-:W3:Y:S03]  /*72a0*/  LDSM.16.M88.4 R8, [R180+0x4000] ;  /* 0x00400000b408783b */ /* 0x000ee60000000200 */
[C---:B------:R-:W-:Y:S08]  /*72b0*/  HMMA.16816.F32.BF16 R16, R212.reuse, R218, R16 ;  /* 0x000000dad410723c */ /* 0x040ff00000041810 */
[C---:B------:R-:W-:Y:S08]  /*72c0*/  HMMA.16816.F32.BF16 R164, R212.reuse, R208, R164 ;  /* 0x000000d0d4a4723c */ /* 0x040ff000000418a4 */
[----:B------:R-:W-:Y:S08]  /*72d0*/  HMMA.16816.F32.BF16 R160, R212, R210, R160 ;  /* 0x000000d2d4a0723c */ /* 0x000ff000000418a0 */
[C---:B-1----:R-:W-:Y:S08]  /*72e0*/  HMMA.16816.F32.BF16 R24, R148.reuse, R146, R24 ;  /* 0x000000929418723c */ /* 0x042ff00000041818 */
[C---:B------:R-:W-:Y:S01]  /*72f0*/  HMMA.16816.F32.BF16 R28, R148.reuse, R144, R28 ;  /* 0x00000090941c723c */ /* 0x040fe2000004181c */
[----:B------:R-:W1:Y:S07]  /*7300*/  LDSM.16.M88.4 R144, [R180+0x5000] ;  /* 0x00500000b490783b */ /* 0x000e6e0000000200 */
[----:B------:R-:W-:Y:S08]  /*7310*/  HMMA.16816.F32.BF16 R20, R148, R140, R20 ;  /* 0x0000008c9414723c */ /* 0x000ff00000041814 */
[----:B------:R-:W-:Y:S08]  /*7320*/  HMMA.16816.F32.BF16 R156, R212, R168, R156 ;  /* 0x000000a8d49c723c */ /* 0x000ff0000004189c */
[C---:B------:R-:W-:Y:S08]  /*7330*/  HMMA.16816.F32.BF16 R16, R148.reuse, R142, R16 ;  /* 0x0000008e9410723c */ /* 0x040ff00000041810 */
[C---:B--2---:R-:W-:Y:S08]  /*7340*/  HMMA.16816.F32.BF16 R164, R148.reuse, R136, R164 ;  /* 0x0000008894a4723c */ /* 0x044ff000000418a4 */
[----:B------:R-:W-:Y:S01]  /*7350*/  HMMA.16816.F32.BF16 R160, R148, R138, R160 ;  /* 0x0000008a94a0723c */ /* 0x000fe200000418a0 */
[----:B------:R-:W2:Y:S01]  /*7360*/  LDSM.16.M88.4 R136, [R180+0x5800] ;  /* 0x00580000b488783b */ /* 0x000ea20000000200 */
[----:B------:R-:W-:-:S06]  /*7370*/  DEPBAR.LE SB0, 0x0 ;  /* 0x000080000000791a */ /* 0x000fcc0000000000 */
[----:B------:R-:W-:Y:S08]  /*7380*/  HMMA.16816.F32.BF16 R152, R212, R170, R152 ;  /* 0x000000aad498723c */ /* 0x000ff00000041898 */
[C---:B---3--:R-:W-:Y:S08]  /*7390*/  HMMA.16816.F32.BF16 R24, R12.reuse, R10, R24 ;  /* 0x0000000a0c18723c */ /* 0x048ff00000041818 */
[----:B------:R-:W-:Y:S07]  /*73a0*/  HMMA.16816.F32.BF16 R20, R12, R4, R20 ;  /* 0x000000040c14723c */ /* 0x000fee0000041814 */
[----:B------:R-:W-:Y:S01]  /*73b0*/  IADD3 R4, R0, 0x8, RZ ;  /* 0x0000000800047810 */ /* 0x000fe20007ffe0ff */
[----:B------:R-:W-:Y:S03]  /*73c0*/  HMMA.16816.F32.BF16 R156, R148, R32, R156 ;  /* 0x00000020949c723c */ /* 0x000fe6000004189c */
[----:B------:R-:W-:-:S02]  /*73d0*/  ISETP.GE.AND P5, PT, R4, R134, PT ;  /* 0x000000860400720c */ /* 0x000fc40003fa6270 */
[-C--:B------:R-:W-:Y:S02]  /*73e0*/  ISETP.GE.AND P1, PT, R4, R133.reuse, PT ;  /* 0x000000850400720c */ /* 0x080fe40003f26270 */
[----:B------:R-:W-:Y:S01]  /*73f0*/  IADD3 R4, R0, 0x10, RZ ;  /* 0x0000001000047810 */ /* 0x000fe20007ffe0ff */
[C---:B------:R-:W-:Y:S01]  /*7400*/  HMMA.16816.F32.BF16 R16, R12.reuse, R6, R16 ;  /* 0x000000060c10723c */ /* 0x040fe20000041810 */
[----:B------:R-:W-:Y:S02]  /*7410*/  FSEL R24, R24, -INF , !P5 ;  /* 0xff80000018187808 */ /* 0x000fe40006800000 */
[----:B------:R-:W-:Y:S02]  /*7420*/  FSEL R26, R26, -INF , !P1 ;  /* 0xff8000001a1a7808 */ /* 0x000fe40004800000 */
[C---:B------:R-:W-:Y:S02]  /*7430*/  ISETP.GE.AND P5, PT, R4.reuse, R134, PT ;  /* 0x000000860400720c */ /* 0x040fe40003fa6270 */
[----:B------:R-:W-:Y:S01]  /*7440*/  ISETP.GE.AND P1, PT, R4, R133, PT ;  /* 0x000000850400720c */ /* 0x000fe20003f26270 */
[----:B-1----:R-:W-:Y:S01]  /*7450*/  HMMA.16816.F32.BF16 R164, R12, R144, R164 ;  /* 0x000000900ca4723c */ /* 0x002fe200000418a4 */
[----:B------:R-:W-:-:S02]  /*7460*/  IADD3 R4, R0, 0x11, RZ ;  /* 0x0000001100047810 */ /* 0x000fc40007ffe0ff */
[----:B------:R-:W-:Y:S02]  /*7470*/  FSEL R25, R25, -INF , !P6 ;  /* 0xff80000019197808 */ /* 0x000fe40007000000 */
[----:B------:R-:W-:Y:S02]  /*7480*/  FSEL R27, R27, -INF , !P0 ;  /* 0xff8000001b1b7808 */ /* 0x000fe40004000000 */
[----:B------:R-:W-:Y:S01]  /*7490*/  FSEL R170, R20, -INF , !P5 ;  /* 0xff80000014aa7808 */ /* 0x000fe20006800000 */
[----:B------:R-:W-:Y:S01]  /*74a0*/  HMMA.16816.F32.BF16 R160, R12, R146, R160 ;  /* 0x000000920ca0723c */ /* 0x000fe200000418a0 */
[----:B------:R-:W-:Y:S01]  /*74b0*/  FSEL R135, R22, -INF , !P1 ;  /* 0xff80000016877808 */ /* 0x000fe20004800000 */
[----:B------:R-:W-:Y:S01]  /*74c0*/  BAR.SYNC.DEFER_BLOCKING 0x0 ;  /* 0x0000000000007b1d */ /* 0x000fe20000010000 */
[C---:B------:R-:W-:Y:S02]  /*74d0*/  ISETP.GE.AND P6, PT, R4.reuse, R134, PT ;  /* 0x000000860400720c */ /* 0x040fe40003fc6270 */
[----:B------:R-:W-:-:S02]  /*74e0*/  ISETP.GE.AND P0, PT, R4, R133, PT ;  /* 0x000000850400720c */ /* 0x000fc40003f06270 */
[C---:B------:R-:W-:Y:S01]  /*74f0*/  ISETP.GE.AND P5, PT, R2.reuse, R134, PT ;  /* 0x000000860200720c */ /* 0x040fe20003fa6270 */
[----:B------:R-:W-:Y:S01]  /*7500*/  HMMA.16816.F32.BF16 R152, R148, R34, R152 ;  /* 0x000000229498723c */ /* 0x000fe20000041898 */
[----:B------:R-:W-:Y:S02]  /*7510*/  ISETP.GE.AND P1, PT, R2, R133, PT ;  /* 0x000000850200720c */ /* 0x000fe40003f26270 */
[C---:B------:R-:W-:Y:S02]  /*7520*/  IADD3 R4, R0.reuse, 0x19, RZ ;  /* 0x0000001900047810 */ /* 0x040fe40007ffe0ff */
[----:B------:R-:W-:Y:S02]  /*7530*/  IADD3 R2, R0, 0x20, RZ ;  /* 0x0000002000027810 */ /* 0x000fe40007ffe0ff */
[----:B------:R-:W-:Y:S01]  /*7540*/  FSEL R171, R21, -INF , !P6 ;  /* 0xff80000015ab7808 */ /* 0x000fe20007000000 */
[----:B--2---:R-:W-:Y:S01]  /*7550*/  HMMA.16816.F32.BF16 R156, R12, R136, R156 ;  /* 0x000000880c9c723c */ /* 0x004fe2000004189c */
[----:B------:R-:W-:-:S02]  /*7560*/  FSEL R151, R23, -INF , !P0 ;  /* 0xff80000017977808 */ /* 0x000fc40004000000 */
[----:B------:R-:W-:Y:S02]  /*7570*/  FSEL R168, R16, -INF , !P5 ;  /* 0xff80000010a87808 */ /* 0x000fe40006800000 */
[----:B------:R-:W-:Y:S02]  /*7580*/  FSEL R150, R18, -INF , !P1 ;  /* 0xff80000012967808 */ /* 0x000fe40004800000 */
[CC--:B------:R-:W-:Y:S01]  /*7590*/  ISETP.GE.AND P6, PT, R4.reuse, R134.reuse, PT ;  /* 0x000000860400720c */ /* 0x0c0fe20003fc6270 */
[----:B------:R-:W-:Y:S01]  /*75a0*/  HMMA.16816.F32.BF16 R28, R12, R8, R28 ;  /* 0x000000080c1c723c */ /* 0x000fe2000004181c */
[-C--:B------:R-:W-:Y:S02]  /*75b0*/  ISETP.GE.AND P0, PT, R4, R133.reuse, PT ;  /* 0x000000850400720c */ /* 0x080fe40003f06270 */
[C---:B------:R-:W-:Y:S02]  /*75c0*/  ISETP.GE.AND P5, PT, R2.reuse, R134, PT ;  /* 0x000000860200720c */ /* 0x040fe40003fa6270 */
[----:B------:R-:W-:-:S02]  /*75d0*/  ISETP.GE.AND P1, PT, R2, R133, PT ;  /* 0x000000850200720c */ /* 0x000fc40003f26270 */
[C---:B------:R-:W-:Y:S01]  /*75e0*/  IADD3 R4, R0.reuse, 0x21, RZ ;  /* 0x0000002100047810 */ /* 0x040fe20007ffe0ff */
[----:B------:R-:W-:Y:S01]  /*75f0*/  HMMA.16816.F32.BF16 R152, R12, R138, R152 ;  /* 0x0000008a0c98723c */ /* 0x000fe20000041898 */
[----:B------:R-:W-:Y:S02]  /*7600*/  IADD3 R2, R0, 0x28, RZ ;  /* 0x0000002800027810 */ /* 0x000fe40007ffe0ff */
[----:B------:R-:W-:Y:S02]  /*7610*/  FSEL R169, R17, -INF , !P6 ;  /* 0xff80000011a97808 */ /* 0x000fe40007000000 */
[----:B------:R-:W-:Y:S02]  /*7620*/  FSEL R141, R19, -INF , !P0 ;  /* 0xff800000138d7808 */ /* 0x000fe40004000000 */
[----:B------:R-:W-:Y:S02]  /*7630*/  FSEL R164, R164, -INF , !P5 ;  /* 0xff800000a4a47808 */ /* 0x000fe40006800000 */
[----:B------:R-:W-:-:S02]  /*7640*/  FSEL R166, R166, -INF , !P1 ;  /* 0xff800000a6a67808 */ /* 0x000fc40004800000 */
[CC--:B------:R-:W-:Y:S02]  /*7650*/  ISETP.GE.AND P6, PT, R4.reuse, R134.reuse, PT ;  /* 0x000000860400720c */ /* 0x0c0fe40003fc6270 */
[-C--:B------:R-:W-:Y:S02]  /*7660*/  ISETP.GE.AND P0, PT, R4, R133.reuse, PT ;  /* 0x000000850400720c */ /* 0x080fe40003f06270 */
[C---:B------:R-:W-:Y:S02]  /*7670*/  ISETP.GE.AND P5, PT, R2.reuse, R134, PT ;  /* 0x000000860200720c */ /* 0x040fe40003fa6270 */
[----:B------:R-:W-:Y:S02]  /*7680*/  ISETP.GE.AND P1, PT, R2, R133, PT ;  /* 0x000000850200720c */ /* 0x000fe40003f26270 */
[C---:B------:R-:W-:Y:S02]  /*7690*/  IADD3 R4, R0.reuse, 0x29, RZ ;  /* 0x0000002900047810 */ /* 0x040fe40007ffe0ff */
[----:B------:R-:W-:-:S02]  /*76a0*/  IADD3 R2, R0, 0x30, RZ ;  /* 0x0000003000027810 */ /* 0x000fc40007ffe0ff */
[----:B------:R-:W-:Y:S02]  /*76b0*/  FSEL R140, R167, -INF , !P0 ;  /* 0xff800000a78c7808 */ /* 0x000fe40004000000 */
[----:B------:R-:W-:Y:S02]  /*76c0*/  FSEL R160, R160, -INF , !P5 ;  /* 0xff800000a0a07808 */ /* 0x000fe40006800000 */
[----:B------:R-:W-:Y:S02]  /*76d0*/  FSEL R162, R162, -INF , !P1 ;  /* 0xff800000a2a27808 */ /* 0x000fe40004800000 */
[-C--:B------:R-:W-:Y:S02]  /*76e0*/  ISETP.GE.AND P0, PT, R4, R133.reuse, PT ;  /* 0x000000850400720c */ /* 0x080fe40003f06270 */
[C---:B------:R-:W-:Y:S02]  /*76f0*/  ISETP.GE.AND P5, PT, R2.reuse, R134, PT ;  /* 0x000000860200720c */ /* 0x040fe40003fa6270 */
[----:B------:R-:W-:-:S02]  /*7700*/  ISETP.GE.AND P1, PT, R2, R133, PT ;  /* 0x000000850200720c */ /* 0x000fc40003f26270 */
[----:B------:R-:W-:Y:S02]  /*7710*/  IADD3 R2, R0, 0x31, RZ ;  /* 0x0000003100027810 */ /* 0x000fe40007ffe0ff */
[----:B------:R-:W-:Y:S02]  /*7720*/  FSEL R163, R163, -INF , !P0 ;  /* 0xff800000a3a37808 */ /* 0x000fe40004000000 */
[----:B------:R-:W-:Y:S02]  /*7730*/  ISETP.GE.AND P0, PT, R2, R133, PT ;  /* 0x000000850200720c */ /* 0x000fe40003f06270 */
[----:B------:R-:W-:Y:S02]  /*7740*/  FSEL R165, R165, -INF , !P6 ;  /* 0xff800000a5a57808 */ /* 0x000fe40007000000 */
[----:B------:R-:W-:Y:S02]  /*7750*/  FSEL R217, R159, -INF , !P0 ;  /* 0xff8000009fd97808 */ /* 0x000fe40004000000 */
[----:B------:R-:W-:-:S02]  /*7760*/  ISETP.GE.AND P0, PT, R0, R134, PT ;  /* 0x000000860000720c */ /* 0x000fc40003f06270 */
[----:B------:R-:W-:Y:S02]  /*7770*/  ISETP.GE.AND P6, PT, R4, R134, PT ;  /* 0x000000860400720c */ /* 0x000fe40003fc6270 */
[----:B------:R-:W-:Y:S02]  /*7780*/  IADD3 R4, R0, 0x1, RZ ;  /* 0x0000000100047810 */ /* 0x000fe40007ffe0ff */
[----:B------:R-:W-:Y:S02]  /*7790*/  FSEL R28, R28, -INF , !P0 ;  /* 0xff8000001c1c7808 */ /* 0x000fe40004000000 */
[----:B------:R-:W-:Y:S02]  /*77a0*/  FSEL R161, R161, -INF , !P6 ;  /* 0xff800000a1a17808 */ /* 0x000fe40007000000 */
[----:B------:R-:W-:Y:S02]  /*77b0*/  FSEL R232, R156, -INF , !P5 ;  /* 0xff8000009ce87808 */ /* 0x000fe40006800000 */
[----:B------:R-:W-:-:S02]  /*77c0*/  FSEL R227, R158, -INF , !P1 ;  /* 0xff8000009ee37808 */ /* 0x000fc40004800000 */
[----:B------:R-:W-:Y:S02]  /*77d0*/  PLOP3.LUT P0, PT, PT, PT, UP0, 0x80, 0x0 ;  /* 0x000000000000781c */ /* 0x000fe40003f0f008 */
[-C--:B------:R-:W-:Y:S02]  /*77e0*/  ISETP.GE.AND P6, PT, R2, R134.reuse, PT ;  /* 0x000000860200720c */ /* 0x080fe40003fc6270 */
[C---:B------:R-:W-:Y:S02]  /*77f0*/  ISETP.GE.AND P5, PT, R4.reuse, R134, PT ;  /* 0x000000860400720c */ /* 0x040fe40003fa6270 */
[----:B------:R-:W-:Y:S02]  /*7800*/  ISETP.GE.AND P1, PT, R4, R133, PT ;  /* 0x000000850400720c */ /* 0x000fe40003f26270 */
[----:B------:R-:W-:Y:S02]  /*7810*/  IADD3 R2, R0, 0x38, RZ ;  /* 0x0000003800027810 */ /* 0x000fe40007ffe0ff */
[----:B------:R-:W-:-:S02]  /*7820*/  FSEL R231, R157, -INF , !P6 ;  /* 0xff8000009de77808 */ /* 0x000fc40007000000 */
[----:B------:R-:W-:Y:S02]  /*7830*/  FSEL R29, R29, -INF , !P5 ;  /* 0xff8000001d1d7808 */ /* 0x000fe40006800000 */
[----:B------:R-:W-:Y:S02]  /*7840*/  FSEL R31, R31, -INF , !P1 ;  /* 0xff8000001f1f7808 */ /* 0x000fe40004800000 */
[-C--:B------:R-:W-:Y:S02]  /*7850*/  ISETP.GE.AND P5, PT, R0, R133.reuse, PT ;  /* 0x000000850000720c */ /* 0x080fe40003fa6270 */
[C---:B------:R-:W-:Y:S02]  /*7860*/  ISETP.GE.AND P6, PT, R2.reuse, R134, PT ;  /* 0x000000860200720c */ /* 0x040fe40003fc6270 */
[----:B------:R-:W-:Y:S02]  /*7870*/  ISETP.GE.AND P1, PT, R2, R133, PT ;  /* 0x000000850200720c */ /* 0x000fe40003f26270 */
[----:B------:R-:W-:-:S02]  /*7880*/  IADD3 R0, R0, 0x39, RZ ;  /* 0x0000003900007810 */ /* 0x000fc40007ffe0ff */
[----:B------:R-:W-:Y:S02]  /*7890*/  FSEL R230, R152, -INF , !P6 ;  /* 0xff80000098e67808 */ /* 0x000fe40007000000 */
[----:B------:R-:W-:Y:S02]  /*78a0*/  FSEL R218, R154, -INF , !P1 ;  /* 0xff8000009ada7808 */ /* 0x000fe40004800000 */
[C---:B------:R-:W-:Y:S02]  /*78b0*/  ISETP.GE.AND P6, PT, R0.reuse, R134, PT ;  /* 0x000000860000720c */ /* 0x040fe40003fc6270 */
[----:B------:R-:W-:Y:S02]  /*78c0*/  ISETP.GE.AND P1, PT, R0, R133, PT ;  /* 0x000000850000720c */ /* 0x000fe40003f26270 */
[----:B------:R-:W-:Y:S02]  /*78d0*/  FSEL R30, R30, -INF , !P5 ;  /* 0xff8000001e1e7808 */ /* 0x000fe40006800000 */
[----:B------:R-:W-:-:S02]  /*78e0*/  FSEL R228, R153, -INF , !P6 ;  /* 0xff80000099e47808 */ /* 0x000fc40007000000 */
[----:B------:R-:W-:Y:S01]  /*78f0*/  FSEL R219, R155, -INF , !P1 ;  /* 0xff8000009bdb7808 */ /* 0x000fe20004800000 */
[----:B------:R-:W-:Y:S05]  /*7900*/  @!P0 BRA `(.L_x_307) ;  /* 0x000006a000008947 */ /* 0x000fea0003800000 */
[----:B------:R-:W-:Y:S01]  /*7910*/  UIADD3 UR31, UR8, -0x3, URZ ;  /* 0xfffffffd081f7890 */ /* 0x000fe2000fffe03f */
[----:B------:R1:W-:Y:S01]  /*7920*/  @P4 STS.128 [R195+0x6000], RZ ;  /* 0x006000ffc3004388 */ /* 0x0003e20000000c00 */
[----:B------:R-:W-:Y:S01]  /*7930*/  ULDC.64 UR4, c[0x0][0x198] ;  /* 0x0000660000047ab9 */ /* 0x000fe20000000a00 */
[----:B------:R-:W-:Y:S01]  /*7940*/  BSSY B0, `(.L_x_308) ;  /* 0x0000065000007945 */ /* 0x000fe20003800000 */
[----:B------:R-:W-:Y:S02]  /*7950*/  USHF.R.S32.HI UR30, URZ, 0x1f, UR31 ;  /* 0x0000001f3f1e7899 */ /* 0x000fe4000801141f */
[----:B------:R-:W-:Y:S02]  /*7960*/  UIMAD.WIDE.U32 UR32, UR31, UR4, URZ ;  /* 0x000000041f2072a5 */ /* 0x000fe4000f8e003f */
[----:B------:R-:W-:-:S04]  /*7970*/  UIMAD UR30, UR30, UR4, URZ ;  /* 0x000000041e1e72a4 */ /* 0x000fc8000f8e023f */
[----:B------:R-:W-:Y:S01]  /*7980*/  UIMAD UR5, UR31, UR5, UR30 ;  /* 0x000000051f0572a4 */ /* 0x000fe2000f8e021e */
[----:B------:R-:W-:Y:S02]  /*7990*/  IMAD.U32 R4, RZ, RZ, UR32 ;  /* 0x00000020ff047e24 */ /* 0x000fe4000f8e00ff */
[----:B------:R-:W-:Y:S01]  /*79a0*/  IMAD.U32 R2, RZ, RZ, UR32 ;  /* 0x00000020ff027e24 */ /* 0x000fe2000f8e00ff */
[----:B------:R-:W-:Y:S02]  /*79b0*/  UIADD3 UR5, UR33, UR5, URZ ;  /* 0x0000000521057290 */ /* 0x000fe4000fffe03f */
[----:B------:R-:W-:-:S04]  /*79c0*/  LEA R4, P1, R4, R198, 0x6 ;  /* 0x000000c604047211 */ /* 0x000fc800078230ff */
[----:B------:R-:W-:Y:S01]  /*79d0*/  IMAD.U32 R0, RZ, RZ, UR5 ;  /* 0x00000005ff007e24 */ /* 0x000fe2000f8e00ff */
[----:B------:R-:W-:-:S04]  /*79e0*/  @!P4 LEA R6, P5, R4, c[0x0][0x168], 0x1 ;  /* 0x00005a000406ca11 */ /* 0x000fc800078a08ff */
        /* <DEDUP_REMOVED lines=12> */
[----:B------:R-:W-:Y:S02]  /*7ab0*/  IADD3.X R2, R2, UR6, RZ, P6, !PT ;  /* 0x0000000602027c10 */ /* 0x000fe4000b7fe4ff */
[C---:B------:R-:W-:Y:S01]  /*7ac0*/  IADD3 R4, P5, R0.reuse, UR7, RZ ;  /* 0x0000000700047c10 */ /* 0x040fe2000ffbe0ff */
        /* <DEDUP_REMOVED lines=9> */
[----:B------:R1:W-:Y:S01]  /*7b60*/  @P4 STS.128 [R195+0x6800], RZ ;  /* 0x006800ffc3004388 */ /* 0x0003e20000000c00 */
[----:B--2---:R-:W-:-:S04]  /*7b70*/  @!P4 LEA R6, P1, R0, c[0x0][0x168], 0x1 ;  /* 0x00005a000006ca11 */ /* 0x004fc800078208ff */
[C---:B------:R-:W-:Y:S02]  /*7b80*/  @!P4 LEA.HI.X R7, R0.reuse, c[0x0][0x16c], R2, 0x1, P1 ;  /* 0x00005b000007ca11 */ /* 0x040fe400008f0c02 */
[----:B---3--:R-:W-:-:S03]  /*7b90*/  @!P3 LEA R10, P6, R0, c[0x0][0x168], 0x1 ;  /* 0x00005a00000aba11 */ /* 0x008fc600078c08ff */
[----:B------:R-:W-:Y:S01]  /*7ba0*/  @!PT LDS RZ, [RZ] ;  /* 0x00000000fffff984 */ /* 0x000fe20000000800 */
[----:B------:R-:W-:Y:S01]  /*7bb0*/  @!PT LDS RZ, [RZ] ;  /* 0x00000000fffff984 */ /* 0x000fe20000000800 */
[----:B------:R-:W-:Y:S01]  /*7bc0*/  @!PT LDS RZ, [RZ] ;  /* 0x00000000fffff984 */ /* 0x000fe20000000800 */
[----:B------:R2:W-:Y:S01]  /*7bd0*/  @!P4 LDGSTS.E.BYPASS.LTC128B.128 [R195+0x6800], [R6.64] ;  /* 0x0680000006c3cfae */ /* 0x0005e2000b901d52 */
[----:B------:R-:W-:-:S03]  /*7be0*/  @!P3 LEA.HI.X R11, R0, c[0x0][0x16c], R2, 0x1, P6 ;  /* 0x00005b00000bba11 */ /* 0x000fc600030f0c02 */
[----:B------:R1:W-:Y:S01]  /*7bf0*/  @P3 STS.128 [R195+0x8800], RZ ;  /* 0x008800ffc3003388 */ /* 0x0003e20000000c00 */
[----:B----4-:R-:W-:-:S03]  /*7c00*/  @!P2 LEA R8, P1, R0, c[0x0][0x168], 0x1 ;  /* 0x00005a000008aa11 */ /* 0x010fc600078208ff */
[----:B------:R-:W-:Y:S01]  /*7c10*/  @!PT LDS RZ, [RZ] ;  /* 0x00000000fffff984 */ /* 0x000fe20000000800 */
[----:B------:R-:W-:Y:S01]  /*7c20*/  @!PT LDS RZ, [RZ] ;  /* 0x00000000fffff984 */ /* 0x000fe20000000800 */
[----:B------:R-:W-:Y:S01]  /*7c30*/  @!PT LDS RZ, [RZ] ;  /* 0x00000000fffff984 */ /* 0x000fe20000000800 */
[----:B------:R3:W-:Y:S01]  /*7c40*/  @!P3 LDGSTS.E.BYPASS.LTC128B.128 [R195+0x8800], [R10.64+0x80] ;  /* 0x088000800ac3bfae */ /* 0x0007e2000b901d52 */
[----:B------:R-:W-:-:S03]  /*7c50*/  @!P2 LEA.HI.X R9, R0, c[0x0][0x16c], R2, 0x1, P1 ;  /* 0x00005b000009aa11 */ /* 0x000fc600008f0c02 */
[----:B------:R1:W-:Y:S01]  /*7c60*/  @P2 STS.128 [R195+0xa800], RZ ;  /* 0x00a800ffc3002388 */ /* 0x0003e20000000c00 */
[----:B------:R-:W-:Y:S02]  /*7c70*/  IADD3.X R2, R2, UR6, RZ, P5, !PT ;  /* 0x0000000602027c10 */ /* 0x000fe4000affe4ff */
[C---:B------:R-:W-:Y:S01]  /*7c80*/  @!P3 LEA R12, P5, R4.reuse, c[0x0][0x168], 0x1 ;  /* 0x00005a00040cba11 */ /* 0x040fe200078a08ff */
[----:B------:R-:W-:Y:S01]  /*7c90*/  @!PT LDS RZ, [RZ] ;  /* 0x00000000fffff984 */ /* 0x000fe20000000800 */
[----:B------:R-:W-:Y:S01]  /*7ca0*/  @!PT LDS RZ, [RZ] ;  /* 0x00000000fffff984 */ /* 0x000fe20000000800 */
[----:B------:R-:W-:Y:S01]  /*7cb0*/  @!PT LDS RZ, [RZ] ;  /* 0x00000000fffff984 */ /* 0x000fe20000000800 */
[----:B------:R4:W-:Y:S03]  /*7cc0*/  @!P2 LDGSTS.E.BYPASS.LTC128B.128 [R195+0xa800], [R8.64+0x100] ;  /* 0x0a80010008c3afae */ /* 0x0009e6000b901d52 */
[C---:B------:R-:W-:Y:S01]  /*7cd0*/  @!P3 LEA.HI.X R13, R4.reuse, c[0x0][0x16c], R2, 0x1, P5 ;  /* 0x00005b00040dba11 */ /* 0x040fe200028f0c02 */
[----:B------:R1:W-:Y:S01]  /*7ce0*/  @P4 STS.128 [R195+0x7000], RZ ;  /* 0x007000ffc3004388 */ /* 0x0003e20000000c00 */
[----:B--2---:R-:W-:-:S04]  /*7cf0*/  @!P4 LEA R6, P6, R4, c[0x0][0x168], 0x1 ;  /* 0x00005a000406ca11 */ /* 0x004fc800078c08ff */
[C-C-:B------:R-:W-:Y:S02]  /*7d00*/  @!P4 LEA.HI.X R7, R4.reuse, c[0x0][0x16c], R2.reuse, 0x1, P6 ;  /* 0x00005b000407ca11 */ /* 0x140fe400030f0c02 */
[C---:B------:R-:W-:Y:S02]  /*7d10*/  IADD3 R0, P6, R4.reuse, UR7, RZ ;  /* 0x0000000704007c10 */ /* 0x040fe4000ffde0ff */
[C---:B---3--:R-:W-:Y:S01]  /*7d20*/  @!P2 LEA R10, P1, R4.reuse, c[0x0][0x168], 0x1 ;  /* 0x00005a00040aaa11 */ /* 0x048fe200078208ff */
[----:B------:R-:W-:Y:S01]  /*7d30*/  @!PT LDS RZ, [RZ] ;  /* 0x00000000fffff984 */ /* 0x000fe20000000800 */
[----:B------:R-:W-:Y:S01]  /*7d40*/  @!PT LDS RZ, [RZ] ;  /* 0x00000000fffff984 */ /* 0x000fe20000000800 */
[----:B------:R-:W-:Y:S01]  /*7d50*/  @!PT LDS RZ, [RZ] ;  /* 0x00000000fffff984 */ /* 0x000fe20000000800 */
[----:B------:R1:W-:Y:S03]  /*7d60*/  @!P4 LDGSTS.E.BYPASS.LTC128B.128 [R195+0x7000], [R6.64] ;  /* 0x0700000006c3cfae */ /* 0x0003e6000b901d52 */
[----:B------:R-:W-:Y:S01]  /*7d70*/  @!P2 LEA.HI.X R11, R4, c[0x0][0x16c], R2, 0x1, P1 ;  /* 0x00005b00040baa11 */ /* 0x000fe200008f0c02 */
[----:B------:R1:W-:Y:S01]  /*7d80*/  @P3 STS.128 [R195+0x9000], RZ ;  /* 0x009000ffc3003388 */ /* 0x0003e20000000c00 */
[----:B------:R-:W-:-:S02]  /*7d90*/  IADD3.X R2, R2, UR6, RZ, P6, !PT ;  /* 0x0000000602027c10 */ /* 0x000fc4000b7fe4ff */
[C---:B----4-:R-:W-:Y:S01]  /*7da0*/  @!P4 LEA R8, P5, R0.reuse, c[0x0][0x168], 0x1 ;  /* 0x00005a000008ca11 */ /* 0x050fe200078a08ff */
        /* <DEDUP_REMOVED lines=30> */
.L_x_309:
[----:B------:R-:W-:Y:S05]  /*7f90*/  BSYNC B0 ;  /* 0x0000000000007941 */ /* 0x000fea0003800000 */
.L_x_308:
[----:B------:R-:W0:Y:S02]  /*7fa0*/  LDGDEPBAR ;  /* 0x00000000000079af */ /* 0x000e240000000000 */
.L_x_307:
[----:B------:R-:W-:Y:S01]  /*7fb0*/  FMNMX.FTZ R2, R132, R28, !PT ;  /* 0x0000001c84027209 */ /* 0x000fe20007810000 */
[----:B------:R-:W-:Y:S01]  /*7fc0*/  IMAD.WIDE.U32 R146, R220, -0x326172a9, RZ ;  /* 0xcd9e8d57dc927825 */ /* 0x000fe200078e00ff */
[----:B-1----:R-:W-:Y:S01]  /*7fd0*/  FMNMX.FTZ R6, R3, R30, !PT ;  /* 0x0000001e03067209 */ /* 0x002fe20007810000 */
[----:B------:R-:W-:Y:S01]  /*7fe0*/  USHF.L.U32 UR31, UR17, 0x1, URZ ;  /* 0x00000001111f7899 */ /* 0x000fe2000800063f */
[----:B------:R-:W-:Y:S01]  /*7ff0*/  FMNMX.FTZ R2, R29, R2, !PT ;  /* 0x000000021d027209 */ /* 0x000fe20007810000 */
[----:B------:R-:W-:Y:S01]  /*8000*/  IMAD.WIDE.U32 R148, R207, -0x2daee0ad, RZ ;  /* 0xd2511f53cf947825 */ /* 0x000fe200078e00ff */
[----:B------:R-:W-:Y:S01]  /*8010*/  FMNMX.FTZ R6, R31, R6, !PT ;  /* 0x000000061f067209 */ /* 0x000fe20007810000 */
[----:B------:R-:W-:Y:S01]  /*8020*/  UIADD3 UR4, UR22, -0x61c88647, URZ ;  /* 0x9e3779b916047890 */ /* 0x000fe2000fffe03f */
[----:B------:R-:W-:Y:S01]  /*8030*/  FMNMX.FTZ R2, R24, R2, !PT ;  /* 0x0000000218027209 */ /* 0x000fe20007810000 */
[----:B------:R-:W-:Y:S01]  /*8040*/  UIADD3 UR5, UR22, -0x4ab325aa, URZ ;  /* 0xb54cda5616057890 */ /* 0x000fe2000fffe03f */
[----:B------:R-:W-:Y:S01]  /*8050*/  FMNMX.FTZ R6, R26, R6, !PT ;  /* 0x000000061a067209 */ /* 0x000fe20007810000 */
[----:B------:R-:W1:Y:S01]  /*8060*/  LDC.U8 R216, c[0x0][0x2d8] ;  /* 0x0000b600ffd87b82 */ /* 0x000e620000000000 */
[----:B------:R-:W-:Y:S01]  /*8070*/  FMNMX.FTZ R2, R25, R2, !PT ;  /* 0x0000000219027209 */ /* 0x000fe20007810000 */
[----:B------:R-:W-:Y:S01]  /*8080*/  LDSM.16.MT88.4 R20, [R186+0xc000] ;  /* 0x00c00000ba14783b */ /* 0x000fe20000004200 */
[----:B------:R-:W-:Y:S01]  /*8090*/  FMNMX.FTZ R6, R27, R6, !PT ;  /* 0x000000061b067209 */ /* 0x000fe20007810000 */
[----:B------:R-:W-:Y:S01]  /*80a0*/  UIADD3 UR30, UR23, 0x646e171e, URZ ;  /* 0x646e171e171e7890 */ /* 0x000fe2000fffe03f */
[----:B------:R-:W-:Y:S01]  /*80b0*/  FMNMX.FTZ R2, R170, R2, !PT ;  /* 0x00000002aa027209 */ /* 0x000fe20007810000 */
[----:B------:R-:W-:Y:S01]  /*80c0*/  LDSM.16.MT88.4 R12, [R188+0xc000] ;  /* 0x00c00000bc0c783b */ /* 0x000fe20000004200 */
[----:B------:R-:W-:Y:S01]  /*80d0*/  FMNMX.FTZ R6, R135, R6, !PT ;  /* 0x0000000687067209 */ /* 0x000fe20007810000 */
[----:B------:R-:W-:Y:S01]  /*80e0*/  @UP0 UIADD3 UR8, UR8, -0x3, URZ ;  /* 0xfffffffd08080890 */ /* 0x000fe2000fffe03f */
        /* <DEDUP_REMOVED lines=23> */
[----:B------:R-:W-:Y:S01]  /*8260*/  LOP3.LUT R144, R147, R221, RZ, 0x3c, !PT ;  /* 0x000000dd93907212 */ /* 0x000fe200078e3cff */
[----:B------:R-:W2:Y:S01]  /*8270*/  SHFL.BFLY PT, R0, R2, 0x2, 0x1f ;  /* 0x0c401f0002007f89 */ /* 0x000ea200000e0000 */
[----:B------:R-:W-:Y:S02]  /*8280*/  MOV R5, UR23 ;  /* 0x0000001700057c02 */ /* 0x000fe40008000f00 */
[----:B-1----:R-:W-:Y:S01]  /*8290*/  PRMT R216, R216, 0x7054, R216 ;  /* 0x00007054d8d87816 */ /* 0x002fe200000000d8 */
[----:B------:R-:W1:Y:S01]  /*82a0*/  SHFL.BFLY PT, R4, R6, 0x2, 0x1f ;  /* 0x0c401f0006047f89 */ /* 0x000e6200000e0000 */
[----:B------:R-:W-:Y:S01]  /*82b0*/  IMAD.WIDE.U32 R144, R144, -0x2daee0ad, RZ ;  /* 0xd2511f5390907825 */ /* 0x000fe200078e00ff */
[----:B------:R-:W-:Y:S01]  /*82c0*/  LOP3.LUT R5, R149, UR31, R5, 0x96, !PT ;  /* 0x0000001f95057c12 */ /* 0x000fe2000f8e9605 */
[----:B------:R-:W-:-:S03]  /*82d0*/  UIADD3 UR31, UR31, 0x1, URZ ;  /* 0x000000011f1f7890 */ /* 0x000fc6000fffe03f */
[----:B------:R-:W-:Y:S01]  /*82e0*/  LOP3.LUT R142, R145, UR29, R148, 0x96, !PT ;  /* 0x0000001d918e7c12 */ /* 0x000fe2000f8e9694 */
[----:B------:R-:W-:Y:S02]  /*82f0*/  IMAD.WIDE.U32 R136, R5, -0x326172a9, RZ ;  /* 0xcd9e8d5705887825 */ /* 0x000fe400078e00ff */
[----:B------:R-:W-:Y:S02]  /*8300*/  MOV R148, UR31 ;  /* 0x0000001f00947c02 */ /* 0x000fe40008000f00 */
[----:B------:R-:W-:Y:S01]  /*8310*/  IMAD.WIDE.U32 R142, R142, -0x326172a9, RZ ;  /* 0xcd9e8d578e8e7825 */ /* 0x000fe200078e00ff */
[----:B------:R-:W-:Y:S02]  /*8320*/  LOP3.LUT R5, R137, UR4, R146, 0x96, !PT ;  /* 0x0000000489057c12 */ /* 0x000fe4000f8e9692 */
[----:B------:R-:W-:Y:S02]  /*8330*/  LOP3.LUT R148, R149, UR23, R148, 0x96, !PT ;  /* 0x0000001795947c12 */ /* 0x000fe4000f8e9694 */
[----:B------:R-:W-:Y:S01]  /*8340*/  LOP3.LUT R136, R143, UR28, R136, 0x96, !PT ;  /* 0x0000001c8f887c12 */ /* 0x000fe2000f8e9688 */
[----:B------:R-:W-:Y:S01]  /*8350*/  IMAD.WIDE.U32 R138, R5, -0x2daee0ad, RZ ;  /* 0xd2511f53058a7825 */ /* 0x000fe200078e00ff */
[----:B--2---:R-:W-:-:S03]  /*8360*/  FMNMX.FTZ R0, R2, R0, !PT ;  /* 0x0000000002007209 */ /* 0x004fc60007810000 */
[----:B------:R-:W-:Y:S01]  /*8370*/  IMAD.WIDE.U32 R136, R136, -0x2daee0ad, RZ ;  /* 0xd2511f5388887825 */ /* 0x000fe200078e00ff */
[----:B------:R-:W-:Y:S02]  /*8380*/  LOP3.LUT R5, R139, UR27, R144, 0x96, !PT ;  /* 0x0000001b8b057c12 */ /* 0x000fe4000f8e9690 */
[----:B-1----:R-:W-:Y:S01]  /*8390*/  FMNMX.FTZ R4, R6, R4, !PT ;  /* 0x0000000406047209 */ /* 0x002fe20007810000 */
[----:B------:R-:W1:Y:S01]  /*83a0*/  SHFL.BFLY PT, R2, R0, 0x1, 0x1f ;  /* 0x0c201f0000027f89 */ /* 0x000e6200000e0000 */
[----:B------:R-:W-:Y:S01]  /*83b0*/  LOP3.LUT R138, R137, UR25, R138, 0x96, !PT ;  /* 0x00000019898a7c12 */ /* 0x000fe2000f8e968a */
[----:B------:R-:W-:-:S04]  /*83c0*/  IMAD.WIDE.U32 R152, R5, -0x326172a9, RZ ;  /* 0xcd9e8d5705987825 */ /* 0x000fc800078e00ff */
[----:B------:R-:W-:-:S04]  /*83d0*/  IMAD.WIDE.U32 R138, R138, -0x326172a9, RZ ;  /* 0xcd9e8d578a8a7825 */ /* 0x000fc800078e00ff */
[----:B------:R-:W-:Y:S01]  /*83e0*/  IMAD.WIDE.U32 R148, R148, -0x326172a9, RZ ;  /* 0xcd9e8d5794947825 */ /* 0x000fe200078e00ff */
[----:B------:R-:W-:-:S04]  /*83f0*/  LOP3.LUT R152, R139, UR24, R152, 0x96, !PT ;  /* 0x000000188b987c12 */ /* 0x000fc8000f8e9698 */
[----:B------:R-:W-:-:S05]  /*8400*/  LOP3.LUT R146, R149, UR4, R146, 0x96, !PT ;  /* 0x0000000495927c12 */ /* 0x000fca000f8e9692 */
[----:B------:R-:W-:Y:S01]  /*8410*/  IMAD.WIDE.U32 R146, R146, -0x2daee0ad, RZ ;  /* 0xd2511f5392927825 */ /* 0x000fe200078e00ff */
[----:B-1----:R-:W-:Y:S02]  /*8420*/  FMNMX.FTZ R2, R0, R2, !PT ;  /* 0x0000000200027209 */ /* 0x002fe40007810000 */
[----:B------:R-:W1:Y:S02]  /*8430*/  SHFL.BFLY PT, R0, R4, 0x1, 0x1f ;  /* 0x0c201f0004007f89 */ /* 0x000e6400000e0000 */
[----:B------:R-:W-:Y:S02]  /*8440*/  LOP3.LUT R144, R147, UR27, R144, 0x96, !PT ;  /* 0x0000001b93907c12 */ /* 0x000fe4000f8e9690 */
[C---:B------:R-:W-:Y:S01]  /*8450*/  FSETP.NEU.FTZ.AND P2, PT, R2.reuse, -INF , PT ;  /* 0xff8000000200780b */ /* 0x040fe20003f5d000 */
[----:B------:R-:W-:-:S03]  /*8460*/  FMUL.FTZ R229, R2, c[0x0][0x23c] ;  /* 0x00008f0002e57a20 */ /* 0x000fc60000410000 */
[----:B------:R-:W-:Y:S02]  /*8470*/  FSEL R215, R2, RZ, P2 ;  /* 0x000000ff02d77208 */ /* 0x000fe40001000000 */
[----:B------:R-:W-:-:S03]  /*8480*/  FSEL R229, R229, RZ, P2 ;  /* 0x000000ffe5e57208 */ /* 0x000fc60001000000 */
[----:B------:R-:W-:Y:S02]  /*8490*/  FADD.FTZ R215, R132, -R215 ;  /* 0x800000d784d77221 */ /* 0x000fe40000010000 */
[--C-:B------:R-:W-:Y:S02]  /*84a0*/  FFMA.FTZ R213, R28, c[0x0][0x23c], -R229.reuse ;  /* 0x00008f001cd57a23 */ /* 0x100fe400000108e5 */
[----:B------:R-:W-:Y:S02]  /*84b0*/  FMUL.FTZ R215, R215, c[0x0][0x23c] ;  /* 0x00008f00d7d77a20 */ /* 0x000fe40000410000 */
[--C-:B------:R-:W-:Y:S02]  /*84c0*/  FFMA.FTZ R212, R29, c[0x0][0x23c], -R229.reuse ;  /* 0x00008f001dd47a23 */ /* 0x100fe400000108e5 */
[--C-:B------:R-:W-:Y:S01]  /*84d0*/  FFMA.FTZ R211, R24, c[0x0][0x23c], -R229.reuse ;  /* 0x00008f0018d37a23 */ /* 0x100fe200000108e5 */
[----:B------:R-:W-:Y:S01]  /*84e0*/  MUFU.EX2 R213, R213 ;  /* 0x000000d500d57308 */ /* 0x000fe20000000800 */
[--C-:B------:R-:W-:Y:S01]  /*84f0*/  FFMA.FTZ R210, R25, c[0x0][0x23c], -R229.reuse ;  /* 0x00008f0019d27a23 */ /* 0x100fe200000108e5 */
[----:B-1----:R-:W-:Y:S01]  /*8500*/  FMNMX.FTZ R0, R4, R0, !PT ;  /* 0x0000000004007209 */ /* 0x002fe20007810000 */
[----:B------:R-:W-:Y:S01]  /*8510*/  FFMA.FTZ R233, R170, c[0x0][0x23c], -R229 ;  /* 0x00008f00aae97a23 */ /* 0x000fe200000108e5 */
[----:B------:R-:W-:Y:S01]  /*8520*/  LOP3.LUT R4, R153, UR26, R142, 0x96, !PT ;  /* 0x0000001a99047c12 */ /* 0x000fe2000f8e968e */
[----:B------:R-:W-:Y:S01]  /*8530*/  IMAD.WIDE.U32 R152, R152, -0x2daee0ad, RZ ;  /* 0xd2511f5398987825 */ /* 0x000fe200078e00ff */
[----:B------:R-:W-:-:S02]  /*8540*/  FSETP.NEU.FTZ.AND P1, PT, R0, -INF , PT ;  /* 0xff8000000000780b */ /* 0x000fc40003f3d000 */
[----:B------:R-:W1:Y:S01]  /*8550*/  MUFU.EX2 R215, R215 ;  /* 0x000000d700d77308 */ /* 0x000e620000000800 */
[----:B------:R-:W-:-:S04]  /*8560*/  IMAD.WIDE.U32 R4, R4, -0x2daee0ad, RZ ;  /* 0xd2511f5304047825 */ /* 0x000fc800078e00ff */
[----:B------:R-:W-:Y:S01]  /*8570*/  FMUL.FTZ R226, R0, c[0x0][0x23c] ;  /* 0x00008f0000e27a20 */ /* 0x000fe20000410000 */
[----:B------:R-:W-:Y:S02]  /*8580*/  LOP3.LUT R136, R5, UR21, R136, 0x96, !PT ;  /* 0x0000001505887c12 */ /* 0x000fe4000f8e9688 */
[----:B------:R-:W2:Y:S01]  /*8590*/  MUFU.EX2 R212, R212 ;  /* 0x000000d400d47308 */ /* 0x000ea20000000800 */
[----:B------:R-:W-:Y:S01]  /*85a0*/  LOP3.LUT R4, R153, UR15, R4, 0x96, !PT ;  /* 0x0000000f99047c12 */ /* 0x000fe2000f8e9604 */
[----:B------:R-:W-:Y:S01]  /*85b0*/  FFMA.FTZ R236, R171, c[0x0][0x23c], -R229 ;  /* 0x00008f00abec7a23 */ /* 0x000fe200000108e5 */
[----:B------:R-:W-:Y:S01]  /*85c0*/  FSEL R226, R226, RZ, P1 ;  /* 0x000000ffe2e27208 */ /* 0x000fe20000800000 */
[----:B------:R-:W-:-:S04]  /*85d0*/  IMAD.WIDE.U32 R136, R136, -0x326172a9, RZ ;  /* 0xcd9e8d5788887825 */ /* 0x000fc800078e00ff */
[----:B------:R-:W-:Y:S01]  /*85e0*/  IMAD.WIDE.U32 R4, R4, -0x326172a9, RZ ;  /* 0xcd9e8d5704047825 */ /* 0x000fe200078e00ff */
[----:B------:R-:W-:Y:S03]  /*85f0*/  MUFU.EX2 R211, R211 ;  /* 0x000000d300d37308 */ /* 0x000fe60000000800 */
[-C--:B-1----:R-:W-:Y:S01]  /*8600*/  FMUL.FTZ R16, R36, R215.reuse ;  /* 0x000000d724107220 */ /* 0x082fe20000410000 */
[----:B------:R-:W-:Y:S01]  /*8610*/  LOP3.LUT R8, R5, UR5, R136, 0x96, !PT ;  /* 0x0000000505087c12 */ /* 0x000fe2000f8e9688 */
[-C--:B------:R-:W-:Y:S01]  /*8620*/  FMUL.FTZ R17, R37, R215.reuse ;  /* 0x000000d725117220 */ /* 0x080fe20000410000 */
[----:B------:R-:W-:Y:S01]  /*8630*/  LOP3.LUT R5, R4, 0xffff, RZ, 0xc0, !PT ;  /* 0x0000ffff04057812 */ /* 0x000fe200078ec0ff */
[--C-:B------:R-:W-:Y:S01]  /*8640*/  FFMA.FTZ R209, R30, c[0x0][0x23c], -R226.reuse ;  /* 0x00008f001ed17a23 */ /* 0x100fe200000108e2 */
[----:B------:R-:W-:Y:S01]  /*8650*/  LOP3.LUT R6, R4, 0xff, RZ, 0xc0, !PT ;  /* 0x000000ff04067812 */ /* 0x000fe200078ec0ff */
[----:B------:R-:W-:Y:S01]  /*8660*/  FFMA.FTZ R208, R31, c[0x0][0x23c], -R226 ;  /* 0x00008f001fd07a23 */ /* 0x000fe200000108e2 */
[----:B------:R-:W-:Y:S01]  /*8670*/  SHF.R.U32.HI R10, RZ, 0x10, R4 ;  /* 0x00000010ff0a7819 */ /* 0x000fe20000011604 */
[----:B------:R-:W-:Y:S01]  /*8680*/  FFMA.FTZ R204, R26, c[0x0][0x23c], -R226 ;  /* 0x00008f001acc7a23 */ /* 0x000fe200000108e2 */
[----:B------:R-:W-:Y:S01]  /*8690*/  SHF.R.U32.HI R7, RZ, 0x18, R4 ;  /* 0x00000018ff077819 */ /* 0x000fe20000011604 */
[----:B------:R-:W-:Y:S01]  /*86a0*/  FFMA.FTZ R214, R27, c[0x0][0x23c], -R226 ;  /* 0x00008f001bd67a23 */ /* 0x000fe200000108e2 */
[----:B------:R-:W-:Y:S01]  /*86b0*/  FSEL R4, R0, RZ, P1 ;  /* 0x000000ff00047208 */ /* 0x000fe20000800000 */
[----:B------:R-:W1:Y:S01]  /*86c0*/  MUFU.EX2 R210, R210 ;  /* 0x000000d200d27308 */ /* 0x000e620000000800 */
[----:B------:R-:W-:Y:S01]  /*86d0*/  SHF.R.U32.HI R5, RZ, 0x8, R5 ;  /* 0x00000008ff057819 */ /* 0x000fe20000011605 */
[----:B------:R-:W3:Y:S01]  /*86e0*/  LDSM.16.MT88.4 R28, [R185+0xc000] ;  /* 0x00c00000b91c783b */ /* 0x000ee20000004200 */
[----:B------:R-:W-:Y:S01]  /*86f0*/  LOP3.LUT R9, R8, 0xffff, RZ, 0xc0, !PT ;  /* 0x0000ffff08097812 */ /* 0x000fe200078ec0ff */
[----:B------:R-:W-:Y:S01]  /*8700*/  FADD.FTZ R3, R3, -R4 ;  /* 0x8000000403037221 */ /* 0x000fe20000010000 */
[----:B------:R-:W-:Y:S01]  /*8710*/  PRMT R6, R6, 0x5410, R5 ;  /* 0x0000541006067816 */ /* 0x000fe20000000005 */
[-C--:B------:R-:W-:Y:S01]  /*8720*/  FMUL.FTZ R32, R52, R215.reuse ;  /* 0x000000d734207220 */ /* 0x080fe20000410000 */
[--C-:B------:R-:W-:Y:S01]  /*8730*/  SHF.R.U32.HI R5, RZ, 0x10, R8.reuse ;  /* 0x00000010ff057819 */ /* 0x100fe20000011608 */
[----:B------:R-:W-:Y:S01]  /*8740*/  FMUL.FTZ R3, R3, c[0x0][0x23c] ;  /* 0x00008f0003037a20 */ /* 0x000fe20000410000 */
[----:B------:R-:W-:Y:S01]  /*8750*/  MUFU.EX2 R209, R209 ;  /* 0x000000d100d17308 */ /* 0x000fe20000000800 */
[----:B------:R-:W-:Y:S01]  /*8760*/  LOP3.LUT R4, R8, 0xff, RZ, 0xc0, !PT ;  /* 0x000000ff08047812 */ /* 0x000fe200078ec0ff */
[-C--:B------:R-:W-:Y:S01]  /*8770*/  FMUL.FTZ R33, R53, R215.reuse ;  /* 0x000000d735217220 */ /* 0x080fe20000410000 */
[----:B------:R-:W-:Y:S01]  /*8780*/  LOP3.LUT R10, R10, 0xff, RZ, 0xc0, !PT ;  /* 0x000000ff0a0a7812 */ /* 0x000fe200078ec0ff */
[--C-:B------:R-:W-:Y:S01]  /*8790*/  HSET2.LE.AND R6, R6, R216.reuse, PT ;  /* 0x000000d806067233 */ /* 0x100fe20003803000 */
[----:B------:R-:W-:Y:S01]  /*87a0*/  SHF.R.U32.HI R8, RZ, 0x18, R8 ;  /* 0x00000018ff087819 */ /* 0x000fe20000011608 */
[-C--:B------:R-:W-:Y:S01]  /*87b0*/  FMUL.FTZ R56, R56, R215.reuse ;  /* 0x000000d738387220 */ /* 0x080fe20000410000 */
[----:B------:R-:W-:Y:S01]  /*87c0*/  SHF.R.U32.HI R9, RZ, 0x8, R9 ;  /* 0x00000008ff097819 */ /* 0x000fe20000011609 */
[----:B------:R-:W4:Y:S01]  /*87d0*/  MUFU.EX2 R3, R3 ;  /* 0x0000000300037308 */ /* 0x000f220000000800 */
[----:B------:R-:W-:Y:S01]  /*87e0*/  LOP3.LUT R5, R5, 0xff, RZ, 0xc0, !PT ;  /* 0x000000ff05057812 */ /* 0x000fe200078ec0ff */
[-C--:B------:R-:W-:Y:S01]  /*87f0*/  FMUL.FTZ R57, R57, R215.reuse ;  /* 0x000000d739397220 */ /* 0x080fe20000410000 */
[----:B------:R-:W-:Y:S01]  /*8800*/  PRMT R7, R10, 0x5410, R7 ;  /* 0x000054100a077816 */ /* 0x000fe20000000007 */
[-C--:B------:R-:W-:Y:S01]  /*8810*/  FMUL.FTZ R24, R44, R215.reuse ;  /* 0x000000d72c187220 */ /* 0x080fe20000410000 */
[----:B------:R-:W-:Y:S01]  /*8820*/  PRMT R4, R4, 0x5410, R9 ;  /* 0x0000541004047816 */ /* 0x000fe20000000009 */
[----:B------:R-:W-:Y:S01]  /*8830*/  FMUL.FTZ R25, R45, R215 ;  /* 0x000000d72d197220 */ /* 0x000fe20000410000 */
[----:B------:R-:W-:Y:S01]  /*8840*/  PRMT R5, R5, 0x5410, R8 ;  /* 0x0000541005057816 */ /* 0x000fe20000000008 */
[----:B------:R-:W5:Y:S01]  /*8850*/  MUFU.EX2 R208, R208 ;  /* 0x000000d000d07308 */ /* 0x000f620000000800 */
[--C-:B------:R-:W-:Y:S01]  /*8860*/  HSET2.LE.AND R7, R7, R216.reuse, PT ;  /* 0x000000d807077233 */ /* 0x100fe20003803000 */
[----:B--2---:R-:W-:Y:S01]  /*8870*/  F2FP.BF16.PACK_AB R11, R212, R213 ;  /* 0x000000d5d40b723e */ /* 0x004fe200000010ff */
[--C-:B------:R-:W-:Y:S01]  /*8880*/  HSET2.LE.AND R4, R4, R216.reuse, PT ;  /* 0x000000d804047233 */ /* 0x100fe20003803000 */
[----:B-1----:R-:W-:Y:S01]  /*8890*/  F2FP.BF16.PACK_AB R9, R210, R211 ;  /* 0x000000d3d209723e */ /* 0x002fe200000010ff */
[----:B------:R-:W-:Y:S01]  /*88a0*/  HSET2.LE.AND R5, R5, R216, PT ;  /* 0x000000d805057233 */ /* 0x000fe20003803000 */
[----:B------:R-:W-:Y:S01]  /*88b0*/  FMUL.FTZ R48, R48, R215 ;  /* 0x000000d730307220 */ /* 0x000fe20000410000 */
[----:B------:R-:W-:Y:S01]  /*88c0*/  LOP3.LUT R136, R137, UR20, R138, 0x96, !PT ;  /* 0x0000001489887c12 */ /* 0x000fe2000f8e968a */
[-C--:B----4-:R-:W-:Y:S01]  /*88d0*/  FMUL.FTZ R18, R38, R3.reuse ;  /* 0x0000000326127220 */ /* 0x090fe20000410000 */
[----:B------:R-:W-:Y:S01]  /*88e0*/  MUFU.EX2 R204, R204 ;  /* 0x000000cc00cc7308 */ /* 0x000fe20000000800 */
[----:B------:R-:W-:Y:S01]  /*88f0*/  FMUL.FTZ R19, R39, R3 ;  /* 0x0000000327137220 */ /* 0x000fe20000410000 */
[----:B------:R-:W-:Y:S01]  /*8900*/  LOP3.LUT R4, R4, R11, RZ, 0xc0, !PT ;  /* 0x0000000b04047212 */ /* 0x000fe200078ec0ff */
[----:B------:R-:W1:Y:S01]  /*8910*/  LDSM.16.MT88.4 R36, [R184+0xc000] ;  /* 0x00c00000b824783b */ /* 0x000e620000004200 */
[----:B------:R-:W-:Y:S01]  /*8920*/  FMUL.FTZ R34, R54, R3 ;  /* 0x0000000336227220 */ /* 0x000fe20000410000 */
[----:B------:R-:W-:Y:S01]  /*8930*/  LOP3.LUT R6, R6, R9, RZ, 0xc0, !PT ;  /* 0x0000000906067212 */ /* 0x000fe200078ec0ff */
[----:B------:R-:W-:Y:S01]  /*8940*/  FMUL.FTZ R35, R55, R3 ;  /* 0x0000000337237220 */ /* 0x000fe20000410000 */
[----:B-----5:R-:W-:Y:S01]  /*8950*/  F2FP.BF16.PACK_AB R10, R208, R209 ;  /* 0x000000d1d00a723e */ /* 0x020fe200000010ff */
[----:B------:R-:W2:Y:S01]  /*8960*/  MUFU.EX2 R214, R214 ;  /* 0x000000d600d67308 */ /* 0x000ea20000000800 */
[----:B------:R-:W4:Y:S01]  /*8970*/  LDSM.16.MT88.4 R52, [R186+0xe000] ;  /* 0x00e00000ba34783b */ /* 0x000f220000004200 */
[-C--:B------:R-:W-:Y:S01]  /*8980*/  FMUL.FTZ R58, R58, R3.reuse ;  /* 0x000000033a3a7220 */ /* 0x080fe20000410000 */
[----:B------:R-:W-:Y:S01]  /*8990*/  LOP3.LUT R5, R5, R10, RZ, 0xc0, !PT ;  /* 0x0000000a05057212 */ /* 0x000fe200078ec0ff */
[----:B------:R-:W-:-:S02]  /*89a0*/  FMUL.FTZ R59, R59, R3 ;  /* 0x000000033b3b7220 */ /* 0x000fc40000410000 */
[-C--:B------:R-:W-:Y:S02]  /*89b0*/  FMUL.FTZ R26, R46, R3.reuse ;  /* 0x000000032e1a7220 */ /* 0x080fe40000410000 */
[----:B------:R-:W-:Y:S01]  /*89c0*/  FMUL.FTZ R27, R47, R3 ;  /* 0x000000032f1b7220 */ /* 0x000fe20000410000 */
[----:B------:R-:W-:Y:S01]  /*89d0*/  MUFU.EX2 R233, R233 ;  /* 0x000000e900e97308 */ /* 0x000fe20000000800 */
[----:B------:R-:W5:Y:S01]  /*89e0*/  LDSM.16.MT88.4 R44, [R188+0xe000] ;  /* 0x00e00000bc2c783b */ /* 0x000f620000004200 */
[----:B------:R-:W-:Y:S02]  /*89f0*/  FMUL.FTZ R49, R49, R215 ;  /* 0x000000d731317220 */ /* 0x000fe40000410000 */
[-C--:B------:R-:W-:Y:S02]  /*8a00*/  FMUL.FTZ R50, R50, R3.reuse ;  /* 0x0000000332327220 */ /* 0x080fe40000410000 */
[----:B------:R-:W-:Y:S01]  /*8a10*/  FMUL.FTZ R51, R51, R3 ;  /* 0x0000000333337220 */ /* 0x000fe20000410000 */
[----:B--2---:R-:W-:Y:S01]  /*8a20*/  F2FP.BF16.PACK_AB R8, R214, R204 ;  /* 0x000000ccd608723e */ /* 0x004fe200000010ff */
[-C--:B------:R-:W-:Y:S01]  /*8a30*/  FMUL.FTZ R72, R72, R215.reuse ;  /* 0x000000d748487220 */ /* 0x080fe20000410000 */
[----:B------:R-:W2:Y:S01]  /*8a40*/  MUFU.EX2 R236, R236 ;  /* 0x000000ec00ec7308 */ /* 0x000ea20000000800 */
[----:B------:R-:W-:Y:S01]  /*8a50*/  FMUL.FTZ R73, R73, R215 ;  /* 0x000000d749497220 */ /* 0x000fe20000410000 */
[----:B------:R-:W-:Y:S01]  /*8a60*/  LOP3.LUT R7, R7, R8, RZ, 0xc0, !PT ;  /* 0x0000000807077212 */ /* 0x000fe200078ec0ff */
[----:B------:R-:W-:-:S02]  /*8a70*/  FMUL.FTZ R74, R74, R3 ;  /* 0x000000034a4a7220 */ /* 0x000fc40000410000 */
[----:B------:R-:W-:Y:S02]  /*8a80*/  FMUL.FTZ R75, R75, R3 ;  /* 0x000000034b4b7220 */ /* 0x000fe40000410000 */
[-C--:B------:R-:W-:Y:S02]  /*8a90*/  FMUL.FTZ R40, R40, R215.reuse ;  /* 0x000000d728287220 */ /* 0x080fe40000410000 */
[C---:B---3--:R-:W-:Y:S01]  /*8aa0*/  HMMA.16816.F32.BF16 R24, R4.reuse, R28, R24 ;  /* 0x0000001c0418723c */ /* 0x048fe20000041818 */
[----:B------:R-:W-:Y:S02]  /*8ab0*/  FMUL.FTZ R41, R41, R215 ;  /* 0x000000d729297220 */ /* 0x000fe40000410000 */
[-C--:B------:R-:W-:Y:S02]  /*8ac0*/  FMUL.FTZ R42, R42, R3.reuse ;  /* 0x000000032a2a7220 */ /* 0x080fe40000410000 */
[----:B------:R-:W-:Y:S02]  /*8ad0*/  FMUL.FTZ R43, R43, R3 ;  /* 0x000000032b2b7220 */ /* 0x000fe40000410000 */
[-C--:B------:R-:W-:Y:S01]  /*8ae0*/  FMUL.FTZ R64, R64, R215.reuse ;  /* 0x000000d740407220 */ /* 0x080fe20000410000 */
[----:B-1----:R-:W-:Y:S01]  /*8af0*/  HMMA.16816.F32.BF16 R32, R4, R36, R32 ;  /* 0x000000240420723c */ /* 0x002fe20000041820 */
[----:B------:R-:W-:-:S02]  /*8b00*/  FMUL.FTZ R65, R65, R215 ;  /* 0x000000d741417220 */ /* 0x000fc40000410000 */
[-C--:B------:R-:W-:Y:S02]  /*8b10*/  FMUL.FTZ R66, R66, R3.reuse ;  /* 0x0000000342427220 */ /* 0x080fe40000410000 */
[----:B------:R-:W-:Y:S02]  /*8b20*/  FMUL.FTZ R67, R67, R3 ;  /* 0x0000000343437220 */ /* 0x000fe40000410000 */
[-C--:B------:R-:W-:Y:S01]  /*8b30*/  FMUL.FTZ R96, R96, R215.reuse ;  /* 0x000000d760607220 */ /* 0x080fe20000410000 */
[----:B------:R-:W-:Y:S01]  /*8b40*/  HMMA.16816.F32.BF16 R36, R4, R38, R56 ;  /* 0x000000260424723c */ /* 0x000fe20000041838 */
[----:B------:R-:W-:Y:S02]  /*8b50*/  FMUL.FTZ R97, R97, R215 ;  /* 0x000000d761617220 */ /* 0x000fe40000410000 */
[-C--:B------:R-:W-:Y:S02]  /*8b60*/  FMUL.FTZ R98, R98, R3.reuse ;  /* 0x0000000362627220 */ /* 0x080fe40000410000 */
[----:B------:R-:W-:-:S02]  /*8b70*/  FMUL.FTZ R99, R99, R3 ;  /* 0x0000000363637220 */ /* 0x000fc40000410000 */
[-C--:B------:R-:W-:Y:S01]  /*8b80*/  FMUL.FTZ R56, R76, R215.reuse ;  /* 0x000000d74c387220 */ /* 0x080fe20000410000 */
[C---:B------:R-:W-:Y:S01]  /*8b90*/  HMMA.16816.F32.BF16 R28, R4.reuse, R30, R48 ;  /* 0x0000001e041c723c */ /* 0x040fe20000041830 */
[----:B------:R-:W-:Y:S02]  /*8ba0*/  FMUL.FTZ R57, R77, R215 ;  /* 0x000000d74d397220 */ /* 0x000fe40000410000 */
[-C--:B------:R-:W-:Y:S02]  /*8bb0*/  FMUL.FTZ R58, R78, R3.reuse ;  /* 0x000000034e3a7220 */ /* 0x080fe40000410000 */
[----:B------:R-:W-:Y:S02]  /*8bc0*/  FMUL.FTZ R59, R79, R3 ;  /* 0x000000034f3b7220 */ /* 0x000fe40000410000 */
[----:B------:R-:W1:Y:S01]  /*8bd0*/  LDSM.16.MT88.4 R76, [R188+0x10000] ;  /* 0x01000000bc4c783b */ /* 0x000e620000004200 */
[-C--:B------:R-:W-:Y:S01]  /*8be0*/  FMUL.FTZ R48, R68, R215.reuse ;  /* 0x000000d744307220 */ /* 0x080fe20000410000 */
[----:B------:R-:W-:Y:S01]  /*8bf0*/  HMMA.16816.F32.BF16 R16, R4, R20, R16 ;  /* 0x000000140410723c */ /* 0x000fe20000041810 */
[----:B------:R-:W-:-:S02]  /*8c00*/  FMUL.FTZ R49, R69, R215 ;  /* 0x000000d745317220 */ /* 0x000fc40000410000 */
[-C--:B------:R-:W-:Y:S02]  /*8c10*/  FMUL.FTZ R50, R70, R3.reuse ;  /* 0x0000000346327220 */ /* 0x080fe40000410000 */
[----:B------:R-:W-:Y:S02]  /*8c20*/  FMUL.FTZ R51, R71, R3 ;  /* 0x0000000347337220 */ /* 0x000fe40000410000 */
[----:B------:R-:W3:Y:S01]  /*8c30*/  LDSM.16.MT88.4 R68, [R184+0xe000] ;  /* 0x00e00000b844783b */ /* 0x000ee20000004200 */
[----:B------:R-:W-:Y:S01]  /*8c40*/  HMMA.16816.F32.BF16 R20, R4, R22, R40 ;  /* 0x000000160414723c */ /* 0x000fe20000041828 */
[-C--:B------:R-:W-:Y:S02]  /*8c50*/  FMUL.FTZ R88, R88, R215.reuse ;  /* 0x000000d758587220 */ /* 0x080fe40000410000 */
[----:B------:R-:W-:Y:S02]  /*8c60*/  FMUL.FTZ R89, R89, R215 ;  /* 0x000000d759597220 */ /* 0x000fe40000410000 */
[----:B------:R-:W-:-:S02]  /*8c70*/  FMUL.FTZ R90, R90, R3 ;  /* 0x000000035a5a7220 */ /* 0x000fc40000410000 */
[-C--:B------:R-:W-:Y:S01]  /*8c80*/  FMUL.FTZ R40, R60, R215.reuse ;  /* 0x000000d73c287220 */ /* 0x080fe20000410000 */
[C---:B----4-:R-:W-:Y:S01]  /*8c90*/  HMMA.16816.F32.BF16 R48, R4.reuse, R52, R48 ;  /* 0x000000340430723c */ /* 0x050fe20000041830 */
[----:B------:R-:W-:Y:S02]  /*8ca0*/  FMUL.FTZ R41, R61, R215 ;  /* 0x000000d73d297220 */ /* 0x000fe40000410000 */
[-C--:B------:R-:W-:Y:S02]  /*8cb0*/  FMUL.FTZ R42, R62, R3.reuse ;  /* 0x000000033e2a7220 */ /* 0x080fe40000410000 */
[-C--:B------:R-:W-:Y:S02]  /*8cc0*/  FMUL.FTZ R43, R63, R3.reuse ;  /* 0x000000033f2b7220 */ /* 0x080fe40000410000 */
[----:B------:R-:W4:Y:S01]  /*8cd0*/  LDSM.16.MT88.4 R60, [R185+0xe000] ;  /* 0x00e00000b93c783b */ /* 0x000f220000004200 */
[----:B------:R-:W-:Y:S01]  /*8ce0*/  HMMA.16816.F32.BF16 R52, R4, R54, R72 ;  /* 0x000000360434723c */ /* 0x000fe20000041848 */
[----:B------:R-:W-:-:S02]  /*8cf0*/  FMUL.FTZ R91, R91, R3 ;  /* 0x000000035b5b7220 */ /* 0x000fc40000410000 */
[-C--:B------:R-:W-:Y:S02]  /*8d00*/  FMUL.FTZ R80, R80, R215.reuse ;  /* 0x000000d750507220 */ /* 0x080fe40000410000 */
[-C--:B------:R-:W-:Y:S02]  /*8d10*/  FMUL.FTZ R81, R81, R215.reuse ;  /* 0x000000d751517220 */ /* 0x080fe40000410000 */
[-C--:B------:R-:W-:Y:S01]  /*8d20*/  FMUL.FTZ R72, R92, R215.reuse ;  /* 0x000000d75c487220 */ /* 0x080fe20000410000 */
[----:B-----5:R-:W-:Y:S01]  /*8d30*/  HMMA.16816.F32.BF16 R40, R4, R44, R40 ;  /* 0x0000002c0428723c */ /* 0x020fe20000041828 */
[----:B------:R-:W-:Y:S02]  /*8d40*/  FMUL.FTZ R73, R93, R215 ;  /* 0x000000d75d497220 */ /* 0x000fe40000410000 */
[-C--:B------:R-:W-:Y:S02]  /*8d50*/  FMUL.FTZ R74, R94, R3.reuse ;  /* 0x000000035e4a7220 */ /* 0x080fe40000410000 */
[----:B------:R-:W-:-:S02]  /*8d60*/  FMUL.FTZ R75, R95, R3 ;  /* 0x000000035f4b7220 */ /* 0x000fc40000410000 */
[----:B------:R-:W5:Y:S01]  /*8d70*/  LDSM.16.MT88.4 R92, [R185+0x10000] ;  /* 0x01000000b95c783b */ /* 0x000f620000004200 */
[C---:B------:R-:W-:Y:S01]  /*8d80*/  HMMA.16816.F32.BF16 R44, R4.reuse, R46, R64 ;  /* 0x0000002e042c723c */ /* 0x040fe20000041840 */
[-C--:B------:R-:W-:Y:S02]  /*8d90*/  FMUL.FTZ R82, R82, R3.reuse ;  /* 0x0000000352527220 */ /* 0x080fe40000410000 */
[----:B------:R-:W-:Y:S02]  /*8da0*/  FMUL.FTZ R83, R83, R3 ;  /* 0x0000000353537220 */ /* 0x000fe40000410000 */
[-C--:B------:R-:W-:Y:S02]  /*8db0*/  FMUL.FTZ R108, R108, R215.reuse ;  /* 0x000000d76c6c7220 */ /* 0x080fe40000410000 */
[-C--:B------:R-:W-:Y:S01]  /*8dc0*/  FMUL.FTZ R64, R84, R215.reuse ;  /* 0x000000d754407220 */ /* 0x080fe20000410000 */
[----:B-1----:R-:W-:Y:S01]  /*8dd0*/  HMMA.16816.F32.BF16 R72, R4, R76, R72 ;  /* 0x0000004c0448723c */ /* 0x002fe20000041848 */
[----:B------:R-:W-:-:S02]  /*8de0*/  FMUL.FTZ R65, R85, R215 ;  /* 0x000000d755417220 */ /* 0x000fc40000410000 */
[-C--:B------:R-:W-:Y:S02]  /*8df0*/  FMUL.FTZ R66, R86, R3.reuse ;  /* 0x0000000356427220 */ /* 0x080fe40000410000 */
[----:B------:R-:W-:Y:S02]  /*8e00*/  FMUL.FTZ R67, R87, R3 ;  /* 0x0000000357437220 */ /* 0x000fe40000410000 */
[----:B------:R-:W1:Y:S01]  /*8e10*/  LDSM.16.MT88.4 R84, [R186+0x10000] ;  /* 0x01000000ba54783b */ /* 0x000e620000004200 */
[----:B------:R-:W-:Y:S01]  /*8e20*/  HMMA.16816.F32.BF16 R76, R4, R78, R96 ;  /* 0x0000004e044c723c */ /* 0x000fe20000041860 */
[----:B------:R-:W-:Y:S02]  /*8e30*/  FMUL.FTZ R109, R109, R215 ;  /* 0x000000d76d6d7220 */ /* 0x000fe40000410000 */
[-C--:B------:R-:W-:Y:S02]  /*8e40*/  FMUL.FTZ R110, R110, R3.reuse ;  /* 0x000000036e6e7220 */ /* 0x080fe40000410000 */
[----:B------:R-:W-:-:S02]  /*8e50*/  FMUL.FTZ R111, R111, R3 ;  /* 0x000000036f6f7220 */ /* 0x000fc40000410000 */
[----:B------:R-:W-:Y:S01]  /*8e60*/  IMAD.WIDE.U32 R98, R136, -0x2daee0ad, RZ ;  /* 0xd2511f5388627825 */ /* 0x000fe200078e00ff */
[C---:B---3--:R-:W-:Y:S01]  /*8e70*/  HMMA.16816.F32.BF16 R64, R4.reuse, R68, R64 ;  /* 0x000000440440723c */ /* 0x048fe20000041840 */
[----:B------:R-:W3:Y:S02]  /*8e80*/  LDSM.16.MT88.4 R136, [R184+0x10000] ;  /* 0x01000000b888783b */ /* 0x000ee40000004200 */
[-C--:B------:R-:W-:Y:S01]  /*8e90*/  FMUL.FTZ R8, R128, R215.reuse ;  /* 0x000000d780087220 */ /* 0x080fe20000410000 */
[----:B------:R-:W-:Y:S01]  /*8ea0*/  LOP3.LUT R152, R99, UR30, R152, 0x96, !PT ;  /* 0x0000001e63987c12 */ /* 0x000fe2000f8e9698 */
[----:B------:R-:W-:Y:S01]  /*8eb0*/  FMUL.FTZ R9, R129, R215 ;  /* 0x000000d781097220 */ /* 0x000fe20000410000 */
[----:B------:R-:W-:Y:S01]  /*8ec0*/  LOP3.LUT R97, R98, 0xffff, RZ, 0xc0, !PT ;  /* 0x0000ffff62617812 */ /* 0x000fe200078ec0ff */
[-C--:B------:R-:W-:Y:S01]  /*8ed0*/  FMUL.FTZ R10, R130, R3.reuse ;  /* 0x00000003820a7220 */ /* 0x080fe20000410000 */
[----:B------:R-:W-:Y:S01]  /*8ee0*/  HMMA.16816.F32.BF16 R68, R4, R70, R88 ;  /* 0x000000460444723c */ /* 0x000fe20000041858 */
[----:B------:R-:W-:Y:S01]  /*8ef0*/  SHF.R.U32.HI R96, RZ, 0x18, R98 ;  /* 0x00000018ff607819 */ /* 0x000fe20000011662 */
[----:B------:R-:W-:Y:S01]  /*8f00*/  FMUL.FTZ R11, R131, R3 ;  /* 0x00000003830b7220 */ /* 0x000fe20000410000 */
[----:B------:R-:W-:Y:S01]  /*8f10*/  SHF.R.U32.HI R97, RZ, 0x8, R97 ;  /* 0x00000008ff617819 */ /* 0x000fe20000011661 */
[-C--:B------:R-:W-:Y:S01]  /*8f20*/  FMUL.FTZ R124, R124, R215.reuse ;  /* 0x000000d77c7c7220 */ /* 0x080fe20000410000 */
[----:B------:R-:W-:Y:S01]  /*8f30*/  LDSM.16.MT88.4 R128, [R186+0xc800] ;  /* 0x00c80000ba80783b */ /* 0x000fe20000004200 */
[----:B------:R-:W-:-:S02]  /*8f40*/  FMUL.FTZ R125, R125, R215 ;  /* 0x000000d77d7d7220 */ /* 0x000fc40000410000 */
[-C--:B------:R-:W-:Y:S01]  /*8f50*/  FMUL.FTZ R88, R104, R215.reuse ;  /* 0x000000d768587220 */ /* 0x080fe20000410000 */
[C---:B----4-:R-:W-:Y:S01]  /*8f60*/  HMMA.16816.F32.BF16 R56, R4.reuse, R60, R56 ;  /* 0x0000003c0438723c */ /* 0x050fe20000041838 */
[----:B------:R-:W-:Y:S01]  /*8f70*/  FMUL.FTZ R89, R105, R215 ;  /* 0x000000d769597220 */ /* 0x000fe20000410000 */
[----:B--2---:R-:W-:Y:S01]  /*8f80*/  F2FP.BF16.PACK_AB R104, R236, R233 ;  /* 0x000000e9ec68723e */ /* 0x004fe200000010ff */
[-C--:B------:R-:W-:Y:S02]  /*8f90*/  FMUL.FTZ R90, R106, R3.reuse ;  /* 0x000000036a5a7220 */ /* 0x080fe40000410000 */
[-C--:B------:R-:W-:Y:S02]  /*8fa0*/  FMUL.FTZ R91, R107, R3.reuse ;  /* 0x000000036b5b7220 */ /* 0x080fe40000410000 */
[-C--:B------:R-:W-:Y:S01]  /*8fb0*/  FMUL.FTZ R126, R126, R3.reuse ;  /* 0x000000037e7e7220 */ /* 0x080fe20000410000 */
[----:B------:R-:W-:Y:S01]  /*8fc0*/  HMMA.16816.F32.BF16 R60, R4, R62, R80 ;  /* 0x0000003e043c723c */ /* 0x000fe20000041850 */
[----:B------:R-:W-:-:S02]  /*8fd0*/  FMUL.FTZ R127, R127, R3 ;  /* 0x000000037f7f7220 */ /* 0x000fc40000410000 */
[-C--:B------:R-:W-:Y:S02]  /*8fe0*/  FMUL.FTZ R120, R120, R215.reuse ;  /* 0x000000d778787220 */ /* 0x080fe40000410000 */
[-C--:B------:R-:W-:Y:S02]  /*8ff0*/  FMUL.FTZ R121, R121, R215.reuse ;  /* 0x000000d779797220 */ /* 0x080fe40000410000 */
[-C--:B------:R-:W-:Y:S01]  /*9000*/  FMUL.FTZ R81, R101, R215.reuse ;  /* 0x000000d765517220 */ /* 0x080fe20000410000 */
[C---:B-----5:R-:W-:Y:S01]  /*9010*/  HMMA.16816.F32.BF16 R88, R4.reuse, R92, R88 ;  /* 0x0000005c0458723c */ /* 0x060fe20000041858 */
[----:B------:R-:W-:Y:S01]  /*9020*/  FMUL.FTZ R80, R100, R215 ;  /* 0x000000d764507220 */ /* 0x000fe20000410000 */
[----:B------:R-:W-:Y:S01]  /*9030*/  SHF.R.U32.HI R101, RZ, 0x10, R98 ;  /* 0x00000010ff657819 */ /* 0x000fe20000011662 */
[-C--:B------:R-:W-:Y:S01]  /*9040*/  FMUL.FTZ R82, R102, R3.reuse ;  /* 0x0000000366527220 */ /* 0x080fe20000410000 */
[----:B------:R-:W-:Y:S01]  /*9050*/  LOP3.LUT R100, R152, 0xff, RZ, 0xc0, !PT ;  /* 0x000000ff98647812 */ /* 0x000fe200078ec0ff */
[-C--:B------:R-:W-:Y:S01]  /*9060*/  FMUL.FTZ R83, R103, R3.reuse ;  /* 0x0000000367537220 */ /* 0x080fe20000410000 */
[----:B------:R-:W-:Y:S01]  /*9070*/  LOP3.LUT R102, R98, 0xff, RZ, 0xc0, !PT ;  /* 0x000000ff62667812 */ /* 0x000fe200078ec0ff */
[-C--:B------:R-:W-:Y:S01]  /*9080*/  FMUL.FTZ R122, R122, R3.reuse ;  /* 0x000000037a7a7220 */ /* 0x080fe20000410000 */
[----:B------:R-:W-:Y:S01]  /*9090*/  LOP3.LUT R92, R152, 0xffff, RZ, 0xc0, !PT ;  /* 0x0000ffff985c7812 */ /* 0x000fe200078ec0ff */
[-C--:B------:R-:W-:Y:S01]  /*90a0*/  FMUL.FTZ R123, R123, R3.reuse ;  /* 0x000000037b7b7220 */ /* 0x080fe20000410000 */
[----:B------:R-:W-:Y:S01]  /*90b0*/  LOP3.LUT R101, R101, 0xff, RZ, 0xc0, !PT ;  /* 0x000000ff65657812 */ /* 0x000fe200078ec0ff */
[-C--:B------:R-:W-:Y:S01]  /*90c0*/  FMUL.FTZ R98, R118, R3.reuse ;  /* 0x0000000376627220 */ /* 0x080fe20000410000 */
[----:B------:R-:W-:Y:S01]  /*90d0*/  SHF.R.U32.HI R92, RZ, 0x8, R92 ;  /* 0x00000008ff5c7819 */ /* 0x000fe2000001165c */
[----:B------:R-:W-:Y:S01]  /*90e0*/  FMUL.FTZ R99, R119, R3 ;  /* 0x0000000377637220 */ /* 0x000fe20000410000 */
[----:B------:R-:W-:Y:S01]  /*90f0*/  PRMT R102, R102, 0x5410, R97 ;  /* 0x0000541066667816 */ /* 0x000fe20000000061 */
[-C--:B------:R-:W-:Y:S01]  /*9100*/  FMUL.FTZ R97, R117, R215.reuse ;  /* 0x000000d775617220 */ /* 0x080fe20000410000 */
[----:B------:R-:W-:Y:S01]  /*9110*/  PRMT R100, R100, 0x5410, R92 ;  /* 0x0000541064647816 */ /* 0x000fe2000000005c */
[-C--:B------:R-:W-:Y:S01]  /*9120*/  FMUL.FTZ R112, R112, R215.reuse ;  /* 0x000000d770707220 */ /* 0x080fe20000410000 */
[C---:B------:R-:W-:Y:S01]  /*9130*/  HMMA.16816.F32.BF16 R92, R4.reuse, R94, R108 ;  /* 0x0000005e045c723c */ /* 0x040fe2000004186c */
[----:B------:R-:W2:Y:S01]  /*9140*/  LDSM.16.MT88.4 R108, [R186+0xe800] ;  /* 0x00e80000ba6c783b */ /* 0x000ea20000004200 */
[----:B------:R-:W-:Y:S01]  /*9150*/  PRMT R101, R101, 0x5410, R96 ;  /* 0x0000541065657816 */ /* 0x000fe20000000060 */
[-C--:B------:R-:W-:Y:S01]  /*9160*/  FMUL.FTZ R96, R116, R215.reuse ;  /* 0x000000d774607220 */ /* 0x080fe20000410000 */
[--C-:B------:R-:W-:Y:S01]  /*9170*/  HSET2.LE.AND R100, R100, R216.reuse, PT ;  /* 0x000000d864647233 */ /* 0x100fe20003803000 */
[----:B------:R-:W-:Y:S01]  /*9180*/  FMUL.FTZ R113, R113, R215 ;  /* 0x000000d771717220 */ /* 0x000fe20000410000 */
[----:B------:R-:W4:Y:S01]  /*9190*/  LDSM.16.MT88.4 R116, [R188+0xe800] ;  /* 0x00e80000bc74783b */ /* 0x000f220000004200 */
[-C--:B------:R-:W-:Y:S01]  /*91a0*/  FMUL.FTZ R114, R114, R3.reuse ;  /* 0x0000000372727220 */ /* 0x080fe20000410000 */
[C---:B------:R-:W-:Y:S01]  /*91b0*/  HMMA.16816.F32.BF16 R8, R4.reuse, R12, R8 ;  /* 0x0000000c0408723c */ /* 0x040fe20000041808 */
[----:B------:R-:W-:Y:S01]  /*91c0*/  FMUL.FTZ R115, R115, R3 ;  /* 0x0000000373737220 */ /* 0x000fe20000410000 */
[----:B------:R-:W-:Y:S01]  /*91d0*/  LOP3.LUT R100, R100, R104, RZ, 0xc0, !PT ;  /* 0x0000006864647212 */ /* 0x000fe200078ec0ff */
[--C-:B------:R-:W-:Y:S01]  /*91e0*/  FFMA.FTZ R235, R168, c[0x0][0x23c], -R229.reuse ;  /* 0x00008f00a8eb7a23 */ /* 0x100fe200000108e5 */
[----:B------:R-:W-:Y:S01]  /*91f0*/  LDSM.16.MT88.4 R104, [R185+0xe800] ;  /* 0x00e80000b968783b */ /* 0x000fe20000004200 */
[--C-:B------:R-:W-:Y:S01]  /*9200*/  FFMA.FTZ R234, R169, c[0x0][0x23c], -R229.reuse ;  /* 0x00008f00a9ea7a23 */ /* 0x100fe200000108e5 */
[----:B------:R-:W-:Y:S01]  /*9210*/  SHF.R.U32.HI R103, RZ, 0x10, R152 ;  /* 0x00000010ff677819 */ /* 0x000fe20000011698 */
[--C-:B------:R-:W-:Y:S01]  /*9220*/  FFMA.FTZ R237, R135, c[0x0][0x23c], -R226.reuse ;  /* 0x00008f0087ed7a23 */ /* 0x100fe200000108e2 */
[C---:B-1----:R-:W-:Y:S01]  /*9230*/  HMMA.16816.F32.BF16 R80, R4.reuse, R84, R80 ;  /* 0x000000540450723c */ /* 0x042fe20000041850 */
[--C-:B------:R-:W-:Y:S01]  /*9240*/  FFMA.FTZ R238, R151, c[0x0][0x23c], -R226.reuse ;  /* 0x00008f0097ee7a23 */ /* 0x100fe200000108e2 */
[----:B------:R-:W-:Y:S01]  /*9250*/  MUFU.EX2 R235, R235 ;  /* 0x000000eb00eb7308 */ /* 0x000fe20000000800 */
[----:B------:R-:W-:Y:S01]  /*9260*/  FFMA.FTZ R239, R150, c[0x0][0x23c], -R226 ;  /* 0x00008f0096ef7a23 */ /* 0x000fe200000108e2 */
[----:B------:R-:W-:Y:S01]  /*9270*/  SHF.R.U32.HI R152, RZ, 0x18, R152 ;  /* 0x00000018ff987819 */ /* 0x000fe20000011698 */
[----:B------:R-:W-:Y:S01]  /*9280*/  FFMA.FTZ R240, R141, c[0x0][0x23c], -R226 ;  /* 0x00008f008df07a23 */ /* 0x000fe200000108e2 */
[----:B------:R-:W-:Y:S01]  /*9290*/  LOP3.LUT R103, R103, 0xff, RZ, 0xc0, !PT ;  /* 0x000000ff67677812 */ /* 0x000fe200078ec0ff */
[----:B------:R-:W-:Y:S01]  /*92a0*/  HSET2.LE.AND R102, R102, R216, PT ;  /* 0x000000d866667233 */ /* 0x000fe20003803000 */
[----:B------:R-:W-:Y:S01]  /*92b0*/  HMMA.16816.F32.BF16 R12, R4, R14, R124 ;  /* 0x0000000e040c723c */ /* 0x000fe2000004187c */
[----:B------:R-:W-:Y:S01]  /*92c0*/  LDSM.16.MT88.4 R124, [R185+0xc800] ;  /* 0x00c80000b97c783b */ /* 0x000fe20000004200 */
[----:B------:R-:W1:Y:S01]  /*92d0*/  MUFU.EX2 R234, R234 ;  /* 0x000000ea00ea7308 */ /* 0x000e620000000800 */
[----:B------:R-:W-:Y:S01]  /*92e0*/  PRMT R103, R103, 0x5410, R152 ;  /* 0x0000541067677816 */ /* 0x000fe20000000098 */
[--C-:B------:R-:W-:Y:S01]  /*92f0*/  FFMA.FTZ R241, R164, c[0x0][0x23c], -R229.reuse ;  /* 0x00008f00a4f17a23 */ /* 0x100fe200000108e5 */
[----:B------:R-:W-:Y:S01]  /*9300*/  LDSM.16.MT88.4 R132, [R188+0xc800] ;  /* 0x00c80000bc84783b */ /* 0x000fe20000004200 */
[----:B------:R-:W-:-:S02]  /*9310*/  FFMA.FTZ R242, R165, c[0x0][0x23c], -R229 ;  /* 0x00008f00a5f27a23 */ /* 0x000fc400000108e5 */
[C---:B------:R-:W-:Y:S01]  /*9320*/  HMMA.16816.F32.BF16 R84, R4.reuse, R86, R120 ;  /* 0x000000560454723c */ /* 0x040fe20000041878 */
[--C-:B------:R-:W-:Y:S01]  /*9330*/  FFMA.FTZ R243, R160, c[0x0][0x23c], -R229.reuse ;  /* 0x00008f00a0f37a23 */ /* 0x100fe200000108e5 */
[----:B------:R-:W-:Y:S01]  /*9340*/  MUFU.EX2 R237, R237 ;  /* 0x000000ed00ed7308 */ /* 0x000fe20000000800 */
[--C-:B------:R-:W-:Y:S01]  /*9350*/  FFMA.FTZ R244, R161, c[0x0][0x23c], -R229.reuse ;  /* 0x00008f00a1f47a23 */ /* 0x100fe200000108e5 */
[----:B------:R-:W-:Y:S01]  /*9360*/  LDSM.16.MT88.4 R120, [R184+0xc800] ;  /* 0x00c80000b878783b */ /* 0x000fe20000004200 */
[--C-:B------:R-:W-:Y:S02]  /*9370*/  FFMA.FTZ R245, R162, c[0x0][0x23c], -R226.reuse ;  /* 0x00008f00a2f57a23 */ /* 0x100fe400000108e2 */
[--C-:B------:R-:W-:Y:S01]  /*9380*/  FFMA.FTZ R246, R163, c[0x0][0x23c], -R226.reuse ;  /* 0x00008f00a3f67a23 */ /* 0x100fe200000108e2 */
[----:B---3--:R-:W-:Y:S01]  /*9390*/  HMMA.16816.F32.BF16 R96, R4, R136, R96 ;  /* 0x000000880460723c */ /* 0x008fe20000041860 */
[----:B------:R-:W-:Y:S01]  /*93a0*/  FFMA.FTZ R247, R166, c[0x0][0x23c], -R226 ;  /* 0x00008f00a6f77a23 */ /* 0x000fe200000108e2 */
[----:B------:R-:W3:Y:S01]  /*93b0*/  MUFU.EX2 R238, R238 ;  /* 0x000000ee00ee7308 */ /* 0x000ee20000000800 */
[----:B-1----:R-:W-:Y:S01]  /*93c0*/  F2FP.BF16.PACK_AB R141, R234, R235 ;  /* 0x000000ebea8d723e */ /* 0x002fe200000010ff */
[----:B------:R-:W-:Y:S01]  /*93d0*/  LDSM.16.MT88.4 R164, [R186+0xd000] ;  /* 0x00d00000baa4783b */ /* 0x000fe20000004200 */
[----:B------:R-:W-:-:S02]  /*93e0*/  FFMA.FTZ R230, R230, c[0x0][0x23c], -R229 ;  /* 0x00008f00e6e67a23 */ /* 0x000fc400000108e5 */
[--C-:B------:R-:W-:Y:S01]  /*93f0*/  HSET2.LE.AND R137, R103, R216.reuse, PT ;  /* 0x000000d867897233 */ /* 0x100fe20003803000 */
[----:B------:R-:W-:Y:S01]  /*9400*/  HMMA.16816.F32.BF16 R4, R4, R138, R112 ;  /* 0x0000008a0404723c */ /* 0x000fe20000041870 */
[----:B------:R-:W1:Y:S01]  /*9410*/  LDSM.16.MT88.4 R112, [R184+0xe800] ;  /* 0x00e80000b870783b */ /* 0x000e620000004200 */
[----:B------:R-:W-:Y:S01]  /*9420*/  MUFU.EX2 R239, R239 ;  /* 0x000000ef00ef7308 */ /* 0x000fe20000000800 */
[----:B------:R-:W-:Y:S01]  /*9430*/  HSET2.LE.AND R103, R101, R216, PT ;  /* 0x000000d865677233 */ /* 0x000fe20003803000 */
[----:B------:R-:W-:Y:S01]  /*9440*/  LOP3.LUT R102, R102, R141, RZ, 0xc0, !PT ;  /* 0x0000008d66667212 */ /* 0x000fe200078ec0ff */
[--C-:B------:R-:W-:Y:S02]  /*9450*/  FFMA.FTZ R228, R228, c[0x0][0x23c], -R229.reuse ;  /* 0x00008f00e4e47a23 */ /* 0x100fe400000108e5 */
[--C-:B------:R-:W-:Y:S02]  /*9460*/  FFMA.FTZ R232, R232, c[0x0][0x23c], -R229.reuse ;  /* 0x00008f00e8e87a23 */ /* 0x100fe400000108e5 */
[----:B------:R-:W-:Y:S01]  /*9470*/  FFMA.FTZ R231, R231, c[0x0][0x23c], -R229 ;  /* 0x00008f00e7e77a23 */ /* 0x000fe200000108e5 */
[----:B------:R-:W5:Y:S01]  /*9480*/  MUFU.EX2 R240, R240 ;  /* 0x000000f000f07308 */ /* 0x000f620000000800 */
[----:B---3--:R-:W-:Y:S01]  /*9490*/  F2FP.BF16.PACK_AB R145, R238, R237 ;  /* 0x000000edee91723e */ /* 0x008fe200000010ff */
[----:B------:R-:W-:-:S02]  /*94a0*/  FFMA.FTZ R229, R217, c[0x0][0x23c], -R226 ;  /* 0x00008f00d9e57a23 */ /* 0x000fc400000108e2 */
[--C-:B------:R-:W-:Y:S01]  /*94b0*/  FFMA.FTZ R217, R218, c[0x0][0x23c], -R226.reuse ;  /* 0x00008f00dad97a23 */ /* 0x100fe200000108e2 */
[----:B------:R-:W-:Y:S01]  /*94c0*/  LOP3.LUT R101, R137, R145, RZ, 0xc0, !PT ;  /* 0x0000009189657212 */ /* 0x000fe200078ec0ff */
[----:B------:R-:W-:Y:S02]  /*94d0*/  IMAD.WIDE.U32 R144, R144, -0x326172a9, RZ ;  /* 0xcd9e8d5790907825 */ /* 0x000fe400078e00ff */
[----:B------:R-:W3:Y:S02]  /*94e0*/  MUFU.EX2 R241, R241 ;  /* 0x000000f100f17308 */ /* 0x000ee40000000800 */
[----:B------:R-:W-:Y:S01]  /*94f0*/  FFMA.FTZ R227, R227, c[0x0][0x23c], -R226 ;  /* 0x00008f00e3e37a23 */ /* 0x000fe200000108e2 */
[----:B------:R-:W-:Y:S01]  /*9500*/  LOP3.LUT R142, R145, UR26, R142, 0x96, !PT ;  /* 0x0000001a918e7c12 */ /* 0x000fe2000f8e968e */
[----:B------:R-:W-:Y:S02]  /*9510*/  FFMA.FTZ R218, R219, c[0x0][0x23c], -R226 ;  /* 0x00008f00dbda7a23 */ /* 0x000fe400000108e2 */
[----:B------:R-:W-:Y:S01]  /*9520*/  FFMA.FTZ R206, R206, R215, R213 ;  /* 0x000000d7cece7223 */ /* 0x000fe200000100d5 */
[----:B-----5:R-:W-:Y:S01]  /*9530*/  F2FP.BF16.PACK_AB R136, R240, R239 ;  /* 0x000000eff088723e */ /* 0x020fe200000010ff */
[----:B------:R-:W-:Y:S01]  /*9540*/  MUFU.EX2 R242, R242 ;  /* 0x000000f200f27308 */ /* 0x000fe20000000800 */
[----:B------:R-:W-:-:S02]  /*9550*/  FFMA.FTZ R3, R205, R3, R209 ;  /* 0x00000003cd037223 */ /* 0x000fc400000100d1 */
[----:B------:R-:W-:Y:S01]  /*9560*/  LOP3.LUT R103, R103, R136, RZ, 0xc0, !PT ;  /* 0x0000008867677212 */ /* 0x000fe200078ec0ff */
[----:B------:R-:W-:Y:S02]  /*9570*/  FADD.FTZ R212, R212, R206 ;  /* 0x000000ced4d47221 */ /* 0x000fe40000010000 */
[----:B------:R-:W-:Y:S01]  /*9580*/  FADD.FTZ R208, R208, R3 ;  /* 0x00000003d0d07221 */ /* 0x000fe20000010000 */
[-C--:B------:R-:W-:Y:S01]  /*9590*/  MOV R3, R0.reuse ;  /* 0x0000000000037202 */ /* 0x080fe20000000f00 */
[----:B------:R-:W-:Y:S01]  /*95a0*/  MUFU.EX2 R243, R243 ;  /* 0x000000f300f37308 */ /* 0x000fe20000000800 */
[----:B------:R-:W-:Y:S01]  /*95b0*/  FADD.FTZ R212, R211, R212 ;  /* 0x000000d4d3d47221 */ /* 0x000fe20000010000 */
[----:B--2---:R-:W-:Y:S01]  /*95c0*/  HMMA.16816.F32.BF16 R48, R100, R108, R48 ;  /* 0x0000006c6430723c */ /* 0x004fe20000041830 */
[----:B------:R-:W-:Y:S01]  /*95d0*/  FADD.FTZ R208, R204, R208 ;  /* 0x000000d0ccd07221 */ /* 0x000fe20000010000 */
[----:B------:R-:W-:Y:S01]  /*95e0*/  @P0 MOV R3, R0 ;  /* 0x0000000000030202 */ /* 0x000fe20000000f00 */
[----:B------:R-:W-:-:S02]  /*95f0*/  FADD.FTZ R210, R210, R212 ;  /* 0x000000d4d2d27221 */ /* 0x000fc40000010000 */
[----:B------:R-:W-:Y:S01]  /*9600*/  FADD.FTZ R214, R214, R208 ;  /* 0x000000d0d6d67221 */ /* 0x000fe20000010000 */
[----:B------:R-:W-:Y:S01]  /*9610*/  MUFU.EX2 R244, R244 ;  /* 0x000000f400f47308 */ /* 0x000fe20000000800 */
[----:B------:R-:W-:Y:S01]  /*9620*/  FADD.FTZ R210, R233, R210 ;  /* 0x000000d2e9d27221 */ /* 0x000fe20000010000 */
[C---:B------:R-:W-:Y:S01]  /*9630*/  HMMA.16816.F32.BF16 R52, R100.reuse, R110, R52 ;  /* 0x0000006e6434723c */ /* 0x040fe20000041834 */
[----:B------:R-:W2:Y:S01]  /*9640*/  LDSM.16.MT88.4 R108, [R186+0x10800] ;  /* 0x01080000ba6c783b */ /* 0x000ea20000004200 */
[----:B------:R-:W-:Y:S02]  /*9650*/  FADD.FTZ R214, R237, R214 ;  /* 0x000000d6edd67221 */ /* 0x000fe40000010000 */
[----:B------:R-:W-:Y:S02]  /*9660*/  FADD.FTZ R236, R236, R210 ;  /* 0x000000d2ecec7221 */ /* 0x000fe40000010000 */
[----:B------:R-:W-:Y:S01]  /*9670*/  MUFU.EX2 R245, R245 ;  /* 0x000000f500f57308 */ /* 0x000fe20000000800 */
[----:B------:R-:W-:Y:S01]  /*9680*/  FADD.FTZ R238, R238, R214 ;  /* 0x000000d6eeee7221 */ /* 0x000fe20000010000 */
[----:B----4-:R-:W-:Y:S01]  /*9690*/  HMMA.16816.F32.BF16 R40, R100, R116, R40 ;  /* 0x000000746428723c */ /* 0x010fe20000041828 */
[----:B------:R-:W-:-:S02]  /*96a0*/  FADD.FTZ R236, R235, R236 ;  /* 0x000000ecebec7221 */ /* 0x000fc40000010000 */
[----:B------:R-:W-:Y:S02]  /*96b0*/  FADD.FTZ R238, R239, R238 ;  /* 0x000000eeefee7221 */ /* 0x000fe40000010000 */
[----:B------:R-:W-:Y:S01]  /*96c0*/  FADD.FTZ R234, R234, R236 ;  /* 0x000000eceaea7221 */ /* 0x000fe20000010000 */
[----:B------:R-:W-:Y:S01]  /*96d0*/  MUFU.EX2 R246, R246 ;  /* 0x000000f600f67308 */ /* 0x000fe20000000800 */
[----:B------:R-:W-:Y:S01]  /*96e0*/  FADD.FTZ R240, R240, R238 ;  /* 0x000000eef0f07221 */ /* 0x000fe20000010000 */
[----:B------:R-:W-:Y:S01]  /*96f0*/  HMMA.16816.F32.BF16 R44, R100, R118, R44 ;  /* 0x00000076642c723c */ /* 0x000fe2000004182c */
[----:B------:R-:W4:Y:S01]  /*9700*/  LDSM.16.MT88.4 R116, [R188+0x10800] ;  /* 0x01080000bc74783b */ /* 0x000f220000004200 */
[----:B---3--:R-:W-:-:S04]  /*9710*/  FADD.FTZ R234, R241, R234 ;  /* 0x000000eaf1ea7221 */ /* 0x008fc80000010000 */
[----:B------:R-:W3:Y:S02]  /*9720*/  MUFU.EX2 R247, R247 ;  /* 0x000000f700f77308 */ /* 0x000ee40000000800 */
[C---:B-1----:R-:W-:Y:S06]  /*9730*/  HMMA.16816.F32.BF16 R64, R100.reuse, R112, R64 ;  /* 0x000000706440723c */ /* 0x042fec0000041840 */
[----:B------:R-:W-:Y:S01]  /*9740*/  MUFU.EX2 R230, R230 ;  /* 0x000000e600e67308 */ /* 0x000fe20000000800 */
[----:B------:R-:W-:Y:S01]  /*9750*/  LOP3.LUT R112, R143, UR28, R148, 0x96, !PT ;  /* 0x0000001c8f707c12 */ /* 0x000fe2000f8e9694 */
[C---:B------:R-:W-:Y:S01]  /*9760*/  HMMA.16816.F32.BF16 R56, R100.reuse, R104, R56 ;  /* 0x000000686438723c */ /* 0x040fe20000041838 */
[----:B------:R-:W-:Y:S01]  /*9770*/  IMAD.WIDE.U32 R142, R142, -0x2daee0ad, RZ ;  /* 0xd2511f538e8e7825 */ /* 0x000fe200078e00ff */
[----:B------:R-:W-:Y:S03]  /*9780*/  LDSM.16.MT88.4 R148, [R184+0xd000] ;  /* 0x00d00000b894783b */ /* 0x000fe60000004200 */
[----:B------:R-:W-:Y:S01]  /*9790*/  IMAD.WIDE.U32 R112, R112, -0x2daee0ad, RZ ;  /* 0xd2511f5370707825 */ /* 0x000fe200078e00ff */
[----:B------:R-:W-:Y:S02]  /*97a0*/  MUFU.EX2 R228, R228 ;  /* 0x000000e400e47308 */ /* 0x000fe40000000800 */
[----:B------:R-:W-:Y:S01]  /*97b0*/  HMMA.16816.F32.BF16 R60, R100, R106, R60 ;  /* 0x0000006a643c723c */ /* 0x000fe2000004183c */
[----:B------:R-:W1:Y:S01]  /*97c0*/  LDSM.16.MT88.4 R104, [R185+0x10800] ;  /* 0x01080000b968783b */ /* 0x000e620000004200 */
[----:B------:R-:W-:Y:S01]  /*97d0*/  LOP3.LUT R113, R113, UR25, R146, 0x96, !PT ;  /* 0x0000001971717c12 */ /* 0x000fe2000f8e9692 */
[----:B---3--:R-:W-:Y:S01]  /*97e0*/  FADD.FTZ R240, R247, R240 ;  /* 0x000000f0f7f07221 */ /* 0x008fe20000010000 */
[----:B------:R-:W-:-:S02]  /*97f0*/  LOP3.LUT R248, R143, UR21, R112, 0x96, !PT ;  /* 0x000000158ff87c12 */ /* 0x000fc4000f8e9670 */
[----:B------:R-:W-:Y:S01]  /*9800*/  MUFU.EX2 R232, R232 ;  /* 0x000000e800e87308 */ /* 0x000fe20000000800 */
[----:B------:R-:W-:Y:S01]  /*9810*/  IMAD.WIDE.U32 R154, R113, -0x326172a9, RZ ;  /* 0xcd9e8d57719a7825 */ /* 0x000fe200078e00ff */
[C---:B--2---:R-:W-:Y:S01]  /*9820*/  HMMA.16816.F32.BF16 R84, R100.reuse, R110, R84 ;  /* 0x0000006e6454723c */ /* 0x044fe20000041854 */
[----:B------:R-:W-:Y:S02]  /*9830*/  F2FP.BF16.PACK_AB R113, R244, R243 ;  /* 0x000000f3f471723e */ /* 0x000fe400000010ff */
[----:B------:R-:W-:Y:S01]  /*9840*/  IMAD.WIDE.U32 R248, R248, -0x326172a9, RZ ;  /* 0xcd9e8d57f8f87825 */ /* 0x000fe200078e00ff */
[----:B------:R-:W-:Y:S02]  /*9850*/  LOP3.LUT R250, R155, UR24, R144, 0x96, !PT ;  /* 0x000000189bfa7c12 */ /* 0x000fe4000f8e9690 */
[----:B------:R-:W-:Y:S02]  /*9860*/  MUFU.EX2 R231, R231 ;  /* 0x000000e700e77308 */ /* 0x000fe40000000800 */
[----:B------:R-:W-:Y:S01]  /*9870*/  HMMA.16816.F32.BF16 R80, R100, R108, R80 ;  /* 0x0000006c6450723c */ /* 0x000fe20000041850 */
[----:B------:R-:W-:-:S05]  /*9880*/  IMAD.WIDE.U32 R250, R250, -0x2daee0ad, RZ ;  /* 0xd2511f53fafa7825 */ /* 0x000fca00078e00ff */
[----:B------:R-:W-:Y:S01]  /*9890*/  LOP3.LUT R110, R251, UR15, R142, 0x96, !PT ;  /* 0x0000000ffb6e7c12 */ /* 0x000fe2000f8e968e */
[----:B------:R-:W-:Y:S01]  /*98a0*/  MUFU.EX2 R227, R227 ;  /* 0x000000e300e37308 */ /* 0x000fe20000000800 */
[----:B----4-:R-:W-:Y:S03]  /*98b0*/  HMMA.16816.F32.BF16 R72, R100, R116, R72 ;  /* 0x000000746448723c */ /* 0x010fe60000041848 */
[----:B------:R-:W-:-:S04]  /*98c0*/  IMAD.WIDE.U32 R110, R110, -0x326172a9, RZ ;  /* 0xcd9e8d576e6e7825 */ /* 0x000fc800078e00ff */
[----:B------:R-:W-:Y:S01]  /*98d0*/  MUFU.EX2 R229, R229 ;  /* 0x000000e500e57308 */ /* 0x000fe20000000800 */
[----:B------:R-:W-:Y:S01]  /*98e0*/  HMMA.16816.F32.BF16 R76, R100, R118, R76 ;  /* 0x00000076644c723c */ /* 0x000fe2000004184c */
[----:B------:R-:W2:Y:S01]  /*98f0*/  LDSM.16.MT88.4 R116, [R184+0x10800] ;  /* 0x01080000b874783b */ /* 0x000ea20000004200 */
[----:B------:R-:W-:Y:S02]  /*9900*/  LOP3.LUT R108, R110, 0xffff, RZ, 0xc0, !PT ;  /* 0x0000ffff6e6c7812 */ /* 0x000fe400078ec0ff */
[----:B------:R-:W-:-:S03]  /*9910*/  SHF.R.U32.HI R109, RZ, 0x18, R110 ;  /* 0x00000018ff6d7819 */ /* 0x000fc6000001166e */
[----:B------:R-:W-:Y:S01]  /*9920*/  MUFU.EX2 R217, R217 ;  /* 0x000000d900d97308 */ /* 0x000fe20000000800 */
[C---:B------:R-:W-:Y:S07]  /*9930*/  HMMA.16816.F32.BF16 R24, R100.reuse, R124, R24 ;  /* 0x0000007c6418723c */ /* 0x040fee0000041818 */
[----:B------:R-:W-:Y:S01]  /*9940*/  MUFU.EX2 R218, R218 ;  /* 0x000000da00da7308 */ /* 0x000fe20000000800 */
[C---:B-1----:R-:W-:Y:S07]  /*9950*/  HMMA.16816.F32.BF16 R88, R100.reuse, R104, R88 ;  /* 0x000000686458723c */ /* 0x042fee0000041858 */
[----:B------:R-:W-:Y:S01]  /*9960*/  LOP3.LUT R105, R110, 0xff, RZ, 0xc0, !PT ;  /* 0x000000ff6e697812 */ /* 0x000fe200078ec0ff */
[----:B------:R-:W-:Y:S01]  /*9970*/  HMMA.16816.F32.BF16 R28, R100, R126, R28 ;  /* 0x0000007e641c723c */ /* 0x000fe2000004181c */
[----:B------:R-:W-:Y:S01]  /*9980*/  SHF.R.U32.HI R104, RZ, 0x10, R110 ;  /* 0x00000010ff687819 */ /* 0x000fe2000001166e */
[----:B------:R-:W-:Y:S01]  /*9990*/  LDSM.16.MT88.4 R124, [R188+0xd000] ;  /* 0x00d00000bc7c783b */ /* 0x000fe20000004200 */
[----:B------:R-:W-:-:S02]  /*99a0*/  SHF.R.U32.HI R110, RZ, 0x8, R108 ;  /* 0x00000008ff6e7819 */ /* 0x000fc4000001166c */
[----:B------:R-:W-:Y:S01]  /*99b0*/  LOP3.LUT R108, R111, UR5, R248, 0x96, !PT ;  /* 0x000000056f6c7c12 */ /* 0x000fe2000f8e96f8 */
[----:B------:R-:W-:Y:S01]  /*99c0*/  FFMA.FTZ R248, R140, c[0x0][0x23c], -R226 ;  /* 0x00008f008cf87a23 */ /* 0x000fe200000108e2 */
[----:B------:R-:W-:Y:S01]  /*99d0*/  LOP3.LUT R104, R104, 0xff, RZ, 0xc0, !PT ;  /* 0x000000ff68687812 */ /* 0x000fe200078ec0ff */
[----:B------:R-:W1:Y:S01]  /*99e0*/  LDSM.16.MT88.4 R140, [R188+0xf000] ;  /* 0x00f00000bc8c783b */ /* 0x000e620000004200 */
[----:B------:R-:W-:Y:S01]  /*99f0*/  LOP3.LUT R112, R108, 0xffff, RZ, 0xc0, !PT ;  /* 0x0000ffff6c707812 */ /* 0x000fe200078ec0ff */
[----:B------:R-:W-:Y:S01]  /*9a00*/  HMMA.16816.F32.BF16 R92, R100, R106, R92 ;  /* 0x0000006a645c723c */ /* 0x000fe2000004185c */
[----:B------:R-:W-:Y:S01]  /*9a10*/  PRMT R104, R104, 0x5410, R109 ;  /* 0x0000541068687816 */ /* 0x000fe2000000006d */
[----:B------:R-:W3:Y:S01]  /*9a20*/  MUFU.EX2 R248, R248 ;  /* 0x000000f800f87308 */ /* 0x000ee20000000800 */
[----:B------:R-:W-:Y:S02]  /*9a30*/  SHF.R.U32.HI R109, RZ, 0x10, R108 ;  /* 0x00000010ff6d7819 */ /* 0x000fe4000001166c */
[----:B------:R-:W-:-:S02]  /*9a40*/  PRMT R105, R105, 0x5410, R110 ;  /* 0x0000541069697816 */ /* 0x000fc4000000006e */
[----:B------:R-:W-:Y:S01]  /*9a50*/  LOP3.LUT R106, R108, 0xff, RZ, 0xc0, !PT ;  /* 0x000000ff6c6a7812 */ /* 0x000fe200078ec0ff */
[--C-:B------:R-:W-:Y:S01]  /*9a60*/  HSET2.LE.AND R107, R104, R216.reuse, PT ;  /* 0x000000d8686b7233 */ /* 0x100fe20003803000 */
[----:B------:R-:W-:Y:S01]  /*9a70*/  SHF.R.U32.HI R110, RZ, 0x18, R108 ;  /* 0x00000018ff6e7819 */ /* 0x000fe2000001166c */
[----:B------:R-:W-:Y:S01]  /*9a80*/  HSET2.LE.AND R108, R105, R216, PT ;  /* 0x000000d8696c7233 */ /* 0x000fe20003803000 */
[----:B------:R-:W-:Y:S01]  /*9a90*/  SHF.R.U32.HI R112, RZ, 0x8, R112 ;  /* 0x00000008ff707819 */ /* 0x000fe20000011670 */
[----:B--2---:R-:W-:Y:S01]  /*9aa0*/  HMMA.16816.F32.BF16 R96, R100, R116, R96 ;  /* 0x000000746460723c */ /* 0x004fe20000041860 */
[----:B------:R-:W-:Y:S02]  /*9ab0*/  LOP3.LUT R109, R109, 0xff, RZ, 0xc0, !PT ;  /* 0x000000ff6d6d7812 */ /* 0x000fe400078ec0ff */
[----:B------:R-:W-:Y:S02]  /*9ac0*/  PRMT R104, R106, 0x5410, R112 ;  /* 0x000054106a687816 */ /* 0x000fe40000000070 */
[----:B------:R-:W-:-:S02]  /*9ad0*/  PRMT R105, R109, 0x5410, R110 ;  /* 0x000054106d697816 */ /* 0x000fc4000000006e */
[----:B------:R-:W-:Y:S01]  /*9ae0*/  F2FP.BF16.PACK_AB R111, R246, R245 ;  /* 0x000000f5f66f723e */ /* 0x000fe200000010ff */
[--C-:B------:R-:W-:Y:S01]  /*9af0*/  HSET2.LE.AND R104, R104, R216.reuse, PT ;  /* 0x000000d868687233 */ /* 0x100fe20003803000 */
[----:B------:R-:W-:Y:S01]  /*9b00*/  F2FP.BF16.PACK_AB R117, R242, R241 ;  /* 0x000000f1f275723e */ /* 0x000fe200000010ff */
[----:B------:R-:W-:Y:S01]  /*9b10*/  HSET2.LE.AND R105, R105, R216, PT ;  /* 0x000000d869697233 */ /* 0x000fe20003803000 */
[----:B---3--:R-:W-:Y:S01]  /*9b20*/  F2FP.BF16.PACK_AB R116, R248, R247 ;  /* 0x000000f7f874723e */ /* 0x008fe200000010ff */
[C---:B------:R-:W-:Y:S01]  /*9b30*/  HMMA.16816.F32.BF16 R8, R100.reuse, R132, R8 ;  /* 0x000000846408723c */ /* 0x040fe20000041808 */
[----:B------:R-:W-:Y:S01]  /*9b40*/  LOP3.LUT R106, R108, R113, RZ, 0xc0, !PT ;  /* 0x000000716c6a7212 */ /* 0x000fe200078ec0ff */
[----:B------:R-:W-:Y:S01]  /*9b50*/  FADD.FTZ R242, R242, R234 ;  /* 0x000000eaf2f27221 */ /* 0x000fe20000010000 */
[----:B------:R-:W-:Y:S01]  /*9b60*/  LOP3.LUT R107, R107, R111, RZ, 0xc0, !PT ;  /* 0x0000006f6b6b7212 */ /* 0x000fe200078ec0ff */
[----:B------:R-:W-:Y:S01]  /*9b70*/  FADD.FTZ R248, R248, R240 ;  /* 0x000000f0f8f87221 */ /* 0x000fe20000010000 */
[----:B------:R-:W-:Y:S01]  /*9b80*/  LOP3.LUT R104, R104, R117, RZ, 0xc0, !PT ;  /* 0x0000007568687212 */ /* 0x000fe200078ec0ff */
[----:B------:R-:W-:Y:S01]  /*9b90*/  LDSM.16.MT88.4 R108, [R184+0xf000] ;  /* 0x00f00000b86c783b */ /* 0x000fe20000004200 */
[----:B------:R-:W-:Y:S01]  /*9ba0*/  LOP3.LUT R105, R105, R116, RZ, 0xc0, !PT ;  /* 0x0000007469697212 */ /* 0x000fe200078ec0ff */
[----:B------:R-:W-:Y:S01]  /*9bb0*/  HMMA.16816.F32.BF16 R12, R100, R134, R12 ;  /* 0x00000086640c723c */ /* 0x000fe2000004180c */
[----:B------:R-:W-:Y:S01]  /*9bc0*/  FADD.FTZ R242, R243, R242 ;  /* 0x000000f2f3f27221 */ /* 0x000fe20000010000 */
[----:B------:R-:W2:Y:S01]  /*9bd0*/  LDSM.16.MT88.4 R132, [R186+0xf000] ;  /* 0x00f00000ba84783b */ /* 0x000ea20000004200 */
[----:B------:R-:W-:-:S02]  /*9be0*/  FADD.FTZ R248, R245, R248 ;  /* 0x000000f8f5f87221 */ /* 0x000fc40000010000 */
[----:B------:R-:W-:Y:S02]  /*9bf0*/  FADD.FTZ R244, R244, R242 ;  /* 0x000000f2f4f47221 */ /* 0x000fe40000010000 */
[----:B------:R-:W-:Y:S01]  /*9c00*/  FADD.FTZ R246, R246, R248 ;  /* 0x000000f8f6f67221 */ /* 0x000fe20000010000 */
[C---:B-1----:R-:W-:Y:S01]  /*9c10*/  HMMA.16816.F32.BF16 R144, R104.reuse, R140, R40 ;  /* 0x0000008c6890723c */ /* 0x042fe20000041828 */
[----:B------:R-:W-:Y:S02]  /*9c20*/  FADD.FTZ R244, R232, R244 ;  /* 0x000000f4e8f47221 */ /* 0x000fe40000010000 */
[----:B------:R-:W-:Y:S02]  /*9c30*/  FADD.FTZ R246, R227, R246 ;  /* 0x000000f6e3f67221 */ /* 0x000fe40000010000 */
[----:B------:R-:W-:Y:S02]  /*9c40*/  FADD.FTZ R244, R231, R244 ;  /* 0x000000f4e7f47221 */ /* 0x000fe40000010000 */
[----:B------:R-:W-:Y:S01]  /*9c50*/  FADD.FTZ R246, R229, R246 ;  /* 0x000000f6e5f67221 */ /* 0x000fe20000010000 */
[----:B------:R-:W-:Y:S01]  /*9c60*/  HMMA.16816.F32.BF16 R140, R104, R142, R44 ;  /* 0x0000008e688c723c */ /* 0x000fe2000004182c */
[----:B------:R-:W1:Y:S01]  /*9c70*/  LDSM.16.MT88.4 R44, [R184+0x11000] ;  /* 0x01100000b82c783b */ /* 0x000e620000004200 */
[----:B------:R-:W-:-:S02]  /*9c80*/  FADD.FTZ R244, R230, R244 ;  /* 0x000000f4e6f47221 */ /* 0x000fc40000010000 */
[----:B------:R-:W-:Y:S02]  /*9c90*/  FADD.FTZ R246, R217, R246 ;  /* 0x000000f6d9f67221 */ /* 0x000fe40000010000 */
[----:B------:R-:W-:Y:S02]  /*9ca0*/  FADD.FTZ R206, R228, R244 ;  /* 0x000000f4e4ce7221 */ /* 0x000fe40000010000 */
[----:B------:R-:W-:Y:S01]  /*9cb0*/  HMMA.16816.F32.BF16 R68, R100, R114, R68 ;  /* 0x000000726444723c */ /* 0x000fe20000041844 */
[----:B------:R-:W3:Y:S01]  /*9cc0*/  LDSM.16.MT88.4 R112, [R185+0xf000] ;  /* 0x00f00000b970783b */ /* 0x000ee20000004200 */
[----:B------:R-:W-:-:S06]  /*9cd0*/  FADD.FTZ R205, R218, R246 ;  /* 0x000000f6dacd7221 */ /* 0x000fcc0000010000 */
[C---:B------:R-:W-:Y:S08]  /*9ce0*/  HMMA.16816.F32.BF16 R16, R100.reuse, R128, R16 ;  /* 0x000000806410723c */ /* 0x040ff00000041810 */
[----:B------:R-:W-:Y:S08]  /*9cf0*/  HMMA.16816.F32.BF16 R20, R100, R130, R20 ;  /* 0x000000826414723c */ /* 0x000ff00000041814 */
[C---:B------:R-:W-:Y:S08]  /*9d00*/  HMMA.16816.F32.BF16 R128, R104.reuse, R124, R8 ;  /* 0x0000007c6880723c */ /* 0x040ff00000041808 */
[----:B------:R-:W-:Y:S01]  /*9d10*/  HMMA.16816.F32.BF16 R124, R104, R126, R12 ;  /* 0x0000007e687c723c */ /* 0x000fe2000004180c */
[----:B------:R-:W4:Y:S07]  /*9d20*/  LDSM.16.MT88.4 R12, [R188+0x11000] ;  /* 0x01100000bc0c783b */ /* 0x000f2e0000004200 */
[C---:B------:R-:W-:Y:S07]  /*9d30*/  HMMA.16816.F32.BF16 R4, R100.reuse, R118, R4 ;  /* 0x000000766404723c */ /* 0x040fee0000041804 */
[----:B------:R-:W-:Y:S01]  /*9d40*/  MOV R118, R154 ;  /* 0x0000009a00767202 */ /* 0x000fe20000000f00 */
[----:B------:R-:W-:Y:S01]  /*9d50*/  HMMA.16816.F32.BF16 R32, R100, R120, R32 ;  /* 0x000000786420723c */ /* 0x000fe20000041820 */
[----:B------:R-:W-:-:S02]  /*9d60*/  MOV R119, R155 ;  /* 0x0000009b00777202 */ /* 0x000fc40000000f00 */
[----:B------:R-:W-:-:S05]  /*9d70*/  LOP3.LUT R8, R249, UR20, R118, 0x96, !PT ;  /* 0x00000014f9087c12 */ /* 0x000fca000f8e9676 */
[----:B------:R-:W-:Y:S01]  /*9d80*/  HMMA.16816.F32.BF16 R36, R100, R122, R36 ;  /* 0x0000007a6424723c */ /* 0x000fe20000041824 */
[----:B------:R-:W5:Y:S01]  /*9d90*/  LDSM.16.MT88.4 R120, [R186+0x11000] ;  /* 0x01100000ba78783b */ /* 0x000f620000004200 */
[----:B------:R-:W-:-:S05]  /*9da0*/  IMAD.WIDE.U32 R8, R8, -0x2daee0ad, RZ ;  /* 0xd2511f5308087825 */ /* 0x000fca00078e00ff */
[----:B------:R-:W-:Y:S01]  /*9db0*/  LOP3.LUT R40, R8, 0xffff, RZ, 0xc0, !PT ;  /* 0x0000ffff08287812 */ /* 0x000fe200078ec0ff */
[C---:B------:R-:W-:Y:S01]  /*9dc0*/  HMMA.16816.F32.BF16 R160, R104.reuse, R156, R24 ;  /* 0x0000009c68a0723c */ /* 0x040fe20000041818 */
[----:B------:R-:W-:Y:S02]  /*9dd0*/  LOP3.LUT R250, R9, UR30, R250, 0x96, !PT ;  /* 0x0000001e09fa7c12 */ /* 0x000fe4000f8e96fa */
[----:B------:R-:W-:Y:S02]  /*9de0*/  SHF.R.U32.HI R40, RZ, 0x8, R40 ;  /* 0x00000008ff287819 */ /* 0x000fe40000011628 */
[----:B------:R-:W-:Y:S02]  /*9df0*/  SHF.R.U32.HI R41, RZ, 0x10, R8 ;  /* 0x00000010ff297819 */ /* 0x000fe40000011608 */
[----:B------:R-:W-:Y:S01]  /*9e00*/  LOP3.LUT R42, R250, 0xffff, RZ, 0xc0, !PT ;  /* 0x0000fffffa2a7812 */ /* 0x000fe200078ec0ff */
[----:B--2---:R-:W-:Y:S01]  /*9e10*/  HMMA.16816.F32.BF16 R136, R104, R132, R48 ;  /* 0x000000846888723c */ /* 0x004fe20000041830 */
[----:B------:R-:W2:Y:S01]  /*9e20*/  LDSM.16.MT88.4 R48, [R185+0x11000] ;  /* 0x01100000b930783b */ /* 0x000ea20000004200 */
[----:B------:R-:W-:-:S02]  /*9e30*/  SHF.R.U32.HI R43, RZ, 0x10, R250 ;  /* 0x00000010ff2b7819 */ /* 0x000fc400000116fa */
[----:B------:R-:W-:Y:S02]  /*9e40*/  LOP3.LUT R41, R41, 0xff, RZ, 0xc0, !PT ;  /* 0x000000ff29297812 */ /* 0x000fe400078ec0ff */
[----:B------:R-:W-:Y:S02]  /*9e50*/  SHF.R.U32.HI R42, RZ, 0x8, R42 ;  /* 0x00000008ff2a7819 */ /* 0x000fe4000001162a */
[----:B------:R-:W-:Y:S01]  /*9e60*/  HMMA.16816.F32.BF16 R24, R104, R108, R64 ;  /* 0x0000006c6818723c */ /* 0x000fe20000041840 */
[----:B------:R-:W2:Y:S01]  /*9e70*/  LDSM.16.MT88.4 R64, [R188+0xf800] ;  /* 0x00f80000bc40783b */ /* 0x000ea20000004200 */
[----:B------:R-:W-:-:S06]  /*9e80*/  LOP3.LUT R43, R43, 0xff, RZ, 0xc0, !PT ;  /* 0x000000ff2b2b7812 */ /* 0x000fcc00078ec0ff */
[C---:B-1----:R-:W-:Y:S01]  /*9e90*/  HMMA.16816.F32.BF16 R116, R104.reuse, R44, R96 ;  /* 0x0000002c6874723c */ /* 0x042fe20000041860 */
[----:B------:R-:W1:Y:S06]  /*9ea0*/  LDSM.16.MT88.4 R96, [R188+0x11800] ;  /* 0x01180000bc60783b */ /* 0x000e6c0000004200 */
[----:B------:R-:W-:Y:S01]  /*9eb0*/  F2FP.BF16.PACK_AB R44, R228, R230 ;  /* 0x000000e6e42c723e */ /* 0x000fe200000010ff */
[C---:B------:R-:W-:Y:S08]  /*9ec0*/  HMMA.16816.F32.BF16 R156, R104.reuse, R158, R28 ;  /* 0x0000009e689c723c */ /* 0x040ff0000004181c */
[C---:B---3--:R-:W-:Y:S07]  /*9ed0*/  HMMA.16816.F32.BF16 R28, R104.reuse, R114, R60 ;  /* 0x00000072681c723c */ /* 0x048fee000004183c */
[----:B------:R-:W-:Y:S01]  /*9ee0*/  LOP3.LUT R114, R8, 0xff, RZ, 0xc0, !PT ;  /* 0x000000ff08727812 */ /* 0x000fe200078ec0ff */
[----:B------:R-:W-:Y:S01]  /*9ef0*/  HMMA.16816.F32.BF16 R168, R104, R164, R16 ;  /* 0x000000a468a8723c */ /* 0x000fe20000041810 */
[----:B------:R-:W-:-:S02]  /*9f00*/  SHF.R.U32.HI R115, RZ, 0x18, R8 ;  /* 0x00000018ff737819 */ /* 0x000fc40000011608 */
[----:B------:R-:W-:Y:S02]  /*9f10*/  PRMT R114, R114, 0x5410, R40 ;  /* 0x0000541072727816 */ /* 0x000fe40000000028 */
[----:B------:R-:W-:-:S03]  /*9f20*/  PRMT R115, R41, 0x5410, R115 ;  /* 0x0000541029737816 */ /* 0x000fc60000000073 */
[----:B----4-:R-:W-:Y:S01]  /*9f30*/  HMMA.16816.F32.BF16 R16, R104, R12, R72 ;  /* 0x0000000c6810723c */ /* 0x010fe20000041848 */
[--C-:B------:R-:W-:Y:S01]  /*9f40*/  HSET2.LE.AND R114, R114, R216.reuse, PT ;  /* 0x000000d872727233 */ /* 0x100fe20003803000 */
[----:B------:R-:W-:Y:S01]  /*9f50*/  LDSM.16.MT88.4 R72, [R186+0xf800] ;  /* 0x00f80000ba48783b */ /* 0x000fe20000004200 */
[----:B------:R-:W-:-:S03]  /*9f60*/  HSET2.LE.AND R115, R115, R216, PT ;  /* 0x000000d873737233 */ /* 0x000fc60003803000 */
[----:B------:R-:W-:Y:S02]  /*9f70*/  LOP3.LUT R114, R114, R44, RZ, 0xc0, !PT ;  /* 0x0000002c72727212 */ /* 0x000fe400078ec0ff */
[----:B------:R-:W-:Y:S01]  /*9f80*/  HMMA.16816.F32.BF16 R12, R104, R14, R76 ;  /* 0x0000000e680c723c */ /* 0x000fe2000004184c */
[----:B------:R-:W-:-:S04]  /*9f90*/  F2FP.BF16.PACK_AB R44, R218, R217 ;  /* 0x000000d9da2c723e */ /* 0x000fc800000010ff */
[----:B------:R-:W-:-:S03]  /*9fa0*/  LOP3.LUT R115, R115, R44, RZ, 0xc0, !PT ;  /* 0x0000002c73737212 */ /* 0x000fc600078ec0ff */
[C---:B------:R-:W-:Y:S07]  /*9fb0*/  HMMA.16816.F32.BF16 R132, R104.reuse, R134, R52 ;  /* 0x000000866884723c */ /* 0x040fee0000041834 */
[----:B------:R-:W-:Y:S01]  /*9fc0*/  LOP3.LUT R53, R250, 0xff, RZ, 0xc0, !PT ;  /* 0x000000fffa357812 */ /* 0x000fe200078ec0ff */
[----:B------:R-:W-:Y:S01]  /*9fd0*/  HMMA.16816.F32.BF16 R152, R104, R148, R32 ;  /* 0x000000946898723c */ /* 0x000fe20000041820 */
[----:B------:R-:W-:Y:S02]  /*9fe0*/  SHF.R.U32.HI R52, RZ, 0x18, R250 ;  /* 0x00000018ff347819 */ /* 0x000fe400000116fa */
[----:B------:R-:W-:-:S02]  /*9ff0*/  PRMT R53, R53, 0x5410, R42 ;  /* 0x0000541035357816 */ /* 0x000fc4000000002a */
[----:B------:R-:W-:Y:S02]  /*a000*/  PRMT R52, R43, 0x5410, R52 ;  /* 0x000054102b347816 */ /* 0x000fe40000000034 */
[----:B------:R-:W-:Y:S01]  /*a010*/  LDSM.16.MT88.4 R40, [R186+0xd800] ;  /* 0x00d80000ba28783b */ /* 0x000fe20000004200 */
[C---:B------:R-:W-:Y:S01]  /*a020*/  HMMA.16816.F32.BF16 R32, R104.reuse, R112, R56 ;  /* 0x000000706820723c */ /* 0x040fe20000041838 */
[--C-:B------:R-:W-:Y:S02]  /*a030*/  HSET2.LE.AND R53, R53, R216.reuse, PT ;  /* 0x000000d835357233 */ /* 0x100fe40003803000 */
[----:B------:R-:W-:Y:S01]  /*a040*/  HSET2.LE.AND R52, R52, R216, PT ;  /* 0x000000d834347233 */ /* 0x000fe20003803000 */
[----:B------:R-:W-:Y:S03]  /*a050*/  LDSM.16.MT88.4 R56, [R184+0xd800] ;  /* 0x00d80000b838783b */ /* 0x000fe60000004200 */
[----:B------:R-:W-:Y:S01]  /*a060*/  F2FP.BF16.PACK_AB R112, R231, R232 ;  /* 0x000000e8e770723e */ /* 0x000fe200000010ff */
[----:B------:R-:W-:Y:S01]  /*a070*/  HMMA.16816.F32.BF16 R164, R104, R166, R20 ;  /* 0x000000a668a4723c */ /* 0x000fe20000041814 */
[----:B------:R-:W-:-:S02]  /*a080*/  F2FP.BF16.PACK_AB R113, R229, R227 ;  /* 0x000000e3e571723e */ /* 0x000fc400000010ff */
[----:B------:R-:W-:Y:S02]  /*a090*/  LOP3.LUT R112, R53, R112, RZ, 0xc0, !PT ;  /* 0x0000007035707212 */ /* 0x000fe400078ec0ff */
[----:B------:R-:W-:-:S03]  /*a0a0*/  LOP3.LUT R113, R52, R113, RZ, 0xc0, !PT ;  /* 0x0000007134717212 */ /* 0x000fc600078ec0ff */
[C---:B------:R-:W-:Y:S08]  /*a0b0*/  HMMA.16816.F32.BF16 R20, R104.reuse, R110, R68 ;  /* 0x0000006e6814723c */ /* 0x040ff00000041844 */
[C---:B------:R-:W-:Y:S01]  /*a0c0*/  HMMA.16816.F32.BF16 R148, R104.reuse, R150, R36 ;  /* 0x000000966894723c */ /* 0x040fe20000041824 */
[----:B------:R-:W3:Y:S07]  /*a0d0*/  LDSM.16.MT88.4 R36, [R188+0xd800] ;  /* 0x00d80000bc24783b */ /* 0x000eee0000004200 */
[C---:B-----5:R-:W-:Y:S01]  /*a0e0*/  HMMA.16816.F32.BF16 R100, R104.reuse, R120, R80 ;  /* 0x000000786864723c */ /* 0x060fe20000041850 */
[----:B------:R-:W-:Y:S07]  /*a0f0*/  LDSM.16.MT88.4 R80, [R185+0xf800] ;  /* 0x00f80000b950783b */ /* 0x000fee0000004200 */
[C---:B--2---:R-:W-:Y:S08]  /*a100*/  HMMA.16816.F32.BF16 R108, R104.reuse, R50, R92 ;  /* 0x00000032686c723c */ /* 0x044ff0000004185c */
[C---:B------:R-:W-:Y:S08]  /*a110*/  HMMA.16816.F32.BF16 R120, R104.reuse, R122, R84 ;  /* 0x0000007a6878723c */ /* 0x040ff00000041854 */
[C---:B------:R-:W-:Y:S01]  /*a120*/  HMMA.16816.F32.BF16 R8, R104.reuse, R48, R88 ;  /* 0x000000306808723c */ /* 0x040fe20000041858 */
[----:B------:R-:W2:Y:S04]  /*a130*/  LDSM.16.MT88.4 R48, [R185+0xd800] ;  /* 0x00d80000b930783b */ /* 0x000ea80000004200 */
[----:B------:R-:W4:Y:S03]  /*a140*/  LDSM.16.MT88.4 R88, [R184+0xf800] ;  /* 0x00f80000b858783b */ /* 0x000f260000004200 */
[----:B------:R-:W-:Y:S01]  /*a150*/  HMMA.16816.F32.BF16 R4, R104, R46, R4 ;  /* 0x0000002e6804723c */ /* 0x000fe20000041804 */
[----:B------:R-:W5:Y:S07]  /*a160*/  LDSM.16.MT88.4 R104, [R186+0x11800] ;  /* 0x01180000ba68783b */ /* 0x000f6e0000004200 */
[C---:B------:R-:W-:Y:S08]  /*a170*/  HMMA.16816.F32.BF16 R60, R112.reuse, R64, R144 ;  /* 0x00000040703c723c */ /* 0x040ff00000041890 */
[C---:B-1----:R-:W-:Y:S08]  /*a180*/  HMMA.16816.F32.BF16 R92, R112.reuse, R96, R16 ;  /* 0x00000060705c723c */ /* 0x042ff00000041810 */
[C---:B------:R-:W-:Y:S01]  /*a190*/  HMMA.16816.F32.BF16 R64, R112.reuse, R66, R140 ;  /* 0x000000427040723c */ /* 0x040fe2000004188c */
[----:B------:R-:W1:Y:S07]  /*a1a0*/  LDSM.16.MT88.4 R140, [R185+0x11800] ;  /* 0x01180000b98c783b */ /* 0x000e6e0000004200 */
[C---:B------:R-:W-:Y:S01]  /*a1b0*/  HMMA.16816.F32.BF16 R96, R112.reuse, R98, R12 ;  /* 0x000000627060723c */ /* 0x040fe2000004180c */
[----:B------:R-:W1:Y:S07]  /*a1c0*/  LDSM.16.MT88.4 R12, [R184+0x11800] ;  /* 0x01180000b80c783b */ /* 0x000e6e0000004200 */
[C---:B---3--:R-:W-:Y:S08]  /*a1d0*/  HMMA.16816.F32.BF16 R128, R112.reuse, R36, R128 ;  /* 0x000000247080723c */ /* 0x048ff00000041880 */
[C---:B------:R-:W-:Y:S08]  /*a1e0*/  HMMA.16816.F32.BF16 R124, R112.reuse, R38, R124 ;  /* 0x00000026707c723c */ /* 0x040ff0000004187c */
[C---:B------:R-:W-:Y:S08]  /*a1f0*/  HMMA.16816.F32.BF16 R36, R112.reuse, R40, R168 ;  /* 0x000000287024723c */ /* 0x040ff000000418a8 */
[C---:B--2---:R-:W-:Y:S08]  /*a200*/  HMMA.16816.F32.BF16 R44, R112.reuse, R48, R160 ;  /* 0x00000030702c723c */ /* 0x044ff000000418a0 */
[C---:B------:R-:W-:Y:S08]  /*a210*/  HMMA.16816.F32.BF16 R52, R112.reuse, R56, R152 ;  /* 0x000000387034723c */ /* 0x040ff00000041898 */
[C---:B------:R-:W-:Y:S08]  /*a220*/  HMMA.16816.F32.BF16 R68, R112.reuse, R72, R136 ;  /* 0x000000487044723c */ /* 0x040ff00000041888 */
[C---:B------:R-:W-:Y:S08]  /*a230*/  HMMA.16816.F32.BF16 R76, R112.reuse, R80, R32 ;  /* 0x00000050704c723c */ /* 0x040ff00000041820 */
[C---:B----4-:R-:W-:Y:S08]  /*a240*/  HMMA.16816.F32.BF16 R84, R112.reuse, R88, R24 ;  /* 0x000000587054723c */ /* 0x050ff00000041818 */
[C---:B-----5:R-:W-:Y:S08]  /*a250*/  HMMA.16816.F32.BF16 R100, R112.reuse, R104, R100 ;  /* 0x000000687064723c */ /* 0x060ff00000041864 */
[C---:B------:R-:W-:Y:S08]  /*a260*/  HMMA.16816.F32.BF16 R120, R112.reuse, R106, R120 ;  /* 0x0000006a7078723c */ /* 0x040ff00000041878 */
[C---:B------:R-:W-:Y:S08]  /*a270*/  HMMA.16816.F32.BF16 R40, R112.reuse, R42, R164 ;  /* 0x0000002a7028723c */ /* 0x040ff000000418a4 */
[C---:B------:R-:W-:Y:S08]  /*a280*/  HMMA.16816.F32.BF16 R48, R112.reuse, R50, R156 ;  /* 0x000000327030723c */ /* 0x040ff0000004189c */
[C---:B------:R-:W-:Y:S08]  /*a290*/  HMMA.16816.F32.BF16 R56, R112.reuse, R58, R148 ;  /* 0x0000003a7038723c */ /* 0x040ff00000041894 */
[C---:B------:R-:W-:Y:S07]  /*a2a0*/  HMMA.16816.F32.BF16 R72, R112.reuse, R74, R132 ;  /* 0x0000004a7048723c */ /* 0x040fee0000041884 */
[-C--:B------:R-:W-:Y:S01]  /*a2b0*/  MOV R132, R2.reuse ;  /* 0x0000000200847202 */ /* 0x080fe20000000f00 */
[----:B------:R-:W-:Y:S01]  /*a2c0*/  HMMA.16816.F32.BF16 R80, R112, R82, R28 ;  /* 0x000000527050723c */ /* 0x000fe2000004181c */
[----:B------:R-:W-:-:S07]  /*a2d0*/  @P0 MOV R132, R2 ;  /* 0x0000000200840202 */ /* 0x000fce0000000f00 */
[C---:B------:R-:W-:Y:S08]  /*a2e0*/  HMMA.16816.F32.BF16 R88, R112.reuse, R90, R20 ;  /* 0x0000005a7058723c */ /* 0x040ff00000041814 */
[C---:B-1----:R-:W-:Y:S08]  /*a2f0*/  HMMA.16816.F32.BF16 R104, R112.reuse, R140, R8 ;  /* 0x0000008c7068723c */ /* 0x042ff00000041808 */
[C---:B------:R-:W-:Y:S08]  /*a300*/  HMMA.16816.F32.BF16 R108, R112.reuse, R142, R108 ;  /* 0x0000008e706c723c */ /* 0x040ff0000004186c */
[C---:B------:R-:W-:Y:S08]  /*a310*/  HMMA.16816.F32.BF16 R116, R112.reuse, R12, R116 ;  /* 0x0000000c7074723c */ /* 0x040ff00000041874 */
[----:B------:R-:W-:Y:S01]  /*a320*/  HMMA.16816.F32.BF16 R112, R112, R14, R4 ;  /* 0x0000000e7070723c */ /* 0x000fe20000041804 */
[----:B------:R-:W-:Y:S11]  /*a330*/  @P0 BRA `(.L_x_310) ;  /* 0x0000001000000947 */ /* 0x000ff60003800000 */
.L_x_306:
[----:B------:R-:W-:-:S12]  /*a340*/  UIADD3 UR8, UR17, -0x1, URZ ;  /* 0xffffffff11087890 */ /* 0x000fd8000fffe03f */
.L_x_310:
[----:B------:R-:W-:-:S13]  /*a350*/  ISETP.LE.AND P0, PT, RZ, UR8, PT ;  /* 0x00000008ff007c0c */ /* 0x000fda000bf03270 */
[----:B------:R-:W-:Y:S05]  /*a360*/  @!P0 BRA `(.L_x_311) ;  /* 0x00003a6000008947 */ /* 0x000fea0003800000 */
[----:B------:R-:W1:Y:S01]  /*a370*/  LDC.U8 R204, c[0x0][0x2d8] ;  /* 0x0000b600ffcc7b82 */ /* 0x000e620000000000 */
[----:B------:R-:W-:Y:S01]  /*a380*/  IMAD.WIDE.U32 R210, R220, -0x326172a9, RZ ;  /* 0xcd9e8d57dcd27825 */ /* 0x000fe200078e00ff */
[----:B------:R-:W-:Y:S02]  /*a390*/  ISETP.GE.AND P4, PT, R202, c[0x0][0x220], PT ;  /* 0x00008800ca007a0c */ /* 0x000fe40003f86270 */
[----:B------:R-:W-:Y:S01]  /*a3a0*/  ISETP.GE.AND P3, PT, R197, c[0x0][0x220], PT ;  /* 0x00008800c5007a0c */ /* 0x000fe20003f66270 */
[----:B------:R-:W-:Y:S01]  /*a3b0*/  IMAD.MOV.U32 R0, RZ, RZ, R3 ;  /* 0x000000ffff007224 */ /* 0x000fe200078e0003 */
[----:B------:R-:W-:Y:S01]  /*a3c0*/  LOP3.LUT R208, R211, R221, RZ, 0x3c, !PT ;  /* 0x000000ddd3d07212 */ /* 0x000fe200078e3cff */
[----:B------:R-:W-:Y:S01]  /*a3d0*/  IMAD.MOV.U32 R2, RZ, RZ, R132 ;  /* 0x000000ffff027224 */ /* 0x000fe200078e0084 */
[----:B------:R-:W-:Y:S01]  /*a3e0*/  ISETP.GE.AND P2, PT, R196, c[0x0][0x220], PT ;  /* 0x00008800c4007a0c */ /* 0x000fe20003f46270 */
[----:B------:R-:W-:Y:S01]  /*a3f0*/  IMAD.WIDE.U32 R212, R207, -0x2daee0ad, RZ ;  /* 0xd2511f53cfd47825 */ /* 0x000fe200078e00ff */
[----:B------:R-:W-:-:S03]  /*a400*/  MOV R214, R222 ;  /* 0x000000de00d67202 */ /* 0x000fc60000000f00 */
[----:B------:R-:W-:-:S04]  /*a410*/  IMAD.WIDE.U32 R208, R208, -0x2daee0ad, RZ ;  /* 0xd2511f53d0d07825 */ /* 0x000fc800078e00ff */
[----:B------:R-:W-:Y:S01]  /*a420*/  IMAD.MOV.U32 R215, RZ, RZ, R225 ;  /* 0x000000ffffd77224 */ /* 0x000fe200078e00e1 */
[----:B-1----:R-:W-:Y:S01]  /*a430*/  PRMT R204, R204, 0x7054, R204 ;  /* 0x00007054cccc7816 */ /* 0x002fe200000000cc */
[----:B------:R-:W-:Y:S05]  /*a440*/  BRA `(.L_x_312) ;  /* 0x0000068000007947 */ /* 0x000fea0003800000 */
.L_x_314:
[----:B------:R1:W-:Y:S01]  /*a450*/  @P4 STS.128 [R195+0x6000], RZ ;  /* 0x006000ffc3004388 */ /* 0x0003e20000000c00 */
[----:B------:R-:W-:Y:S02]  /*a460*/  UIADD3 UR30, UR8, -0x1, URZ ;  /* 0xffffffff081e7890 */ /* 0x000fe4000fffe03f */
[----:B------:R-:W-:Y:S02]  /*a470*/  ULDC.64 UR4, c[0x0][0x198] ;  /* 0x0000660000047ab9 */ /* 0x000fe40000000a00 */
[----:B------:R-:W-:Y:S02]  /*a480*/  USHF.R.S32.HI UR17, URZ, 0x1f, UR30 ;  /* 0x0000001f3f117899 */ /* 0x000fe4000801141e */
[----:B------:R-:W-:Y:S02]  /*a490*/  UIMAD.WIDE.U32 UR32, UR30, UR4, URZ ;  /* 0x000000041e2072a5 */ /* 0x000fe4000f8e003f */
[----:B------:R-:W-:Y:S04]  /*a4a0*/  UIMAD UR17, UR17, UR4, URZ ;  /* 0x00000004111172a4 */ /* 0x000fe8000f8e023f */
[----:B------:R-:W-:Y:S01]  /*a4b0*/  UIMAD UR17, UR30, UR5, UR17 ;  /* 0x000000051e1172a4 */ /* 0x000fe2000f8e0211 */
[----:B------:R-:W-:Y:S02]  /*a4c0*/  IMAD.U32 R135, RZ, RZ, UR32 ;  /* 0x00000020ff877e24 */ /* 0x000fe4000f8e00ff */
[----:B------:R-:W-:Y:S01]  /*a4d0*/  IMAD.U32 R3, RZ, RZ, UR32 ;  /* 0x00000020ff037e24 */ /* 0x000fe2000f8e00ff */
[----:B------:R-:W-:Y:S02]  /*a4e0*/  UIADD3 UR17, UR33, UR17, URZ ;  /* 0x0000001121117290 */ /* 0x000fe4000fffe03f */
[----:B------:R-:W-:Y:S04]  /*a4f0*/  LEA R135, P0, R135, R198, 0x6 ;  /* 0x000000c687877211 */ /* 0x000fe800078030ff */
[----:B------:R-:W-:Y:S01]  /*a500*/  IMAD.U32 R134, RZ, RZ, UR17 ;  /* 0x00000011ff867e24 */ /* 0x000fe2000f8e00ff */
[C---:B------:R-:W-:Y:S02]  /*a510*/  @!P3 LEA R138, P6, R135.reuse, c[0x0][0x168], 0x1 ;  /* 0x00005a00878aba11 */ /* 0x040fe400078c08ff */
[----:B------:R-:W-:Y:S02]  /*a520*/  IADD3 R133, P1, R135, UR7, RZ ;  /* 0x0000000787857c10 */ /* 0x000fe4000ff3e0ff */
[----:B------:R-:W-:Y:S02]  /*a530*/  LEA.HI.X R134, R3, R201, R134, 0x6, P0 ;  /* 0x000000c903867211 */ /* 0x000fe400000f3486 */
[C---:B------:R-:W-:Y:S02]  /*a540*/  @!P4 LEA R140, P0, R135.reuse, c[0x0][0x168], 0x1 ;  /* 0x00005a00878cca11 */ /* 0x040fe400078008ff */
[C-C-:B------:R-:W-:Y:S02]  /*a550*/  @!P3 LEA.HI.X R139, R135.reuse, c[0x0][0x16c], R134.reuse, 0x1, P6 ;  /* 0x00005b00878bba11 */ /* 0x140fe400030f0c86 */
[----:B------:R-:W-:Y:S02]  /*a560*/  @!P4 LEA.HI.X R141, R135, c[0x0][0x16c], R134, 0x1, P0 ;  /* 0x00005b00878dca11 */ /* 0x000fe400000f0c86 */
[----:B------:R-:W-:Y:S02]  /*a570*/  @!P3 LEA R144, P6, R133, c[0x0][0x168], 0x1 ;  /* 0x00005a008590ba11 */ /* 0x000fe400078c08ff */
[----:B------:R-:W-:Y:S01]  /*a580*/  IADD3.X R132, R134, UR6, RZ, P1, !PT ;  /* 0x0000000686847c10 */ /* 0x000fe20008ffe4ff */
[----:B------:R-:W-:Y:S01]  /*a590*/  @!PT LDS RZ, [RZ] ;  /* 0x00000000fffff984 */ /* 0x000fe20000000800 */
[----:B------:R-:W-:Y:S01]  /*a5a0*/  @!PT LDS RZ, [RZ] ;  /* 0x00000000fffff984 */ /* 0x000fe20000000800 */
[----:B------:R-:W-:Y:S01]  /*a5b0*/  @!PT LDS RZ, [RZ] ;  /* 0x00000000fffff984 */ /* 0x000fe20000000800 */
[----:B------:R1:W-:Y:S01]  /*a5c0*/  @!P4 LDGSTS.E.BYPASS.LTC128B.128 [R195+0x6000], [R140.64] ;  /* 0x060000008cc3cfae */ /* 0x0003e2000b901d52 */
[----:B------:R-:W-:Y:S02]  /*a5d0*/  @!P2 LEA R136, P1, R135, c[0x0][0x168], 0x1 ;  /* 0x00005a008788aa11 */ /* 0x000fe400078208ff */
[----:B------:R-:W-:Y:S01]  /*a5e0*/  @!P3 LEA.HI.X R145, R133, c[0x0][0x16c], R132, 0x1, P6 ;  /* 0x00005b008591ba11 */ /* 0x000fe200030f0c84 */
[----:B------:R1:W-:Y:S01]  /*a5f0*/  @P3 STS.128 [R195+0x8000], RZ ;  /* 0x008000ffc3003388 */ /* 0x0003e20000000c00 */
[----:B------:R-:W-:Y:S02]  /*a600*/  @!P2 LEA.HI.X R137, R135, c[0x0][0x16c], R134, 0x1, P1 ;  /* 0x00005b008789aa11 */ /* 0x000fe400008f0c86 */
[C---:B------:R-:W-:Y:S01]  /*a610*/  @!P4 LEA R148, P1, R133.reuse, c[0x0][0x168], 0x1 ;  /* 0x00005a008594ca11 */ /* 0x040fe200078208ff */
[----:B------:R-:W-:Y:S01]  /*a620*/  @!PT LDS RZ, [RZ] ;  /* 0x00000000fffff984 */ /* 0x000fe20000000800 */
[----:B------:R-:W-:Y:S01]  /*a630*/  @!PT LDS RZ, [RZ] ;  /* 0x00000000fffff984 */ /* 0x000fe20000000800 */
[----:B------:R-:W-:Y:S01]  /*a640*/  @!PT LDS RZ, [RZ] ;  /* 0x00000000fffff984 */ /* 0x000fe20000000800 */
[----:B------:R1:W-:Y:S01]  /*a650*/  @!P3 LDGSTS.E.BYPASS.LTC128B.128 [R195+0x8000], [R138.64+0x80] ;  /* 0x080000808ac3bfae */ /* 0x0003e2000b901d52 */
[C---:B------:R-:W-:Y:S02]  /*a660*/  IADD3 R3, P0, R133.reuse, UR7, RZ ;  /* 0x0000000785037c10 */ /* 0x040fe4000ff1e0ff */
[----:B------:R-:W-:Y:S01]  /*a670*/  @!P4 LEA.HI.X R149, R133, c[0x0][0x16c], R132, 0x1, P1 ;  /* 0x00005b008595ca11 */ /* 0x000fe200008f0c84 */
[----:B------:R1:W-:Y:S01]  /*a680*/  @P2 STS.128 [R195+0xa000], RZ ;  /* 0x00a000ffc3002388 */ /* 0x0003e20000000c00 */
[C---:B------:R-:W-:Y:S02]  /*a690*/  @!P4 LEA R146, P1, R3.reuse, c[0x0][0x168], 0x1 ;  /* 0x00005a000392ca11 */ /* 0x040fe400078208ff */
[----:B------:R-:W-:Y:S01]  /*a6a0*/  @!P3 LEA R152, P6, R3, c[0x0][0x168], 0x1 ;  /* 0x00005a000398ba11 */ /* 0x000fe200078c08ff */
[----:B------:R-:W-:Y:S01]  /*a6b0*/  @!PT LDS RZ, [RZ] ;  /* 0x00000000fffff984 */ /* 0x000fe20000000800 */
[----:B------:R-:W-:Y:S01]  /*a6c0*/  @!PT LDS RZ, [RZ] ;  /* 0x00000000fffff984 */ /* 0x000fe20000000800 */
[----:B------:R-:W-:Y:S01]  /*a6d0*/  @!PT LDS RZ, [RZ] ;  /* 0x00000000fffff984 */ /* 0x000fe20000000800 */
[----:B------:R1:W-:Y:S01]  /*a6e0*/  @!P2 LDGSTS.E.BYPASS.LTC128B.128 [R195+0xa000], [R136.64+0x100] ;  /* 0x0a00010088c3afae */ /* 0x0003e2000b901d52 */
[----:B------:R-:W-:Y:S02]  /*a6f0*/  IADD3.X R134, R132, UR6, RZ, P0, !PT ;  /* 0x0000000684867c10 */ /* 0x000fe400087fe4ff */
[----:B------:R-:W-:Y:S01]  /*a700*/  @!P2 LEA R142, P0, R133, c[0x0][0x168], 0x1 ;  /* 0x00005a00858eaa11 */ /* 0x000fe200078008ff */
[----:B------:R1:W-:Y:S01]  /*a710*/  @P4 STS.128 [R195+0x6800], RZ ;  /* 0x006800ffc3004388 */ /* 0x0003e20000000c00 */
[----:B------:R-:W-:Y:S02]  /*a720*/  @!P4 LEA.HI.X R147, R3, c[0x0][0x16c], R134, 0x1, P1 ;  /* 0x00005b000393ca11 */ /* 0x000fe400008f0c86 */
[----:B------:R-:W-:Y:S01]  /*a730*/  @!P2 LEA.HI.X R143, R133, c[0x0][0x16c], R132, 0x1, P0 ;  /* 0x00005b00858faa11 */ /* 0x000fe200000f0c84 */
[----:B------:R-:W-:Y:S01]  /*a740*/  @!PT LDS RZ, [RZ] ;  /* 0x00000000fffff984 */ /* 0x000fe20000000800 */
[----:B------:R-:W-:Y:S01]  /*a750*/  @!PT LDS RZ, [RZ] ;  /* 0x00000000fffff984 */ /* 0x000fe20000000800 */
[----:B------:R-:W-:Y:S01]  /*a760*/  @!PT LDS RZ, [RZ] ;  /* 0x00000000fffff984 */ /* 0x000fe20000000800 */
[----:B------:R1:W-:Y:S01]  /*a770*/  @!P4 LDGSTS.E.BYPASS.LTC128B.128 [R195+0x6800], [R148.64] ;  /* 0x0680000094c3cfae */ /* 0x0003e2000b901d52 */
[C-C-:B------:R-:W-:Y:S02]  /*a780*/  @!P3 LEA.HI.X R153, R3.reuse, c[0x0][0x16c], R134.reuse, 0x1, P6 ;  /* 0x00005b000399ba11 */ /* 0x140fe400030f0c86 */
[C---:B------:R-:W-:Y:S01]  /*a790*/  @!P2 LEA R150, P1, R3.reuse, c[0x0][0x168], 0x1 ;  /* 0x00005a000396aa11 */ /* 0x040fe200078208ff */
[----:B------:R1:W-:Y:S01]  /*a7a0*/  @P3 STS.128 [R195+0x8800], RZ ;  /* 0x008800ffc3003388 */ /* 0x0003e20000000c00 */
[C---:B------:R-:W-:Y:S02]  /*a7b0*/  IADD3 R132, P0, R3.reuse, UR7, RZ ;  /* 0x0000000703847c10 */ /* 0x040fe4000ff1e0ff */
[----:B------:R-:W-:Y:S01]  /*a7c0*/  @!P2 LEA.HI.X R151, R3, c[0x0][0x16c], R134, 0x1, P1 ;  /* 0x00005b000397aa11 */ /* 0x000fe200008f0c86 */
[----:B------:R-:W-:Y:S01]  /*a7d0*/  @!PT LDS RZ, [RZ] ;  /* 0x00000000fffff984 */ /* 0x000fe20000000800 */
[----:B------:R-:W-:Y:S01]  /*a7e0*/  @!PT LDS RZ, [RZ] ;  /* 0x00000000fffff984 */ /* 0x000fe20000000800 */
[----:B------:R-:W-:Y:S01]  /*a7f0*/  @!PT LDS RZ, [RZ] ;  /* 0x00000000fffff984 */ /* 0x000fe20000000800 */
[----:B------:R1:W-:Y:S01]  /*a800*/  @!P3 LDGSTS.E.BYPASS.LTC128B.128 [R195+0x8800], [R144.64+0x80] ;  /* 0x0880008090c3bfae */ /* 0x0003e2000b901d52 */
[C---:B------:R-:W-:Y:S02]  /*a810*/  @!P4 LEA R154, P6, R132.reuse, c[0x0][0x168], 0x1 ;  /* 0x00005a00849aca11 */ /* 0x040fe400078c08ff */
        /* <DEDUP_REMOVED lines=9> */
[C-C-:B------:R-:W-:Y:S01]  /*a8b0*/  @!P3 LEA.HI.X R157, R132.reuse, c[0x0][0x16c], R134.reuse, 0x1, P1 ;  /* 0x00005b00849dba11 */ /* 0x140fe200008f0c86 */
[----:B------:R1:W-:Y:S01]  /*a8c0*/  @P4 STS.128 [R195+0x7000], RZ ;  /* 0x007000ffc3004388 */ /* 0x0003e20000000c00 */
[----:B------:R-:W-:Y:S03]  /*a8d0*/  @!P2 LEA.HI.X R159, R132, c[0x0][0x16c], R134, 0x1, P0 ;  /* 0x00005b00849faa11 */ /* 0x000fe600000f0c86 */
        /* <DEDUP_REMOVED lines=31> */
.L_x_312:
[----:B------:R-:W-:Y:S04]  /*aad0*/  DEPBAR.LE SB0, 0x0 ;  /* 0x000080000000791a */ /* 0x000fe80000000000 */
[----:B------:R-:W-:Y:S01]  /*aae0*/  BAR.SYNC.DEFER_BLOCKING 0x0 ;  /* 0x0000000000007b1d */ /* 0x000fe20000010000 */
[----:B------:R-:W-:Y:S01]  /*aaf0*/  USHF.R.S32.HI UR5, URZ, 0x1f, UR8 ;  /* 0x0000001f3f057899 */ /* 0x000fe20008011408 */
[----:B------:R-:W-:Y:S01]  /*ab00*/  IMAD.U32 R3, RZ, RZ, UR8 ;  /* 0x00000008ff037e24 */ /* 0x000fe2000f8e00ff */
[----:B------:R-:W-:Y:S03]  /*ab10*/  UIMAD UR4, UR11, UR8, URZ ;  /* 0x000000080b0472a4 */ /* 0x000fe6000f8e023f */
[----:B------:R-:W-:Y:S01]  /*ab20*/  IMAD.WIDE.U32 R4, R3, UR12, R214 ;  /* 0x0000000c03047c25 */ /* 0x000fe2000f8e00d6 */
[----:B------:R-:W-:Y:S04]  /*ab30*/  UIMAD UR4, UR5, UR12, UR4 ;  /* 0x0000000c050472a4 */ /* 0x000fe8000f8e0204 */
[C---:B------:R-:W-:Y:S02]  /*ab40*/  @!P4 LEA R6, P6, R4.reuse, c[0x0][0x170], 0x1 ;  /* 0x00005c000406ca11 */ /* 0x040fe400078c08ff */
[----:B------:R-:W-:Y:S02]  /*ab50*/  IADD3 R5, R5, UR4, RZ ;  /* 0x0000000405057c10 */ /* 0x000fe4000fffe0ff */
[C---:B------:R-:W-:Y:S02]  /*ab60*/  @!P3 LEA R14, P1, R4.reuse, c[0x0][0x170], 0x1 ;  /* 0x00005c00040eba11 */ /* 0x040fe400078208ff */
[C-C-:B------:R-:W-:Y:S02]  /*ab70*/  @!P4 LEA.HI.X R7, R4.reuse, c[0x0][0x174], R5.reuse, 0x1, P6 ;  /* 0x00005d000407ca11 */ /* 0x140fe400030f0c05 */
[C-C-:B------:R-:W-:Y:S02]  /*ab80*/  @!P3 LEA.HI.X R15, R4.reuse, c[0x0][0x174], R5.reuse, 0x1, P1 ;  /* 0x00005d00040fba11 */ /* 0x140fe400008f0c05 */
[C---:B------:R-:W-:Y:S02]  /*ab90*/  @!P2 LEA R12, P0, R4.reuse, c[0x0][0x170], 0x1 ;  /* 0x00005c00040caa11 */ /* 0x040fe400078008ff */
[C---:B------:R-:W-:Y:S01]  /*aba0*/  IADD3 R3, P5, R4.reuse, UR14, RZ ;  /* 0x0000000e04037c10 */ /* 0x040fe2000ffbe0ff */
[----:B------:R-:W-:Y:S01]  /*abb0*/  @P4 STS.128 [R195+0xc000], RZ ;  /* 0x00c000ffc3004388 */ /* 0x000fe20000000c00 */
[----:B------:R-:W-:Y:S02]  /*abc0*/  @!P2 LEA.HI.X R13, R4, c[0x0][0x174], R5, 0x1, P0 ;  /* 0x00005d00040daa11 */ /* 0x000fe400000f0c05 */
[----:B------:R-:W-:Y:S01]  /*abd0*/  @!P4 LEA R16, P6, R3, c[0x0][0x170], 0x1 ;  /* 0x00005c000310ca11 */ /* 0x000fe200078c08ff */
[----:B------:R-:W-:Y:S01]  /*abe0*/  @!PT LDS RZ, [RZ] ;  /* 0x00000000fffff984 */ /* 0x000fe20000000800 */
[----:B------:R-:W-:Y:S01]  /*abf0*/  @!PT LDS RZ, [RZ] ;  /* 0x00000000fffff984 */ /* 0x000fe20000000800 */
[----:B------:R-:W-:Y:S01]  /*ac00*/  @!PT LDS RZ, [RZ] ;  /* 0x00000000fffff984 */ /* 0x000fe20000000800 */
[----:B------:R1:W-:Y:S01]  /*ac10*/  @!P4 LDGSTS.E.BYPASS.LTC128B.128 [R195+0xc000], [R6.64] ;  /* 0x0c00000006c3cfae */ /* 0x0003e2000b901d52 */
[----:B------:R-:W-:Y:S02]  /*ac20*/  IADD3.X R5, R5, UR9, RZ, P5, !PT ;  /* 0x0000000905057c10 */ /* 0x000fe4000affe4ff */
[C---:B------:R-:W-:Y:S01]  /*ac30*/  @!P3 LEA R10, P1, R3.reuse, c[0x0][0x170], 0x1 ;  /* 0x00005c00030aba11 */ /* 0x040fe200078208ff */
[----:B------:R-:W-:Y:S01]  /*ac40*/  @P3 STS.128 [R195+0xe000], RZ ;  /* 0x00e000ffc3003388 */ /* 0x000fe20000000c00 */
[C-C-:B------:R-:W-:Y:S02]  /*ac50*/  @!P4 LEA.HI.X R17, R3.reuse, c[0x0][0x174], R5.reuse, 0x1, P6 ;  /* 0x00005d000311ca11 */ /* 0x140fe400030f0c05 */
[C-C-:B------:R-:W-:Y:S01]  /*ac60*/  @!P3 LEA.HI.X R11, R3.reuse, c[0x0][0x174], R5.reuse, 0x1, P1 ;  /* 0x00005d00030bba11 */ /* 0x140fe200008f0c05 */
[----:B------:R-:W-:Y:S01]  /*ac70*/  @!PT LDS RZ, [RZ] ;  /* 0x00000000fffff984 */ /* 0x000fe20000000800 */
[----:B------:R-:W-:Y:S01]  /*ac80*/  @!PT LDS RZ, [RZ] ;  /* 0x00000000fffff984 */ /* 0x000fe20000000800 */
[----:B------:R-:W-:Y:S01]  /*ac90*/  @!PT LDS RZ, [RZ] ;  /* 0x00000000fffff984 */ /* 0x000fe20000000800 */
[----:B------:R2:W-:Y:S01]  /*aca0*/  @!P3 LDGSTS.E.BYPASS.LTC128B.128 [R195+0xe000], [R14.64+0x80] ;  /* 0x0e0000800ec3bfae */ /* 0x0005e2000b901d52 */
[C---:B------:R-:W-:Y:S03]  /*acb0*/  @!P2 LEA R8, P0, R3.reuse, c[0x0][0x170], 0x1 ;  /* 0x00005c000308aa11 */ /* 0x040fe600078008ff */
[----:B------:R-:W-:Y:S01]  /*acc0*/  @P2 STS.128 [R195+0x10000], RZ ;  /* 0x010000ffc3002388 */ /* 0x000fe20000000c00 */
[C---:B------:R-:W-:Y:S03]  /*acd0*/  @!P2 LEA.HI.X R9, R3.reuse, c[0x0][0x174], R5, 0x1, P0 ;  /* 0x00005d000309aa11 */ /* 0x040fe600000f0c05 */
        /* <DEDUP_REMOVED lines=8> */
[----:B------:R3:W-:Y:S01]  /*ad60*/  @!P4 LDGSTS.E.BYPASS.LTC128B.128 [R195+0xc800], [R16.64] ;  /* 0x0c80000010c3cfae */ /* 0x0007e2000b901d52 */
[----:B-1----:R-:W-:Y:S03]  /*ad70*/  IADD3 R6, P5, R3, UR14, RZ ;  /* 0x0000000e03067c10 */ /* 0x002fe6000ffbe0ff */
[----:B------:R-:W-:Y:S01]  /*ad80*/  @P3 STS.128 [R195+0xe800], RZ ;  /* 0x00e800ffc3003388 */ /* 0x000fe20000000c00 */
[C---:B------:R-:W-:Y:S03]  /*ad90*/  @!P4 LEA R28, P1, R6.reuse, c[0x0][0x170], 0x1 ;  /* 0x00005c00061cca11 */ /* 0x040fe600078208ff */
[----:B------:R-:W-:Y:S01]  /*ada0*/  @!PT LDS RZ, [RZ] ;  /* 0x00000000fffff984 */ /* 0x000fe20000000800 */
[----:B------:R-:W-:Y:S01]  /*adb0*/  @!PT LDS RZ, [RZ] ;  /* 0x00000000fffff984 */ /* 0x000fe20000000800 */
[----:B------:R-:W-:Y:S01]  /*adc0*/  @!PT LDS RZ, [RZ] ;  /* 0x00000000fffff984 */ /* 0x000fe20000000800 */
[----:B------:R1:W-:Y:S01]  /*add0*/  @!P3 LDGSTS.E.BYPASS.LTC128B.128 [R195+0xe800], [R10.64+0x80] ;  /* 0x0e8000800ac3bfae */ /* 0x0003e2000b901d52 */
        /* <DEDUP_REMOVED lines=9> */
[C---:B------:R-:W-:Y:S02]  /*ae70*/  @!P2 LEA R22, P5, R6.reuse, c[0x0][0x170], 0x1 ;  /* 0x00005c000616aa11 */ /* 0x040fe400078a08ff */
[C---:B------:R-:W-:Y:S01]  /*ae80*/  IADD3 R4, P6, R6.reuse, UR14, RZ ;  /* 0x0000000e06047c10 */ /* 0x040fe2000ffde0ff */
[----:B------:R-:W-:Y:S01]  /*ae90*/  @P4 STS.128 [R195+0xd000], RZ ;  /* 0x00d000ffc3004388 */ /* 0x000fe20000000c00 */
[----:B------:R-:W-:Y:S02]  /*aea0*/  @!P2 LEA.HI.X R23, R6, c[0x0][0x174], R5, 0x1, P5 ;  /* 0x00005d000617aa11 */ /* 0x000fe400028f0c05 */
[----:B------:R-:W-:Y:S01]  /*aeb0*/  IADD3.X R3, R5, UR9, RZ, P6, !PT ;  /* 0x0000000905037c10 */ /* 0x000fe2000b7fe4ff */
[----:B------:R-:W-:Y:S01]  /*aec0*/  @!PT LDS RZ, [RZ] ;  /* 0x00000000fffff984 */ /* 0x000fe20000000800 */
[----:B------:R-:W-:Y:S01]  /*aed0*/  @!PT LDS RZ, [RZ] ;  /* 0x00000000fffff984 */ /* 0x000fe20000000800 */
[----:B------:R-:W-:Y:S01]  /*aee0*/  @!PT LDS RZ, [RZ] ;  /* 0x00000000fffff984 */ /* 0x000fe20000000800 */
[----:B------:R4:W-:Y:S01]  /*aef0*/  @!P4 LDGSTS.E.BYPASS.LTC128B.128 [R195+0xd000], [R28.64] ;  /* 0x0d0000001cc3cfae */ /* 0x0009e2000b901d52 */
[C---:B------:R-:W-:Y:S02]  /*af00*/  @!P4 LEA R26, P6, R4.reuse, c[0x0][0x170], 0x1 ;  /* 0x00005c00041aca11 */ /* 0x040fe400078c08ff */
        /* <DEDUP_REMOVED lines=9> */
[----:B------:R-:W-:Y:S01]  /*afa0*/  ISETP.LT.AND P5, PT, RZ, UR8, PT ;  /* 0x00000008ff007c0c */ /* 0x000fe2000bfa1270 */
[----:B------:R-:W-:Y:S01]  /*afb0*/  @P2 STS.128 [R195+0x11000], RZ ;  /* 0x011000ffc3002388 */ /* 0x000fe20000000c00 */
[----:B------:R-:W-:Y:S03]  /*afc0*/  @!P2 LEA.HI.X R19, R4, c[0x0][0x174], R3, 0x1, P0 ;  /* 0x00005d000413aa11 */ /* 0x000fe600000f0c03 */
        /* <DEDUP_REMOVED lines=20> */
[----:B-1----:R-:W1:Y:S04]  /*b110*/  LDSM.16.M88.4 R8, [R193+0x6000] ;  /* 0x00600000c108783b */ /* 0x002e680000000200 */
[----:B-----5:R-:W-:Y:S04]  /*b120*/  LDSM.16.M88.4 R24, [R193+0x7000] ;  /* 0x00700000c118783b */ /* 0x020fe80000000200 */
[----:B------:R-:W0:Y:S04]  /*b130*/  LDGDEPBAR ;  /* 0x00000000000079af */ /* 0x000e280000000000 */
[----:B------:R-:W-:Y:S04]  /*b140*/  LDSM.16.M88.4 R132, [R193+0x7800] ;  /* 0x00780000c184783b */ /* 0x000fe80000000200 */
[----:B------:R-:W-:Y:S04]  /*b150*/  LDSM.16.M88.4 R136, [R192] ;  /* 0x00000000c088783b */ /* 0x000fe80000000200 */
[----:B---3--:R-:W2:Y:S04]  /*b160*/  LDSM.16.M88.4 R16, [R193+0x6800] ;  /* 0x00680000c110783b */ /* 0x008ea80000000200 */
[----:B------:R-:W3:Y:S04]  /*b170*/  LDSM.16.M88.4 R140, [R191] ;  /* 0x00000000bf8c783b */ /* 0x000ee80000000200 */
[----:B------:R-:W5:Y:S04]  /*b180*/  LDSM.16.M88.4 R144, [R183] ;  /* 0x00000000b790783b */ /* 0x000f680000000200 */
[----:B------:R-:W3:Y:S04]  /*b190*/  LDSM.16.M88.4 R148, [R182] ;  /* 0x00000000b694783b */ /* 0x000ee80000000200 */
[----:B------:R-:W3:Y:S01]  /*b1a0*/  LDSM.16.M88.4 R152, [R181] ;  /* 0x00000000b598783b */ /* 0x000ee20000000200 */
[C---:B-1----:R-:W-:Y:S03]  /*b1b0*/  HMMA.16816.F32.BF16 R4, R32.reuse, R8, RZ ;  /* 0x000000082004723c */ /* 0x042fe600000418ff */
[----:B------:R-:W-:Y:S04]  /*b1c0*/  LDSM.16.M88.4 R156, [R190] ;  /* 0x00000000be9c783b */ /* 0x000fe80000000200 */
[----:B------:R-:W1:Y:S01]  /*b1d0*/  LDSM.16.M88.4 R160, [R187+0x6000] ;  /* 0x00600000bba0783b */ /* 0x000e620000000200 */
[C---:B------:R-:W-:Y:S03]  /*b1e0*/  HMMA.16816.F32.BF16 R8, R32.reuse, R10, RZ ;  /* 0x0000000a2008723c */ /* 0x040fe600000418ff */
[----:B------:R-:W1:Y:S04]  /*b1f0*/  LDSM.16.M88.4 R164, [R187+0x6800] ;  /* 0x00680000bba4783b */ /* 0x000e680000000200 */
[----:B------:R-:W-:Y:S01]  /*b200*/  LDSM.16.M88.4 R168, [R187+0x7800] ;  /* 0x00780000bba8783b */ /* 0x000fe20000000200 */
[C---:B--2---:R-:W-:Y:S08]  /*b210*/  HMMA.16816.F32.BF16 R12, R32.reuse, R16, RZ ;  /* 0x00000010200c723c */ /* 0x044ff000000418ff */
[C---:B------:R-:W-:Y:S08]  /*b220*/  HMMA.16816.F32.BF16 R16, R32.reuse, R18, RZ ;  /* 0x000000122010723c */ /* 0x040ff000000418ff */
[C---:B------:R-:W-:Y:S08]  /*b230*/  HMMA.16816.F32.BF16 R20, R32.reuse, R24, RZ ;  /* 0x000000182014723c */ /* 0x040ff000000418ff */
[C---:B------:R-:W-:Y:S08]  /*b240*/  HMMA.16816.F32.BF16 R24, R32.reuse, R26, RZ ;  /* 0x0000001a2018723c */ /* 0x040ff000000418ff */
[C---:B----4-:R-:W-:Y:S08]  /*b250*/  HMMA.16816.F32.BF16 R28, R32.reuse, R132, RZ ;  /* 0x00000084201c723c */ /* 0x050ff000000418ff */
[----:B------:R-:W-:Y:S01]  /*b260*/  HMMA.16816.F32.BF16 R32, R32, R134, RZ ;  /* 0x000000862020723c */ /* 0x000fe200000418ff */
[----:B------:R-:W2:Y:S07]  /*b270*/  LDSM.16.M88.4 R132, [R187+0x7000] ;  /* 0x00700000bb84783b */ /* 0x000eae0000000200 */
[C---:B---3--:R-:W-:Y:S08]  /*b280*/  HMMA.16816.F32.BF16 R4, R136.reuse, R140, R4 ;  /* 0x0000008c8804723c */ /* 0x048ff00000041804 */
[C---:B------:R-:W-:Y:S01]  /*b290*/  HMMA.16816.F32.BF16 R8, R136.reuse, R142, R8 ;  /* 0x0000008e8808723c */ /* 0x040fe20000041808 */
[----:B------:R-:W-:Y:S07]  /*b2a0*/  LDSM.16.M88.4 R140, [R189] ;  /* 0x00000000bd8c783b */ /* 0x000fee0000000200 */
[C---:B-----5:R-:W-:Y:S08]  /*b2b0*/  HMMA.16816.F32.BF16 R12, R136.reuse, R144, R12 ;  /* 0x00000090880c723c */ /* 0x060ff0000004180c */
        /* <DEDUP_REMOVED lines=8> */
[----:B------:R-:W3:Y:S03]  /*b340*/  LDSM.16.M88.4 R152, [R180+0x1800] ;  /* 0x00180000b498783b */ /* 0x000ee60000000200 */
[C---:B-1----:R-:W-:Y:S08]  /*b350*/  HMMA.16816.F32.BF16 R4, R156.reuse, R160, R4 ;  /* 0x000000a09c04723c */ /* 0x042ff00000041804 */
[C---:B------:R-:W-:Y:S01]  /*b360*/  HMMA.16816.F32.BF16 R8, R156.reuse, R162, R8 ;  /* 0x000000a29c08723c */ /* 0x040fe20000041808 */
[----:B------:R-:W-:Y:S07]  /*b370*/  LDSM.16.M88.4 R160, [R193+0x8000] ;  /* 0x00800000c1a0783b */ /* 0x000fee0000000200 */
[C---:B------:R-:W-:Y:S08]  /*b380*/  HMMA.16816.F32.BF16 R12, R156.reuse, R164, R12 ;  /* 0x000000a49c0c723c */ /* 0x040ff0000004180c */
[C---:B------:R-:W-:Y:S01]  /*b390*/  HMMA.16816.F32.BF16 R16, R156.reuse, R166, R16 ;  /* 0x000000a69c10723c */ /* 0x040fe20000041810 */
[----:B------:R-:W-:Y:S07]  /*b3a0*/  LDSM.16.M88.4 R164, [R193+0x8800] ;  /* 0x00880000c1a4783b */ /* 0x000fee0000000200 */
[C---:B--2---:R-:W-:Y:S08]  /*b3b0*/  HMMA.16816.F32.BF16 R20, R156.reuse, R132, R20 ;  /* 0x000000849c14723c */ /* 0x044ff00000041814 */
[C---:B------:R-:W-:Y:S01]  /*b3c0*/  HMMA.16816.F32.BF16 R24, R156.reuse, R134, R24 ;  /* 0x000000869c18723c */ /* 0x040fe20000041818 */
[----:B------:R-:W1:Y:S07]  /*b3d0*/  LDSM.16.M88.4 R132, [R194+0x2000] ;  /* 0x00200000c284783b */ /* 0x000e6e0000000200 */
[C---:B------:R-:W-:Y:S08]  /*b3e0*/  HMMA.16816.F32.BF16 R28, R156.reuse, R168, R28 ;  /* 0x000000a89c1c723c */ /* 0x040ff0000004181c */
[----:B------:R-:W-:Y:S01]  /*b3f0*/  HMMA.16816.F32.BF16 R32, R156, R170, R32 ;  /* 0x000000aa9c20723c */ /* 0x000fe20000041820 */
[----:B------:R-:W2:Y:S04]  /*b400*/  LDSM.16.M88.4 R156, [R193+0x9000] ;  /* 0x00900000c19c783b */ /* 0x000ea80000000200 */
[----:B------:R-:W1:Y:S03]  /*b410*/  LDSM.16.M88.4 R168, [R193+0x9800] ;  /* 0x00980000c1a8783b */ /* 0x000e660000000200 */
[C---:B---3--:R-:W-:Y:S08]  /*b420*/  HMMA.16816.F32.BF16 R4, R140.reuse, R144, R4 ;  /* 0x000000908c04723c */ /* 0x048ff00000041804 */
[C---:B------:R-:W-:Y:S01]  /*b430*/  HMMA.16816.F32.BF16 R8, R140.reuse, R146, R8 ;  /* 0x000000928c08723c */ /* 0x040fe20000041808 */
[----:B------:R-:W-:Y:S07]  /*b440*/  LDSM.16.M88.4 R144, [R179] ;  /* 0x00000000b390783b */ /* 0x000fee0000000200 */
[C---:B----4-:R-:W-:Y:S08]  /*b450*/  HMMA.16816.F32.BF16 R12, R140.reuse, R148, R12 ;  /* 0x000000948c0c723c */ /* 0x050ff0000004180c */
[C---:B------:R-:W-:Y:S01]  /*b460*/  HMMA.16816.F32.BF16 R16, R140.reuse, R150, R16 ;  /* 0x000000968c10723c */ /* 0x040fe20000041810 */
[----:B------:R-:W-:Y:S07]  /*b470*/  LDSM.16.M88.4 R148, [R178] ;  /* 0x00000000b294783b */ /* 0x000fee0000000200 */
[C---:B-----5:R-:W-:Y:S08]  /*b480*/  HMMA.16816.F32.BF16 R20, R140.reuse, R136, R20 ;  /* 0x000000888c14723c */ /* 0x060ff00000041814 */
[C---:B------:R-:W-:Y:S01]  /*b490*/  HMMA.16816.F32.BF16 R24, R140.reuse, R138, R24 ;  /* 0x0000008a8c18723c */ /* 0x040fe20000041818 */
[----:B------:R-:W3:Y:S07]  /*b4a0*/  LDSM.16.M88.4 R136, [R192+0x2000] ;  /* 0x00200000c088783b */ /* 0x000eee0000000200 */
[C---:B------:R-:W-:Y:S08]  /*b4b0*/  HMMA.16816.F32.BF16 R28, R140.reuse, R152, R28 ;  /* 0x000000988c1c723c */ /* 0x040ff0000004181c */
[----:B------:R-:W-:Y:S01]  /*b4c0*/  HMMA.16816.F32.BF16 R32, R140, R154, R32 ;  /* 0x0000009a8c20723c */ /* 0x000fe20000041820 */
[----:B------:R-:W4:Y:S04]  /*b4d0*/  LDSM.16.M88.4 R140, [R177] ;  /* 0x00000000b18c783b */ /* 0x000f280000000200 */
[----:B------:R-:W5:Y:S03]  /*b4e0*/  LDSM.16.M88.4 R152, [R176] ;  /* 0x00000000b098783b */ /* 0x000f660000000200 */
        /* <DEDUP_REMOVED lines=15> */
[----:B------:R-:W-:Y:S07]  /*b5e0*/  LDSM.16.M88.4 R144, [R180+0x2000] ;  /* 0x00200000b490783b */ /* 0x000fee0000000200 */
[C---:B------:R-:W-:Y:S08]  /*b5f0*/  HMMA.16816.F32.BF16 R12, R136.reuse, R148, R12 ;  /* 0x00000094880c723c */ /* 0x040ff0000004180c */
[C---:B------:R-:W-:Y:S01]  /*b600*/  HMMA.16816.F32.BF16 R16, R136.reuse, R150, R16 ;  /* 0x000000968810723c */ /* 0x040fe20000041810 */
[----:B------:R-:W-:Y:S07]  /*b610*/  LDSM.16.M88.4 R148, [R180+0x2800] ;  /* 0x00280000b494783b */ /* 0x000fee0000000200 */
[C---:B----4-:R-:W-:Y:S08]  /*b620*/  HMMA.16816.F32.BF16 R20, R136.reuse, R140, R20 ;  /* 0x0000008c8814723c */ /* 0x050ff00000041814 */
[C---:B------:R-:W-:Y:S01]  /*b630*/  HMMA.16816.F32.BF16 R24, R136.reuse, R142, R24 ;  /* 0x0000008e8818723c */ /* 0x040fe20000041818 */
[----:B------:R-:W3:Y:S07]  /*b640*/  LDSM.16.M88.4 R140, [R189+0x2000] ;  /* 0x00200000bd8c783b */ /* 0x000eee0000000200 */
[C---:B-----5:R-:W-:Y:S08]  /*b650*/  HMMA.16816.F32.BF16 R28, R136.reuse, R152, R28 ;  /* 0x00000098881c723c */ /* 0x060ff0000004181c */
[----:B------:R-:W-:Y:S01]  /*b660*/  HMMA.16816.F32.BF16 R32, R136, R154, R32 ;  /* 0x0000009a8820723c */ /* 0x000fe20000041820 */
[----:B------:R-:W4:Y:S04]  /*b670*/  LDSM.16.M88.4 R136, [R180+0x3000] ;  /* 0x00300000b488783b */ /* 0x000f280000000200 */
[----:B------:R-:W5:Y:S03]  /*b680*/  LDSM.16.M88.4 R152, [R180+0x3800] ;  /* 0x00380000b498783b */ /* 0x000f660000000200 */
        /* <DEDUP_REMOVED lines=16> */
[C---:B------:R-:W-:Y:S08]  /*b790*/  HMMA.16816.F32.BF16 R12, R140.reuse, R148, R12 ;  /* 0x000000948c0c723c */ /* 0x040ff0000004180c */
[C---:B------:R-:W-:Y:S01]  /*b7a0*/  HMMA.16816.F32.BF16 R16, R140.reuse, R150, R16 ;  /* 0x000000968c10723c */ /* 0x040fe20000041810 */
[----:B------:R-:W-:Y:S07]  /*b7b0*/  LDSM.16.M88.4 R148, [R174] ;  /* 0x00000000ae94783b */ /* 0x000fee0000000200 */
[C---:B----4-:R-:W-:Y:S08]  /*b7c0*/  HMMA.16816.F32.BF16 R20, R140.reuse, R136, R20 ;  /* 0x000000888c14723c */ /* 0x050ff00000041814 */
[C---:B------:R-:W-:Y:S01]  /*b7d0*/  HMMA.16816.F32.BF16 R24, R140.reuse, R138, R24 ;  /* 0x0000008a8c18723c */ /* 0x040fe20000041818 */
[----:B------:R-:W3:Y:S07]  /*b7e0*/  LDSM.16.M88.4 R136, [R192+0x4000] ;  /* 0x00400000c088783b */ /* 0x000eee0000000200 */
[C---:B-----5:R-:W-:Y:S08]  /*b7f0*/  HMMA.16816.F32.BF16 R28, R140.reuse, R152, R28 ;  /* 0x000000988c1c723c */ /* 0x060ff0000004181c */
        /* <DEDUP_REMOVED lines=29> */
[C---:B-1----:R-:W-:Y:S01]  /*b9d0*/  HMMA.16816.F32.BF16 R4, R156.reuse, R160, R4 ;  /* 0x000000a09c04723c */ /* 0x042fe20000041804 */
[----:B------:R-:W-:Y:S04]  /*b9e0*/  DEPBAR.LE SB0, 0x0 ;  /* 0x000080000000791a */ /* 0x000fe80000000000 */
[----:B------:R-:W-:Y:S03]  /*b9f0*/  BAR.SYNC.DEFER_BLOCKING 0x0 ;  /* 0x0000000000007b1d */ /* 0x000fe60000010000 */
[C---:B------:R-:W-:Y:S08]  /*ba00*/  HMMA.16816.F32.BF16 R8, R156.reuse, R162, R8 ;  /* 0x000000a29c08723c */ /* 0x040ff00000041808 */
[C---:B------:R-:W-:Y:S08]  /*ba10*/  HMMA.16816.F32.BF16 R12, R156.reuse, R164, R12 ;  /* 0x000000a49c0c723c */ /* 0x040ff0000004180c */
[C---:B------:R-:W-:Y:S08]  /*ba20*/  HMMA.16816.F32.BF16 R16, R156.reuse, R166, R16 ;  /* 0x000000a69c10723c */ /* 0x040ff00000041810 */
[C---:B--2---:R-:W-:Y:S08]  /*ba30*/  HMMA.16816.F32.BF16 R20, R156.reuse, R132, R20 ;  /* 0x000000849c14723c */ /* 0x044ff00000041814 */
[C---:B------:R-:W-:Y:S08]  /*ba40*/  HMMA.16816.F32.BF16 R24, R156.reuse, R134, R24 ;  /* 0x000000869c18723c */ /* 0x040ff00000041818 */
[C---:B------:R-:W-:Y:S08]  /*ba50*/  HMMA.16816.F32.BF16 R28, R156.reuse, R168, R28 ;  /* 0x000000a89c1c723c */ /* 0x040ff0000004181c */
[----:B------:R-:W-:Y:S08]  /*ba60*/  HMMA.16816.F32.BF16 R32, R156, R170, R32 ;  /* 0x000000aa9c20723c */ /* 0x000ff00000041820 */
[C---:B---3--:R-:W-:Y:S08]  /*ba70*/  HMMA.16816.F32.BF16 R4, R140.reuse, R144, R4 ;  /* 0x000000908c04723c */ /* 0x048ff00000041804 */
[C---:B------:R-:W-:Y:S08]  /*ba80*/  HMMA.16816.F32.BF16 R8, R140.reuse, R146, R8 ;  /* 0x000000928c08723c */ /* 0x040ff00000041808 */
[C---:B------:R-:W-:Y:S08]  /*ba90*/  HMMA.16816.F32.BF16 R12, R140.reuse, R148, R12 ;  /* 0x000000948c0c723c */ /* 0x040ff0000004180c */
[C---:B------:R-:W-:Y:S08]  /*baa0*/  HMMA.16816.F32.BF16 R16, R140.reuse, R150, R16 ;  /* 0x000000968c10723c */ /* 0x040ff00000041810 */
[C---:B----4-:R-:W-:Y:S08]  /*bab0*/  HMMA.16816.F32.BF16 R20, R140.reuse, R136, R20 ;  /* 0x000000888c14723c */ /* 0x050ff00000041814 */
[C---:B------:R-:W-:Y:S08]  /*bac0*/  HMMA.16816.F32.BF16 R24, R140.reuse, R138, R24 ;  /* 0x0000008a8c18723c */ /* 0x040ff00000041818 */
[C---:B-----5:R-:W-:Y:S08]  /*bad0*/  HMMA.16816.F32.BF16 R28, R140.reuse, R152, R28 ;  /* 0x000000988c1c723c */ /* 0x060ff0000004181c */
[----:B------:R-:W-:Y:S01]  /*bae0*/  HMMA.16816.F32.BF16 R32, R140, R154, R32 ;  /* 0x0000009a8c20723c */ /* 0x000fe20000041820 */
[----:B------:R-:W-:-:S07]  /*baf0*/  @P5 BRA `(.L_x_314) ;  /* 0xffffe95000005947 */ /* 0x000fce000383ffff */
.L_x_313:
[----:B------:R-:W-:Y:S01]  /*bb00*/  FMNMX.FTZ R132, R4, R2, !PT ;  /* 0x0000000204847209 */ /* 0x000fe20007810000 */
[----:B------:R-:W-:Y:S01]  /*bb10*/  USHF.L.U32 UR30, UR8, 0x1, URZ ;  /* 0x00000001081e7899 */ /* 0x000fe2000800063f */
[----:B------:R-:W-:Y:S01]  /*bb20*/  FMNMX.FTZ R3, R6, R0, !PT ;  /* 0x0000000006037209 */ /* 0x000fe20007810000 */
[----:B------:R-:W-:Y:S01]  /*bb30*/  UIADD3 UR4, UR22, -0x61c88647, URZ ;  /* 0x9e3779b916047890 */ /* 0x000fe2000fffe03f */
[----:B------:R-:W-:Y:S01]  /*bb40*/  FMNMX.FTZ R132, R5, R132, !PT ;  /* 0x0000008405847209 */ /* 0x000fe20007810000 */
[----:B-1----:R-:W-:Y:S01]  /*bb50*/  LDSM.16.MT88.4 R140, [R188+0xc000] ;  /* 0x00c00000bc8c783b */ /* 0x002fe20000004200 */
[----:B------:R-:W-:Y:S01]  /*bb60*/  FMNMX.FTZ R3, R7, R3, !PT ;  /* 0x0000000307037209 */ /* 0x000fe20007810000 */
[----:B------:R-:W-:Y:S01]  /*bb70*/  UIADD3 UR17, UR22, -0x4ab325aa, URZ ;  /* 0xb54cda5616117890 */ /* 0x000fe2000fffe03f */
[----:B------:R-:W-:Y:S01]  /*bb80*/  FMNMX.FTZ R132, R8, R132, !PT ;  /* 0x0000008408847209 */ /* 0x000fe20007810000 */
[----:B------:R-:W-:Y:S01]  /*bb90*/  UIADD3 UR5, UR23, 0x646e171e, URZ ;  /* 0x646e171e17057890 */ /* 0x000fe2000fffe03f */
[----:B------:R-:W-:Y:S01]  /*bba0*/  FMNMX.FTZ R3, R10, R3, !PT ;  /* 0x000000030a037209 */ /* 0x000fe20007810000 */
[----:B------:R-:W-:Y:S01]  /*bbb0*/  UIADD3 UR8, UR8, -0x1, URZ ;  /* 0xffffffff08087890 */ /* 0x000fe2000fffe03f */
        /* <DEDUP_REMOVED lines=28> */
[----:B------:R-:W-:Y:S01]  /*bd80*/  MOV R135, UR23 ;  /* 0x0000001700877c02 */ /* 0x000fe20008000f00 */
[----:B------:R-:W-:Y:S01]  /*bd90*/  SHFL.BFLY PT, R134, R132, 0x2, 0x1f ;  /* 0x0c401f0084867f89 */ /* 0x000fe200000e0000 */
[----:B------:R-:W-:Y:S05]  /*bda0*/  LOP3.LUT R220, R209, UR29, R212, 0x96, !PT ;  /* 0x0000001dd1dc7c12 */ /* 0x000fea000f8e96d4 */
[----:B------:R-:W-:Y:S02]  /*bdb0*/  IMAD.WIDE.U32 R220, R220, -0x326172a9, RZ ;  /* 0xcd9e8d57dcdc7825 */ /* 0x000fe400078e00ff */
[----:B------:R-:W1:Y:S02]  /*bdc0*/  SHFL.BFLY PT, R133, R3, 0x2, 0x1f ;  /* 0x0c401f0003857f89 */ /* 0x000e6400000e0000 */
[----:B-1----:R-:W-:Y:S02]  /*bdd0*/  FMNMX.FTZ R133, R3, R133, !PT ;  /* 0x0000008503857209 */ /* 0x002fe40007810000 */
[----:B------:R-:W-:Y:S04]  /*bde0*/  FMNMX.FTZ R134, R132, R134, !PT ;  /* 0x0000008684867209 */ /* 0x000fe80007810000 */
[----:B------:R-:W1:Y:S08]  /*bdf0*/  SHFL.BFLY PT, R3, R133, 0x1, 0x1f ;  /* 0x0c201f0085037f89 */ /* 0x000e7000000e0000 */
[----:B------:R-:W2:Y:S01]  /*be00*/  SHFL.BFLY PT, R132, R134, 0x1, 0x1f ;  /* 0x0c201f0086847f89 */ /* 0x000ea200000e0000 */
[----:B-1----:R-:W-:Y:S05]  /*be10*/  FMNMX.FTZ R3, R133, R3, !PT ;  /* 0x0000000385037209 */ /* 0x002fea0007810000 */
[C---:B------:R-:W-:Y:S02]  /*be20*/  FMUL.FTZ R166, R3.reuse, c[0x0][0x23c] ;  /* 0x00008f0003a67a20 */ /* 0x040fe40000410000 */
[----:B------:R-:W-:Y:S01]  /*be30*/  FADD.FTZ R0, -R3, R0 ;  /* 0x0000000003007221 */ /* 0x000fe20000010100 */
[----:B--2---:R-:W-:Y:S03]  /*be40*/  FMNMX.FTZ R132, R134, R132, !PT ;  /* 0x0000008486847209 */ /* 0x004fe60007810000 */
[----:B------:R-:W-:Y:S01]  /*be50*/  FMUL.FTZ R0, R0, c[0x0][0x23c] ;  /* 0x00008f0000007a20 */ /* 0x000fe20000410000 */
[C---:B------:R-:W-:Y:S01]  /*be60*/  FSETP.NEU.FTZ.AND P0, PT, R132.reuse, -INF , PT ;  /* 0xff8000008400780b */ /* 0x040fe20003f1d000 */
[C---:B------:R-:W-:Y:S02]  /*be70*/  FMUL.FTZ R167, R132.reuse, c[0x0][0x23c] ;  /* 0x00008f0084a77a20 */ /* 0x040fe40000410000 */
[----:B------:R-:W-:Y:S02]  /*be80*/  FADD.FTZ R2, -R132, R2 ;  /* 0x0000000284027221 */ /* 0x000fe40000010100 */
[----:B------:R-:W-:Y:S01]  /*be90*/  MUFU.EX2 R0, R0 ;  /* 0x0000000000007308 */ /* 0x000fe20000000800 */
[----:B------:R-:W-:Y:S01]  /*bea0*/  FSEL R167, R167, RZ, P0 ;  /* 0x000000ffa7a77208 */ /* 0x000fe20000000000 */
[----:B------:R-:W-:Y:S01]  /*beb0*/  FMUL.FTZ R2, R2, c[0x0][0x23c] ;  /* 0x00008f0002027a20 */ /* 0x000fe20000410000 */
[----:B------:R-:W-:Y:S03]  /*bec0*/  FSETP.NEU.FTZ.AND P0, PT, R3, -INF , PT ;  /* 0xff8000000300780b */ /* 0x000fe60003f1d000 */
[----:B------:R-:W-:Y:S01]  /*bed0*/  FFMA.FTZ R134, R8, c[0x0][0x23c], -R167 ;  /* 0x00008f0008867a23 */ /* 0x000fe200000108a7 */
[----:B------:R-:W-:Y:S01]  /*bee0*/  LOP3.LUT R8, R213, UR30, R135, 0x96, !PT ;  /* 0x0000001ed5087c12 */ /* 0x000fe2000f8e9687 */
[--C-:B------:R-:W-:Y:S01]  /*bef0*/  FFMA.FTZ R135, R9, c[0x0][0x23c], -R167.reuse ;  /* 0x00008f0009877a23 */ /* 0x100fe200000108a7 */
[----:B------:R-:W-:Y:S01]  /*bf00*/  FSEL R166, R166, RZ, P0 ;  /* 0x000000ffa6a67208 */ /* 0x000fe20000000000 */
[--C-:B------:R-:W-:Y:S01]  /*bf10*/  FFMA.FTZ R162, R4, c[0x0][0x23c], -R167.reuse ;  /* 0x00008f0004a27a23 */ /* 0x100fe200000108a7 */
[----:B------:R-:W1:Y:S01]  /*bf20*/  MUFU.EX2 R2, R2 ;  /* 0x0000000200027308 */ /* 0x000e620000000800 */
[----:B------:R-:W-:Y:S01]  /*bf30*/  IMAD.WIDE.U32 R152, R8, -0x326172a9, RZ ;  /* 0xcd9e8d5708987825 */ /* 0x000fe200078e00ff */
[----:B------:R-:W-:Y:S03]  /*bf40*/  UIADD3 UR30, UR30, 0x1, URZ ;  /* 0x000000011e1e7890 */ /* 0x000fe6000fffe03f */
[----:B------:R-:W-:Y:S01]  /*bf50*/  FFMA.FTZ R160, R10, c[0x0][0x23c], -R166 ;  /* 0x00008f000aa07a23 */ /* 0x000fe200000108a6 */
[----:B------:R-:W-:Y:S01]  /*bf60*/  LOP3.LUT R8, R153, UR4, R210, 0x96, !PT ;  /* 0x0000000499087c12 */ /* 0x000fe2000f8e96d2 */
[----:B------:R-:W-:Y:S01]  /*bf70*/  FFMA.FTZ R161, R11, c[0x0][0x23c], -R166 ;  /* 0x00008f000ba17a23 */ /* 0x000fe200000108a6 */
[----:B------:R-:W-:Y:S01]  /*bf80*/  LOP3.LUT R152, R221, UR28, R152, 0x96, !PT ;  /* 0x0000001cdd987c12 */ /* 0x000fe2000f8e9698 */
[----:B------:R-:W-:Y:S01]  /*bf90*/  FFMA.FTZ R164, R6, c[0x0][0x23c], -R166 ;  /* 0x00008f0006a47a23 */ /* 0x000fe200000108a6 */
[----:B------:R-:W-:Y:S01]  /*bfa0*/  MUFU.EX2 R134, R134 ;  /* 0x0000008600867308 */ /* 0x000fe20000000800 */
[----:B------:R-:W-:Y:S04]  /*bfb0*/  IMAD.WIDE.U32 R150, R8, -0x2daee0ad, RZ ;  /* 0xd2511f5308967825 */ /* 0x000fe800078e00ff */
[----:B------:R-:W-:Y:S01]  /*bfc0*/  IMAD.WIDE.U32 R152, R152, -0x2daee0ad, RZ ;  /* 0xd2511f5398987825 */ /* 0x000fe200078e00ff */
[----:B------:R-:W-:Y:S03]  /*bfd0*/  LOP3.LUT R8, R151, UR27, R208, 0x96, !PT ;  /* 0x0000001b97087c12 */ /* 0x000fe6000f8e96d0 */
[----:B------:R-:W-:Y:S01]  /*bfe0*/  FFMA.FTZ R165, R7, c[0x0][0x23c], -R166 ;  /* 0x00008f0007a57a23 */ /* 0x000fe200000108a6 */
[----:B------:R-:W-:Y:S01]  /*bff0*/  LOP3.LUT R150, R153, UR25, R150, 0x96, !PT ;  /* 0x0000001999967c12 */ /* 0x000fe2000f8e9696 */
[----:B------:R-:W-:Y:S01]  /*c000*/  IMAD.WIDE.U32 R148, R8, -0x326172a9, RZ ;  /* 0xcd9e8d5708947825 */ /* 0x000fe200078e00ff */
[----:B------:R-:W2:Y:S03]  /*c010*/  MUFU.EX2 R135, R135 ;  /* 0x0000008700877308 */ /* 0x000ea60000000800 */
[----:B------:R-:W-:Y:S01]  /*c020*/  IMAD.WIDE.U32 R150, R150, -0x326172a9, RZ ;  /* 0xcd9e8d5796967825 */ /* 0x000fe200078e00ff */
[----:B------:R-:W-:Y:S03]  /*c030*/  LOP3.LUT R8, R149, UR26, R220, 0x96, !PT ;  /* 0x0000001a95087c12 */ /* 0x000fe6000f8e96dc */
[----:B------:R-:W-:Y:S01]  /*c040*/  FFMA.FTZ R163, R5, c[0x0][0x23c], -R167 ;  /* 0x00008f0005a37a23 */ /* 0x000fe200000108a7 */
[----:B------:R-:W-:Y:S01]  /*c050*/  LOP3.LUT R148, R151, UR24, R148, 0x96, !PT ;  /* 0x0000001897947c12 */ /* 0x000fe2000f8e9694 */
[----:B------:R-:W-:Y:S01]  /*c060*/  IMAD.WIDE.U32 R8, R8, -0x2daee0ad, RZ ;  /* 0xd2511f5308087825 */ /* 0x000fe200078e00ff */
[----:B------:R-:W-:Y:S03]  /*c070*/  MUFU.EX2 R160, R160 ;  /* 0x000000a000a07308 */ /* 0x000fe60000000800 */
[----:B------:R-:W-:Y:S01]  /*c080*/  IMAD.WIDE.U32 R148, R148, -0x2daee0ad, RZ ;  /* 0xd2511f5394947825 */ /* 0x000fe200078e00ff */
[----:B------:R-:W-:Y:S03]  /*c090*/  LOP3.LUT R152, R9, UR21, R152, 0x96, !PT ;  /* 0x0000001509987c12 */ /* 0x000fe6000f8e9698 */
[----:B-1----:R-:W-:Y:S01]  /*c0a0*/  FMUL.FTZ R9, R2, R125 ;  /* 0x0000007d02097220 */ /* 0x002fe20000410000 */
[----:B------:R-:W-:Y:S01]  /*c0b0*/  LOP3.LUT R4, R149, UR15, R8, 0x96, !PT ;  /* 0x0000000f95047c12 */ /* 0x000fe2000f8e9608 */
[----:B------:R-:W-:Y:S01]  /*c0c0*/  IMAD.WIDE.U32 R152, R152, -0x326172a9, RZ ;  /* 0xcd9e8d5798987825 */ /* 0x000fe200078e00ff */
[----:B------:R-:W1:Y:S03]  /*c0d0*/  MUFU.EX2 R161, R161 ;  /* 0x000000a100a17308 */ /* 0x000e660000000800 */
[----:B------:R-:W-:Y:S01]  /*c0e0*/  IMAD.WIDE.U32 R4, R4, -0x326172a9, RZ ;  /* 0xcd9e8d5704047825 */ /* 0x000fe200078e00ff */
[----:B------:R-:W-:Y:S03]  /*c0f0*/  LOP3.LUT R150, R153, UR20, R150, 0x96, !PT ;  /* 0x0000001499967c12 */ /* 0x000fe6000f8e9696 */
[----:B------:R-:W-:Y:S01]  /*c100*/  FMUL.FTZ R8, R2, R124 ;  /* 0x0000007c02087220 */ /* 0x000fe20000410000 */
[----:B------:R-:W-:Y:S01]  /*c110*/  LOP3.LUT R6, R4, 0xffff, RZ, 0xc0, !PT ;  /* 0x0000ffff04067812 */ /* 0x000fe200078ec0ff */
[C---:B------:R-:W-:Y:S01]  /*c120*/  FMUL.FTZ R10, R0.reuse, R126 ;  /* 0x0000007e000a7220 */ /* 0x040fe20000410000 */
[----:B------:R-:W-:Y:S01]  /*c130*/  MUFU.EX2 R162, R162 ;  /* 0x000000a200a27308 */ /* 0x000fe20000000800 */
[----:B------:R-:W-:Y:S01]  /*c140*/  LOP3.LUT R5, R5, UR17, R152, 0x96, !PT ;  /* 0x0000001105057c12 */ /* 0x000fe2000f8e9698 */
[----:B------:R-:W-:Y:S01]  /*c150*/  FMUL.FTZ R11, R0, R127 ;  /* 0x0000007f000b7220 */ /* 0x000fe20000410000 */
[----:B------:R-:W-:Y:S01]  /*c160*/  SHF.R.U32.HI R139, RZ, 0x10, R4 ;  /* 0x00000010ff8b7819 */ /* 0x000fe20000011604 */
[----:B------:R-:W-:Y:S01]  /*c170*/  LDSM.16.MT88.4 R124, [R184+0xc000] ;  /* 0x00c00000b87c783b */ /* 0x000fe20000004200 */
[----:B------:R-:W-:Y:S01]  /*c180*/  LOP3.LUT R7, R5, 0xffff, RZ, 0xc0, !PT ;  /* 0x0000ffff05077812 */ /* 0x000fe200078ec0ff */
[C---:B------:R-:W-:Y:S01]  /*c190*/  FMUL.FTZ R36, R2.reuse, R36 ;  /* 0x0000002402247220 */ /* 0x040fe20000410000 */
[----:B------:R-:W-:Y:S01]  /*c1a0*/  SHF.R.U32.HI R137, RZ, 0x10, R5 ;  /* 0x00000010ff897819 */ /* 0x000fe20000011605 */
[----:B------:R-:W-:Y:S01]  /*c1b0*/  FMUL.FTZ R37, R2, R37 ;  /* 0x0000002502257220 */ /* 0x000fe20000410000 */
[----:B------:R-:W-:Y:S01]  /*c1c0*/  SHF.R.U32.HI R6, RZ, 0x8, R6 ;  /* 0x00000008ff067819 */ /* 0x000fe20000011606 */
[----:B------:R-:W3:Y:S01]  /*c1d0*/  MUFU.EX2 R163, R163 ;  /* 0x000000a300a37308 */ /* 0x000ee20000000800 */
[----:B------:R-:W-:Y:S01]  /*c1e0*/  SHF.R.U32.HI R7, RZ, 0x8, R7 ;  /* 0x00000008ff077819 */ /* 0x000fe20000011607 */
[----:B------:R-:W-:Y:S01]  /*c1f0*/  FMUL.FTZ R38, R0, R38 ;  /* 0x0000002600267220 */ /* 0x000fe20000410000 */
[----:B------:R-:W-:Y:S01]  /*c200*/  LOP3.LUT R138, R4, 0xff, RZ, 0xc0, !PT ;  /* 0x000000ff048a7812 */ /* 0x000fe200078ec0ff */
[----:B------:R-:W-:Y:S01]  /*c210*/  FMUL.FTZ R39, R0, R39 ;  /* 0x0000002700277220 */ /* 0x000fe20000410000 */
[----:B------:R-:W-:Y:S01]  /*c220*/  SHF.R.U32.HI R4, RZ, 0x18, R4 ;  /* 0x00000018ff047819 */ /* 0x000fe20000011604 */
[C---:B------:R-:W-:Y:S01]  /*c230*/  FMUL.FTZ R40, R2.reuse, R40 ;  /* 0x0000002802287220 */ /* 0x040fe20000410000 */
[----:B------:R-:W-:Y:S01]  /*c240*/  LOP3.LUT R139, R139, 0xff, RZ, 0xc0, !PT ;  /* 0x000000ff8b8b7812 */ /* 0x000fe200078ec0ff */
[----:B------:R-:W-:Y:S01]  /*c250*/  FMUL.FTZ R41, R2, R41 ;  /* 0x0000002902297220 */ /* 0x000fe20000410000 */
[----:B------:R-:W-:Y:S01]  /*c260*/  LOP3.LUT R136, R5, 0xff, RZ, 0xc0, !PT ;  /* 0x000000ff05887812 */ /* 0x000fe200078ec0ff */
[----:B------:R-:W-:Y:S01]  /*c270*/  MUFU.EX2 R164, R164 ;  /* 0x000000a400a47308 */ /* 0x000fe20000000800 */
[----:B------:R-:W-:Y:S01]  /*c280*/  SHF.R.U32.HI R5, RZ, 0x18, R5 ;  /* 0x00000018ff057819 */ /* 0x000fe20000011605 */
[C---:B------:R-:W-:Y:S01]  /*c290*/  FMUL.FTZ R42, R0.reuse, R42 ;  /* 0x0000002a002a7220 */ /* 0x040fe20000410000 */
[----:B------:R-:W-:Y:S01]  /*c2a0*/  LOP3.LUT R137, R137, 0xff, RZ, 0xc0, !PT ;  /* 0x000000ff89897812 */ /* 0x000fe200078ec0ff */
[----:B------:R-:W-:Y:S01]  /*c2b0*/  FMUL.FTZ R43, R0, R43 ;  /* 0x0000002b002b7220 */ /* 0x000fe20000410000 */
[----:B------:R-:W-:Y:S01]  /*c2c0*/  PRMT R138, R138, 0x5410, R6 ;  /* 0x000054108a8a7816 */ /* 0x000fe20000000006 */
[C---:B------:R-:W-:Y:S01]  /*c2d0*/  FMUL.FTZ R44, R2.reuse, R44 ;  /* 0x0000002c022c7220 */ /* 0x040fe20000410000 */
[----:B------:R-:W-:Y:S01]  /*c2e0*/  PRMT R139, R139, 0x5410, R4 ;  /* 0x000054108b8b7816 */ /* 0x000fe20000000004 */
[----:B------:R-:W-:Y:S01]  /*c2f0*/  FMUL.FTZ R45, R2, R45 ;  /* 0x0000002d022d7220 */ /* 0x000fe20000410000 */
[----:B------:R-:W-:Y:S01]  /*c300*/  PRMT R136, R136, 0x5410, R7 ;  /* 0x0000541088887816 */ /* 0x000fe20000000007 */
[----:B------:R-:W4:Y:S01]  /*c310*/  MUFU.EX2 R165, R165 ;  /* 0x000000a500a57308 */ /* 0x000f220000000800 */
[----:B------:R-:W-:Y:S01]  /*c320*/  PRMT R137, R137, 0x5410, R5 ;  /* 0x0000541089897816 */ /* 0x000fe20000000005 */
[--C-:B------:R-:W-:Y:S01]  /*c330*/  HSET2.LE.AND R138, R138, R204.reuse, PT ;  /* 0x000000cc8a8a7233 */ /* 0x100fe20003803000 */
[----:B--2---:R-:W-:Y:S01]  /*c340*/  F2FP.BF16.PACK_AB R7, R135, R134 ;  /* 0x000000868707723e */ /* 0x004fe200000010ff */
[--C-:B------:R-:W-:Y:S01]  /*c350*/  HSET2.LE.AND R139, R139, R204.reuse, PT ;  /* 0x000000cc8b8b7233 */ /* 0x100fe20003803000 */
[----:B-1----:R-:W-:Y:S01]  /*c360*/  F2FP.BF16.PACK_AB R6, R161, R160 ;  /* 0x000000a0a106723e */ /* 0x002fe200000010ff */
[--C-:B------:R-:W-:Y:S01]  /*c370*/  HSET2.LE.AND R136, R136, R204.reuse, PT ;  /* 0x000000cc88887233 */ /* 0x100fe20003803000 */
[----:B---3--:R-:W-:Y:S01]  /*c380*/  F2FP.BF16.PACK_AB R5, R163, R162 ;  /* 0x000000a2a305723e */ /* 0x008fe200000010ff */
[--C-:B------:R-:W-:Y:S01]  /*c390*/  HSET2.LE.AND R137, R137, R204.reuse, PT ;  /* 0x000000cc89897233 */ /* 0x100fe20003803000 */
[----:B------:R-:W-:Y:S01]  /*c3a0*/  LOP3.LUT R138, R138, R7, RZ, 0xc0, !PT ;  /* 0x000000078a8a7212 */ /* 0x000fe200078ec0ff */
[C---:B------:R-:W-:Y:S01]  /*c3b0*/  FMUL.FTZ R7, R0.reuse, R131 ;  /* 0x0000008300077220 */ /* 0x040fe20000410000 */
[----:B------:R-:W-:Y:S01]  /*c3c0*/  LOP3.LUT R139, R139, R6, RZ, 0xc0, !PT ;  /* 0x000000068b8b7212 */ /* 0x000fe200078ec0ff */
[----:B------:R-:W-:Y:S01]  /*c3d0*/  FMUL.FTZ R6, R0, R130 ;  /* 0x0000008200067220 */ /* 0x000fe20000410000 */
[----:B------:R-:W-:Y:S01]  /*c3e0*/  LOP3.LUT R136, R136, R5, RZ, 0xc0, !PT ;  /* 0x0000000588887212 */ /* 0x000fe200078ec0ff */
[----:B------:R-:W-:Y:S01]  /*c3f0*/  FMUL.FTZ R5, R2, R129 ;  /* 0x0000008102057220 */ /* 0x000fe20000410000 */
[----:B------:R-:W-:Y:S01]  /*c400*/  LDSM.16.MT88.4 R152, [R186+0xe800] ;  /* 0x00e80000ba98783b */ /* 0x000fe20000004200 */
[C---:B------:R-:W-:Y:S02]  /*c410*/  FMUL.FTZ R46, R0.reuse, R46 ;  /* 0x0000002e002e7220 */ /* 0x040fe40000410000 */
[----:B------:R-:W-:Y:S02]  /*c420*/  FMUL.FTZ R47, R0, R47 ;  /* 0x0000002f002f7220 */ /* 0x000fe40000410000 */
[C---:B------:R-:W-:Y:S02]  /*c430*/  FMUL.FTZ R48, R2.reuse, R48 ;  /* 0x0000003002307220 */ /* 0x040fe40000410000 */
[----:B------:R-:W-:Y:S01]  /*c440*/  FMUL.FTZ R49, R2, R49 ;  /* 0x0000003102317220 */ /* 0x000fe20000410000 */
[----:B----4-:R-:W-:Y:S01]  /*c450*/  F2FP.BF16.PACK_AB R4, R165, R164 ;  /* 0x000000a4a504723e */ /* 0x010fe200000010ff */
[C---:B------:R-:W-:Y:S02]  /*c460*/  FMUL.FTZ R50, R0.reuse, R50 ;  /* 0x0000003200327220 */ /* 0x040fe40000410000 */
[----:B------:R-:W-:Y:S01]  /*c470*/  FMUL.FTZ R51, R0, R51 ;  /* 0x0000003300337220 */ /* 0x000fe20000410000 */
[----:B------:R-:W-:Y:S01]  /*c480*/  LOP3.LUT R137, R137, R4, RZ, 0xc0, !PT ;  /* 0x0000000489897212 */ /* 0x000fe200078ec0ff */
[----:B------:R-:W-:Y:S02]  /*c490*/  FMUL.FTZ R4, R2, R128 ;  /* 0x0000008002047220 */ /* 0x000fe40000410000 */
[----:B------:R-:W1:Y:S01]  /*c4a0*/  LDSM.16.MT88.4 R128, [R185+0xc000] ;  /* 0x00c00000b980783b */ /* 0x000e620000004200 */
[----:B------:R-:W-:Y:S04]  /*c4b0*/  IMAD.WIDE.U32 R150, R150, -0x2daee0ad, RZ ;  /* 0xd2511f5396967825 */ /* 0x000fe800078e00ff */
[C---:B------:R-:W-:Y:S05]  /*c4c0*/  HMMA.16816.F32.BF16 R4, R136.reuse, R140, R4 ;  /* 0x0000008c8804723c */ /* 0x040fea0000041804 */
[----:B------:R-:W-:Y:S01]  /*c4d0*/  LOP3.LUT R133, R150, 0xff, RZ, 0xc0, !PT ;  /* 0x000000ff96857812 */ /* 0x000fe200078ec0ff */
[C---:B------:R-:W-:Y:S01]  /*c4e0*/  FMUL.FTZ R52, R2.reuse, R52 ;  /* 0x0000003402347220 */ /* 0x040fe20000410000 */
[----:B------:R-:W-:Y:S01]  /*c4f0*/  LOP3.LUT R148, R151, UR5, R148, 0x96, !PT ;  /* 0x0000000597947c12 */ /* 0x000fe2000f8e9694 */
[C---:B------:R-:W-:Y:S01]  /*c500*/  HMMA.16816.F32.BF16 R8, R136.reuse, R142, R8 ;  /* 0x0000008e8808723c */ /* 0x040fe20000041808 */
[----:B------:R-:W2:Y:S03]  /*c510*/  LDSM.16.MT88.4 R140, [R188+0xe000] ;  /* 0x00e00000bc8c783b */ /* 0x000ea60000004200 */
[----:B------:R-:W-:Y:S01]  /*c520*/  SHF.R.U32.HI R222, RZ, 0x18, R150 ;  /* 0x00000018ffde7819 */ /* 0x000fe20000011696 */
[----:B------:R-:W-:Y:S01]  /*c530*/  FMUL.FTZ R53, R2, R53 ;  /* 0x0000003502357220 */ /* 0x000fe20000410000 */
[----:B------:R-:W-:Y:S01]  /*c540*/  LOP3.LUT R219, R148, 0xff, RZ, 0xc0, !PT ;  /* 0x000000ff94db7812 */ /* 0x000fe200078ec0ff */
[C---:B------:R-:W-:Y:S01]  /*c550*/  FMUL.FTZ R54, R0.reuse, R54 ;  /* 0x0000003600367220 */ /* 0x040fe20000410000 */
[C---:B------:R-:W-:Y:S04]  /*c560*/  HMMA.16816.F32.BF16 R36, R136.reuse, R144, R36 ;  /* 0x000000908824723c */ /* 0x040fe80000041824 */
[----:B------:R-:W-:Y:S02]  /*c570*/  FMUL.FTZ R55, R0, R55 ;  /* 0x0000003700377220 */ /* 0x000fe40000410000 */
[----:B------:R-:W-:Y:S01]  /*c580*/  FMUL.FTZ R56, R2, R56 ;  /* 0x0000003802387220 */ /* 0x000fe20000410000 */
[----:B------:R-:W-:Y:S01]  /*c590*/  SHF.R.U32.HI R144, RZ, 0x10, R148 ;  /* 0x00000010ff907819 */ /* 0x000fe20000011694 */
[C---:B------:R-:W-:Y:S04]  /*c5a0*/  HMMA.16816.F32.BF16 R40, R136.reuse, R146, R40 ;  /* 0x000000928828723c */ /* 0x040fe80000041828 */
[----:B------:R-:W-:Y:S01]  /*c5b0*/  LOP3.LUT R144, R144, 0xff, RZ, 0xc0, !PT ;  /* 0x000000ff90907812 */ /* 0x000fe200078ec0ff */
        /* <DEDUP_REMOVED lines=25> */
[----:B------:R-:W-:Y:S03]  /*c750*/  FMUL.FTZ R73, R2, R73 ;  /* 0x0000004902497220 */ /* 0x000fe60000410000 */
[C---:B-1----:R-:W-:Y:S03]  /*c760*/  HMMA.16816.F32.BF16 R68, R136.reuse, R128, R68 ;  /* 0x000000808844723c */ /* 0x042fe60000041844 */
[C---:B------:R-:W-:Y:S02]  /*c770*/  FMUL.FTZ R74, R0.reuse, R74 ;  /* 0x0000004a004a7220 */ /* 0x040fe40000410000 */
[----:B------:R-:W-:Y:S02]  /*c780*/  FMUL.FTZ R75, R0, R75 ;  /* 0x0000004b004b7220 */ /* 0x000fe40000410000 */
[C---:B------:R-:W-:Y:S02]  /*c790*/  FMUL.FTZ R76, R2.reuse, R76 ;  /* 0x0000004c024c7220 */ /* 0x040fe40000410000 */
[----:B------:R-:W-:Y:S03]  /*c7a0*/  FMUL.FTZ R77, R2, R77 ;  /* 0x0000004d024d7220 */ /* 0x000fe60000410000 */
[C---:B------:R-:W-:Y:S01]  /*c7b0*/  HMMA.16816.F32.BF16 R72, R136.reuse, R130, R72 ;  /* 0x000000828848723c */ /* 0x040fe20000041848 */
[----:B------:R-:W1:Y:S02]  /*c7c0*/  LDSM.16.MT88.4 R128, [R188+0x10000] ;  /* 0x01000000bc80783b */ /* 0x000e640000004200 */
[C---:B------:R-:W-:Y:S02]  /*c7d0*/  FMUL.FTZ R78, R0.reuse, R78 ;  /* 0x0000004e004e7220 */ /* 0x040fe40000410000 */
[----:B------:R-:W-:Y:S02]  /*c7e0*/  FMUL.FTZ R79, R0, R79 ;  /* 0x0000004f004f7220 */ /* 0x000fe40000410000 */
[C---:B------:R-:W-:Y:S02]  /*c7f0*/  FMUL.FTZ R80, R2.reuse, R80 ;  /* 0x0000005002507220 */ /* 0x040fe40000410000 */
[----:B------:R-:W-:Y:S03]  /*c800*/  FMUL.FTZ R81, R2, R81 ;  /* 0x0000005102517220 */ /* 0x000fe60000410000 */
[C---:B---3--:R-:W-:Y:S03]  /*c810*/  HMMA.16816.F32.BF16 R76, R136.reuse, R124, R76 ;  /* 0x0000007c884c723c */ /* 0x048fe6000004184c */
[C---:B------:R-:W-:Y:S02]  /*c820*/  FMUL.FTZ R82, R0.reuse, R82 ;  /* 0x0000005200527220 */ /* 0x040fe40000410000 */
[----:B------:R-:W-:Y:S02]  /*c830*/  FMUL.FTZ R83, R0, R83 ;  /* 0x0000005300537220 */ /* 0x000fe40000410000 */
[C---:B------:R-:W-:Y:S02]  /*c840*/  FMUL.FTZ R84, R2.reuse, R84 ;  /* 0x0000005402547220 */ /* 0x040fe40000410000 */
[----:B------:R-:W-:Y:S03]  /*c850*/  FMUL.FTZ R85, R2, R85 ;  /* 0x0000005502557220 */ /* 0x000fe60000410000 */
[C---:B------:R-:W-:Y:S01]  /*c860*/  HMMA.16816.F32.BF16 R80, R136.reuse, R126, R80 ;  /* 0x0000007e8850723c */ /* 0x040fe20000041850 */
[----:B------:R-:W3:Y:S02]  /*c870*/  LDSM.16.MT88.4 R124, [R186+0x10000] ;  /* 0x01000000ba7c783b */ /* 0x000ee40000004200 */
[C---:B------:R-:W-:Y:S02]  /*c880*/  FMUL.FTZ R86, R0.reuse, R86 ;  /* 0x0000005600567220 */ /* 0x040fe40000410000 */
[----:B------:R-:W-:Y:S02]  /*c890*/  FMUL.FTZ R87, R0, R87 ;  /* 0x0000005700577220 */ /* 0x000fe40000410000 */
[C---:B------:R-:W-:Y:S02]  /*c8a0*/  FMUL.FTZ R88, R2.reuse, R88 ;  /* 0x0000005802587220 */ /* 0x040fe40000410000 */
[----:B------:R-:W-:Y:S03]  /*c8b0*/  FMUL.FTZ R89, R2, R89 ;  /* 0x0000005902597220 */ /* 0x000fe60000410000 */
[C---:B--2---:R-:W-:Y:S03]  /*c8c0*/  HMMA.16816.F32.BF16 R84, R136.reuse, R140, R84 ;  /* 0x0000008c8854723c */ /* 0x044fe60000041854 */
[C---:B------:R-:W-:Y:S02]  /*c8d0*/  FMUL.FTZ R90, R0.reuse, R90 ;  /* 0x0000005a005a7220 */ /* 0x040fe40000410000 */
[----:B------:R-:W-:Y:S02]  /*c8e0*/  FMUL.FTZ R91, R0, R91 ;  /* 0x0000005b005b7220 */ /* 0x000fe40000410000 */
[C---:B------:R-:W-:Y:S02]  /*c8f0*/  FMUL.FTZ R92, R2.reuse, R92 ;  /* 0x0000005c025c7220 */ /* 0x040fe40000410000 */
[----:B------:R-:W-:Y:S03]  /*c900*/  FMUL.FTZ R93, R2, R93 ;  /* 0x0000005d025d7220 */ /* 0x000fe60000410000 */
[C---:B------:R-:W-:Y:S01]  /*c910*/  HMMA.16816.F32.BF16 R88, R136.reuse, R142, R88 ;  /* 0x0000008e8858723c */ /* 0x040fe20000041858 */
[----:B------:R-:W-:Y:S02]  /*c920*/  LDSM.16.MT88.4 R140, [R185+0xc800] ;  /* 0x00c80000b98c783b */ /* 0x000fe40000004200 */
[C---:B------:R-:W-:Y:S02]  /*c930*/  FMUL.FTZ R94, R0.reuse, R94 ;  /* 0x0000005e005e7220 */ /* 0x040fe40000410000 */
        /* <DEDUP_REMOVED lines=12> */
[--C-:B------:R-:W-:Y:S02]  /*ca00*/  FFMA.FTZ R168, R16, c[0x0][0x23c], -R167.reuse ;  /* 0x00008f0010a87a23 */ /* 0x100fe400000108a7 */
[C---:B------:R-:W-:Y:S03]  /*ca10*/  FMUL.FTZ R16, R2.reuse, R120 ;  /* 0x0000007802107220 */ /* 0x040fe60000410000 */
[C---:B---3--:R-:W-:Y:S01]  /*ca20*/  HMMA.16816.F32.BF16 R100, R136.reuse, R124, R100 ;  /* 0x0000007c8864723c */ /* 0x048fe20000041864 */
[----:B------:R-:W-:Y:S02]  /*ca30*/  MUFU.EX2 R168, R168 ;  /* 0x000000a800a87308 */ /* 0x000fe40000000800 */
[--C-:B------:R-:W-:Y:S02]  /*ca40*/  FFMA.FTZ R169, R17, c[0x0][0x23c], -R167.reuse ;  /* 0x00008f0011a97a23 */ /* 0x100fe400000108a7 */
[----:B------:R-:W-:Y:S02]  /*ca50*/  FMUL.FTZ R17, R2, R121 ;  /* 0x0000007902117220 */ /* 0x000fe40000410000 */
[--C-:B------:R-:W-:Y:S01]  /*ca60*/  FFMA.FTZ R171, R18, c[0x0][0x23c], -R166.reuse ;  /* 0x00008f0012ab7a23 */ /* 0x100fe200000108a6 */
[----:B------:R-:W-:Y:S01]  /*ca70*/  LOP3.LUT R124, R150, 0xffff, RZ, 0xc0, !PT ;  /* 0x0000ffff967c7812 */ /* 0x000fe200078ec0ff */
[C---:B------:R-:W-:Y:S02]  /*ca80*/  FMUL.FTZ R18, R0.reuse, R122 ;  /* 0x0000007a00127220 */ /* 0x040fe40000410000 */
[----:B------:R-:W2:Y:S01]  /*ca90*/  MUFU.EX2 R169, R169 ;  /* 0x000000a900a97308 */ /* 0x000ea20000000800 */
[----:B------:R-:W-:Y:S01]  /*caa0*/  FFMA.FTZ R170, R19, c[0x0][0x23c], -R166 ;  /* 0x00008f0013aa7a23 */ /* 0x000fe200000108a6 */
[----:B------:R-:W-:Y:S01]  /*cab0*/  SHF.R.U32.HI R124, RZ, 0x8, R124 ;  /* 0x00000008ff7c7819 */ /* 0x000fe2000001167c */
[----:B------:R-:W-:Y:S02]  /*cac0*/  FMUL.FTZ R19, R0, R123 ;  /* 0x0000007b00137220 */ /* 0x000fe40000410000 */
[----:B------:R-:W3:Y:S01]  /*cad0*/  LDSM.16.MT88.4 R120, [R184+0x10000] ;  /* 0x01000000b878783b */ /* 0x000ee20000004200 */
[----:B------:R-:W-:Y:S01]  /*cae0*/  PRMT R133, R133, 0x5410, R124 ;  /* 0x0000541085857816 */ /* 0x000fe2000000007c */
[--C-:B------:R-:W-:Y:S01]  /*caf0*/  FFMA.FTZ R207, R12, c[0x0][0x23c], -R167.reuse ;  /* 0x00008f000ccf7a23 */ /* 0x100fe200000108a7 */
[----:B------:R-:W-:Y:S01]  /*cb00*/  SHF.R.U32.HI R12, RZ, 0x10, R150 ;  /* 0x00000010ff0c7819 */ /* 0x000fe20000011696 */
[C---:B------:R-:W-:Y:S01]  /*cb10*/  FMUL.FTZ R104, R2.reuse, R104 ;  /* 0x0000006802687220 */ /* 0x040fe20000410000 */
[C---:B------:R-:W-:Y:S01]  /*cb20*/  HMMA.16816.F32.BF16 R16, R136.reuse, R126, R16 ;  /* 0x0000007e8810723c */ /* 0x040fe20000041810 */
[----:B------:R-:W-:Y:S02]  /*cb30*/  MUFU.EX2 R171, R171 ;  /* 0x000000ab00ab7308 */ /* 0x000fe40000000800 */
[----:B------:R-:W-:Y:S01]  /*cb40*/  FMUL.FTZ R105, R2, R105 ;  /* 0x0000006902697220 */ /* 0x000fe20000410000 */
[----:B------:R-:W4:Y:S01]  /*cb50*/  LDSM.16.MT88.4 R124, [R188+0xc800] ;  /* 0x00c80000bc7c783b */ /* 0x000f220000004200 */
[----:B------:R-:W-:Y:S01]  /*cb60*/  FMUL.FTZ R106, R0, R106 ;  /* 0x0000006a006a7220 */ /* 0x000fe20000410000 */
[----:B------:R-:W-:Y:S01]  /*cb70*/  LOP3.LUT R12, R12, 0xff, RZ, 0xc0, !PT ;  /* 0x000000ff0c0c7812 */ /* 0x000fe200078ec0ff */
[----:B------:R-:W-:Y:S01]  /*cb80*/  FMUL.FTZ R107, R0, R107 ;  /* 0x0000006b006b7220 */ /* 0x000fe20000410000 */
[--C-:B------:R-:W-:Y:S01]  /*cb90*/  HSET2.LE.AND R133, R133, R204.reuse, PT ;  /* 0x000000cc85857233 */ /* 0x100fe20003803000 */
[--C-:B------:R-:W-:Y:S02]  /*cba0*/  FFMA.FTZ R217, R14, c[0x0][0x23c], -R166.reuse ;  /* 0x00008f000ed97a23 */ /* 0x100fe400000108a6 */
[----:B------:R-:W-:Y:S01]  /*cbb0*/  MUFU.EX2 R207, R207 ;  /* 0x000000cf00cf7308 */ /* 0x000fe20000000800 */
[----:B------:R-:W-:Y:S01]  /*cbc0*/  FFMA.FTZ R218, R15, c[0x0][0x23c], -R166 ;  /* 0x00008f000fda7a23 */ /* 0x000fe200000108a6 */
[----:B------:R-:W-:Y:S01]  /*cbd0*/  PRMT R222, R12, 0x5410, R222 ;  /* 0x000054100cde7816 */ /* 0x000fe200000000de */
[C---:B-1----:R-:W-:Y:S03]  /*cbe0*/  HMMA.16816.F32.BF16 R104, R136.reuse, R128, R104 ;  /* 0x000000808868723c */ /* 0x042fe60000041868 */
[----:B------:R-:W-:Y:S01]  /*cbf0*/  FFMA.FTZ R216, R13, c[0x0][0x23c], -R167 ;  /* 0x00008f000dd87a23 */ /* 0x000fe200000108a7 */
[----:B------:R-:W-:Y:S01]  /*cc00*/  LOP3.LUT R13, R148, 0xffff, RZ, 0xc0, !PT ;  /* 0x0000ffff940d7812 */ /* 0x000fe200078ec0ff */
[C---:B------:R-:W-:Y:S01]  /*cc10*/  FMUL.FTZ R108, R2.reuse, R108 ;  /* 0x0000006c026c7220 */ /* 0x040fe20000410000 */
[----:B------:R-:W-:Y:S01]  /*cc20*/  SHF.R.U32.HI R148, RZ, 0x18, R148 ;  /* 0x00000018ff947819 */ /* 0x000fe20000011694 */
[----:B------:R-:W-:Y:S01]  /*cc30*/  MUFU.EX2 R217, R217 ;  /* 0x000000d900d97308 */ /* 0x000fe20000000800 */
[----:B------:R-:W-:Y:S01]  /*cc40*/  FMUL.FTZ R109, R2, R109 ;  /* 0x0000006d026d7220 */ /* 0x000fe20000410000 */
[----:B------:R-:W-:Y:S03]  /*cc50*/  SHF.R.U32.HI R13, RZ, 0x8, R13 ;  /* 0x00000008ff0d7819 */ /* 0x000fe6000001160d */
[C---:B------:R-:W-:Y:S01]  /*cc60*/  FMUL.FTZ R110, R0.reuse, R110 ;  /* 0x0000006e006e7220 */ /* 0x040fe20000410000 */
[----:B------:R-:W-:Y:S01]  /*cc70*/  PRMT R219, R219, 0x5410, R13 ;  /* 0x00005410dbdb7816 */ /* 0x000fe2000000000d */
[----:B------:R-:W-:Y:S02]  /*cc80*/  FMUL.FTZ R111, R0, R111 ;  /* 0x0000006f006f7220 */ /* 0x000fe40000410000 */
[C---:B------:R-:W-:Y:S01]  /*cc90*/  FMUL.FTZ R12, R2.reuse, R116 ;  /* 0x00000074020c7220 */ /* 0x040fe20000410000 */
[----:B------:R-:W1:Y:S01]  /*cca0*/  MUFU.EX2 R216, R216 ;  /* 0x000000d800d87308 */ /* 0x000e620000000800 */
[----:B------:R-:W-:Y:S01]  /*ccb0*/  FMUL.FTZ R13, R2, R117 ;  /* 0x00000075020d7220 */ /* 0x000fe20000410000 */
[----:B------:R-:W-:Y:S01]  /*ccc0*/  PRMT R117, R144, 0x5410, R148 ;  /* 0x0000541090757816 */ /* 0x000fe20000000094 */
[C---:B------:R-:W-:Y:S01]  /*ccd0*/  FMUL.FTZ R14, R0.reuse, R118 ;  /* 0x00000076000e7220 */ /* 0x040fe20000410000 */
[C---:B------:R-:W-:Y:S01]  /*cce0*/  HMMA.16816.F32.BF16 R108, R136.reuse, R130, R108 ;  /* 0x00000082886c723c */ /* 0x040fe2000004186c */
[----:B------:R-:W5:Y:S02]  /*ccf0*/  LDSM.16.MT88.4 R128, [R186+0xc800] ;  /* 0x00c80000ba80783b */ /* 0x000f640000004200 */
[----:B------:R-:W-:Y:S01]  /*cd00*/  FMUL.FTZ R15, R0, R119 ;  /* 0x00000077000f7220 */ /* 0x000fe20000410000 */
[----:B--2---:R-:W-:Y:S01]  /*cd10*/  F2FP.BF16.PACK_AB R118, R169, R168 ;  /* 0x000000a8a976723e */ /* 0x004fe200000010ff */
[C---:B------:R-:W-:Y:S01]  /*cd20*/  FMUL.FTZ R112, R2.reuse, R112 ;  /* 0x0000007002707220 */ /* 0x040fe20000410000 */
[----:B------:R-:W2:Y:S01]  /*cd30*/  MUFU.EX2 R218, R218 ;  /* 0x000000da00da7308 */ /* 0x000ea20000000800 */
[----:B------:R-:W-:Y:S01]  /*cd40*/  FMUL.FTZ R113, R2, R113 ;  /* 0x0000007102717220 */ /* 0x000fe20000410000 */
[----:B------:R-:W-:Y:S01]  /*cd50*/  LOP3.LUT R118, R133, R118, RZ, 0xc0, !PT ;  /* 0x0000007685767212 */ /* 0x000fe200078ec0ff */
[----:B------:R-:W4:Y:S01]  /*cd60*/  LDSM.16.MT88.4 R144, [R184+0xc800] ;  /* 0x00c80000b890783b */ /* 0x000f220000004200 */
[C---:B---3--:R-:W-:Y:S03]  /*cd70*/  HMMA.16816.F32.BF16 R12, R136.reuse, R120, R12 ;  /* 0x00000078880c723c */ /* 0x048fe6000004180c */
[C---:B------:R-:W-:Y:S01]  /*cd80*/  FMUL.FTZ R114, R0.reuse, R114 ;  /* 0x0000007200727220 */ /* 0x040fe20000410000 */
[--C-:B------:R-:W-:Y:S01]  /*cd90*/  HSET2.LE.AND R119, R222, R204.reuse, PT ;  /* 0x000000ccde777233 */ /* 0x100fe20003803000 */
[----:B------:R-:W-:Y:S01]  /*cda0*/  FMUL.FTZ R115, R0, R115 ;  /* 0x0000007300737220 */ /* 0x000fe20000410000 */
[----:B------:R-:W3:Y:S01]  /*cdb0*/  MUFU.EX2 R170, R170 ;  /* 0x000000aa00aa7308 */ /* 0x000ee20000000800 */
[--C-:B------:R-:W-:Y:S01]  /*cdc0*/  HSET2.LE.AND R116, R219, R204.reuse, PT ;  /* 0x000000ccdb747233 */ /* 0x100fe20003803000 */
[----:B------:R-:W5:Y:S01]  /*cdd0*/  LDSM.16.MT88.4 R148, [R188+0xe800] ;  /* 0x00e80000bc94783b */ /* 0x000f620000004200 */
[--C-:B------:R-:W-:Y:S03]  /*cde0*/  HSET2.LE.AND R117, R117, R204.reuse, PT ;  /* 0x000000cc75757233 */ /* 0x100fe60003803000 */
[----:B------:R-:W-:Y:S03]  /*cdf0*/  HMMA.16816.F32.BF16 R112, R136, R122, R112 ;  /* 0x0000007a8870723c */ /* 0x000fe60000041870 */
[----:B-1----:R-:W-:Y:S01]  /*ce00*/  F2FP.BF16.PACK_AB R121, R216, R207 ;  /* 0x000000cfd879723e */ /* 0x002fe200000010ff */
[----:B------:R-:W-:Y:S02]  /*ce10*/  FFMA.FTZ R219, R20, c[0x0][0x23c], -R167 ;  /* 0x00008f0014db7a23 */ /* 0x000fe400000108a7 */
[----:B------:R-:W-:Y:S01]  /*ce20*/  FFMA.FTZ R162, R2, R206, R162 ;  /* 0x000000ce02a27223 */ /* 0x000fe200000100a2 */
[----:B------:R-:W-:Y:S01]  /*ce30*/  LOP3.LUT R116, R116, R121, RZ, 0xc0, !PT ;  /* 0x0000007974747212 */ /* 0x000fe200078ec0ff */
[----:B------:R-:W-:Y:S01]  /*ce40*/  FFMA.FTZ R164, R0, R205, R164 ;  /* 0x000000cd00a47223 */ /* 0x000fe200000100a4 */
[----:B--2---:R-:W-:Y:S01]  /*ce50*/  F2FP.BF16.PACK_AB R120, R218, R217 ;  /* 0x000000d9da78723e */ /* 0x004fe200000010ff */
[----:B------:R-:W1:Y:S02]  /*ce60*/  MUFU.EX2 R219, R219 ;  /* 0x000000db00db7308 */ /* 0x000e640000000800 */
[----:B------:R-:W-:Y:S01]  /*ce70*/  MOV R0, R3 ;  /* 0x0000000300007202 */ /* 0x000fe20000000f00 */
[----:B------:R-:W-:Y:S01]  /*ce80*/  FADD.FTZ R162, R163, R162 ;  /* 0x000000a2a3a27221 */ /* 0x000fe20000010000 */
[----:B------:R-:W-:Y:S01]  /*ce90*/  LOP3.LUT R117, R117, R120, RZ, 0xc0, !PT ;  /* 0x0000007875757212 */ /* 0x000fe200078ec0ff */
[----:B------:R-:W-:Y:S01]  /*cea0*/  FADD.FTZ R164, R165, R164 ;  /* 0x000000a4a5a47221 */ /* 0x000fe20000010000 */
[----:B------:R-:W2:Y:S01]  /*ceb0*/  LDSM.16.MT88.4 R120, [R184+0xe800] ;  /* 0x00e80000b878783b */ /* 0x000ea20000004200 */
[----:B------:R-:W-:Y:S01]  /*cec0*/  MOV R2, R132 ;  /* 0x0000008400027202 */ /* 0x000fe20000000f00 */
[----:B------:R-:W-:Y:S01]  /*ced0*/  FADD.FTZ R162, R134, R162 ;  /* 0x000000a286a27221 */ /* 0x000fe20000010000 */
[----:B---3--:R-:W-:Y:S01]  /*cee0*/  F2FP.BF16.PACK_AB R133, R170, R171 ;  /* 0x000000abaa85723e */ /* 0x008fe200000010ff */
[----:B------:R-:W-:Y:S02]  /*cef0*/  FADD.FTZ R164, R160, R164 ;  /* 0x000000a4a0a47221 */ /* 0x000fe40000010000 */
[----:B------:R-:W-:Y:S01]  /*cf00*/  FADD.FTZ R135, R135, R162 ;  /* 0x000000a287877221 */ /* 0x000fe20000010000 */
[----:B------:R-:W-:Y:S01]  /*cf10*/  LOP3.LUT R119, R119, R133, RZ, 0xc0, !PT ;  /* 0x0000008577777212 */ /* 0x000fe200078ec0ff */
[----:B------:R-:W-:Y:S02]  /*cf20*/  FADD.FTZ R161, R161, R164 ;  /* 0x000000a4a1a17221 */ /* 0x000fe40000010000 */
[----:B------:R-:W-:Y:S02]  /*cf30*/  FADD.FTZ R135, R207, R135 ;  /* 0x00000087cf877221 */ /* 0x000fe40000010000 */
[----:B------:R-:W-:Y:S02]  /*cf40*/  FADD.FTZ R161, R217, R161 ;  /* 0x000000a1d9a17221 */ /* 0x000fe40000010000 */
[C---:B----4-:R-:W-:Y:S05]  /*cf50*/  HMMA.16816.F32.BF16 R4, R116.reuse, R124, R4 ;  /* 0x0000007c7404723c */ /* 0x050fea0000041804 */
[----:B------:R-:W-:Y:S02]  /*cf60*/  FADD.FTZ R216, R216, R135 ;  /* 0x00000087d8d87221 */ /* 0x000fe40000010000 */
[----:B------:R-:W-:Y:S01]  /*cf70*/  FADD.FTZ R218, R218, R161 ;  /* 0x000000a1dada7221 */ /* 0x000fe20000010000 */
[C---:B------:R-:W-:Y:S01]  /*cf80*/  HMMA.16816.F32.BF16 R8, R116.reuse, R126, R8 ;  /* 0x0000007e7408723c */ /* 0x040fe20000041808 */
[----:B------:R-:W3:Y:S03]  /*cf90*/  LDSM.16.MT88.4 R124, [R188+0x10800] ;  /* 0x01080000bc7c783b */ /* 0x000ee60000004200 */
[----:B------:R-:W-:Y:S02]  /*cfa0*/  FADD.FTZ R216, R168, R216 ;  /* 0x000000d8a8d87221 */ /* 0x000fe40000010000 */
[----:B------:R-:W-:Y:S02]  /*cfb0*/  FADD.FTZ R218, R171, R218 ;  /* 0x000000daabda7221 */ /* 0x000fe40000010000 */
[C---:B-----5:R-:W-:Y:S04]  /*cfc0*/  HMMA.16816.F32.BF16 R36, R116.reuse, R128, R36 ;  /* 0x000000807424723c */ /* 0x060fe80000041824 */
[----:B------:R-:W-:Y:S02]  /*cfd0*/  FADD.FTZ R169, R169, R216 ;  /* 0x000000d8a9a97221 */ /* 0x000fe40000010000 */
[----:B------:R-:W-:Y:S01]  /*cfe0*/  FADD.FTZ R170, R170, R218 ;  /* 0x000000daaaaa7221 */ /* 0x000fe20000010000 */
[----:B------:R-:W-:Y:S01]  /*cff0*/  MOV R128, UR30 ;  /* 0x0000001e00807c02 */ /* 0x000fe20008000f00 */
[C---:B------:R-:W-:Y:S04]  /*d000*/  HMMA.16816.F32.BF16 R40, R116.reuse, R130, R40 ;  /* 0x000000827428723c */ /* 0x040fe80000041828 */
[----:B-1----:R-:W-:Y:S04]  /*d010*/  FADD.FTZ R169, R219, R169 ;  /* 0x000000a9dba97221 */ /* 0x002fe80000010000 */
[C---:B------:R-:W-:Y:S08]  /*d020*/  HMMA.16816.F32.BF16 R44, R116.reuse, R140, R44 ;  /* 0x0000008c742c723c */ /* 0x040ff0000004182c */
[C---:B------:R-:W-:Y:S08]  /*d030*/  HMMA.16816.F32.BF16 R48, R116.reuse, R142, R48 ;  /* 0x0000008e7430723c */ /* 0x040ff00000041830 */
[C---:B------:R-:W-:Y:S08]  /*d040*/  HMMA.16816.F32.BF16 R52, R116.reuse, R144, R52 ;  /* 0x000000907434723c */ /* 0x040ff00000041834 */
[C---:B------:R-:W-:Y:S01]  /*d050*/  HMMA.16816.F32.BF16 R56, R116.reuse, R146, R56 ;  /* 0x000000927438723c */ /* 0x040fe20000041838 */
[----:B------:R-:W-:Y:S07]  /*d060*/  LDSM.16.MT88.4 R144, [R186+0xf000] ;  /* 0x00f00000ba90783b */ /* 0x000fee0000004200 */
[C---:B------:R-:W-:Y:S08]  /*d070*/  HMMA.16816.F32.BF16 R60, R116.reuse, R148, R60 ;  /* 0x00000094743c723c */ /* 0x040ff0000004183c */
[C---:B------:R-:W-:Y:S01]  /*d080*/  HMMA.16816.F32.BF16 R64, R116.reuse, R150, R64 ;  /* 0x000000967440723c */ /* 0x040fe20000041840 */
[----:B------:R-:W-:Y:S07]  /*d090*/  LDSM.16.MT88.4 R148, [R185+0xf000] ;  /* 0x00f00000b994783b */ /* 0x000fee0000004200 */
[C---:B------:R-:W-:Y:S08]  /*d0a0*/  HMMA.16816.F32.BF16 R68, R116.reuse, R152, R68 ;  /* 0x000000987444723c */ /* 0x040ff00000041844 */
[C---:B------:R-:W-:Y:S08]  /*d0b0*/  HMMA.16816.F32.BF16 R72, R116.reuse, R154, R72 ;  /* 0x0000009a7448723c */ /* 0x040ff00000041848 */
[C---:B------:R-:W-:Y:S07]  /*d0c0*/  HMMA.16816.F32.BF16 R76, R116.reuse, R156, R76 ;  /* 0x0000009c744c723c */ /* 0x040fee000004184c */
[--C-:B------:R-:W-:Y:S01]  /*d0d0*/  FFMA.FTZ R156, R24, c[0x0][0x23c], -R167.reuse ;  /* 0x00008f00189c7a23 */ /* 0x100fe200000108a7 */
[C---:B------:R-:W-:Y:S04]  /*d0e0*/  HMMA.16816.F32.BF16 R80, R116.reuse, R158, R80 ;  /* 0x0000009e7450723c */ /* 0x040fe80000041850 */
[----:B------:R-:W-:Y:S01]  /*d0f0*/  LOP3.LUT R24, R213, UR23, R128, 0x96, !PT ;  /* 0x00000017d5187c12 */ /* 0x000fe2000f8e9680 */
[--C-:B------:R-:W-:Y:S01]  /*d100*/  FFMA.FTZ R157, R25, c[0x0][0x23c], -R167.reuse ;  /* 0x00008f00199d7a23 */ /* 0x100fe200000108a7 */
[----:B------:R-:W1:Y:S01]  /*d110*/  LDSM.16.MT88.4 R128, [R186+0x10800] ;  /* 0x01080000ba80783b */ /* 0x000e620000004200 */
[----:B------:R-:W-:Y:S01]  /*d120*/  FFMA.FTZ R158, R26, c[0x0][0x23c], -R166 ;  /* 0x00008f001a9e7a23 */ /* 0x000fe200000108a6 */
[C---:B--2---:R-:W-:Y:S01]  /*d130*/  HMMA.16816.F32.BF16 R84, R116.reuse, R120, R84 ;  /* 0x000000787454723c */ /* 0x044fe20000041854 */
[----:B------:R-:W-:Y:S03]  /*d140*/  MUFU.EX2 R156, R156 ;  /* 0x0000009c009c7308 */ /* 0x000fe60000000800 */
[----:B------:R-:W-:Y:S04]  /*d150*/  IMAD.WIDE.U32 R136, R24, -0x326172a9, RZ ;  /* 0xcd9e8d5718887825 */ /* 0x000fe800078e00ff */
[C---:B------:R-:W-:Y:S01]  /*d160*/  HMMA.16816.F32.BF16 R88, R116.reuse, R122, R88 ;  /* 0x0000007a7458723c */ /* 0x040fe20000041858 */
[----:B------:R-:W2:Y:S02]  /*d170*/  LDSM.16.MT88.4 R120, [R185+0x10800] ;  /* 0x01080000b978783b */ /* 0x000ea40000004200 */
[----:B------:R-:W-:Y:S01]  /*d180*/  MUFU.EX2 R157, R157 ;  /* 0x0000009d009d7308 */ /* 0x000fe20000000800 */
[----:B------:R-:W-:Y:S01]  /*d190*/  LOP3.LUT R24, R137, UR4, R210, 0x96, !PT ;  /* 0x0000000489187c12 */ /* 0x000fe2000f8e96d2 */
[----:B------:R-:W-:Y:S01]  /*d1a0*/  FFMA.FTZ R159, R27, c[0x0][0x23c], -R166 ;  /* 0x00008f001b9f7a23 */ /* 0x000fe200000108a6 */
[----:B------:R-:W-:Y:S02]  /*d1b0*/  LOP3.LUT R136, R221, UR28, R136, 0x96, !PT ;  /* 0x0000001cdd887c12 */ /* 0x000fe4000f8e9688 */
[C---:B---3--:R-:W-:Y:S04]  /*d1c0*/  HMMA.16816.F32.BF16 R92, R116.reuse, R124, R92 ;  /* 0x0000007c745c723c */ /* 0x048fe8000004185c */
[----:B------:R-:W-:Y:S01]  /*d1d0*/  IMAD.WIDE.U32 R136, R136, -0x2daee0ad, RZ ;  /* 0xd2511f5388887825 */ /* 0x000fe200078e00ff */
[----:B------:R-:W-:Y:S03]  /*d1e0*/  MUFU.EX2 R158, R158 ;  /* 0x0000009e009e7308 */ /* 0x000fe60000000800 */
[C---:B------:R-:W-:Y:S04]  /*d1f0*/  HMMA.16816.F32.BF16 R96, R116.reuse, R126, R96 ;  /* 0x0000007e7460723c */ /* 0x040fe80000041860 */
[----:B------:R-:W-:Y:S03]  /*d200*/  IMAD.WIDE.U32 R226, R24, -0x2daee0ad, RZ ;  /* 0xd2511f5318e27825 */ /* 0x000fe600078e00ff */
[----:B------:R-:W-:Y:S02]  /*d210*/  MUFU.EX2 R159, R159 ;  /* 0x0000009f009f7308 */ /* 0x000fe40000000800 */
[----:B------:R-:W-:Y:S03]  /*d220*/  LOP3.LUT R226, R137, UR25, R226, 0x96, !PT ;  /* 0x0000001989e27c12 */ /* 0x000fe6000f8e96e2 */
[----:B------:R-:W-:Y:S01]  /*d230*/  LOP3.LUT R24, R227, UR27, R208, 0x96, !PT ;  /* 0x0000001be3187c12 */ /* 0x000fe2000f8e96d0 */
[C---:B-1----:R-:W-:Y:S04]  /*d240*/  HMMA.16816.F32.BF16 R100, R116.reuse, R128, R100 ;  /* 0x000000807464723c */ /* 0x042fe80000041864 */
[----:B------:R-:W-:Y:S04]  /*d250*/  IMAD.WIDE.U32 R24, R24, -0x326172a9, RZ ;  /* 0xcd9e8d5718187825 */ /* 0x000fe800078e00ff */
[----:B------:R-:W-:Y:S01]  /*d260*/  IMAD.WIDE.U32 R226, R226, -0x326172a9, RZ ;  /* 0xcd9e8d57e2e27825 */ /* 0x000fe200078e00ff */
[C---:B------:R-:W-:Y:S01]  /*d270*/  HMMA.16816.F32.BF16 R16, R116.reuse, R130, R16 ;  /* 0x000000827410723c */ /* 0x040fe20000041810 */
[----:B------:R-:W-:Y:S02]  /*d280*/  LDSM.16.MT88.4 R128, [R186+0xd000] ;  /* 0x00d00000ba80783b */ /* 0x000fe40000004200 */
[----:B------:R-:W-:Y:S02]  /*d290*/  LOP3.LUT R220, R25, UR26, R220, 0x96, !PT ;  /* 0x0000001a19dc7c12 */ /* 0x000fe4000f8e96dc */
[----:B------:R-:W-:Y:S03]  /*d2a0*/  LOP3.LUT R224, R227, UR24, R24, 0x96, !PT ;  /* 0x00000018e3e07c12 */ /* 0x000fe6000f8e9618 */
[C---:B--2---:R-:W-:Y:S01]  /*d2b0*/  HMMA.16816.F32.BF16 R104, R116.reuse, R120, R104 ;  /* 0x000000787468723c */ /* 0x044fe20000041868 */
[----:B------:R-:W1:Y:S03]  /*d2c0*/  LDSM.16.MT88.4 R24, [R184+0x10800] ;  /* 0x01080000b818783b */ /* 0x000e660000004200 */
[----:B------:R-:W-:Y:S04]  /*d2d0*/  IMAD.WIDE.U32 R220, R220, -0x2daee0ad, RZ ;  /* 0xd2511f53dcdc7825 */ /* 0x000fe800078e00ff */
[C---:B------:R-:W-:Y:S04]  /*d2e0*/  HMMA.16816.F32.BF16 R108, R116.reuse, R122, R108 ;  /* 0x0000007a746c723c */ /* 0x040fe8000004186c */
[----:B------:R-:W-:Y:S01]  /*d2f0*/  IMAD.WIDE.U32 R224, R224, -0x2daee0ad, RZ ;  /* 0xd2511f53e0e07825 */ /* 0x000fe200078e00ff */
[----:B------:R-:W-:Y:S02]  /*d300*/  LOP3.LUT R222, R221, UR21, R136, 0x96, !PT ;  /* 0x00000015ddde7c12 */ /* 0x000fe4000f8e9688 */
[----:B------:R-:W-:Y:S01]  /*d310*/  LDSM.16.MT88.4 R136, [R185+0xd000] ;  /* 0x00d00000b988783b */ /* 0x000fe20000004200 */
[----:B------:R-:W-:Y:S01]  /*d320*/  FFMA.FTZ R221, R22, c[0x0][0x23c], -R166 ;  /* 0x00008f0016dd7a23 */ /* 0x000fe200000108a6 */
[----:B------:R-:W-:Y:S03]  /*d330*/  LOP3.LUT R20, R225, UR15, R220, 0x96, !PT ;  /* 0x0000000fe1147c12 */ /* 0x000fe6000f8e96dc */
[----:B------:R-:W-:Y:S02]  /*d340*/  IMAD.WIDE.U32 R222, R222, -0x326172a9, RZ ;  /* 0xcd9e8d57dede7825 */ /* 0x000fe400078e00ff */
[----:B------:R-:W2:Y:S02]  /*d350*/  MUFU.EX2 R221, R221 ;  /* 0x000000dd00dd7308 */ /* 0x000ea40000000800 */
[----:B------:R-:W-:Y:S01]  /*d360*/  IMAD.WIDE.U32 R124, R20, -0x326172a9, RZ ;  /* 0xcd9e8d57147c7825 */ /* 0x000fe200078e00ff */
[----:B------:R-:W-:Y:S03]  /*d370*/  LOP3.LUT R223, R223, UR20, R226, 0x96, !PT ;  /* 0x00000014dfdf7c12 */ /* 0x000fe6000f8e96e2 */
[----:B------:R-:W-:Y:S01]  /*d380*/  FFMA.FTZ R220, R21, c[0x0][0x23c], -R167 ;  /* 0x00008f0015dc7a23 */ /* 0x000fe200000108a7 */
[----:B------:R-:W-:Y:S01]  /*d390*/  LOP3.LUT R20, R125, UR17, R222, 0x96, !PT ;  /* 0x000000117d147c12 */ /* 0x000fe2000f8e96de */
[----:B------:R-:W-:Y:S01]  /*d3a0*/  FFMA.FTZ R222, R23, c[0x0][0x23c], -R166 ;  /* 0x00008f0017de7a23 */ /* 0x000fe200000108a6 */
[C---:B------:R-:W-:Y:S02]  /*d3b0*/  LOP3.LUT R133, R124.reuse, 0xffff, RZ, 0xc0, !PT ;  /* 0x0000ffff7c857812 */ /* 0x040fe400078ec0ff */
[--C-:B------:R-:W-:Y:S01]  /*d3c0*/  SHF.R.U32.HI R140, RZ, 0x10, R124.reuse ;  /* 0x00000010ff8c7819 */ /* 0x100fe2000001167c */
[----:B------:R-:W-:Y:S01]  /*d3d0*/  MUFU.EX2 R220, R220 ;  /* 0x000000dc00dc7308 */ /* 0x000fe20000000800 */
[----:B------:R-:W-:Y:S02]  /*d3e0*/  LOP3.LUT R22, R124, 0xff, RZ, 0xc0, !PT ;  /* 0x000000ff7c167812 */ /* 0x000fe400078ec0ff */
[----:B------:R-:W-:Y:S02]  /*d3f0*/  SHF.R.U32.HI R21, RZ, 0x18, R124 ;  /* 0x00000018ff157819 */ /* 0x000fe4000001167c */
[----:B------:R-:W3:Y:S01]  /*d400*/  LDSM.16.MT88.4 R124, [R188+0xd000] ;  /* 0x00d00000bc7c783b */ /* 0x000ee20000004200 */
[----:B------:R-:W-:Y:S01]  /*d410*/  LOP3.LUT R121, R20, 0xffff, RZ, 0xc0, !PT ;  /* 0x0000ffff14797812 */ /* 0x000fe200078ec0ff */
[C---:B-1----:R-:W-:Y:S03]  /*d420*/  HMMA.16816.F32.BF16 R12, R116.reuse, R24, R12 ;  /* 0x00000018740c723c */ /* 0x042fe6000004180c */
[----:B------:R-:W1:Y:S01]  /*d430*/  MUFU.EX2 R222, R222 ;  /* 0x000000de00de7308 */ /* 0x000e620000000800 */
[----:B------:R-:W-:Y:S01]  /*d440*/  SHF.R.U32.HI R133, RZ, 0x8, R133 ;  /* 0x00000008ff857819 */ /* 0x000fe20000011685 */
[----:B--2---:R-:W-:Y:S01]  /*d450*/  FADD.FTZ R170, R221, R170 ;  /* 0x000000aaddaa7221 */ /* 0x004fe20000010000 */
[--C-:B------:R-:W-:Y:S02]  /*d460*/  SHF.R.U32.HI R152, RZ, 0x10, R20.reuse ;  /* 0x00000010ff987819 */ /* 0x100fe40000011614 */
[----:B------:R-:W-:Y:S01]  /*d470*/  HMMA.16816.F32.BF16 R112, R116, R26, R112 ;  /* 0x0000001a7470723c */ /* 0x000fe20000041870 */
[----:B------:R-:W-:Y:S03]  /*d480*/  LDSM.16.MT88.4 R116, [R186+0x11000] ;  /* 0x01100000ba74783b */ /* 0x000fe60000004200 */
[----:B------:R-:W-:Y:S02]  /*d490*/  LOP3.LUT R23, R140, 0xff, RZ, 0xc0, !PT ;  /* 0x000000ff8c177812 */ /* 0x000fe400078ec0ff */
[----:B------:R-:W-:Y:S02]  /*d4a0*/  LOP3.LUT R120, R20, 0xff, RZ, 0xc0, !PT ;  /* 0x000000ff14787812 */ /* 0x000fe400078ec0ff */
[----:B------:R-:W-:Y:S01]  /*d4b0*/  SHF.R.U32.HI R121, RZ, 0x8, R121 ;  /* 0x00000008ff797819 */ /* 0x000fe20000011679 */
[----:B------:R-:W-:Y:S03]  /*d4c0*/  LDSM.16.MT88.4 R140, [R188+0xf000] ;  /* 0x00f00000bc8c783b */ /* 0x000fe60000004200 */
[----:B------:R-:W-:Y:S02]  /*d4d0*/  LOP3.LUT R152, R152, 0xff, RZ, 0xc0, !PT ;  /* 0x000000ff98987812 */ /* 0x000fe400078ec0ff */
[----:B------:R-:W-:Y:S02]  /*d4e0*/  PRMT R22, R22, 0x5410, R133 ;  /* 0x0000541016167816 */ /* 0x000fe40000000085 */
[----:B------:R-:W-:Y:S02]  /*d4f0*/  SHF.R.U32.HI R133, RZ, 0x18, R20 ;  /* 0x00000018ff857819 */ /* 0x000fe40000011614 */
[----:B------:R-:W-:Y:S01]  /*d500*/  PRMT R23, R23, 0x5410, R21 ;  /* 0x0000541017177816 */ /* 0x000fe20000000015 */
[--C-:B------:R-:W-:Y:S01]  /*d510*/  HSET2.LE.AND R22, R22, R204.reuse, PT ;  /* 0x000000cc16167233 */ /* 0x100fe20003803000 */
[----:B------:R-:W-:Y:S02]  /*d520*/  PRMT R21, R120, 0x5410, R121 ;  /* 0x0000541078157816 */ /* 0x000fe40000000079 */
[----:B------:R-:W-:Y:S01]  /*d530*/  PRMT R152, R152, 0x5410, R133 ;  /* 0x0000541098987816 */ /* 0x000fe20000000085 */
[--C-:B------:R-:W-:Y:S01]  /*d540*/  HSET2.LE.AND R23, R23, R204.reuse, PT ;  /* 0x000000cc17177233 */ /* 0x100fe20003803000 */
[----:B------:R-:W-:Y:S01]  /*d550*/  F2FP.BF16.PACK_AB R20, R157, R156 ;  /* 0x0000009c9d14723e */ /* 0x000fe200000010ff */
[--C-:B------:R-:W-:Y:S01]  /*d560*/  HSET2.LE.AND R25, R21, R204.reuse, PT ;  /* 0x000000cc15197233 */ /* 0x100fe20003803000 */
[----:B-1----:R-:W-:Y:S01]  /*d570*/  F2FP.BF16.PACK_AB R24, R222, R221 ;  /* 0x000000ddde18723e */ /* 0x002fe200000010ff */
[--C-:B------:R-:W-:Y:S01]  /*d580*/  HSET2.LE.AND R21, R152, R204.reuse, PT ;  /* 0x000000cc98157233 */ /* 0x100fe20003803000 */
[----:B------:R-:W-:Y:S01]  /*d590*/  LOP3.LUT R22, R22, R20, RZ, 0xc0, !PT ;  /* 0x0000001416167212 */ /* 0x000fe200078ec0ff */
[----:B------:R-:W1:Y:S01]  /*d5a0*/  LDSM.16.MT88.4 R120, [R184+0xd000] ;  /* 0x00d00000b878783b */ /* 0x000e620000004200 */
[----:B------:R-:W-:Y:S01]  /*d5b0*/  F2FP.BF16.PACK_AB R20, R159, R158 ;  /* 0x0000009e9f14723e */ /* 0x000fe200000010ff */
[----:B------:R-:W-:Y:S01]  /*d5c0*/  FADD.FTZ R222, R222, R170 ;  /* 0x000000aadede7221 */ /* 0x000fe20000010000 */
[C---:B------:R-:W-:Y:S01]  /*d5d0*/  F2FP.BF16.PACK_AB R133, R220.reuse, R219 ;  /* 0x000000dbdc85723e */ /* 0x040fe200000010ff */
[----:B------:R-:W-:Y:S01]  /*d5e0*/  FADD.FTZ R220, R220, R169 ;  /* 0x000000a9dcdc7221 */ /* 0x000fe20000010000 */
[----:B------:R-:W-:Y:S01]  /*d5f0*/  LOP3.LUT R23, R23, R20, RZ, 0xc0, !PT ;  /* 0x0000001417177212 */ /* 0x000fe200078ec0ff */
[----:B------:R-:W-:Y:S01]  /*d600*/  FADD.FTZ R222, R158, R222 ;  /* 0x000000de9ede7221 */ /* 0x000fe20000010000 */
[----:B------:R-:W-:Y:S01]  /*d610*/  LOP3.LUT R20, R25, R133, RZ, 0xc0, !PT ;  /* 0x0000008519147212 */ /* 0x000fe200078ec0ff */
[----:B------:R-:W2:Y:S01]  /*d620*/  LDSM.16.MT88.4 R152, [R184+0xf000] ;  /* 0x00f00000b898783b */ /* 0x000ea20000004200 */
[----:B------:R-:W-:Y:S01]  /*d630*/  LOP3.LUT R21, R21, R24, RZ, 0xc0, !PT ;  /* 0x0000001815157212 */ /* 0x000fe200078ec0ff */
[----:B------:R-:W-:Y:S02]  /*d640*/  FFMA.FTZ R133, R28, c[0x0][0x23c], -R167 ;  /* 0x00008f001c857a23 */ /* 0x000fe400000108a7 */
[----:B------:R-:W-:Y:S02]  /*d650*/  FADD.FTZ R220, R156, R220 ;  /* 0x000000dc9cdc7221 */ /* 0x000fe40000010000 */
[----:B------:R-:W-:Y:S02]  /*d660*/  FADD.FTZ R159, R159, R222 ;  /* 0x000000de9f9f7221 */ /* 0x000fe40000010000 */
[C---:B---3--:R-:W-:Y:S01]  /*d670*/  HMMA.16816.F32.BF16 R4, R20.reuse, R124, R4 ;  /* 0x0000007c1404723c */ /* 0x048fe20000041804 */
[----:B------:R-:W3:Y:S01]  /*d680*/  LDSM.16.MT88.4 R24, [R188+0x11000] ;  /* 0x01100000bc18783b */ /* 0x000ee20000004200 */
[----:B------:R-:W4:Y:S03]  /*d690*/  MUFU.EX2 R133, R133 ;  /* 0x0000008500857308 */ /* 0x000f260000000800 */
[----:B------:R-:W-:Y:S03]  /*d6a0*/  FADD.FTZ R157, R157, R220 ;  /* 0x000000dc9d9d7221 */ /* 0x000fe60000010000 */
[C---:B------:R-:W-:Y:S01]  /*d6b0*/  HMMA.16816.F32.BF16 R8, R20.reuse, R126, R8 ;  /* 0x0000007e1408723c */ /* 0x040fe20000041808 */
[----:B------:R-:W-:Y:S07]  /*d6c0*/  LDSM.16.MT88.4 R124, [R188+0xd800] ;  /* 0x00d80000bc7c783b */ /* 0x000fee0000004200 */
[C---:B------:R-:W-:Y:S08]  /*d6d0*/  HMMA.16816.F32.BF16 R36, R20.reuse, R128, R36 ;  /* 0x000000801424723c */ /* 0x040ff00000041824 */
[C---:B------:R-:W-:Y:S04]  /*d6e0*/  HMMA.16816.F32.BF16 R40, R20.reuse, R130, R40 ;  /* 0x000000821428723c */ /* 0x040fe80000041828 */
[----:B----4-:R-:W-:Y:S03]  /*d6f0*/  FADD.FTZ R157, R133, R157 ;  /* 0x0000009d859d7221 */ /* 0x010fe60000010000 */
[----:B------:R-:W-:Y:S01]  /*d700*/  IMAD.WIDE.U32 R130, R223, -0x2daee0ad, RZ ;  /* 0xd2511f53df827825 */ /* 0x000fe200078e00ff */
[C---:B------:R-:W-:Y:S04]  /*d710*/  HMMA.16816.F32.BF16 R44, R20.reuse, R136, R44 ;  /* 0x00000088142c723c */ /* 0x040fe8000004182c */
[----:B------:R-:W-:Y:S01]  /*d720*/  FFMA.FTZ R223, R34, c[0x0][0x23c], -R166 ;  /* 0x00008f0022df7a23 */ /* 0x000fe200000108a6 */
[----:B------:R-:W-:Y:S02]  /*d730*/  LOP3.LUT R224, R131, UR5, R224, 0x96, !PT ;  /* 0x0000000583e07c12 */ /* 0x000fe4000f8e96e0 */
[----:B------:R-:W-:Y:S01]  /*d740*/  LOP3.LUT R28, R130, 0xffff, RZ, 0xc0, !PT ;  /* 0x0000ffff821c7812 */ /* 0x000fe200078ec0ff */
[C---:B------:R-:W-:Y:S01]  /*d750*/  HMMA.16816.F32.BF16 R48, R20.reuse, R138, R48 ;  /* 0x0000008a1430723c */ /* 0x040fe20000041830 */
[----:B------:R-:W-:Y:S01]  /*d760*/  LDSM.16.MT88.4 R136, [R188+0xf800] ;  /* 0x00f80000bc88783b */ /* 0x000fe20000004200 */
[----:B------:R-:W-:Y:S02]  /*d770*/  MUFU.EX2 R223, R223 ;  /* 0x000000df00df7308 */ /* 0x000fe40000000800 */
[----:B------:R-:W-:Y:S04]  /*d780*/  LOP3.LUT R34, R224, 0xffff, RZ, 0xc0, !PT ;  /* 0x0000ffffe0227812 */ /* 0x000fe800078ec0ff */
[C---:B-1----:R-:W-:Y:S04]  /*d790*/  HMMA.16816.F32.BF16 R52, R20.reuse, R120, R52 ;  /* 0x000000781434723c */ /* 0x042fe80000041834 */
[----:B------:R-:W-:Y:S04]  /*d7a0*/  SHF.R.U32.HI R34, RZ, 0x8, R34 ;  /* 0x00000008ff227819 */ /* 0x000fe80000011622 */
        /* <DEDUP_REMOVED lines=11> */
[C---:B--2---:R-:W-:Y:S07]  /*d860*/  HMMA.16816.F32.BF16 R84, R20.reuse, R152, R84 ;  /* 0x000000981454723c */ /* 0x044fee0000041854 */
[----:B------:R-:W-:Y:S01]  /*d870*/  FFMA.FTZ R153, R30, c[0x0][0x23c], -R166 ;  /* 0x00008f001e997a23 */ /* 0x000fe200000108a6 */
[C---:B------:R-:W-:Y:S04]  /*d880*/  HMMA.16816.F32.BF16 R88, R20.reuse, R154, R88 ;  /* 0x0000009a1458723c */ /* 0x040fe80000041858 */
[----:B------:R-:W-:Y:S01]  /*d890*/  LOP3.LUT R30, R130, 0xff, RZ, 0xc0, !PT ;  /* 0x000000ff821e7812 */ /* 0x000fe200078ec0ff */
[--C-:B------:R-:W-:Y:S01]  /*d8a0*/  FFMA.FTZ R152, R29, c[0x0][0x23c], -R167.reuse ;  /* 0x00008f001d987a23 */ /* 0x100fe200000108a7 */
[----:B------:R-:W-:Y:S01]  /*d8b0*/  SHF.R.U32.HI R29, RZ, 0x10, R130 ;  /* 0x00000010ff1d7819 */ /* 0x000fe20000011682 */
[--C-:B------:R-:W-:Y:S01]  /*d8c0*/  FFMA.FTZ R155, R32, c[0x0][0x23c], -R167.reuse ;  /* 0x00008f00209b7a23 */ /* 0x100fe200000108a7 */
[C---:B---3--:R-:W-:Y:S01]  /*d8d0*/  HMMA.16816.F32.BF16 R92, R20.reuse, R24, R92 ;  /* 0x00000018145c723c */ /* 0x048fe2000004185c */
[----:B------:R-:W2:Y:S03]  /*d8e0*/  MUFU.EX2 R153, R153 ;  /* 0x0000009900997308 */ /* 0x000ea60000000800 */
[----:B------:R-:W-:Y:S01]  /*d8f0*/  LOP3.LUT R32, R29, 0xff, RZ, 0xc0, !PT ;  /* 0x000000ff1d207812 */ /* 0x000fe200078ec0ff */
[----:B------:R-:W-:Y:S01]  /*d900*/  FFMA.FTZ R167, R33, c[0x0][0x23c], -R167 ;  /* 0x00008f0021a77a23 */ /* 0x000fe200000108a7 */
[----:B------:R-:W-:Y:S01]  /*d910*/  SHF.R.U32.HI R33, RZ, 0x8, R28 ;  /* 0x00000008ff217819 */ /* 0x000fe2000001161c */
[--C-:B------:R-:W-:Y:S01]  /*d920*/  FFMA.FTZ R154, R31, c[0x0][0x23c], -R166.reuse ;  /* 0x00008f001f9a7a23 */ /* 0x100fe200000108a6 */
[C---:B------:R-:W-:Y:S01]  /*d930*/  HMMA.16816.F32.BF16 R96, R20.reuse, R26, R96 ;  /* 0x0000001a1460723c */ /* 0x040fe20000041860 */
[----:B------:R-:W3:Y:S02]  /*d940*/  LDSM.16.MT88.4 R24, [R184+0x11000] ;  /* 0x01100000b818783b */ /* 0x000ee40000004200 */
[----:B------:R-:W4:Y:S01]  /*d950*/  MUFU.EX2 R152, R152 ;  /* 0x0000009800987308 */ /* 0x000f220000000800 */
[----:B------:R-:W-:Y:S01]  /*d960*/  FFMA.FTZ R166, R35, c[0x0][0x23c], -R166 ;  /* 0x00008f0023a67a23 */ /* 0x000fe200000108a6 */
[----:B------:R-:W-:Y:S02]  /*d970*/  PRMT R30, R30, 0x5410, R33 ;  /* 0x000054101e1e7816 */ /* 0x000fe40000000021 */
[----:B------:R-:W-:Y:S01]  /*d980*/  SHF.R.U32.HI R130, RZ, 0x18, R130 ;  /* 0x00000018ff827819 */ /* 0x000fe20000011682 */
[C---:B------:R-:W-:Y:S04]  /*d990*/  HMMA.16816.F32.BF16 R100, R20.reuse, R116, R100 ;  /* 0x000000741464723c */ /* 0x040fe80000041864 */
[----:B------:R-:W-:Y:S01]  /*d9a0*/  PRMT R130, R32, 0x5410, R130 ;  /* 0x0000541020827816 */ /* 0x000fe20000000082 */
[----:B------:R-:W5:Y:S01]  /*d9b0*/  MUFU.EX2 R154, R154 ;  /* 0x0000009a009a7308 */ /* 0x000f620000000800 */
[----:B------:R-:W-:Y:S01]  /*d9c0*/  LOP3.LUT R28, R224, 0xff, RZ, 0xc0, !PT ;  /* 0x000000ffe01c7812 */ /* 0x000fe200078ec0ff */
[--C-:B------:R-:W-:Y:S01]  /*d9d0*/  HSET2.LE.AND R30, R30, R204.reuse, PT ;  /* 0x000000cc1e1e7233 */ /* 0x100fe20003803000 */
[C---:B------:R-:W-:Y:S01]  /*d9e0*/  HMMA.16816.F32.BF16 R16, R20.reuse, R118, R16 ;  /* 0x000000761410723c */ /* 0x040fe20000041810 */
[----:B------:R-:W-:Y:S03]  /*d9f0*/  LDSM.16.MT88.4 R116, [R185+0xd800] ;  /* 0x00d80000b974783b */ /* 0x000fe60000004200 */
[----:B------:R-:W-:Y:S01]  /*da00*/  PRMT R28, R28, 0x5410, R34 ;  /* 0x000054101c1c7816 */ /* 0x000fe20000000022 */
[----:B--2---:R-:W-:Y:S01]  /*da10*/  FADD.FTZ R159, R153, R159 ;  /* 0x0000009f999f7221 */ /* 0x004fe20000010000 */
[--C-:B------:R-:W-:Y:S01]  /*da20*/  SHF.R.U32.HI R31, RZ, 0x10, R224.reuse ;  /* 0x00000010ff1f7819 */ /* 0x100fe200000116e0 */
[----:B------:R-:W2:Y:S01]  /*da30*/  MUFU.EX2 R155, R155 ;  /* 0x0000009b009b7308 */ /* 0x000ea20000000800 */
[C---:B-1----:R-:W-:Y:S01]  /*da40*/  HMMA.16816.F32.BF16 R104, R20.reuse, R120, R104 ;  /* 0x000000781468723c */ /* 0x042fe20000041868 */
[----:B------:R-:W1:Y:S03]  /*da50*/  LDSM.16.MT88.4 R32, [R186+0xd800] ;  /* 0x00d80000ba20783b */ /* 0x000e660000004200 */
[C---:B----4-:R-:W-:Y:S01]  /*da60*/  F2FP.BF16.PACK_AB R129, R152.reuse, R133 ;  /* 0x000000859881723e */ /* 0x050fe200000010ff */
[--C-:B------:R-:W-:Y:S01]  /*da70*/  HSET2.LE.AND R28, R28, R204.reuse, PT ;  /* 0x000000cc1c1c7233 */ /* 0x100fe20003803000 */
[----:B------:R-:W-:Y:S01]  /*da80*/  LOP3.LUT R31, R31, 0xff, RZ, 0xc0, !PT ;  /* 0x000000ff1f1f7812 */ /* 0x000fe200078ec0ff */
[----:B------:R-:W-:Y:S01]  /*da90*/  FADD.FTZ R157, R152, R157 ;  /* 0x0000009d989d7221 */ /* 0x000fe20000010000 */
[C---:B------:R-:W-:Y:S01]  /*daa0*/  HMMA.16816.F32.BF16 R108, R20.reuse, R122, R108 ;  /* 0x0000007a146c723c */ /* 0x040fe2000004186c */
[----:B------:R-:W4:Y:S01]  /*dab0*/  MUFU.EX2 R167, R167 ;  /* 0x000000a700a77308 */ /* 0x000f220000000800 */
[----:B------:R-:W1:Y:S02]  /*dac0*/  LDSM.16.MT88.4 R120, [R184+0xd800] ;  /* 0x00d80000b878783b */ /* 0x000e640000004200 */
[----:B------:R-:W-:Y:S01]  /*dad0*/  SHF.R.U32.HI R29, RZ, 0x18, R224 ;  /* 0x00000018ff1d7819 */ /* 0x000fe200000116e0 */
[C---:B-----5:R-:W-:Y:S01]  /*dae0*/  FADD.FTZ R159, R154.reuse, R159 ;  /* 0x0000009f9a9f7221 */ /* 0x060fe20000010000 */
[----:B------:R-:W-:Y:S02]  /*daf0*/  F2FP.BF16.PACK_AB R128, R154, R153 ;  /* 0x000000999a80723e */ /* 0x000fe400000010ff */
[----:B------:R-:W-:Y:S01]  /*db00*/  LOP3.LUT R28, R28, R129, RZ, 0xc0, !PT ;  /* 0x000000811c1c7212 */ /* 0x000fe200078ec0ff */
[C---:B---3--:R-:W-:Y:S02]  /*db10*/  HMMA.16816.F32.BF16 R12, R20.reuse, R24, R12 ;  /* 0x00000018140c723c */ /* 0x048fe4000004180c */
[----:B------:R-:W3:Y:S01]  /*db20*/  MUFU.EX2 R166, R166 ;  /* 0x000000a600a67308 */ /* 0x000ee20000000800 */
[----:B------:R-:W-:Y:S01]  /*db30*/  PRMT R29, R31, 0x5410, R29 ;  /* 0x000054101f1d7816 */ /* 0x000fe2000000001d */
[----:B------:R-:W-:Y:S02]  /*db40*/  FADD.FTZ R159, R223, R159 ;  /* 0x0000009fdf9f7221 */ /* 0x000fe40000010000 */
[----:B--2---:R-:W-:Y:S02]  /*db50*/  FADD.FTZ R157, R155, R157 ;  /* 0x0000009d9b9d7221 */ /* 0x004fe40000010000 */
[----:B------:R-:W-:Y:S01]  /*db60*/  HMMA.16816.F32.BF16 R112, R20, R26, R112 ;  /* 0x0000001a1470723c */ /* 0x000fe20000041870 */
[----:B------:R-:W2:Y:S03]  /*db70*/  LDSM.16.MT88.4 R20, [R188+0x11800] ;  /* 0x01180000bc14783b */ /* 0x000ea60000004200 */
[--C-:B------:R-:W-:Y:S01]  /*db80*/  HSET2.LE.AND R29, R29, R204.reuse, PT ;  /* 0x000000cc1d1d7233 */ /* 0x100fe20003803000 */
[C---:B----4-:R-:W-:Y:S01]  /*db90*/  F2FP.BF16.PACK_AB R31, R167.reuse, R155 ;  /* 0x0000009ba71f723e */ /* 0x050fe200000010ff */
[----:B------:R-:W-:Y:S03]  /*dba0*/  FADD.FTZ R206, R167, R157 ;  /* 0x0000009da7ce7221 */ /* 0x000fe60000010000 */
[----:B------:R-:W-:Y:S03]  /*dbb0*/  LOP3.LUT R30, R30, R31, RZ, 0xc0, !PT ;  /* 0x0000001f1e1e7212 */ /* 0x000fe600078ec0ff */
[----:B------:R-:W-:Y:S01]  /*dbc0*/  HSET2.LE.AND R31, R130, R204, PT ;  /* 0x000000cc821f7233 */ /* 0x000fe20003803000 */
[----:B------:R-:W-:Y:S02]  /*dbd0*/  LOP3.LUT R29, R29, R128, RZ, 0xc0, !PT ;  /* 0x000000801d1d7212 */ /* 0x000fe400078ec0ff */
[C---:B---3--:R-:W-:Y:S01]  /*dbe0*/  F2FP.BF16.PACK_AB R24, R166.reuse, R223 ;  /* 0x000000dfa618723e */ /* 0x048fe200000010ff */
[----:B------:R-:W-:Y:S03]  /*dbf0*/  FADD.FTZ R205, R166, R159 ;  /* 0x0000009fa6cd7221 */ /* 0x000fe60000010000 */
[----:B------:R-:W-:Y:S07]  /*dc00*/  LOP3.LUT R31, R31, R24, RZ, 0xc0, !PT ;  /* 0x000000181f1f7212 */ /* 0x000fee00078ec0ff */
[C---:B------:R-:W-:Y:S01]  /*dc10*/  HMMA.16816.F32.BF16 R128, R28.reuse, R124, R4 ;  /* 0x0000007c1c80723c */ /* 0x040fe20000041804 */
[----:B------:R-:W3:Y:S07]  /*dc20*/  LDSM.16.MT88.4 R4, [R186+0x11800] ;  /* 0x01180000ba04783b */ /* 0x000eee0000004200 */
[C---:B------:R-:W-:Y:S01]  /*dc30*/  HMMA.16816.F32.BF16 R124, R28.reuse, R126, R8 ;  /* 0x0000007e1c7c723c */ /* 0x040fe20000041808 */
[----:B------:R-:W4:Y:S07]  /*dc40*/  LDSM.16.MT88.4 R8, [R185+0x11800] ;  /* 0x01180000b908783b */ /* 0x000f2e0000004200 */
[C---:B-1----:R-:W-:Y:S08]  /*dc50*/  HMMA.16816.F32.BF16 R36, R28.reuse, R32, R36 ;  /* 0x000000201c24723c */ /* 0x042ff00000041824 */
        /* <DEDUP_REMOVED lines=13> */
[C---:B--2---:R-:W-:Y:S08]  /*dd30*/  HMMA.16816.F32.BF16 R92, R28.reuse, R20, R92 ;  /* 0x000000141c5c723c */ /* 0x044ff0000004185c */
[C---:B------:R-:W-:Y:S01]  /*dd40*/  HMMA.16816.F32.BF16 R96, R28.reuse, R22, R96 ;  /* 0x000000161c60723c */ /* 0x040fe20000041860 */
[----:B------:R-:W1:Y:S07]  /*dd50*/  LDSM.16.MT88.4 R20, [R184+0x11800] ;  /* 0x01180000b814783b */ /* 0x000e6e0000004200 */
[C---:B---3--:R-:W-:Y:S08]  /*dd60*/  HMMA.16816.F32.BF16 R100, R28.reuse, R4, R100 ;  /* 0x000000041c64723c */ /* 0x048ff00000041864 */
[C---:B------:R-:W-:Y:S08]  /*dd70*/  HMMA.16816.F32.BF16 R120, R28.reuse, R6, R16 ;  /* 0x000000061c78723c */ /* 0x040ff00000041810 */
[C---:B----4-:R-:W-:Y:S08]  /*dd80*/  HMMA.16816.F32.BF16 R104, R28.reuse, R8, R104 ;  /* 0x000000081c68723c */ /* 0x050ff00000041868 */
[C---:B------:R-:W-:Y:S08]  /*dd90*/  HMMA.16816.F32.BF16 R108, R28.reuse, R10, R108 ;  /* 0x0000000a1c6c723c */ /* 0x040ff0000004186c */
[C---:B-1----:R-:W-:Y:S08]  /*dda0*/  HMMA.16816.F32.BF16 R116, R28.reuse, R20, R12 ;  /* 0x000000141c74723c */ /* 0x042ff0000004180c */
[----:B------:R-:W-:Y:S01]  /*ddb0*/  HMMA.16816.F32.BF16 R112, R28, R22, R112 ;  /* 0x000000161c70723c */ /* 0x000fe20000041870 */
[----:B------:R-:W-:-:S07]  /*ddc0*/  @P5 BRA `(.L_x_312) ;  /* 0xffffcd0000005947 */ /* 0x000fce000383ffff */
.L_x_311:
[----:B------:R-:W1:Y:S01]  /*ddd0*/  SHFL.BFLY PT, R2, R206, 0x2, 0x1f ;  /* 0x0c401f00ce027f89 */ /* 0x000e6200000e0000 */
[----:B------:R-:W-:Y:S01]  /*dde0*/  MOV R9, 0x3f800000 ;  /* 0x3f80000000097802 */ /* 0x000fe20000000f00 */
[----:B------:R-:W2:Y:S01]  /*ddf0*/  S2UR UR6, SR_CTAID.Y ;  /* 0x00000000000679c3 */ /* 0x000ea20000002600 */
[----:B------:R-:W-:Y:S01]  /*de00*/  MOV R10, 0x3f800000 ;  /* 0x3f800000000a7802 */ /* 0x000fe20000000f00 */
[----:B------:R-:W3:Y:S01]  /*de10*/  SHFL.BFLY PT, R0, R205, 0x2, 0x1f ;  /* 0x0c401f00cd007f89 */ /* 0x000ee200000e0000 */
[----:B------:R-:W-:Y:S01]  /*de20*/  MOV R13, 0x40 ;  /* 0x00000040000d7802 */ /* 0x000fe20000000f00 */
[----:B------:R-:W-:Y:S01]  /*de30*/  UISETP.NE.AND UP0, UPT, UR10, -0x1, UPT ;  /* 0xffffffff0a00788c */ /* 0x000fe2000bf05270 */
[----:B------:R-:W-:Y:S01]  /*de40*/  BSSY B0, `(.L_x_315) ;  /* 0x000014e000007945 */ /* 0x000fe20003800000 */
[----:B------:R-:W-:-:S02]  /*de50*/  ULDC.64 UR4, c[0x0][0x1e8] ;  /* 0x00007a0000047ab9 */ /* 0x000fc40000000a00 */
[----:B------:R-:W-:Y:S01]  /*de60*/  ULDC.U8 UR9, c[0x0][0x328] ;  /* 0x0000ca0000097ab9 */ /* 0x000fe20000000000 */
[----:B------:R-:W4:Y:S01]  /*de70*/  S2UR UR11, SR_CTAID.Z ;  /* 0x00000000000b79c3 */ /* 0x000f220000002700 */
[----:B------:R-:W-:Y:S02]  /*de80*/  UISETP.NE.AND UP3, UPT, UR9, URZ, UPT ;  /* 0x0000003f0900728c */ /* 0x000fe4000bf65270 */
[----:B------:R-:W-:-:S03]  /*de90*/  ULDC UR8, c[0x0][0x214] ;  /* 0x0000850000087ab9 */ /* 0x000fc60000000800 */
[----:B------:R-:W-:-:S04]  /*dea0*/  @UP0 UIMAD.WIDE.U32 UR20, UR10, UR4, URZ ;  /* 0x000000040a1402a5 */ /* 0x000fc8000f8e003f */
[----:B------:R-:W-:Y:S01]  /*deb0*/  @UP0 UIMAD UR7, UR10, UR5, UR21 ;  /* 0x000000050a0702a4 */ /* 0x000fe2000f8e0215 */
[----:B-1----:R-:W-:Y:S02]  /*dec0*/  FADD.FTZ R206, R2, R206 ;  /* 0x000000ce02ce7221 */ /* 0x002fe40000010000 */
[----:B------:R-:W-:Y:S01]  /*ded0*/  ULDC.64 UR4, c[0x0][0x1e0] ;  /* 0x0000780000047ab9 */ /* 0x000fe20000000a00 */
[----:B------:R-:W1:Y:S01]  /*dee0*/  S2R R2, SR_TID.X ;  /* 0x0000000000027919 */ /* 0x000e620000002100 */
[----:B--2---:R-:W-:Y:S01]  /*def0*/  @!UP0 USHF.R.S32.HI UR14, URZ, 0x1f, UR6 ;  /* 0x0000001f3f0e8899 */ /* 0x004fe20008011406 */
[----:B---3--:R-:W-:Y:S01]  /*df00*/  FADD.FTZ R205, R0, R205 ;  /* 0x000000cd00cd7221 */ /* 0x008fe20000010000 */
[----:B------:R-:W-:Y:S01]  /*df10*/  @!UP0 UIMAD.WIDE.U32 UR22, UR6, UR4, URZ ;  /* 0x00000004061682a5 */ /* 0x000fe2000f8e003f */
[----:B------:R-:W2:Y:S01]  /*df20*/  SHFL.BFLY PT, R5, R206, 0x1, 0x1f ;  /* 0x0c201f00ce057f89 */ /* 0x000ea200000e0000 */
[----:B------:R-:W-:-:S03]  /*df30*/  @!UP0 UIMAD UR14, UR14, UR4, URZ ;  /* 0x000000040e0e82a4 */ /* 0x000fc6000f8e023f */
[----:B------:R-:W3:Y:S01]  /*df40*/  SHFL.BFLY PT, R4, R205, 0x1, 0x1f ;  /* 0x0c201f00cd047f89 */ /* 0x000ee200000e0000 */
[----:B------:R-:W-:Y:S02]  /*df50*/  ULDC.U8 UR4, c[0x0][0x329] ;  /* 0x0000ca4000047ab9 */ /* 0x000fe40000000000 */
[----:B------:R-:W-:Y:S02]  /*df60*/  UISETP.NE.AND UP2, UPT, UR4, URZ, UPT ;  /* 0x0000003f0400728c */ /* 0x000fe4000bf45270 */
[----:B------:R-:W-:Y:S02]  /*df70*/  UISETP.EQ.AND UP3, UPT, UR4, URZ, UP3 ;  /* 0x0000003f0400728c */ /* 0x000fe40009f62270 */
[----:B------:R-:W-:Y:S02]  /*df80*/  @!UP0 UIMAD UR14, UR6, UR5, UR14 ;  /* 0x00000005060e82a4 */ /* 0x000fe4000f8e020e */
[----:B------:R-:W-:Y:S02]  /*df90*/  ULDC UR4, c[0x0][0x1c0] ;  /* 0x0000700000047ab9 */ /* 0x000fe40000000800 */
[----:B------:R-:W-:-:S02]  /*dfa0*/  ULDC UR5, c[0x0][0x234] ;  /* 0x00008d0000057ab9 */ /* 0x000fc40000000800 */
[----:B------:R-:W-:Y:S02]  /*dfb0*/  @!UP0 UIADD3 UR7, UR23, UR14, URZ ;  /* 0x0000000e17078290 */ /* 0x000fe4000fffe03f */
[----:B------:R-:W-:Y:S01]  /*dfc0*/  @!UP2 UISETP.NE.AND UP1, UPT, UR9, URZ, UPT ;  /* 0x0000003f0900a28c */ /* 0x000fe2000bf25270 */
[----:B-1----:R-:W-:Y:S01]  /*dfd0*/  SHF.R.S32.HI R0, RZ, 0x1f, R2 ;  /* 0x0000001fff007819 */ /* 0x002fe20000011402 */
[----:B------:R-:W1:Y:S01]  /*dfe0*/  S2UR UR9, SR_CTAID.X ;  /* 0x00000000000979c3 */ /* 0x000e620000002500 */
[----:B------:R-:W-:Y:S01]  /*dff0*/  @UP2 ULDC UR12, c[0x0][0x210] ;  /* 0x00008400000c2ab9 */ /* 0x000fe20000000800 */
[----:B--2---:R-:W-:Y:S01]  /*e000*/  FADD.FTZ R5, R206, R5 ;  /* 0x00000005ce057221 */ /* 0x004fe20000010000 */
[----:B------:R-:W-:Y:S01]  /*e010*/  LEA.HI R8, R0, R2, RZ, 0x2 ;  /* 0x0000000200087211 */ /* 0x000fe200078f10ff */
[----:B------:R-:W-:Y:S01]  /*e020*/  @UP2 UIMAD UR12, UR12, UR8, URZ ;  /* 0x000000080c0c22a4 */ /* 0x000fe2000f8e023f */
[----:B---3--:R-:W-:Y:S02]  /*e030*/  FADD.FTZ R4, R205, R4 ;  /* 0x00000004cd047221 */ /* 0x008fe40000010000 */
[----:B------:R-:W-:Y:S01]  /*e040*/  FSETP.NE.FTZ.AND P4, PT, R5, RZ, PT ;  /* 0x000000ff0500720b */ /* 0x000fe20003f95000 */
[----:B------:R-:W-:Y:S01]  /*e050*/  @!UP2 USEL UR12, UR8, UR5, !UP1 ;  /* 0x00000005080ca287 */ /* 0x000fe2000c800000 */
[----:B------:R-:W-:Y:S01]  /*e060*/  SHF.R.S32.HI R7, RZ, 0x2, R8 ;  /* 0x00000002ff077819 */ /* 0x000fe20000011408 */
[----:B------:R-:W-:Y:S01]  /*e070*/  @UP2 UMOV UR15, 0x1 ;  /* 0x00000001000f2882 */ /* 0x000fe20000000000 */
[----:B------:R-:W-:Y:S01]  /*e080*/  FSETP.NE.FTZ.AND P3, PT, R4, RZ, PT ;  /* 0x000000ff0400720b */ /* 0x000fe20003f75000 */
[----:B------:R-:W-:Y:S01]  /*e090*/  @!UP2 UIMAD UR15, UR12, UR4, URZ ;  /* 0x000000040c0fa2a4 */ /* 0x000fe2000f8e023f */
[----:B------:R-:W-:Y:S01]  /*e0a0*/  SHF.R.S32.HI R6, RZ, 0x1f, R8 ;  /* 0x0000001fff067819 */ /* 0x000fe20000011408 */
[----:B------:R-:W-:Y:S01]  /*e0b0*/  @UP3 UIMAD UR21, UR6, UR8, URZ ;  /* 0x00000008061532a4 */ /* 0x000fe2000f8e023f */
[----:B------:R-:W-:Y:S01]  /*e0c0*/  LOP3.LUT R8, R8, 0x3ffffffc, RZ, 0xc0, !PT ;  /* 0x3ffffffc08087812 */ /* 0x000fe200078ec0ff */
[----:B------:R-:W-:Y:S01]  /*e0d0*/  @UP2 ULDC UR17, c[0x0][0x210] ;  /* 0x0000840000112ab9 */ /* 0x000fe20000000800 */
[----:B------:R-:W-:Y:S01]  /*e0e0*/  LEA.HI R6, R6, R7, RZ, 0x3 ;  /* 0x0000000706067211 */ /* 0x000fe200078f18ff */
[----:B------:R-:W-:Y:S01]  /*e0f0*/  UIMAD UR4, UR6, UR15, URZ ;  /* 0x0000000f060472a4 */ /* 0x000fe2000f8e023f */
[----:B------:R-:W-:Y:S01]  /*e100*/  IADD3 R8, -R8, R2, RZ ;  /* 0x0000000208087210 */ /* 0x000fe20007ffe1ff */
[----:B------:R-:W2:Y:S01]  /*e110*/  @P4 MUFU.RCP R9, R5 ;  /* 0x0000000500094308 */ /* 0x000ea20000001000 */
[----:B------:R-:W-:Y:S01]  /*e120*/  LOP3.LUT R6, R6, 0xfffffff8, RZ, 0xc0, !PT ;  /* 0xfffffff806067812 */ /* 0x000fe200078ec0ff */
[----:B------:R-:W-:-:S02]  /*e130*/  @!UP2 UMOV UR17, 0x1 ;  /* 0x000000010011a882 */ /* 0x000fc40000000000 */
[----:B------:R-:W-:Y:S01]  /*e140*/  @UP3 USEL UR21, UR21, UR10, !UP0 ;  /* 0x0000000a15153287 */ /* 0x000fe2000c000000 */
[----:B------:R-:W-:Y:S01]  /*e150*/  IADD3 R6, R7, -R6, RZ ;  /* 0x8000000607067210 */ /* 0x000fe20007ffe0ff */
[----:B-1----:R-:W-:Y:S01]  /*e160*/  UIMAD UR5, UR9, UR17, URZ ;  /* 0x00000011090572a4 */ /* 0x002fe2000f8e023f */
[----:B------:R-:W-:Y:S01]  /*e170*/  LEA.HI R7, R0, R2, RZ, 0x5 ;  /* 0x0000000200077211 */ /* 0x000fe200078f28ff */
[----:B------:R-:W1:Y:S01]  /*e180*/  @P3 MUFU.RCP R10, R4 ;  /* 0x00000004000a3308 */ /* 0x000e620000001000 */
[C---:B------:R-:W-:Y:S01]  /*e190*/  SHF.L.U32 R12, R6.reuse, 0x6, RZ ;  /* 0x00000006060c7819 */ /* 0x040fe200000006ff */
[----:B------:R-:W-:Y:S01]  /*e1a0*/  USEL UR4, UR4, URZ, !UP3 ;  /* 0x0000003f04047287 */ /* 0x000fe2000d800000 */
[----:B------:R-:W-:Y:S01]  /*e1b0*/  R2P PR, R6, 0x6 ;  /* 0x0000000606007804 */ /* 0x000fe20000000000 */
[----:B------:R-:W-:Y:S01]  /*e1c0*/  USHF.L.U32 UR5, UR5, 0x6, URZ ;  /* 0x0000000605057899 */ /* 0x000fe2000800063f */
[----:B------:R-:W-:Y:S01]  /*e1d0*/  SHF.R.S32.HI R11, RZ, 0x5, R7 ;  /* 0x00000005ff0b7819 */ /* 0x000fe20000011407 */
[----:B----4-:R-:W-:Y:S01]  /*e1e0*/  UIMAD UR12, UR11, UR12, UR4 ;  /* 0x0000000c0b0c72a4 */ /* 0x010fe2000f8e0204 */
[----:B------:R-:W-:Y:S01]  /*e1f0*/  LOP3.LUT R12, R12, 0x1c0, RZ, 0xc0, !PT ;  /* 0x000001c00c0c7812 */ /* 0x000fe200078ec0ff */
[----:B--2---:R-:W-:Y:S01]  /*e200*/  FMUL.FTZ R9, R9, c[0x0][0x2dc] ;  /* 0x0000b70009097a20 */ /* 0x004fe20000410000 */
[----:B------:R-:W-:Y:S01]  /*e210*/  LOP3.LUT R6, R6, 0x1, RZ, 0xc0, !PT ;  /* 0x0000000106067812 */ /* 0x000fe200078ec0ff */
[----:B------:R-:W2:Y:S01]  /*e220*/  @P4 MUFU.LG2 R5, R5 ;  /* 0x0000000500054308 */ /* 0x000ea20000000c00 */
[----:B------:R-:W-:Y:S01]  /*e230*/  LEA R8, R11, R8, 0x9 ;  /* 0x000000080b087211 */ /* 0x000fe200078e48ff */
[C---:B------:R-:W-:Y:S01]  /*e240*/  FMUL.FTZ R128, R9.reuse, R128 ;  /* 0x0000008009807220 */ /* 0x040fe20000410000 */
[----:B------:R-:W-:Y:S01]  /*e250*/  LEA.HI R12, R12, R12, RZ, 0x1d ;  /* 0x0000000c0c0c7211 */ /* 0x000fe200078fe8ff */
[C---:B------:R-:W-:Y:S01]  /*e260*/  FMUL.FTZ R129, R9.reuse, R129 ;  /* 0x0000008109817220 */ /* 0x040fe20000410000 */
[----:B------:R-:W-:Y:S01]  /*e270*/  ISETP.NE.U32.AND P0, PT, R6, 0x1, PT ;  /* 0x000000010600780c */ /* 0x000fe20003f05070 */
[----:B-1----:R-:W-:Y:S01]  /*e280*/  FMUL.FTZ R10, R10, c[0x0][0x2dc] ;  /* 0x0000b7000a0a7a20 */ /* 0x002fe20000410000 */
[----:B------:R-:W-:Y:S01]  /*e290*/  LEA R8, R8, R12, 0x1 ;  /* 0x0000000c08087211 */ /* 0x000fe200078e08ff */
[C---:B------:R-:W-:Y:S01]  /*e2a0*/  FMUL.FTZ R124, R9.reuse, R124 ;  /* 0x0000007c097c7220 */ /* 0x040fe20000410000 */
[----:B------:R-:W-:Y:S01]  /*e2b0*/  MOV R6, 0x20 ;  /* 0x0000002000067802 */ /* 0x000fe20000000f00 */
[----:B------:R-:W-:Y:S01]  /*e2c0*/  FMUL.FTZ R130, R10, R130 ;  /* 0x000000820a827220 */ /* 0x000fe20000410000 */
[----:B------:R-:W-:Y:S01]  /*e2d0*/  SHF.L.U32 R8, R8, 0x1, RZ ;  /* 0x0000000108087819 */ /* 0x000fe200000006ff */
[----:B------:R-:W-:Y:S01]  /*e2e0*/  FMUL.FTZ R131, R10, R131 ;  /* 0x000000830a837220 */ /* 0x000fe20000410000 */
[----:B------:R-:W-:Y:S01]  /*e2f0*/  SEL R6, R6, 0xffffffe0, !P1 ;  /* 0xffffffe006067807 */ /* 0x000fe20004800000 */
[----:B------:R-:W-:Y:S01]  /*e300*/  FMUL.FTZ R125, R9, R125 ;  /* 0x0000007d097d7220 */ /* 0x000fe20000410000 */
[----:B------:R-:W-:Y:S01]  /*e310*/  IADD3 R12, R8, -0x10, RZ ;  /* 0xfffffff0080c7810 */ /* 0x000fe20007ffe0ff */
[C---:B------:R-:W-:Y:S01]  /*e320*/  FMUL.FTZ R126, R10.reuse, R126 ;  /* 0x0000007e0a7e7220 */ /* 0x040fe20000410000 */
[----:B------:R-:W-:Y:S01]  /*e330*/  F2FP.BF16.PACK_AB R128, R129, R128 ;  /* 0x000000808180723e */ /* 0x000fe200000010ff */
[----:B------:R-:W-:Y:S01]  /*e340*/  FMUL.FTZ R127, R10, R127 ;  /* 0x0000007f0a7f7220 */ /* 0x000fe20000410000 */
[----:B------:R-:W-:Y:S01]  /*e350*/  @P0 IADD3 R12, R8, 0x10, RZ ;  /* 0x00000010080c0810 */ /* 0x000fe20007ffe0ff */
[----:B------:R-:W-:Y:S01]  /*e360*/  FMUL.FTZ R36, R9, R36 ;  /* 0x0000002409247220 */ /* 0x000fe20000410000 */
[----:B------:R-:W-:Y:S01]  /*e370*/  F2FP.BF16.PACK_AB R130, R131, R130 ;  /* 0x000000828382723e */ /* 0x000fe200000010ff */
[----:B------:R-:W-:Y:S01]  /*e380*/  FMUL.FTZ R37, R9, R37 ;  /* 0x0000002509257220 */ /* 0x000fe20000410000 */
[----:B------:R-:W-:Y:S01]  /*e390*/  SEL R13, R13, 0xffffffc0, !P2 ;  /* 0xffffffc00d0d7807 */ /* 0x000fe20005000000 */
[C---:B------:R-:W-:Y:S01]  /*e3a0*/  FMUL.FTZ R38, R10.reuse, R38 ;  /* 0x000000260a267220 */ /* 0x040fe20000410000 */
[----:B------:R-:W-:Y:S01]  /*e3b0*/  F2FP.BF16.PACK_AB R124, R125, R124 ;  /* 0x0000007c7d7c723e */ /* 0x000fe200000010ff */
[C---:B------:R-:W-:Y:S01]  /*e3c0*/  FMUL.FTZ R39, R10.reuse, R39 ;  /* 0x000000270a277220 */ /* 0x040fe20000410000 */
[----:B------:R-:W-:Y:S01]  /*e3d0*/  F2FP.BF16.PACK_AB R126, R127, R126 ;  /* 0x0000007e7f7e723e */ /* 0x000fe200000010ff */
[----:B------:R-:W-:Y:S01]  /*e3e0*/  FMUL.FTZ R40, R9, R40 ;  /* 0x0000002809287220 */ /* 0x000fe20000410000 */
[----:B------:R-:W-:Y:S01]  /*e3f0*/  F2FP.BF16.PACK_AB R36, R37, R36 ;  /* 0x000000242524723e */ /* 0x000fe200000010ff */
[----:B------:R-:W-:Y:S01]  /*e400*/  FMUL.FTZ R41, R9, R41 ;  /* 0x0000002909297220 */ /* 0x000fe20000410000 */
[----:B------:R-:W-:Y:S01]  /*e410*/  F2FP.BF16.PACK_AB R38, R39, R38 ;  /* 0x000000262726723e */ /* 0x000fe200000010ff */
[----:B------:R-:W-:Y:S01]  /*e420*/  FMUL.FTZ R42, R10, R42 ;  /* 0x0000002a0a2a7220 */ /* 0x000fe20000410000 */
[----:B------:R-:W-:Y:S01]  /*e430*/  IADD3 R14, R8, R6, RZ ;  /* 0x00000006080e7210 */ /* 0x000fe20007ffe0ff */
[----:B------:R-:W-:Y:S01]  /*e440*/  FMUL.FTZ R43, R10, R43 ;  /* 0x0000002b0a2b7220 */ /* 0x000fe20000410000 */
[----:B------:R-:W-:Y:S01]  /*e450*/  F2FP.BF16.PACK_AB R40, R41, R40 ;  /* 0x000000282928723e */ /* 0x000fe200000010ff */
[C---:B------:R-:W-:Y:S01]  /*e460*/  FMUL.FTZ R44, R9.reuse, R44 ;  /* 0x0000002c092c7220 */ /* 0x040fe20000410000 */
[----:B------:R-:W-:Y:S01]  /*e470*/  IADD3 R15, R6, R12, RZ ;  /* 0x0000000c060f7210 */ /* 0x000fe20007ffe0ff */
[----:B------:R-:W-:Y:S01]  /*e480*/  FMUL.FTZ R45, R9, R45 ;  /* 0x0000002d092d7220 */ /* 0x000fe20000410000 */
[----:B------:R-:W-:Y:S01]  /*e490*/  F2FP.BF16.PACK_AB R42, R43, R42 ;  /* 0x0000002a2b2a723e */ /* 0x000fe200000010ff */
[----:B------:R-:W-:Y:S01]  /*e4a0*/  FMUL.FTZ R46, R10, R46 ;  /* 0x0000002e0a2e7220 */ /* 0x000fe20000410000 */
[----:B------:R-:W-:Y:S01]  /*e4b0*/  IADD3 R16, R8, R13, RZ ;  /* 0x0000000d08107210 */ /* 0x000fe20007ffe0ff */
[C---:B------:R-:W-:Y:S01]  /*e4c0*/  FMUL.FTZ R47, R10.reuse, R47 ;  /* 0x0000002f0a2f7220 */ /* 0x040fe20000410000 */
[----:B------:R-:W-:Y:S01]  /*e4d0*/  F2FP.BF16.PACK_AB R44, R45, R44 ;  /* 0x0000002c2d2c723e */ /* 0x000fe200000010ff */
[C---:B------:R-:W-:Y:S01]  /*e4e0*/  FMUL.FTZ R48, R9.reuse, R48 ;  /* 0x0000003009307220 */ /* 0x040fe20000410000 */
[----:B------:R-:W-:Y:S01]  /*e4f0*/  STS [R8], R128 ;  /* 0x0000008008007388 */ /* 0x000fe20000000800 */
[----:B------:R-:W-:Y:S01]  /*e500*/  FMUL.FTZ R49, R9, R49 ;  /* 0x0000003109317220 */ /* 0x000fe20000410000 */
[----:B------:R-:W-:Y:S01]  /*e510*/  F2FP.BF16.PACK_AB R46, R47, R46 ;  /* 0x0000002e2f2e723e */ /* 0x000fe200000010ff */
[C---:B------:R-:W-:Y:S01]  /*e520*/  FMUL.FTZ R50, R10.reuse, R50 ;  /* 0x000000320a327220 */ /* 0x040fe20000410000 */
[----:B------:R-:W-:Y:S01]  /*e530*/  STS [R8+0x400], R130 ;  /* 0x0004008208007388 */ /* 0x000fe20000000800 */
[C---:B------:R-:W-:Y:S01]  /*e540*/  FMUL.FTZ R51, R10.reuse, R51 ;  /* 0x000000330a337220 */ /* 0x040fe20000410000 */
[----:B------:R-:W-:Y:S01]  /*e550*/  F2FP.BF16.PACK_AB R48, R49, R48 ;  /* 0x000000303130723e */ /* 0x000fe200000010ff */
[----:B------:R-:W-:Y:S01]  /*e560*/  FMUL.FTZ R52, R9, R52 ;  /* 0x0000003409347220 */ /* 0x000fe20000410000 */
[----:B------:R-:W-:Y:S01]  /*e570*/  IADD3 R17, R13, R12, RZ ;  /* 0x0000000c0d117210 */ /* 0x000fe20007ffe0ff */
[----:B------:R-:W-:Y:S01]  /*e580*/  FMUL.FTZ R53, R9, R53 ;  /* 0x0000003509357220 */ /* 0x000fe20000410000 */
[----:B------:R-:W-:Y:S01]  /*e590*/  F2FP.BF16.PACK_AB R50, R51, R50 ;  /* 0x000000323332723e */ /* 0x000fe200000010ff */
[C---:B------:R-:W-:Y:S01]  /*e5a0*/  FMUL.FTZ R54, R10.reuse, R54 ;  /* 0x000000360a367220 */ /* 0x040fe20000410000 */
[----:B------:R-:W-:Y:S01]  /*e5b0*/  STS [R12], R124 ;  /* 0x0000007c0c007388 */ /* 0x000fe20000000800 */
[C---:B------:R-:W-:Y:S01]  /*e5c0*/  FMUL.FTZ R55, R10.reuse, R55 ;  /* 0x000000370a377220 */ /* 0x040fe20000410000 */
[----:B------:R-:W-:Y:S01]  /*e5d0*/  F2FP.BF16.PACK_AB R52, R53, R52 ;  /* 0x000000343534723e */ /* 0x000fe200000010ff */
[C---:B------:R-:W-:Y:S01]  /*e5e0*/  FMUL.FTZ R56, R9.reuse, R56 ;  /* 0x0000003809387220 */ /* 0x040fe20000410000 */
[----:B------:R-:W-:Y:S01]  /*e5f0*/  STS [R12+0x400], R126 ;  /* 0x0004007e0c007388 */ /* 0x000fe20000000800 */
        /* <DEDUP_REMOVED lines=13> */
[----:B------:R-:W-:Y:S01]  /*e6d0*/  IADD3 R13, R15, R13, RZ ;  /* 0x0000000d0f0d7210 */ /* 0x000fe20007ffe0ff */
[----:B------:R-:W-:Y:S01]  /*e6e0*/  FMUL.FTZ R64, R9, R64 ;  /* 0x0000004009407220 */ /* 0x000fe20000410000 */
[----:B------:R-:W-:Y:S01]  /*e6f0*/  F2FP.BF16.PACK_AB R60, R61, R60 ;  /* 0x0000003c3d3c723e */ /* 0x000fe200000010ff */
        /* <DEDUP_REMOVED lines=106> */
[----:B------:R-:W-:Y:S01]  /*eda0*/  FMUL.FTZ R112, R9, R112 ;  /* 0x0000007009707220 */ /* 0x000fe20000410000 */
[----:B------:R-:W-:Y:S01]  /*edb0*/  STS [R8+0x4000], R92 ;  /* 0x0040005c08007388 */ /* 0x000fe20000000800 */
[C---:B------:R-:W-:Y:S01]  /*edc0*/  FMUL.FTZ R118, R10.reuse, R118 ;  /* 0x000000760a767220 */ /* 0x040fe20000410000 */
[----:B------:R-:W-:Y:S01]  /*edd0*/  F2FP.BF16.PACK_AB R116, R117, R116 ;  /* 0x000000747574723e */ /* 0x000fe200000010ff */
[C---:B------:R-:W-:Y:S01]  /*ede0*/  FMUL.FTZ R119, R10.reuse, R119 ;  /* 0x000000770a777220 */ /* 0x040fe20000410000 */
[----:B------:R-:W-:Y:S01]  /*edf0*/  STS [R8+0x4400], R94 ;  /* 0x0044005e08007388 */ /* 0x000fe20000000800 */
[C---:B------:R-:W-:Y:S01]  /*ee00*/  FMUL.FTZ R114, R10.reuse, R114 ;  /* 0x000000720a727220 */ /* 0x040fe20000410000 */
[----:B------:R-:W-:Y:S01]  /*ee10*/  @!UP3 UMOV UR24, URZ ;  /* 0x0000003f0018bc82 */ /* 0x000fe20008000000 */
[----:B------:R-:W-:Y:S01]  /*ee20*/  FMUL.FTZ R9, R9, R113 ;  /* 0x0000007109097220 */ /* 0x000fe20000410000 */
[----:B------:R-:W-:Y:S01]  /*ee30*/  F2FP.BF16.PACK_AB R118, R119, R118 ;  /* 0x000000767776723e */ /* 0x000fe200000010ff */
[----:B------:R-:W-:Y:S01]  /*ee40*/  FMUL.FTZ R10, R10, R115 ;  /* 0x000000730a0a7220 */ /* 0x000fe20000410000 */
[----:B------:R-:W-:Y:S01]  /*ee50*/  STS [R12+0x4000], R96 ;  /* 0x004000600c007388 */ /* 0x000fe20000000800 */
[----:B------:R-:W-:Y:S01]  /*ee60*/  @UP3 UMOV UR24, UR21 ;  /* 0x0000001500183c82 */ /* 0x000fe20008000000 */
[----:B------:R-:W-:Y:S01]  /*ee70*/  F2FP.BF16.PACK_AB R9, R9, R112 ;  /* 0x000000700909723e */ /* 0x000fe200000010ff */
[----:B------:R-:W-:Y:S01]  /*ee80*/  @!UP3 UMOV UR25, URZ ;  /* 0x0000003f0019bc82 */ /* 0x000fe20008000000 */
[----:B------:R-:W-:Y:S01]  /*ee90*/  STS [R12+0x4400], R98 ;  /* 0x004400620c007388 */ /* 0x000fe20000000800 */
[----:B------:R-:W-:Y:S01]  /*eea0*/  F2FP.BF16.PACK_AB R10, R10, R114 ;  /* 0x000000720a0a723e */ /* 0x000fe200000010ff */
[----:B------:R-:W-:Y:S01]  /*eeb0*/  USHF.R.S32.HI UR4, URZ, 0x1f, UR5 ;  /* 0x0000001f3f047899 */ /* 0x000fe20008011405 */
[----:B--2---:R-:W-:Y:S01]  /*eec0*/  @P4 FMUL.FTZ R5, R5, 0.69314718246459960938 ;  /* 0x3f31721805054820 */ /* 0x004fe20000410000 */
[----:B------:R-:W-:Y:S01]  /*eed0*/  STS [R14+0x4000], R100 ;  /* 0x004000640e007388 */ /* 0x000fe20000000800 */
[----:B------:R-:W-:-:S02]  /*eee0*/  @UP3 USHF.R.S32.HI UR25, URZ, 0x1f, UR21 ;  /* 0x0000001f3f193899 */ /* 0x000fc40008011415 */
[----:B------:R-:W-:Y:S01]  /*eef0*/  USHF.R.S32.HI UR6, URZ, 0x1f, UR12 ;  /* 0x0000001f3f067899 */ /* 0x000fe2000801140c */
[----:B------:R-:W-:Y:S01]  /*ef00*/  STS [R14+0x4400], R102 ;  /* 0x004400660e007388 */ /* 0x000fe20000000800 */
[----:B------:R-:W-:Y:S02]  /*ef10*/  UIADD3 UR5, UP2, UP1, UR5, UR24, UR12 ;  /* 0x0000001805057290 */ /* 0x000fe4000f95e00c */
[----:B------:R-:W-:Y:S01]  /*ef20*/  @!UP0 UMOV UR20, UR22 ;  /* 0x0000001600148c82 */ /* 0x000fe20008000000 */
[----:B------:R-:W-:Y:S01]  /*ef30*/  STS [R15+0x4000], R120 ;  /* 0x004000780f007388 */ /* 0x000fe20000000800 */
[----:B------:R-:W-:-:S03]  /*ef40*/  UIADD3.X UR4, UR4, UR25, UR6, UP2, UP1 ;  /* 0x0000001904047290 */ /* 0x000fc600097e2406 */
        /* <DEDUP_REMOVED lines=9> */
[----:B------:R-:W-:Y:S06]  /*efe0*/  BAR.SYNC.DEFER_BLOCKING 0x0 ;  /* 0x0000000000007b1d */ /* 0x000fec0000010000 */
[----:B------:R-:W3:Y:S01]  /*eff0*/  S2R R6, SR_TID.X ;  /* 0x0000000000067919 */ /* 0x000ee20000002100 */
[----:B-1----:R-:W-:-:S04]  /*f000*/  LOP3.LUT R9, R7, 0xffffffe0, RZ, 0xc0, !PT ;  /* 0xffffffe007097812 */ /* 0x002fc800078ec0ff */
[----:B------:R-:W-:Y:S02]  /*f010*/  IADD3 R9, -R9, R2, RZ ;  /* 0x0000000209097210 */ /* 0x000fe40007ffe1ff */
[----:B--2---:R-:W-:Y:S01]  /*f020*/  SHF.R.S32.HI R10, RZ, 0x1f, R11 ;  /* 0x0000001fff0a7819 */ /* 0x004fe2000001140b */
[----:B------:R1:W2:Y:S01]  /*f030*/  LDS.128 R52, [R195] ;  /* 0x00000000c3347984 */ /* 0x0002a20000000c00 */
[----:B------:R-:W-:Y:S02]  /*f040*/  LOP3.LUT P0, RZ, R9, 0x3, RZ, 0xc0, !PT ;  /* 0x0000000309ff7812 */ /* 0x000fe4000780c0ff */
[----:B------:R-:W-:Y:S01]  /*f050*/  LEA.HI R10, R10, R11, RZ, 0x2 ;  /* 0x0000000b0a0a7211 */ /* 0x000fe200078f10ff */
[----:B------:R1:W4:Y:S01]  /*f060*/  LDS.128 R48, [R195+0x800] ;  /* 0x00080000c3307984 */ /* 0x0003220000000c00 */
[----:B---3--:R-:W-:-:S03]  /*f070*/  SHF.R.S32.HI R8, RZ, 0x1f, R6 ;  /* 0x0000001fff087819 */ /* 0x008fc60000011406 */
[----:B------:R1:W3:Y:S01]  /*f080*/  LDS.128 R44, [R195+0x1000] ;  /* 0x00100000c32c7984 */ /* 0x0002e20000000c00 */
[----:B------:R-:W-:Y:S02]  /*f090*/  LOP3.LUT R10, R10, 0xffffffc, RZ, 0xc0, !PT ;  /* 0x0ffffffc0a0a7812 */ /* 0x000fe400078ec0ff */
[----:B------:R-:W-:Y:S01]  /*f0a0*/  LEA.HI R7, R8, R6, RZ, 0x5 ;  /* 0x0000000608077211 */ /* 0x000fe200078f28ff */
[----:B------:R1:W1:Y:S01]  /*f0b0*/  LDS.128 R40, [R195+0x1800] ;  /* 0x00180000c3287984 */ /* 0x0002620000000c00 */
[----:B------:R-:W-:Y:S02]  /*f0c0*/  IADD3 R11, R11, -R10, RZ ;  /* 0x8000000a0b0b7210 */ /* 0x000fe40007ffe0ff */
[----:B------:R-:W-:Y:S01]  /*f0d0*/  LOP3.LUT R7, R7, 0xffffffe0, RZ, 0xc0, !PT ;  /* 0xffffffe007077812 */ /* 0x000fe200078ec0ff */
[----:B------:R1:W1:Y:S01]  /*f0e0*/  LDS.128 R36, [R195+0x2000] ;  /* 0x00200000c3247984 */ /* 0x0002620000000c00 */
[----:B------:R-:W-:Y:S02]  /*f0f0*/  MOV R10, 0x7f800000 ;  /* 0x7f800000000a7802 */ /* 0x000fe40000000f00 */
[----:B------:R-:W-:Y:S01]  /*f100*/  IADD3 R9, -R7, R6, RZ ;  /* 0x0000000607097210 */ /* 0x000fe20007ffe1ff */
[----:B------:R1:W1:Y:S01]  /*f110*/  LDS.128 R32, [R195+0x2800] ;  /* 0x00280000c3207984 */ /* 0x0002620000000c00 */
[----:B------:R5:W5:Y:S03]  /*f120*/  @P3 MUFU.LG2 R7, R4 ;  /* 0x0000000400073308 */ /* 0x000b660000000c00 */
[----:B------:R1:W1:Y:S04]  /*f130*/  LDS.128 R28, [R195+0x3000] ;  /* 0x00300000c31c7984 */ /* 0x0002680000000c00 */
[----:B------:R1:W1:Y:S04]  /*f140*/  LDS.128 R24, [R195+0x3800] ;  /* 0x00380000c3187984 */ /* 0x0002680000000c00 */
[----:B------:R1:W1:Y:S04]  /*f150*/  LDS.128 R20, [R195+0x4000] ;  /* 0x00400000c3147984 */ /* 0x0002680000000c00 */
[----:B------:R1:W1:Y:S01]  /*f160*/  LDS.128 R16, [R195+0x4800] ;  /* 0x00480000c3107984 */ /* 0x0002620000000c00 */
[----:B-----5:R-:W-:Y:S01]  /*f170*/  SHF.R.S32.HI R4, RZ, 0x1f, R9 ;  /* 0x0000001fff047819 */ /* 0x020fe20000011409 */
[----:B------:R-:W-:-:S02]  /*f180*/  @P3 FMUL.FTZ R7, R7, 0.69314718246459960938 ;  /* 0x3f31721807073820 */ /* 0x000fc40000410000 */
[----:B------:R1:W1:Y:S01]  /*f190*/  LDS.128 R12, [R195+0x5000] ;  /* 0x00500000c30c7984 */ /* 0x0002620000000c00 */
[----:B------:R-:W-:Y:S01]  /*f1a0*/  LEA.HI R4, R4, R9, RZ, 0x2 ;  /* 0x0000000904047211 */ /* 0x000fe200078f10ff */
[----:B------:R-:W-:Y:S01]  /*f1b0*/  @P3 FFMA.FTZ R10, R3, c[0x0][0x238], R7 ;  /* 0x00008e00030a3a23 */ /* 0x000fe20000010007 */
[----:B------:R-:W-:Y:S01]  /*f1c0*/  MOV R9, 0x7f800000 ;  /* 0x7f80000000097802 */ /* 0x000fe20000000f00 */
[----:B------:R1:W1:Y:S01]  /*f1d0*/  LDS.128 R56, [R195+0x5800] ;  /* 0x00580000c3387984 */ /* 0x0002620000000c00 */
[----:B------:R-:W-:Y:S01]  /*f1e0*/  SHF.R.S32.HI R4, RZ, 0x2, R4 ;  /* 0x00000002ff047819 */ /* 0x000fe20000011404 */
[----:B------:R-:W-:-:S03]  /*f1f0*/  @P4 FFMA.FTZ R9, R132, c[0x0][0x238], R5 ;  /* 0x00008e0084094a23 */ /* 0x000fc60000010005 */
[----:B------:R-:W-:Y:S01]  /*f200*/  LEA R4, R11, R4, 0x4 ;  /* 0x000000040b047211 */ /* 0x000fe200078e20ff */
[----:B------:R-:W-:Y:S05]  /*f210*/  @P0 BRA `(.L_x_316) ;  /* 0x0000010000000947 */ /* 0x000fea0003800000 */
[----:B--234-:R-:W-:Y:S01]  /*f220*/  UIMAD UR6, UR9, -0x40, UR16 ;  /* 0xffffffc0090678a4 */ /* 0x01cfe2000f8e0210 */
[----:B------:R-:W-:-:S05]  /*f230*/  IADD3 R5, R4, 0x8, RZ ;  /* 0x0000000804057810 */ /* 0x000fca0007ffe0ff */
[----:B------:R-:W-:Y:S02]  /*f240*/  ISETP.GE.AND P3, PT, R4, UR6, PT ;  /* 0x0000000604007c0c */ /* 0x000fe4000bf66270 */
[----:B------:R-:W-:-:S11]  /*f250*/  ISETP.GE.AND P2, PT, R5, UR6, PT ;  /* 0x0000000605007c0c */ /* 0x000fd6000bf46270 */
[----:B------:R-:W-:Y:S02]  /*f260*/  @!P3 IMAD R3, R4, UR17, RZ ;  /* 0x000000110403bc24 */ /* 0x000fe4000f8e02ff */
[----:B------:R-:W-:-:S03]  /*f270*/  @!P2 IMAD R5, R5, UR17, RZ ;  /* 0x000000110505ac24 */ /* 0x000fc6000f8e02ff */
[----:B------:R-:W-:Y:S02]  /*f280*/  @!P3 IADD3 R4, P1, R3, UR5, RZ ;  /* 0x000000050304bc10 */ /* 0x000fe4000ff3e0ff */
[----:B------:R-:W-:Y:S02]  /*f290*/  @!P2 IADD3 R7, P0, R5, UR5, RZ ;  /* 0x000000050507ac10 */ /* 0x000fe4000ff1e0ff */
[----:B------:R-:W-:Y:S02]  /*f2a0*/  @!P3 LEA.HI.X.SX32 R3, R3, UR4, 0x1, P1 ;  /* 0x000000040303bc11 */ /* 0x000fe400088f0eff */
[----:B------:R-:W-:Y:S02]  /*f2b0*/  @!P2 LEA.HI.X.SX32 R5, R5, UR4, 0x1, P0 ;  /* 0x000000040505ac11 */ /* 0x000fe400080f0eff */
[----:B------:R-:W-:Y:S02]  /*f2c0*/  @!P3 LEA R62, P1, R4, c[0x0][0x200], 0x2 ;  /* 0x00008000043eba11 */ /* 0x000fe400078210ff */
[----:B------:R-:W-:-:S02]  /*f2d0*/  @!P2 LEA R60, P0, R7, c[0x0][0x200], 0x2 ;  /* 0x00008000073caa11 */ /* 0x000fc400078010ff */
[----:B------:R-:W-:Y:S02]  /*f2e0*/  @!P3 LEA.HI.X R63, R4, c[0x0][0x204], R3, 0x2, P1 ;  /* 0x00008100043fba11 */ /* 0x000fe400008f1403 */
[----:B------:R-:W-:-:S03]  /*f2f0*/  @!P2 LEA.HI.X R61, R7, c[0x0][0x204], R5, 0x2, P0 ;  /* 0x00008100073daa11 */ /* 0x000fc600000f1405 */
[----:B------:R2:W-:Y:S04]  /*f300*/  @!P3 STG.E [R62.64], R9 ;  /* 0x000000093e00b986 */ /* 0x0005e8000c101912 */
[----:B------:R2:W-:Y:S02]  /*f310*/  @!P2 STG.E [R60.64], R10 ;  /* 0x0000000a3c00a986 */ /* 0x0005e4000c101912 */
.L_x_316:
[----:B--234-:R-:W-:Y:S05]  /*f320*/  BSYNC B0 ;  /* 0x0000000000007941 */ /* 0x01cfea0003800000 */
.L_x_315:
[----:B------:R-:W2:Y:S01]  /*f330*/  S2R R3, SR_CTAID.Z ;  /* 0x0000000000037919 */ /* 0x000ea20000002700 */
[----:B------:R-:W-:Y:S01]  /*f340*/  LEA.HI R4, R0, R2, RZ, 0x3 ;  /* 0x0000000200047211 */ /* 0x000fe200078f18ff */
[----:B------:R-:W-:Y:S01]  /*f350*/  UIMAD UR9, UR9, -0x40, UR16 ;  /* 0xffffffc0090978a4 */ /* 0x000fe2000f8e0210 */
[----:B------:R-:W-:Y:S01]  /*f360*/  SHF.R.S32.HI R0, RZ, 0x1f, R202 ;  /* 0x0000001fff007819 */ /* 0x000fe200000114ca */
[----:B------:R-:W-:Y:S01]  /*f370*/  USHF.R.S32.HI UR6, URZ, 0x1f, UR11 ;  /* 0x0000001f3f067899 */ /* 0x000fe2000801140b */
[----:B------:R-:W-:Y:S01]  /*f380*/  IADD3 R10, P0, R202, UR20, RZ ;  /* 0x00000014ca0a7c10 */ /* 0x000fe2000ff1e0ff */
[----:B------:R-:W-:Y:S01]  /*f390*/  ULDC.64 UR4, c[0x0][0x1f0] ;  /* 0x00007c0000047ab9 */ /* 0x000fe20000000a00 */
[----:B------:R-:W-:Y:S01]  /*f3a0*/  SHF.R.S32.HI R2, RZ, 0x3, R4 ;  /* 0x00000003ff027819 */ /* 0x000fe20000011404 */
[----:B------:R-:W-:Y:S01]  /*f3b0*/  UIMAD UR4, UR6, UR4, URZ ;  /* 0x00000004060472a4 */ /* 0x000fe2000f8e023f */
[----:B------:R-:W-:Y:S01]  /*f3c0*/  IADD3.X R11, R0, UR7, RZ, P0, !PT ;  /* 0x00000007000b7c10 */ /* 0x000fe200087fe4ff */
[----:B------:R-:W-:Y:S01]  /*f3d0*/  IMAD.U32 R0, RZ, RZ, UR13 ;  /* 0x0000000dff007e24 */ /* 0x000fe2000f8e00ff */
[----:B------:R-:W-:Y:S01]  /*f3e0*/  ISETP.GE.AND P0, PT, R2, UR9, PT ;  /* 0x0000000902007c0c */ /* 0x000fe2000bf06270 */
[----:B------:R-:W-:Y:S01]  /*f3f0*/  UIMAD UR4, UR11, UR5, UR4 ;  /* 0x000000050b0472a4 */ /* 0x000fe2000f8e0204 */
[----:B------:R-:W-:Y:S01]  /*f400*/  LEA.HI R6, R8, R6, RZ, 0x3 ;  /* 0x0000000608067211 */ /* 0x000fe200078f18ff */
[----:B------:R-:W-:Y:S03]  /*f410*/  BSSY B0, `(.L_x_317) ;  /* 0x0000014000007945 */ /* 0x000fe60003800000 */
[----:B------:R-:W-:-:S04]  /*f420*/  SHF.R.S32.HI R8, RZ, 0x3, R6 ;  /* 0x00000003ff087819 */ /* 0x000fc80000011406 */
[----:B------:R-:W-:Y:S01]  /*f430*/  SHF.R.S32.HI R9, RZ, 0x1f, R8 ;  /* 0x0000001fff097819 */ /* 0x000fe20000011408 */
[----:B--2---:R-:W-:-:S04]  /*f440*/  IMAD.WIDE.U32 R6, R3, c[0x0][0x1f0], R10 ;  /* 0x00007c0003067a25 */ /* 0x004fc800078e000a */
[----:B------:R-:W-:Y:S01]  /*f450*/  IMAD.WIDE R8, R0, 0x40, R8 ;  /* 0x0000004000087825 */ /* 0x000fe200078e0208 */
[----:B------:R-:W-:Y:S01]  /*f460*/  IADD3 R11, R7, UR4, RZ ;  /* 0x00000004070b7c10 */ /* 0x000fe2000fffe0ff */
        /* <DEDUP_REMOVED lines=14> */
.L_x_318:
[----:B------:R-:W-:Y:S05]  /*f550*/  BSYNC B0 ;  /* 0x0000000000007941 */ /* 0x000fea0003800000 */
.L_x_317:
[----:B------:R-:W-:Y:S01]  /*f560*/  LEA.HI.SX32 R0, R4, 0x10, 0x1d ;  /* 0x0000001004007811 */ /* 0x000fe200078feaff */
[----:B------:R-:W-:Y:S03]  /*f570*/  BSSY B0, `(.L_x_319) ;  /* 0x0000013000007945 */ /* 0x000fe60003800000 */
[----:B------:R-:W-:-:S13]  /*f580*/  ISETP.GE.AND P0, PT, R0, UR9, PT ;  /* 0x0000000900007c0c */ /* 0x000fda000bf06270 */
[----:B------:R-:W-:Y:S05]  /*f590*/  @P0 BRA `(.L_x_320) ;  /* 0x0000010000000947 */ /* 0x000fea0003800000 */
[----:B------:R-:W-:Y:S01]  /*f5a0*/  IADD3 R2, P0, R8, 0x10, RZ ;  /* 0x0000001008027810 */ /* 0x000fe20007f1e0ff */
[----:B-12---:R-:W-:Y:S01]  /*f5b0*/  IMAD.MOV.U32 R20, RZ, RZ, R6 ;  /* 0x000000ffff147224 */ /* 0x006fe200078e0006 */
        /* <DEDUP_REMOVED lines=14> */
.L_x_320:
[----:B------:R-:W-:Y:S05]  /*f6a0*/  BSYNC B0 ;  /* 0x0000000000007941 */ /* 0x000fea0003800000 */
.L_x_319:
[----:B------:R-:W-:Y:S01]  /*f6b0*/  LEA.HI.SX32 R0, R4, 0x20, 0x1d ;  /* 0x0000002004007811 */ /* 0x000fe200078feaff */
[----:B------:R-:W-:Y:S03]  /*f6c0*/  BSSY B0, `(.L_x_321) ;  /* 0x0000013000007945 */ /* 0x000fe60003800000 */
[----:B------:R-:W-:-:S13]  /*f6d0*/  ISETP.GE.AND P0, PT, R0, UR9, PT ;  /* 0x0000000900007c0c */ /* 0x000fda000bf06270 */
        /* <DEDUP_REMOVED lines=17> */
.L_x_322:
[----:B------:R-:W-:Y:S05]  /*f7f0*/  BSYNC B0 ;  /* 0x0000000000007941 */ /* 0x000fea0003800000 */
.L_x_321:
[----:B------:R-:W-:-:S04]  /*f800*/  LEA.HI.SX32 R4, R4, 0x30, 0x1d ;  /* 0x0000003004047811 */ /* 0x000fc800078feaff */
[----:B------:R-:W-:-:S13]  /*f810*/  ISETP.GE.AND P0, PT, R4, UR9, PT ;  /* 0x0000000904007c0c */ /* 0x000fda000bf06270 */
[----:B------:R-:W-:Y:S05]  /*f820*/  @P0 EXIT ;  /* 0x000000000000094d */ /* 0x000fea0003800000 */
[----:B------:R-:W-:Y:S01]  /*f830*/  IADD3 R0, P0, R8, 0x30, RZ ;  /* 0x0000003008007810 */ /* 0x000fe20007f1e0ff */
[----:B-1----:R-:W-:Y:S01]  /*f840*/  IMAD.MOV.U32 R2, RZ, RZ, R6 ;  /* 0x000000ffff027224 */ /* 0x002fe200078e0006 */
[----:B------:R-:W-:Y:S02]  /*f850*/  MOV R3, R11 ;  /* 0x0000000b00037202 */ /* 0x000fe40000000f00 */
        /* <DEDUP_REMOVED lines=15> */
.L_x_276:
[----:B------:R-:W-:Y:S01]  /*f950*/  UISETP.NE.AND UP4, UPT, UR10, -0x1, UPT ;  /* 0xffffffff0a00788c */ /* 0x000fe2000bf85270 */
[----:B------:R-:W-:Y:S01]  /*f960*/  LEA.HI R2, R2, R8, RZ, 0x3 ;  /* 0x0000000802027211 */ /* 0x000fe200078f18ff */
[----:B------:R-:W-:Y:S01]  /*f970*/  ULDC.U8 UR20, c[0x0][0x329] ;  /* 0x0000ca4000147ab9 */ /* 0x000fe20000000000 */
[----:B------:R-:W1:Y:S01]  /*f980*/  S2R R10, SR_CTAID.Z ;  /* 0x00000000000a7919 */ /* 0x000e620000002700 */
[----:B------:R-:W-:Y:S01]  /*f990*/  UISETP.NE.AND UP3, UPT, UR20, URZ, UPT ;  /* 0x0000003f1400728c */ /* 0x000fe2000bf65270 */
[----:B------:R-:W-:Y:S01]  /*f9a0*/  LOP3.LUT R0, R2, 0xfffffff8, RZ, 0xc0, !PT ;  /* 0xfffffff802007812 */ /* 0x000fe200078ec0ff */
[----:B------:R-:W-:Y:S01]  /*f9b0*/  ULDC.64 UR4, c[0x0][0x1e0] ;  /* 0x0000780000047ab9 */ /* 0x000fe20000000a00 */
[----:B------:R-:W-:Y:S01]  /*f9c0*/  SHF.R.S32.HI R14, RZ, 0x3, R2 ;  /* 0x00000003ff0e7819 */ /* 0x000fe20000011402 */
[----:B------:R-:W-:Y:S01]  /*f9d0*/  ULDC.64 UR6, c[0x0][0x1e8] ;  /* 0x00007a0000067ab9 */ /* 0x000fe20000000a00 */
[----:B------:R-:W-:Y:S01]  /*f9e0*/  IMAD.U32 R16, RZ, RZ, UR13 ;  /* 0x0000000dff107e24 */ /* 0x000fe2000f8e00ff */
[----:B------:R-:W-:Y:S01]  /*f9f0*/  USHF.R.S32.HI UR17, URZ, 0x1f, UR11 ;  /* 0x0000001f3f117899 */ /* 0x000fe2000801140b */
[----:B------:R-:W-:Y:S01]  /*fa00*/  IMAD.IADD R8, R8, 0x1, -R0 ;  /* 0x0000000108087824 */ /* 0x000fe200078e0a00 */
[----:B------:R-:W-:Y:S01]  /*fa10*/  @!UP4 USHF.R.S32.HI UR22, URZ, 0x1f, UR12 ;  /* 0x0000001f3f16c899 */ /* 0x000fe2000801140c */
[--C-:B------:R-:W-:Y:S01]  /*fa20*/  SHF.R.S32.HI R15, RZ, 0x1f, R14.reuse ;  /* 0x0000001fff0f7819 */ /* 0x100fe2000001140e */
[----:B------:R-:W-:Y:S01]  /*fa30*/  @UP4 UIMAD.WIDE.U32 UR8, UR10, UR6, URZ ;  /* 0x000000060a0842a5 */ /* 0x000fe2000f8e003f */
[----:B------:R-:W-:Y:S01]  /*fa40*/  IMAD.SHL.U32 R6, R8, 0x8, RZ ;  /* 0x0000000808067824 */ /* 0x000fe200078e00ff */
[----:B------:R-:W-:Y:S01]  /*fa50*/  @!UP4 UIMAD UR22, UR22, UR4, URZ ;  /* 0x000000041616c2a4 */ /* 0x000fe2000f8e023f */
[----:B------:R-:W-:Y:S01]  /*fa60*/  BSSY B0, `(.L_x_323) ;  /* 0x000003d000007945 */ /* 0x000fe20003800000 */
[----:B------:R-:W-:Y:S01]  /*fa70*/  ULDC.U8 UR21, c[0x0][0x328] ;  /* 0x0000ca0000157ab9 */ /* 0x000fe20000000000 */
[----:B------:R-:W-:Y:S01]  /*fa80*/  IMAD.WIDE R16, R16, 0x40, R14 ;  /* 0x0000004010107825 */ /* 0x000fe200078e020e */
[----:B------:R-:W-:-:S02]  /*fa90*/  @!UP4 UIMAD.WIDE.U32 UR24, UR12, UR4, URZ ;  /* 0x000000040c18c2a5 */ /* 0x000fc4000f8e003f */
[----:B------:R-:W-:Y:S02]  /*faa0*/  @!UP4 UIMAD UR22, UR12, UR5, UR22 ;  /* 0x000000050c16c2a4 */ /* 0x000fe4000f8e0216 */
[----:B------:R-:W-:Y:S02]  /*fab0*/  UISETP.NE.AND UP2, UPT, UR21, URZ, UPT ;  /* 0x0000003f1500728c */ /* 0x000fe4000bf45270 */
[----:B------:R-:W-:Y:S02]  /*fac0*/  ULDC.64 UR4, c[0x0][0x1f0] ;  /* 0x00007c0000047ab9 */ /* 0x000fe40000000a00 */
[----:B------:R-:W-:Y:S02]  /*fad0*/  UIMAD UR4, UR17, UR4, URZ ;  /* 0x00000004110472a4 */ /* 0x000fe4000f8e023f */
[----:B------:R-:W-:Y:S02]  /*fae0*/  @!UP3 UISETP.NE.AND UP1, UPT, UR21, URZ, UPT ;  /* 0x0000003f1500b28c */ /* 0x000fe4000bf25270 */
[----:B------:R-:W-:-:S02]  /*faf0*/  @UP4 UMOV UR17, UR8 ;  /* 0x0000000800114c82 */ /* 0x000fc40008000000 */
[----:B------:R-:W-:Y:S02]  /*fb00*/  @UP4 UIMAD UR7, UR10, UR7, UR9 ;  /* 0x000000070a0742a4 */ /* 0x000fe4000f8e0209 */
[----:B------:R-:W-:Y:S02]  /*fb10*/  ULDC UR15, c[0x0][0x214] ;  /* 0x00008500000f7ab9 */ /* 0x000fe40000000800 */
[----:B------:R-:W-:Y:S02]  /*fb20*/  @UP3 ULDC UR8, c[0x0][0x210] ;  /* 0x0000840000083ab9 */ /* 0x000fe40000000800 */
[----:B------:R-:W-:Y:S02]  /*fb30*/  UISETP.EQ.AND UP2, UPT, UR20, URZ, UP2 ;  /* 0x0000003f1400728c */ /* 0x000fe40009742270 */
[----:B------:R-:W-:Y:S02]  /*fb40*/  ULDC UR9, c[0x0][0x234] ;  /* 0x00008d0000097ab9 */ /* 0x000fe40000000800 */
[----:B------:R-:W-:-:S02]  /*fb50*/  @UP3 UIMAD UR8, UR8, UR15, URZ ;  /* 0x0000000f080832a4 */ /* 0x000fc4000f8e023f */
[----:B------:R-:W-:Y:S02]  /*fb60*/  @!UP3 USEL UR8, UR15, UR9, !UP1 ;  /* 0x000000090f08b287 */ /* 0x000fe4000c800000 */
[----:B------:R-:W-:Y:S02]  /*fb70*/  UISETP.NE.OR UP0, UPT, UR10, -0x1, !UP2 ;  /* 0xffffffff0a00788c */ /* 0x000fe4000d705670 */
[----:B------:R-:W-:Y:S02]  /*fb80*/  ULDC UR6, c[0x0][0x1c0] ;  /* 0x0000700000067ab9 */ /* 0x000fe40000000800 */
[----:B------:R-:W-:Y:S02]  /*fb90*/  @UP3 UMOV UR23, 0x1 ;  /* 0x0000000100173882 */ /* 0x000fe40000000000 */
[----:B------:R-:W-:Y:S02]  /*fba0*/  @!UP3 UIMAD UR23, UR8, UR6, URZ ;  /* 0x000000060817b2a4 */ /* 0x000fe4000f8e023f */
[----:B------:R-:W-:-:S02]  /*fbb0*/  @!UP4 UMOV UR17, UR24 ;  /* 0x000000180011cc82 */ /* 0x000fc40008000000 */
[----:B------:R-:W-:Y:S01]  /*fbc0*/  @!UP4 UIADD3 UR7, UR25, UR22, URZ ;  /* 0x000000161907c290 */ /* 0x000fe2000fffe03f */
[C---:B------:R-:W-:Y:S01]  /*fbd0*/  IADD3 R4, P0, R6.reuse, UR17, RZ ;  /* 0x0000001106047c10 */ /* 0x040fe2000ff1e0ff */
[----:B------:R-:W-:Y:S02]  /*fbe0*/  UIADD3 UR16, -UR14, UR16, URZ ;  /* 0x000000100e107290 */ /* 0x000fe4000fffe13f */
[----:B------:R-:W-:Y:S02]  /*fbf0*/  UIMAD UR23, UR12, UR23, URZ ;  /* 0x000000170c1772a4 */ /* 0x000fe4000f8e023f */
[----:B------:R-:W-:Y:S01]  /*fc00*/  @!UP0 UIMAD UR10, UR12, UR15, URZ ;  /* 0x0000000f0c0a82a4 */ /* 0x000fe2000f8e023f */
[----:B------:R-:W-:Y:S01]  /*fc10*/  LEA.HI.X.SX32 R5, R6, UR7, 0x1, P0 ;  /* 0x0000000706057c11 */ /* 0x000fe200080f0eff */
[----:B------:R-:W-:Y:S01]  /*fc20*/  USEL UR23, UR23, URZ, !UP2 ;  /* 0x0000003f17177287 */ /* 0x000fe2000d000000 */
[----:B------:R-:W-:Y:S01]  /*fc30*/  ISETP.GE.AND P0, PT, R14, UR16, PT ;  /* 0x000000100e007c0c */ /* 0x000fe2000bf06270 */
[----:B------:R-:W-:-:S02]  /*fc40*/  @UP3 ULDC UR26, c[0x0][0x210] ;  /* 0x00008400001a3ab9 */ /* 0x000fc40000000800 */
[----:B------:R-:W-:Y:S01]  /*fc50*/  @!UP3 UMOV UR26, 0x1 ;  /* 0x00000001001ab882 */ /* 0x000fe20000000000 */
[----:B-1----:R-:W-:Y:S01]  /*fc60*/  IMAD.WIDE.U32 R10, R10, c[0x0][0x1f0], R4 ;  /* 0x00007c000a0a7a25 */ /* 0x002fe200078e0004 */
[----:B------:R-:W-:Y:S01]  /*fc70*/  UIMAD UR8, UR11, UR8, UR23 ;  /* 0x000000080b0872a4 */ /* 0x000fe2000f8e0217 */
[C---:B------:R-:W-:Y:S01]  /*fc80*/  IADD3 R5, R6.reuse, 0x40, RZ ;  /* 0x0000004006057810 */ /* 0x040fe20007ffe0ff */
[----:B------:R-:W-:Y:S01]  /*fc90*/  UIMAD UR14, UR14, UR26, URZ ;  /* 0x0000001a0e0e72a4 */ /* 0x000fe2000f8e023f */
[----:B------:R-:W-:Y:S01]  /*fca0*/  IADD3 R4, R6, 0x80, RZ ;  /* 0x0000008006047810 */ /* 0x000fe20007ffe0ff */
[----:B------:R-:W-:Y:S02]  /*fcb0*/  @!UP2 UMOV UR20, URZ ;  /* 0x0000003f0014ac82 */ /* 0x000fe40008000000 */
[----:B------:R-:W-:Y:S02]  /*fcc0*/  @UP2 UMOV UR20, UR10 ;  /* 0x0000000a00142c82 */ /* 0x000fe40008000000 */
[----:B------:R-:W-:-:S02]  /*fcd0*/  UIMAD UR4, UR11, UR5, UR4 ;  /* 0x000000050b0472a4 */ /* 0x000fc4000f8e0204 */
[----:B------:R-:W-:Y:S02]  /*fce0*/  @!UP2 UMOV UR21, URZ ;  /* 0x0000003f0015ac82 */ /* 0x000fe40008000000 */
[----:B------:R-:W-:Y:S02]  /*fcf0*/  USHF.R.S32.HI UR7, URZ, 0x1f, UR8 ;  /* 0x0000001f3f077899 */ /* 0x000fe40008011408 */
[----:B------:R-:W-:Y:S01]  /*fd00*/  @UP2 USHF.R.S32.HI UR21, URZ, 0x1f, UR10 ;  /* 0x0000001f3f152899 */ /* 0x000fe2000801140a */
[----:B------:R-:W-:Y:S01]  /*fd10*/  IADD3 R13, R11, UR4, RZ ;  /* 0x000000040b0d7c10 */ /* 0x000fe2000fffe0ff */
[----:B------:R-:W-:Y:S02]  /*fd20*/  USHF.R.S32.HI UR6, URZ, 0x1f, UR14 ;  /* 0x0000001f3f067899 */ /* 0x000fe4000801140e */
[----:B------:R-:W-:-:S04]  /*fd30*/  UIADD3 UR8, UP1, UP0, UR14, UR20, UR8 ;  /* 0x000000140e087290 */ /* 0x000fc8000f83e008 */
[----:B------:R-:W-:Y:S01]  /*fd40*/  UIADD3.X UR6, UR6, UR21, UR7, UP1, UP0 ;  /* 0x0000001506067290 */ /* 0x000fe20008fe0407 */
[----:B------:R-:W-:Y:S06]  /*fd50*/  @P0 BRA `(.L_x_324) ;  /* 0x000000d000000947 */ /* 0x000fec0003800000 */
        /* <DEDUP_REMOVED lines=13> */
.L_x_324:
[----:B------:R-:W-:Y:S05]  /*fe30*/  BSYNC B0 ;  /* 0x0000000000007941 */ /* 0x000fea0003800000 */
.L_x_323:
[----:B------:R-:W-:Y:S01]  /*fe40*/  IADD3 R3, R14, 0x10, RZ ;  /* 0x000000100e037810 */ /* 0x000fe20007ffe0ff */
[----:B------:R-:W-:Y:S03]  /*fe50*/  BSSY B0, `(.L_x_325) ;  /* 0x0000013000007945 */ /* 0x000fe60003800000 */
[----:B------:R-:W-:-:S13]  /*fe60*/  ISETP.GE.AND P0, PT, R3, UR16, PT ;  /* 0x0000001003007c0c */ /* 0x000fda000bf06270 */
        /* <DEDUP_REMOVED lines=17> */
.L_x_326:
[----:B------:R-:W-:Y:S05]  /*ff80*/  BSYNC B0 ;  /* 0x0000000000007941 */ /* 0x000fea0003800000 */
.L_x_325:
        /* <DEDUP_REMOVED lines=20> */
.L_x_328:
[----:B------:R-:W-:Y:S05]  /*100d0*/  BSYNC B0 ;  /* 0x0000000000007941 */ /* 0x000fea0003800000 */
.L_x_327:
[----:B------:R-:W-:Y:S01]  /*100e0*/  IADD3 R0, R14, 0x30, RZ ;  /* 0x000000300e007810 */ /* 0x000fe20007ffe0ff */
[----:B------:R-:W-:Y:S03]  /*100f0*/  BSSY B0, `(.L_x_329) ;  /* 0x0000012000007945 */ /* 0x000fe60003800000 */
[----:B------:R-:W-:-:S13]  /*10100*/  ISETP.GE.AND P0, PT, R0, UR16, PT ;  /* 0x0000001000007c0c */ /* 0x000fda000bf06270 */
        /* <DEDUP_REMOVED lines=16> */
.L_x_330:
[----:B------:R-:W-:Y:S05]  /*10210*/  BSYNC B0 ;  /* 0x0000000000007941 */ /* 0x000fea0003800000 */
.L_x_329:
[----:B------:R-:W-:-:S04]  /*10220*/  ISETP.NE.AND P6, PT, R8, RZ, PT ;  /* 0x000000ff0800720c */ /* 0x000fc80003fc5270 */
[----:B------:R-:W-:Y:S02]  /*10230*/  ISETP.GE.OR P5, PT, R14, UR16, P6 ;  /* 0x000000100e007c0c */ /* 0x000fe4000b7a6670 */
[----:B------:R-:W-:Y:S02]  /*10240*/  ISETP.GE.OR P4, PT, R3, UR16, P6 ;  /* 0x0000001003007c0c */ /* 0x000fe4000b786670 */
[----:B------:R-:W-:Y:S02]  /*10250*/  ISETP.GE.OR P3, PT, R2, UR16, P6 ;  /* 0x0000001002007c0c */ /* 0x000fe4000b766670 */
[----:B------:R-:W-:-:S07]  /*10260*/  ISETP.GE.OR P6, PT, R0, UR16, P6 ;  /* 0x0000001000007c0c */ /* 0x000fce000b7c6670 */
[----:B------:R-:W-:Y:S02]  /*10270*/  @!P5 IMAD R7, R14, UR26, RZ ;  /* 0x0000001a0e07dc24 */ /* 0x000fe4000f8e02ff */
[----:B------:R-:W-:Y:S02]  /*10280*/  @!P4 IMAD R8, R3, UR26, RZ ;  /* 0x0000001a0308cc24 */ /* 0x000fe4000f8e02ff */
[----:B--2---:R-:W-:Y:S01]  /*10290*/  @!P3 IMAD R4, R2, UR26, RZ ;  /* 0x0000001a0204bc24 */ /* 0x004fe2000f8e02ff */
[C---:B------:R-:W-:Y:S02]  /*102a0*/  @!P5 IADD3 R6, P0, R7.reuse, UR8, RZ ;  /* 0x000000080706dc10 */ /* 0x040fe4000ff1e0ff */
[----:B------:R-:W-:Y:S02]  /*102b0*/  @!P4 IADD3 R3, P1, R8, UR8, RZ ;  /* 0x000000080803cc10 */ /* 0x000fe4000ff3e0ff */
[----:B------:R-:W-:Y:S02]  /*102c0*/  @!P5 LEA.HI.X.SX32 R7, R7, UR6, 0x1, P0 ;  /* 0x000000060707dc11 */ /* 0x000fe400080f0eff */
[----:B------:R-:W-:-:S02]  /*102d0*/  @!P5 LEA R10, P2, R6, c[0x0][0x200], 0x2 ;  /* 0x00008000060ada11 */ /* 0x000fc400078410ff */
[----:B------:R-:W-:Y:S02]  /*102e0*/  @!P3 IADD3 R5, P0, R4, UR8, RZ ;  /* 0x000000080405bc10 */ /* 0x000fe4000ff1e0ff */
[----:B------:R-:W-:Y:S02]  /*102f0*/  @!P4 LEA.HI.X.SX32 R2, R8, UR6, 0x1, P1 ;  /* 0x000000060802cc11 */ /* 0x000fe400088f0eff */
[----:B------:R-:W-:Y:S02]  /*10300*/  @!P5 LEA.HI.X R11, R6, c[0x0][0x204], R7, 0x2, P2 ;  /* 0x00008100060bda11 */ /* 0x000fe400010f1407 */
[----:B------:R-:W-:Y:S02]  /*10310*/  @!P4 LEA R8, P1, R3, c[0x0][0x200], 0x2 ;  /* 0x000080000308ca11 */ /* 0x000fe400078210ff */
[----:B------:R-:W-:Y:S02]  /*10320*/  @!P3 LEA.HI.X.SX32 R4, R4, UR6, 0x1, P0 ;  /* 0x000000060404bc11 */ /* 0x000fe400080f0eff */
[----:B------:R-:W-:-:S02]  /*10330*/  @!P3 LEA R6, P0, R5, c[0x0][0x200], 0x2 ;  /* 0x000080000506ba11 */ /* 0x000fc400078010ff */
[----:B------:R-:W-:Y:S01]  /*10340*/  @!P4 LEA.HI.X R9, R3, c[0x0][0x204], R2, 0x2, P1 ;  /* 0x000081000309ca11 */ /* 0x000fe200008f1402 */
[----:B------:R-:W-:Y:S01]  /*10350*/  @!P5 IMAD.MOV.U32 R2, RZ, RZ, 0x7f800000 ;  /* 0x7f800000ff02d424 */ /* 0x000fe200078e00ff */
[----:B------:R-:W-:Y:S01]  /*10360*/  @!P3 LEA.HI.X R7, R5, c[0x0][0x204], R4, 0x2, P0 ;  /* 0x000081000507ba11 */ /* 0x000fe200000f1404 */
[----:B------:R-:W-:Y:S02]  /*10370*/  @!P4 IMAD.MOV.U32 R4, RZ, RZ, 0x7f800000 ;  /* 0x7f800000ff04c424 */ /* 0x000fe400078e00ff */
[----:B------:R-:W-:Y:S01]  /*10380*/  @!P3 IMAD.MOV.U32 R3, RZ, RZ, 0x7f800000 ;  /* 0x7f800000ff03b424 */ /* 0x000fe200078e00ff */
[----:B------:R2:W-:Y:S04]  /*10390*/  @!P5 STG.E [R10.64], R2 ;  /* 0x000000020a00d986 */ /* 0x0005e8000c101912 */
[----:B------:R2:W-:Y:S04]  /*103a0*/  @!P4 STG.E [R8.64], R4 ;  /* 0x000000040800c986 */ /* 0x0005e8000c101912 */
[----:B------:R2:W-:Y:S01]  /*103b0*/  @!P3 STG.E [R6.64], R3 ;  /* 0x000000030600b986 */ /* 0x0005e2000c101912 */
[----:B------:R-:W-:Y:S05]  /*103c0*/  @P6 EXIT ;  /* 0x000000000000694d */ /* 0x000fea0003800000 */
[----:B------:R-:W-:-:S05]  /*103d0*/  IMAD R0, R0, UR26, RZ ;  /* 0x0000001a00007c24 */ /* 0x000fca000f8e02ff */
[----:B--2---:R-:W-:-:S04]  /*103e0*/  IADD3 R2, P0, R0, UR8, RZ ;  /* 0x0000000800027c10 */ /* 0x004fc8000ff1e0ff */
[----:B------:R-:W-:Y:S02]  /*103f0*/  LEA.HI.X.SX32 R0, R0, UR6, 0x1, P0 ;  /* 0x0000000600007c11 */ /* 0x000fe400080f0eff */
[----:B------:R-:W-:-:S04]  /*10400*/  LEA R4, P0, R2, c[0x0][0x200], 0x2 ;  /* 0x0000800002047a11 */ /* 0x000fc800078010ff */
[----:B------:R-:W-:Y:S01]  /*10410*/  LEA.HI.X R5, R2, c[0x0][0x204], R0, 0x2, P0 ;  /* 0x0000810002057a11 */ /* 0x000fe200000f1400 */
[----:B------:R-:W-:-:S05]  /*10420*/  IMAD.MOV.U32 R0, RZ, RZ, 0x7f800000 ;  /* 0x7f800000ff007424 */ /* 0x000fca00078e00ff */
[----:B------:R-:W-:Y:S01]  /*10430*/  STG.E [R4.64], R0 ;  /* 0x0000000004007986 */ /* 0x000fe2000c101912 */
[----:B------:R-:W-:Y:S05]  /*10440*/  EXIT ;  /* 0x000000000000794d */ /* 0x000fea0003800000 */
.L_x_331:
        /* <DEDUP_REMOVED lines=11> */
.L_x_688:


//--------------------- .text._ZN5flash16flash_fwd_kernelI23Flash_fwd_kernel_traitsILi192ELi64ELi64ELi4ELb0ELb0EN7cutlass10bfloat16_tE19Flash_kernel_traitsILi192ELi64ELi64ELi4ES3_EELb1ELb1ELb0ELb0ELb0ELb1ELb0ELb0EEEvNS_16Flash_fwd_paramsE --------------------------
	.section	.text._ZN5flash16flash_fwd_kernelI23Flash_fwd_kernel_traitsILi192ELi64ELi64ELi4ELb0ELb0EN7cutlass10bfloat16_tE19Flash_kernel_traitsILi192ELi64ELi64ELi4ES3_EELb1ELb1ELb0ELb0ELb0ELb1ELb0ELb0EEEvNS_16Flash_fwd_paramsE,"ax",@progbits
	.sectioninfo	@"SHI_REGISTERS=254"
	.align	128
        .global         _ZN5flash16flash_fwd_kernelI23Flash_fwd_kernel_traitsILi192ELi64ELi64ELi4ELb0ELb0EN7cutlass10bfloat16_tE19Flash_kernel_traitsILi192ELi64ELi64ELi4ES3_EELb1ELb1ELb0ELb0ELb0ELb1ELb0ELb0EEEvNS_16Flash_fwd_paramsE
        .type           _ZN5flash16flash_fwd_kernelI23Flash_fwd_kernel_traitsILi192ELi64ELi64ELi4ELb0ELb0EN7cutlass10bfloat16_tE19Flash_kernel_traitsILi192ELi64ELi64ELi4ES3_EELb1ELb1ELb0ELb0ELb0ELb1ELb0ELb0EEEvNS_16Flash_fwd_paramsE,@function
        .size           _ZN5flash16flash_fwd_kernelI23Flash_fwd_kernel_traitsILi192ELi64ELi64ELi4ELb0ELb0EN7cutlass10bfloat16_tE19Flash_kernel_traitsILi192ELi64ELi64ELi4ES3_EELb1ELb1ELb0ELb0ELb0ELb1ELb0ELb0EEEvNS_16Flash_fwd_paramsE,(.L_x_689 - _ZN5flash16flash_fwd_kernelI23Flash_fwd_kernel_traitsILi192ELi64ELi64ELi4ELb0ELb0EN7cutlass10bfloat16_tE19Flash_kernel_traitsILi192ELi64ELi64ELi4ES3_EELb1ELb1ELb0ELb0ELb0ELb1ELb0ELb0EEEvNS_16Flash_fwd_paramsE)
        .other          _ZN5flash16flash_fwd_kernelI23Flash_fwd_kernel_traitsILi192ELi64ELi64ELi4ELb0ELb0EN7cutlass10bfloat16_tE19Flash_kernel_traitsILi192ELi64ELi64ELi4ES3_EELb1ELb1ELb0ELb0ELb0ELb1ELb0ELb0EEEvNS_16Flash_fwd_paramsE,@"STO_CUDA_ENTRY STV_DEFAULT"
_ZN5flash16flash_fwd_kernelI23Flash_fwd_kernel_traitsILi192ELi64ELi64ELi4ELb0ELb0EN7cutlass10bfloat16_tE19Flash_kernel_traitsILi192ELi64ELi64ELi4ES3_EELb1ELb1ELb0ELb0ELb0ELb1ELb0ELb0EEEvNS_16Flash_fwd_paramsE:
.text._ZN5flash16flash_fwd_kernelI23Flash_fwd_kernel_traitsILi192ELi64ELi64ELi4ELb0ELb0EN7cutlass10bfloat16_tE19Flash_kernel_traitsILi192ELi64ELi64ELi4ES3_EELb1ELb1ELb0ELb0ELb0ELb1ELb0ELb0EEEvNS_16Flash_fwd_paramsE:
        /* <DEDUP_REMOVED lines=21> */
[----:B------:R-:W-:Y:S01]  /*0150*/  ULDC.64 UR12, c[0x0][0x240] ;  /* 0x00009000000c7ab9 */ /* 0x000fe20000000a00 */
[----:B------:R-:W1:Y:S01]  /*0160*/  S2UR UR8, SR_CTAID.Z ;  /* 0x00000000000879c3 */ /* 0x000e620000002700 */
[----:B------:R-:W-:-:S02]  /*0170*/  UMOV UR7, 0x4 ;  /* 0x0000000400077882 */ /* 0x000fc40000000000 */
        /* <DEDUP_REMOVED lines=13> */
[----:B------:R-:W-:Y:S01]  /*0250*/  UIMAD.WIDE UR4, UR11, UR7, UR4 ;  /* 0x000000070b0472a5 */ /* 0x000fe2000f8e0204 */
        /* <DEDUP_REMOVED lines=9> */
[----:B------:R-:W-:Y:S01]  /*02f0*/  PLOP3.LUT P2, PT, PT, PT, UP0, 0x80, 0x0 ;  /* 0x000000000000781c */ /* 0x000fe20003f4f008 */
[----:B------:R-:W-:Y:S01]  /*0300*/  ULDC.64 UR12, c[0x0][0x250] ;  /* 0x00009400000c7ab9 */ /* 0x000fe20000000a00 */
[----:B------:R-:W-:Y:S01]  /*0310*/  PLOP3.LUT P1, PT, PT, PT, UP1, 0x80, 0x0 ;  /* 0x000000000000781c */ /* 0x000fe20003f2f018 */
[----:B------:R-:W-:Y:S01]  /*0320*/  @UP1 UIMAD.WIDE UR12, UR11, UR7, UR12 ;  /* 0x000000070b0c12a5 */ /* 0x000fe2000f8e020c */
[----:B-1----:R-:W-:Y:S01]  /*0330*/  @!P3 MOV R4, R200 ;  /* 0x000000c80004b202 */ /* 0x002fe20000000f00 */
[----:B------:R-:W-:-:S05]  /*0340*/  @!P3 IMAD.MOV.U32 R5, RZ, RZ, R77 ;  /* 0x000000ffff05b224 */ /* 0x000fca00078e004d */
[----:B------:R1:W-:Y:S01]  /*0350*/  @!P3 STG.E.64 [R6.64+0x8], R4 ;  /* 0x000008040600b986 */ /* 0x0003e2000c101b16 */
[----:B------:R-:W-:Y:S02]  /*0360*/  IMAD.U32 R8, RZ, RZ, UR12 ;  /* 0x0000000cff087e24 */ /* 0x000fe4000f8e00ff */
[----:B------:R-:W-:Y:S01]  /*0370*/  IMAD.U32 R9, RZ, RZ, UR13 ;  /* 0x0000000dff097e24 */ /* 0x000fe2000f8e00ff */
[----:B-1----:R1:W2:Y:S04]  /*0380*/  @P0 LDG.E R6, [R2.64] ;  /* 0x0000001602060981 */ /* 0x0022a8000c1e1900 */
[----:B------:R1:W3:Y:S04]  /*0390*/  @P0 LDG.E R5, [R2.64+0x4] ;  /* 0x0000041602050981 */ /* 0x0002e8000c1e1900 */
[----:B------:R-:W4:Y:S01]  /*03a0*/  @P1 LDG.E R4, [R8.64] ;  /* 0x0000001608041981 */ /* 0x000f22000c1e1900 */
[----:B-1----:R-:W-:Y:S01]  /*03b0*/  MOV R2, UR4 ;  /* 0x0000000400027c02 */ /* 0x002fe20008000f00 */
[----:B------:R-:W-:-:S05]  /*03c0*/  IMAD.U32 R3, RZ, RZ, UR5 ;  /* 0x00000005ff037e24 */ /* 0x000fca000f8e00ff */
[----:B------:R-:W5:Y:S01]  /*03d0*/  @!P2 LDG.E R0, [R2.64] ;  /* 0x000000160200a981 */ /* 0x000f62000c1e1900 */
[----:B------:R-:W-:Y:S01]  /*03e0*/  UMOV UR19, 0xffffffff ;  /* 0xffffffff00137882 */ /* 0x000fe20000000000 */
[----:B------:R-:W-:Y:S01]  /*03f0*/  SHF.R.S32.HI R7, RZ, 0x1f, R86 ;  /* 0x0000001fff077819 */ /* 0x000fe20000011456 */
[----:B------:R-:W-:-:S03]  /*0400*/  UMOV UR14, 0xffffffff ;  /* 0xffffffff000e7882 */ /* 0x000fc60000000000 */
[----:B------:R-:W-:Y:S01]  /*0410*/  LEA.HI R85, R7, R86, RZ, 0x5 ;  /* 0x0000005607557211 */ /* 0x000fe200078f28ff */
[----:B------:R-:W-:Y:S02]  /*0420*/  ULDC UR4, c[0x0][0x1c0] ;  /* 0x0000700000047ab9 */ /* 0x000fe40000000800 */
[----:B------:R-:W-:Y:S01]  /*0430*/  UIMAD UR4, UR11, UR4, UR8 ;  /* 0x000000040b0472a4 */ /* 0x000fe2000f8e0208 */
[----:B------:R-:W-:Y:S01]  /*0440*/  LOP3.LUT R87, R85, 0xffffffe0, RZ, 0xc0, !PT ;  /* 0xffffffe055577812 */ /* 0x000fe200078ec0ff */
[----:B------:R-:W-:Y:S02]  /*0450*/  UMOV UR13, URZ ;  /* 0x0000003f000d7c82 */ /* 0x000fe40008000000 */
[----:B------:R-:W-:Y:S02]  /*0460*/  USHF.L.U32 UR5, UR4, 0x5, URZ ;  /* 0x0000000504057899 */ /* 0x000fe4000800063f */
[----:B------:R-:W-:Y:S02]  /*0470*/  IMAD.IADD R87, R86, 0x1, -R87 ;  /* 0x0000000156577824 */ /* 0x000fe400078e0a57 */
[----:B------:R-:W-:Y:S01]  /*0480*/  USHF.R.S32.HI UR4, URZ, 0x1f, UR5 ;  /* 0x0000001f3f047899 */ /* 0x000fe20008011405 */
[----:B--2---:R-:W1:Y:S08]  /*0490*/  @P0 R2UR UR19, R6 ;  /* 0x00000000061303c2 */ /* 0x004e7000000e0000 */
[----:B---3--:R-:W1:Y:S08]  /*04a0*/  @P0 R2UR UR20, R5 ;  /* 0x00000000051403c2 */ /* 0x008e7000000e0000 */
[----:B----4-:R2:W3:Y:S01]  /*04b0*/  @P1 R2UR UR13, R4 ;  /* 0x00000000040d13c2 */ /* 0x0104e200000e0000 */
[----:B------:R-:W-:-:S07]  /*04c0*/  IADD3 R200, P1, P0, R200, UR5, R87 ;  /* 0x00000005c8c87c10 */ /* 0x000fce000f83e057 */
[----:B-----5:R4:W2:Y:S01]  /*04d0*/  @!P2 R2UR UR14, R0 ;  /* 0x00000000000ea3c2 */ /* 0x0208a200000e0000 */
[----:B------:R-:W-:-:S04]  /*04e0*/  ISETP.NE.U32.AND P2, PT, RZ, c[0x0][0x248], PT ;  /* 0x00009200ff007a0c */ /* 0x000fc80003f45070 */
[----:B------:R-:W-:Y:S01]  /*04f0*/  ISETP.NE.AND.EX P2, PT, RZ, c[0x0][0x24c], PT, P2 ;  /* 0x00009300ff007a0c */ /* 0x000fe20003f45320 */
[----:B-1----:R-:W-:-:S07]  /*0500*/  @UP2 UIADD3 UR20, UR20, -UR19, URZ ;  /* 0x8000001314142290 */ /* 0x002fce000fffe03f */
[----:B------:R-:W-:Y:S01]  /*0510*/  @!UP2 ULDC UR20, c[0x0][0x214] ;  /* 0x000085000014aab9 */ /* 0x000fe20000000800 */
[----:B----4-:R-:W-:-:S04]  /*0520*/  SHF.R.S32.HI R0, RZ, 0x1f, R87 ;  /* 0x0000001fff007819 */ /* 0x010fc80000011457 */
[----:B------:R-:W-:Y:S01]  /*0530*/  IADD3.X R77, R77, UR4, R0, P1, P0 ;  /* 0x000000044d4d7c10 */ /* 0x000fe20008fe0400 */
[----:B--23--:R-:W-:Y:S05]  /*0540*/  @!P2 BRA `(.L_x_332) ;  /* 0x000000700000a947 */ /* 0x00cfea0003800000 */
[----:B------:R-:W-:-:S13]  /*0550*/  PLOP3.LUT P0, PT, PT, PT, UP3, 0x80, 0x0 ;  /* 0x000000000000781c */ /* 0x000fda0003f0f038 */
[----:B------:R-:W2:Y:S04]  /*0560*/  @P0 LDG.E R0, [R2.64+0x4] ;  /* 0x0000041602000981 */ /* 0x000ea8000c1e1900 */
[----:B------:R-:W3:Y:S01]  /*0570*/  @!P0 LDG.E R2, [R2.64] ;  /* 0x0000001602028981 */ /* 0x000ee2000c1e1900 */
[----:B--2---:R-:W1:Y:S02]  /*0580*/  @P0 R2UR UR6, R0 ;  /* 0x00000000000603c2 */ /* 0x004e6400000e0000 */
[----:B-1----:R-:W-:-:S11]  /*0590*/  @UP3 UIADD3 UR6, UR6, -UR14, URZ ;  /* 0x8000000e06063290 */ /* 0x002fd6000fffe03f */
[----:B---3--:R1:W2:Y:S02]  /*05a0*/  @!P0 R2UR UR6, R2 ;  /* 0x00000000020683c2 */ /* 0x0082a400000e0000 */
[----:B-12---:R-:W-:Y:S05]  /*05b0*/  BRA `(.L_x_333) ;  /* 0x0000001000007947 */ /* 0x006fea0003800000 */
.L_x_332:
[----:B------:R-:W-:Y:S02]  /*05c0*/  ULDC UR6, c[0x0][0x218] ;  /* 0x0000860000067ab9 */ /* 0x000fe40000000800 */
.L_x_333:
        /* <DEDUP_REMOVED lines=42> */
[----:B------:R-:W-:Y:S02]  /*0870*/  @UP1 UIMAD.WIDE.U32 UR28, UR19, UR4, URZ ;  /* 0x00000004131c12a5 */ /* 0x000fe4000f8e003f */
[----:B------:R-:W-:Y:S02]  /*0880*/  @!UP1 USHF.R.S32.HI UR15, URZ, 0x1f, UR11 ;  /* 0x0000001f3f0f9899 */ /* 0x000fe4000801140b */
[----:B------:R-:W-:Y:S02]  /*0890*/  @UP0 UIADD3 UR16, UR13, UR14, URZ ;  /* 0x0000000e0d100290 */ /* 0x000fe4000fffe03f */
[----:B------:R-:W-:Y:S02]  /*08a0*/  @UP1 UIMAD UR12, UR19, UR5, UR29 ;  /* 0x00000005130c12a4 */ /* 0x000fe4000f8e021d */
[----:B------:R-:W-:Y:S02]  /*08b0*/  @!UP1 UIMAD UR15, UR15, UR6, URZ ;  /* 0x000000060f0f92a4 */ /* 0x000fe4000f8e023f */
[----:B------:R-:W-:-:S02]  /*08c0*/  ULDC.64 UR4, c[0x0][0x198] ;  /* 0x0000660000047ab9 */ /* 0x000fc40000000a00 */
[----:B------:R-:W-:Y:S02]  /*08d0*/  @!UP1 UIMAD.WIDE.U32 UR26, UR11, UR6, URZ ;  /* 0x000000060b1a92a5 */ /* 0x000fe4000f8e003f */
[----:B------:R-:W-:Y:S02]  /*08e0*/  @UP0 UIMAD.WIDE.U32 UR30, UR16, UR4, URZ ;  /* 0x00000004101e02a5 */ /* 0x000fe4000f8e003f */
[----:B------:R-:W-:Y:S02]  /*08f0*/  @!UP1 UIMAD UR15, UR11, UR7, UR15 ;  /* 0x000000070b0f92a4 */ /* 0x000fe4000f8e020f */
[----:B------:R-:W-:Y:S02]  /*0900*/  @UP0 UIMAD UR7, UR16, UR5, UR31 ;  /* 0x00000005100702a4 */ /* 0x000fe4000f8e021f */
[----:B------:R-:W-:Y:S02]  /*0910*/  @UP1 UMOV UR6, UR28 ;  /* 0x0000001c00061c82 */ /* 0x000fe40008000000 */
[----:B------:R-:W-:-:S02]  /*0920*/  @!UP1 UIADD3 UR12, UR27, UR15, URZ ;  /* 0x0000000f1b0c9290 */ /* 0x000fc4000fffe03f */
        /* <DEDUP_REMOVED lines=15> */
.L_x_335:
        /* <DEDUP_REMOVED lines=44> */
.L_x_336:
[CC--:B------:R-:W-:Y:S01]  /*0ce0*/  LEA.HI R10, R7.reuse, R86.reuse, RZ, 0x3 ;  /* 0x00000056070a7211 */ /* 0x0c0fe200078f18ff */
[----:B------:R-:W1:Y:S01]  /*0cf0*/  S2R R18, SR_CTAID.Z ;  /* 0x0000000000127919 */ /* 0x000e620000002700 */
[----:B------:R-:W-:Y:S01]  /*0d00*/  UIADD3 UR18, -UR9, UR20, URZ ;  /* 0x0000001409127290 */ /* 0x000fe2000fffe13f */
[----:B------:R-:W-:Y:S01]  /*0d10*/  LEA.HI R2, R7, R86, RZ, 0x6 ;  /* 0x0000005607027211 */ /* 0x000fe200078f30ff */
[----:B------:R-:W-:Y:S01]  /*0d20*/  ULDC.64 UR4, c[0x0][0x1a8] ;  /* 0x00006a0000047ab9 */ /* 0x000fe20000000a00 */
[----:B------:R-:W-:Y:S01]  /*0d30*/  LOP3.LUT R3, R10, 0xfffffff8, RZ, 0xc0, !PT ;  /* 0xfffffff80a037812 */ /* 0x000fe200078ec0ff */
[----:B------:R-:W2:Y:S01]  /*0d40*/  S2R R84, SR_CTAID.X ;  /* 0x0000000000547919 */ /* 0x000ea20000002500 */
[----:B------:R-:W-:Y:S01]  /*0d50*/  SHF.R.S32.HI R10, RZ, 0x3, R10 ;  /* 0x00000003ff0a7819 */ /* 0x000fe2000001140a */
[----:B------:R-:W-:Y:S01]  /*0d60*/  UIMAD UR4, UR14, UR4, URZ ;  /* 0x000000040e0472a4 */ /* 0x000fe2000f8e023f */
[----:B------:R-:W-:Y:S01]  /*0d70*/  IMAD.SHL.U32 R2, R2, 0x8, RZ ;  /* 0x0000000802027824 */ /* 0x000fe200078e00ff */
[----:B------:R-:W-:Y:S01]  /*0d80*/  SHF.R.S32.HI R201, RZ, 0x1f, R218 ;  /* 0x0000001fffc97819 */ /* 0x000fe200000114da */
[----:B------:R-:W-:Y:S01]  /*0d90*/  IMAD.IADD R3, R86, 0x1, -R3 ;  /* 0x0000000156037824 */ /* 0x000fe200078e0a03 */
[C---:B------:R-:W-:Y:S01]  /*0da0*/  IADD3 R196, R10.reuse, 0x20, RZ ;  /* 0x000000200ac47810 */ /* 0x040fe20007ffe0ff */
[C---:B------:R-:W-:Y:S01]  /*0db0*/  IMAD.SHL.U32 R0, R10.reuse, 0x40, RZ ;  /* 0x000000400a007824 */ /* 0x040fe200078e00ff */
[----:B------:R-:W-:Y:S01]  /*0dc0*/  SHF.R.S32.HI R11, RZ, 0x1f, R10 ;  /* 0x0000001fff0b7819 */ /* 0x000fe2000001140a */
[----:B------:R-:W-:Y:S01]  /*0dd0*/  IMAD.SHL.U32 R206, R3, 0x8, RZ ;  /* 0x0000000803ce7824 */ /* 0x000fe200078e00ff */
[----:B------:R-:W-:Y:S01]  /*0de0*/  IADD3 R195, R10, 0x30, RZ ;  /* 0x000000300ac37810 */ /* 0x000fe20007ffe0ff */
[----:B------:R-:W-:Y:S01]  /*0df0*/  UIMAD UR4, UR8, UR5, UR4 ;  /* 0x00000005080472a4 */ /* 0x000fe2000f8e0204 */
[----:B------:R-:W-:Y:S01]  /*0e00*/  LOP3.LUT R0, R0, 0x1c0, RZ, 0xc0, !PT ;  /* 0x000001c000007812 */ /* 0x000fe200078ec0ff */
[----:B------:R-:W-:Y:S01]  /*0e10*/  IMAD.MOV.U32 R79, RZ, RZ, c[0x0][0x198] ;  /* 0x00006600ff4f7624 */ /* 0x000fe200078e00ff */
[----:B------:R-:W-:Y:S01]  /*0e20*/  SHF.R.S32.HI R207, RZ, 0x1f, R206 ;  /* 0x0000001fffcf7819 */ /* 0x000fe200000114ce */
[----:B------:R-:W-:Y:S01]  /*0e30*/  IMAD.MOV.U32 R80, RZ, RZ, 0x6 ;  /* 0x00000006ff507424 */ /* 0x000fe200078e00ff */
[----:B------:R-:W-:Y:S01]  /*0e40*/  IADD3 R4, P0, R206, UR6, RZ ;  /* 0x00000006ce047c10 */ /* 0x000fe2000ff1e0ff */
[----:B------:R-:W-:Y:S01]  /*0e50*/  UIADD3 UR6, UR21, -0x1, URZ ;  /* 0xffffffff15067890 */ /* 0x000fe2000fffe03f */
[----:B------:R-:W-:Y:S01]  /*0e60*/  SHF.R.U32.HI R197, RZ, 0x3, R0 ;  /* 0x00000003ffc57819 */ /* 0x000fe20000011600 */
[----:B------:R-:W-:Y:S01]  /*0e70*/  IMAD.WIDE.U32 R8, R10, c[0x0][0x198], R206 ;  /* 0x000066000a087a25 */ /* 0x000fe200078e00ce */
[----:B------:R-:W-:Y:S01]  /*0e80*/  IADD3.X R5, R207, UR12, RZ, P0, !PT ;  /* 0x0000000ccf057c10 */ /* 0x000fe200087fe4ff */
[----:B------:R-:W-:Y:S01]  /*0e90*/  USHF.R.S32.HI UR8, URZ, 0x1f, UR6 ;  /* 0x0000001f3f087899 */ /* 0x000fe20008011406 */
[----:B------:R-:W-:Y:S01]  /*0ea0*/  LOP3.LUT R0, R0, 0x38, R206, 0xf8, !PT ;  /* 0x0000003800007812 */ /* 0x000fe200078ef8ce */
[----:B------:R-:W-:Y:S01]  /*0eb0*/  IMAD R202, R201, c[0x0][0x1b0], RZ ;  /* 0x00006c00c9ca7a24 */ /* 0x000fe200078e02ff */
[----:B------:R-:W-:Y:S01]  /*0ec0*/  ISETP.GE.AND P3, PT, R10, UR18, PT ;  /* 0x000000120a007c0c */ /* 0x000fe2000bf66270 */
[----:B-1----:R-:W-:Y:S01]  /*0ed0*/  IMAD.WIDE.U32 R18, R18, c[0x0][0x1a8], R4 ;  /* 0x00006a0012127a25 */ /* 0x002fe200078e0004 */
[----:B------:R-:W-:Y:S01]  /*0ee0*/  IADD3 R4, R10, 0x10, RZ ;  /* 0x000000100a047810 */ /* 0x000fe20007ffe0ff */
[----:B------:R-:W-:Y:S01]  /*0ef0*/  UISETP.GE.AND UP0, UPT, UR21, 0x2, UPT ;  /* 0x000000021500788c */ /* 0x000fe2000bf06270 */
[----:B------:R-:W-:Y:S01]  /*0f00*/  ISETP.GE.AND P1, PT, R196, UR18, PT ;  /* 0x00000012c4007c0c */ /* 0x000fe2000bf26270 */
[----:B--2---:R-:W-:Y:S01]  /*0f10*/  IMAD.WIDE R208, R84, 0x40, R10 ;  /* 0x0000004054d07825 */ /* 0x004fe200078e020a */
[----:B------:R-:W-:Y:S01]  /*0f20*/  ISETP.GE.AND P2, PT, R4, UR18, PT ;  /* 0x0000001204007c0c */ /* 0x000fe2000bf46270 */
[----:B------:R-:W-:Y:S01]  /*0f30*/  UIADD3 UR17, UR25, 0x646e171e, URZ ;  /* 0x646e171e19117890 */ /* 0x000fe2000fffe03f */
[----:B------:R-:W-:Y:S01]  /*0f40*/  LOP3.LUT R197, R0, R197, RZ, 0x3c, !PT ;  /* 0x000000c500c57212 */ /* 0x000fe200078e3cff */
[----:B------:R-:W-:Y:S01]  /*0f50*/  IMAD R0, R11, c[0x0][0x198], RZ ;  /* 0x000066000b007a24 */ /* 0x000fe200078e02ff */
[----:B------:R-:W-:Y:S01]  /*0f60*/  ISETP.GE.AND P0, PT, R195, UR18, PT ;  /* 0x00000012c3007c0c */ /* 0x000fe2000bf06270 */
[----:B------:R-:W-:Y:S01]  /*0f70*/  IMAD R202, R218, c[0x0][0x1b4], R202 ;  /* 0x00006d00daca7a24 */ /* 0x000fe200078e02ca */
[----:B------:R-:W-:Y:S01]  /*0f80*/  IADD3 R198, P4, R8, UR16, RZ ;  /* 0x0000001008c67c10 */ /* 0x000fe2000ff9e0ff */
[----:B------:R-:W-:Y:S01]  /*0f90*/  IMAD R0, R10, c[0x0][0x19c], R0 ;  /* 0x000067000a007a24 */ /* 0x000fe200078e0200 */
[----:B------:R-:W-:Y:S01]  /*0fa0*/  IADD3 R17, R19, UR4, RZ ;  /* 0x0000000413117c10 */ /* 0x000fe2000fffe0ff */
[----:B------:R-:W-:Y:S01]  /*0fb0*/  @!P3 IMAD R6, R209, c[0x0][0x190], RZ ;  /* 0x00006400d106ba24 */ /* 0x000fe200078e02ff */
[----:B------:R-:W-:Y:S01]  /*0fc0*/  LOP3.LUT R197, R197, 0xfffffe00, R2, 0xf8, !PT ;  /* 0xfffffe00c5c57812 */ /* 0x000fe200078ef802 */
[----:B------:R-:W-:Y:S01]  /*0fd0*/  @!P3 IMAD.MOV.U32 R16, RZ, RZ, R18 ;  /* 0x000000ffff10b224 */ /* 0x000fe200078e0012 */
[----:B------:R-:W-:Y:S01]  /*0fe0*/  IADD3.X R199, R9, UR7, R0, P4, !PT ;  /* 0x0000000709c77c10 */ /* 0x000fe2000a7fe400 */
[--C-:B------:R-:W-:Y:S01]  /*0ff0*/  @!P2 IMAD.MOV.U32 R15, RZ, RZ, R17.reuse ;  /* 0x000000ffff0fa224 */ /* 0x100fe200078e0011 */
[C---:B------:R-:W-:Y:S01]  /*1000*/  @!P2 IADD3 R12, P5, R208.reuse, 0x10, RZ ;  /* 0x00000010d00ca810 */ /* 0x040fe20007fbe0ff */
[--C-:B------:R-:W-:Y:S01]  /*1010*/  @!P1 IMAD.MOV.U32 R21, RZ, RZ, R17.reuse ;  /* 0x000000ffff159224 */ /* 0x100fe200078e0011 */
[----:B------:R-:W-:Y:S01]  /*1020*/  @!P1 IADD3 R9, P4, R208, 0x20, RZ ;  /* 0x00000020d0099810 */ /* 0x000fe20007f9e0ff */
[----:B------:R-:W-:Y:S01]  /*1030*/  @!P0 IMAD.MOV.U32 R19, RZ, RZ, R17 ;  /* 0x000000ffff138224 */ /* 0x000fe200078e0011 */
[----:B------:R-:W-:Y:S01]  /*1040*/  UIMAD UR7, UR6, -0x40, UR10 ;  /* 0xffffffc0060778a4 */ /* 0x000fe2000f8e020a */
[----:B------:R-:W-:Y:S01]  /*1050*/  @!P2 IMAD.X R0, RZ, RZ, R209, P5 ;  /* 0x000000ffff00a224 */ /* 0x000fe200028e06d1 */
[----:B------:R-:W-:Y:S01]  /*1060*/  SHF.L.U64.HI R80, R79, R80, c[0x0][0x19c] ;  /* 0x000067004f507619 */ /* 0x000fe20000010250 */
[----:B------:R-:W-:Y:S01]  /*1070*/  @!P2 IMAD.MOV.U32 R14, RZ, RZ, R18 ;  /* 0x000000ffff0ea224 */ /* 0x000fe200078e0012 */
[----:B------:R-:W-:Y:S01]  /*1080*/  ULDC.64 UR4, c[0x0][0x1a0] ;  /* 0x0000680000047ab9 */ /* 0x000fe20000000a00 */
[----:B------:R-:W-:Y:S01]  /*1090*/  @!P2 IMAD R0, R0, c[0x0][0x190], RZ ;  /* 0x000064000000aa24 */ /* 0x000fe200078e02ff */
[----:B------:R-:W-:Y:S01]  /*10a0*/  ISETP.GE.AND P6, PT, R10, UR7, PT ;  /* 0x000000070a007c0c */ /* 0x000fe2000bfc6270 */
[C---:B------:R-:W-:Y:S01]  /*10b0*/  @!P3 IMAD R6, R208.reuse, c[0x0][0x194], R6 ;  /* 0x00006500d006ba24 */ /* 0x040fe200078e0206 */
[----:B------:R-:W-:Y:S01]  /*10c0*/  UIMAD.WIDE.U32 UR12, UR6, UR4, URZ ;  /* 0x00000004060c72a5 */ /* 0x000fe2000f8e003f */
[----:B------:R-:W-:Y:S01]  /*10d0*/  @!P3 IMAD.WIDE.U32 R16, R208, c[0x0][0x190], R16 ;  /* 0x00006400d010ba25 */ /* 0x000fe200078e0010 */
[----:B------:R-:W-:-:S02]  /*10e0*/  LEA.HI R7, R7, R86, RZ, 0x4 ;  /* 0x0000005607077211 */ /* 0x000fc400078f20ff */
[----:B------:R-:W-:Y:S01]  /*10f0*/  SHF.R.S32.HI R85, RZ, 0x5, R85 ;  /* 0x00000005ff557819 */ /* 0x000fe20000011455 */
[----:B------:R-:W-:Y:S01]  /*1100*/  @!P1 IMAD.X R2, RZ, RZ, R209, P4 ;  /* 0x000000ffff029224 */ /* 0x000fe200020e06d1 */
[----:B------:R-:W-:Y:S01]  /*1110*/  @!P0 IADD3 R8, P4, R208, 0x30, RZ ;  /* 0x00000030d0088810 */ /* 0x000fe20007f9e0ff */
[C---:B------:R-:W-:Y:S02]  /*1120*/  @!P2 IMAD R0, R12.reuse, c[0x0][0x194], R0 ;  /* 0x000065000c00aa24 */ /* 0x040fe400078e0200 */
[----:B------:R-:W-:Y:S01]  /*1130*/  @!P2 IMAD.WIDE.U32 R12, R12, c[0x0][0x190], R14 ;  /* 0x000064000c0caa25 */ /* 0x000fe200078e000e */
[----:B------:R-:W-:-:S03]  /*1140*/  @!P3 LEA R14, P5, R16, c[0x0][0x160], 0x1 ;  /* 0x00005800100eba11 */ /* 0x000fc600078a08ff */
[----:B------:R-:W-:Y:S02]  /*1150*/  @!P3 IMAD.IADD R6, R17, 0x1, R6 ;  /* 0x000000011106b824 */ /* 0x000fe400078e0206 */
[----:B------:R-:W-:Y:S02]  /*1160*/  @!P1 IMAD.MOV.U32 R20, RZ, RZ, R18 ;  /* 0x000000ffff149224 */ /* 0x000fe400078e0012 */
[----:B------:R-:W-:Y:S01]  /*1170*/  @!P1 IMAD R2, R2, c[0x0][0x190], RZ ;  /* 0x0000640002029a24 */ /* 0x000fe200078e02ff */
[----:B------:R-:W-:Y:S01]  /*1180*/  @!P3 LEA.HI.X R15, R16, c[0x0][0x164], R6, 0x1, P5 ;  /* 0x00005900100fba11 */ /* 0x000fe200028f0c06 */
[----:B------:R-:W-:Y:S01]  /*1190*/  @!P0 IMAD.X R5, RZ, RZ, R209, P4 ;  /* 0x000000ffff058224 */ /* 0x000fe200020e06d1 */
[----:B------:R-:W-:Y:S01]  /*11a0*/  @!P2 LEA R22, P5, R12, c[0x0][0x160], 0x1 ;  /* 0x000058000c16aa11 */ /* 0x000fe200078a08ff */
[C---:B------:R-:W-:Y:S02]  /*11b0*/  @!P1 IMAD R2, R9.reuse, c[0x0][0x194], R2 ;  /* 0x0000650009029a24 */ /* 0x040fe400078e0202 */
[----:B------:R-:W-:-:S04]  /*11c0*/  @!P1 IMAD.WIDE.U32 R20, R9, c[0x0][0x190], R20 ;  /* 0x0000640009149a25 */ /* 0x000fc800078e0014 */
[----:B------:R-:W-:Y:S01]  /*11d0*/  @!P2 IMAD.IADD R0, R13, 0x1, R0 ;  /* 0x000000010d00a824 */ /* 0x000fe200078e0200 */
[----:B------:R-:W-:Y:S01]  /*11e0*/  @!P1 LEA R16, P4, R20, c[0x0][0x160], 0x1 ;  /* 0x0000580014109a11 */ /* 0x000fe200078808ff */
[----:B------:R-:W-:Y:S02]  /*11f0*/  @!P0 IMAD R5, R5, c[0x0][0x190], RZ ;  /* 0x0000640005058a24 */ /* 0x000fe400078e02ff */
[----:B------:R-:W-:Y:S01]  /*1200*/  @!P1 IMAD.IADD R2, R21, 0x1, R2 ;  /* 0x0000000115029824 */ /* 0x000fe200078e0202 */
[----:B------:R-:W-:Y:S01]  /*1210*/  @!P2 LEA.HI.X R23, R12, c[0x0][0x164], R0, 0x1, P5 ;  /* 0x000059000c17aa11 */ /* 0x000fe200028f0c00 */
[----:B------:R-:W-:Y:S01]  /*1220*/  IMAD.WIDE.U32 R198, R218, c[0x0][0x1b0], R198 ;  /* 0x00006c00dac67a25 */ /* 0x000fe200078e00c6 */
[----:B------:R-:W-:Y:S02]  /*1230*/  ISETP.GE.AND P5, PT, R4, UR7, PT ;  /* 0x0000000704007c0c */ /* 0x000fe4000bfa6270 */
[----:B------:R-:W-:Y:S01]  /*1240*/  @!P1 LEA.HI.X R17, R20, c[0x0][0x164], R2, 0x1, P4 ;  /* 0x0000590014119a11 */ /* 0x000fe200020f0c02 */
[----:B------:R-:W-:-:S02]  /*1250*/  IMAD.SHL.U32 R197, R197, 0x2, RZ ;  /* 0x00000002c5c57824 */ /* 0x000fc400078e00ff */
[C---:B------:R-:W-:Y:S02]  /*1260*/  @!P0 IMAD R5, R8.reuse, c[0x0][0x194], R5 ;  /* 0x0000650008058a24 */ /* 0x040fe400078e0205 */
[----:B------:R-:W-:Y:S01]  /*1270*/  @!P0 IMAD.WIDE.U32 R8, R8, c[0x0][0x190], R18 ;  /* 0x0000640008088a25 */ /* 0x000fe200078e0012 */
[----:B------:R-:W-:Y:S01]  /*1280*/  @!PT LDS RZ, [RZ] ;  /* 0x00000000fffff984 */ /* 0x000fe20000000800 */
[----:B------:R-:W-:Y:S01]  /*1290*/  @!PT LDS RZ, [RZ] ;  /* 0x00000000fffff984 */ /* 0x000fe20000000800 */
[----:B------:R-:W-:Y:S01]  /*12a0*/  @!PT LDS RZ, [RZ] ;  /* 0x00000000fffff984 */ /* 0x000fe20000000800 */
[----:B------:R1:W-:Y:S03]  /*12b0*/  @!P3 LDGSTS.E.BYPASS.LTC128B.128 [R197], [R14.64] ;  /* 0x000000000ec5bfae */ /* 0x0003e6000b901d56 */
[----:B------:R-:W-:Y:S01]  /*12c0*/  IMAD.IADD R203, R199, 0x1, R202 ;  /* 0x00000001c7cb7824 */ /* 0x000fe200078e02ca */
[----:B------:R1:W-:Y:S01]  /*12d0*/  @!P3 LDGSTS.E.BYPASS.LTC128B.128 [R197+0x2000], [R14.64+0x80] ;  /* 0x020000800ec5bfae */ /* 0x0003e2000b901d56 */
[----:B------:R-:W-:Y:S01]  /*12e0*/  IMAD.SHL.U32 R81, R79, 0x40, RZ ;  /* 0x000000404f517824 */ /* 0x000fe200078e00ff */
[----:B------:R-:W-:Y:S01]  /*12f0*/  @!P0 LEA R12, P4, R8, c[0x0][0x160], 0x1 ;  /* 0x00005800080c8a11 */ /* 0x000fe200078808ff */
[----:B------:R-:W-:Y:S01]  /*1300*/  IMAD R2, R80, UR6, RZ ;  /* 0x0000000650027c24 */ /* 0x000fe2000f8e02ff */
[----:B------:R1:W-:Y:S01]  /*1310*/  @!P3 LDGSTS.E.BYPASS.LTC128B.128 [R197+0x4000], [R14.64+0x100] ;  /* 0x040001000ec5bfae */ /* 0x0003e2000b901d56 */
[----:B------:R-:W-:-:S02]  /*1320*/  IMAD.MOV.U32 R202, RZ, RZ, R198 ;  /* 0x000000ffffca7224 */ /* 0x000fc400078e00c6 */
[----:B------:R-:W-:Y:S01]  /*1330*/  @!P0 IMAD.IADD R5, R9, 0x1, R5 ;  /* 0x0000000109058824 */ /* 0x000fe200078e0205 */
[----:B------:R2:W-:Y:S01]  /*1340*/  @!P2 LDGSTS.E.BYPASS.LTC128B.128 [R197+0x800], [R22.64] ;  /* 0x0080000016c5afae */ /* 0x0005e2000b901d56 */
[----:B------:R-:W-:Y:S01]  /*1350*/  IMAD R0, R11, c[0x0][0x1a0], RZ ;  /* 0x000068000b007a24 */ /* 0x000fe200078e02ff */
[----:B------:R-:W-:Y:S01]  /*1360*/  LOP3.LUT R11, R7, 0xfffffff0, RZ, 0xc0, !PT ;  /* 0xfffffff0070b7812 */ /* 0x000fe200078ec0ff */
[----:B------:R-:W-:Y:S01]  /*1370*/  IMAD.WIDE.U32 R18, R10, c[0x0][0x1a0], R206 ;  /* 0x000068000a127a25 */ /* 0x000fe200078e00ce */
[----:B------:R2:W-:Y:S01]  /*1380*/  @!P2 LDGSTS.E.BYPASS.LTC128B.128 [R197+0x2800], [R22.64+0x80] ;  /* 0x0280008016c5afae */ /* 0x0005e2000b901d56 */
[----:B------:R-:W-:Y:S02]  /*1390*/  @!P0 LEA.HI.X R13, R8, c[0x0][0x164], R5, 0x1, P4 ;  /* 0x00005900080d8a11 */ /* 0x000fe400020f0c05 */
[----:B------:R-:W-:Y:S01]  /*13a0*/  IMAD R2, R81, UR8, R2 ;  /* 0x0000000851027c24 */ /* 0x000fe2000f8e0202 */
[----:B------:R2:W-:Y:S01]  /*13b0*/  @!P2 LDGSTS.E.BYPASS.LTC128B.128 [R197+0x4800], [R22.64+0x100] ;  /* 0x0480010016c5afae */ /* 0x0005e2000b901d56 */
[----:B------:R-:W-:Y:S01]  /*13c0*/  IMAD R0, R10, c[0x0][0x1a4], R0 ;  /* 0x000069000a007a24 */ /* 0x000fe200078e0200 */
[----:B------:R-:W-:Y:S01]  /*13d0*/  ISETP.GE.AND P4, PT, R196, UR7, PT ;  /* 0x00000007c4007c0c */ /* 0x000fe2000bf86270 */
[----:B------:R-:W-:Y:S01]  /*13e0*/  IMAD.MOV.U32 R78, RZ, RZ, c[0x0][0x19c] ;  /* 0x00006700ff4e7624 */ /* 0x000fe200078e00ff */
[----:B------:R3:W-:Y:S01]  /*13f0*/  @!P1 LDGSTS.E.BYPASS.LTC128B.128 [R197+0x1000], [R16.64] ;  /* 0x0100000010c59fae */ /* 0x0007e2000b901d56 */
[----:B------:R-:W-:Y:S01]  /*1400*/  IMAD R201, R201, c[0x0][0x1b8], RZ ;  /* 0x00006e00c9c97a24 */ /* 0x000fe200078e02ff */
[----:B------:R-:W-:Y:S01]  /*1410*/  UIMAD UR8, UR8, UR4, URZ ;  /* 0x00000004080872a4 */ /* 0x000fe2000f8e023f */
[----:B------:R-:W-:Y:S01]  /*1420*/  IMAD.U32 R24, RZ, RZ, UR12 ;  /* 0x0000000cff187e24 */ /* 0x000fe2000f8e00ff */
[----:B------:R3:W-:Y:S01]  /*1430*/  @!P1 LDGSTS.E.BYPASS.LTC128B.128 [R197+0x3000], [R16.64+0x80] ;  /* 0x0300008010c59fae */ /* 0x0007e2000b901d56 */
[----:B------:R-:W-:Y:S01]  /*1440*/  IMAD R201, R218, c[0x0][0x1bc], R201 ;  /* 0x00006f00dac97a24 */ /* 0x000fe200078e02c9 */
[----:B------:R-:W-:Y:S01]  /*1450*/  UIMAD UR5, UR6, UR5, UR8 ;  /* 0x00000005060572a4 */ /* 0x000fe2000f8e0208 */
[----:B------:R-:W-:Y:S01]  /*1460*/  IMAD.IADD R11, R86, 0x1, -R11 ;  /* 0x00000001560b7824 */ /* 0x000fe200078e0a0b */
[----:B------:R3:W-:Y:S01]  /*1470*/  @!P1 LDGSTS.E.BYPASS.LTC128B.128 [R197+0x5000], [R16.64+0x100] ;  /* 0x0500010010c59fae */ /* 0x0007e2000b901d56 */
[----:B------:R-:W-:Y:S01]  /*1480*/  IMAD.MOV.U32 R6, RZ, RZ, c[0x0][0x1a0] ;  /* 0x00006800ff067624 */ /* 0x000fe200078e00ff */
[----:B------:R-:W-:Y:S01]  /*1490*/  UIADD3 UR5, UR13, UR5, URZ ;  /* 0x000000050d057290 */ /* 0x000fe2000fffe03f */
[----:B-1----:R-:W-:Y:S01]  /*14a0*/  IMAD.WIDE.U32 R14, R81, UR6, R202 ;  /* 0x00000006510e7c25 */ /* 0x002fe2000f8e00ca */
[----:B------:R1:W-:Y:S03]  /*14b0*/  @!P0 LDGSTS.E.BYPASS.LTC128B.128 [R197+0x1800], [R12.64] ;  /* 0x018000000cc58fae */ /* 0x0003e6000b901d56 */
[----:B------:R-:W-:Y:S01]  /*14c0*/  IMAD.IADD R15, R15, 0x1, R2 ;  /* 0x000000010f0f7824 */ /* 0x000fe200078e0202 */
[----:B------:R-:W-:Y:S01]  /*14d0*/  @!P5 LEA R2, P2, R79, R14, 0x4 ;  /* 0x0000000e4f02d211 */ /* 0x000fe200078420ff */
[----:B------:R1:W-:Y:S01]  /*14e0*/  @!P0 LDGSTS.E.BYPASS.LTC128B.128 [R197+0x3800], [R12.64+0x80] ;  /* 0x038000800cc58fae */ /* 0x0003e2000b901d56 */
[----:B------:R-:W-:-:S02]  /*14f0*/  IMAD.MOV.U32 R5, RZ, RZ, c[0x0][0x1a4] ;  /* 0x00006900ff057624 */ /* 0x000fc400078e00ff */
[----:B------:R-:W-:Y:S01]  /*1500*/  IMAD.U32 R25, RZ, RZ, UR13 ;  /* 0x0000000dff197e24 */ /* 0x000fe2000f8e00ff */
[----:B------:R1:W-:Y:S01]  /*1510*/  @!P0 LDGSTS.E.BYPASS.LTC128B.128 [R197+0x5800], [R12.64+0x100] ;  /* 0x058001000cc58fae */ /* 0x0003e2000b901d56 */
[----:B------:R-:W-:Y:S01]  /*1520*/  IMAD.U32 R205, RZ, RZ, UR10 ;  /* 0x0000000affcd7e24 */ /* 0x000fe2000f8e00ff */
[----:B--2---:R-:W-:Y:S01]  /*1530*/  IADD3 R22, P3, R18, UR26, RZ ;  /* 0x0000001a12167c10 */ /* 0x004fe2000ff7e0ff */
[----:B------:R-:W-:Y:S01]  /*1540*/  IMAD.SHL.U32 R222, R86, 0x2, RZ ;  /* 0x0000000256de7824 */ /* 0x000fe200078e00ff */
[----:B------:R-:W-:Y:S01]  /*1550*/  UMOV UR26, UR6 ;  /* 0x00000006001a7c82 */ /* 0x000fe20008000000 */
[----:B------:R-:W-:Y:S01]  /*1560*/  IMAD R217, R84, 0x4, R85 ;  /* 0x0000000454d97824 */ /* 0x000fe200078e0255 */
[----:B------:R-:W-:Y:S01]  /*1570*/  IADD3.X R23, R19, UR15, R0, P3, !PT ;  /* 0x0000000f13177c10 */ /* 0x000fe20009ffe400 */
[C---:B------:R-:W-:Y:S01]  /*1580*/  IMAD.WIDE.U32 R18, R79.reuse, 0x20, RZ ;  /* 0x000000204f127825 */ /* 0x040fe200078e00ff */
[----:B------:R-:W-:Y:S02]  /*1590*/  @!P6 LEA R8, P3, R14, c[0x0][0x168], 0x1 ;  /* 0x00005a000e08ea11 */ /* 0x000fe400078608ff */
[----:B------:R-:W-:Y:S01]  /*15a0*/  @!P5 LEA.HI.X R0, R79, R15, R78, 0x4, P2 ;  /* 0x0000000f4f00d211 */ /* 0x000fe200010f244e */
[----:B------:R-:W-:Y:S01]  /*15b0*/  IMAD.WIDE.U32 R218, R218, c[0x0][0x1b8], R22 ;  /* 0x00006e00dada7a25 */ /* 0x000fe200078e0016 */
[----:B------:R-:W-:-:S02]  /*15c0*/  @!P5 LEA R20, P2, R2, c[0x0][0x168], 0x1 ;  /* 0x00005a000214da11 */ /* 0x000fc400078408ff */
[----:B------:R-:W-:Y:S01]  /*15d0*/  @!P6 LEA.HI.X R9, R14, c[0x0][0x16c], R15, 0x1, P3 ;  /* 0x00005b000e09ea11 */ /* 0x000fe200018f0c0f */
[----:B------:R-:W-:Y:S01]  /*15e0*/  IMAD.IADD R201, R219, 0x1, R201 ;  /* 0x00000001dbc97824 */ /* 0x000fe200078e02c9 */
[----:B------:R-:W-:Y:S02]  /*15f0*/  ISETP.GE.AND P3, PT, R195, UR7, PT ;  /* 0x00000007c3007c0c */ /* 0x000fe4000bf66270 */
[----:B------:R-:W-:Y:S01]  /*1600*/  @!P5 LEA.HI.X R21, R2, c[0x0][0x16c], R0, 0x1, P2 ;  /* 0x00005b000215da11 */ /* 0x000fe200010f0c00 */
[----:B------:R-:W-:Y:S01]  /*1610*/  IMAD.SHL.U32 R0, R78, 0x20, RZ ;  /* 0x000000204e007824 */ /* 0x000fe200078e00ff */
[----:B------:R-:W-:Y:S01]  /*1620*/  @!P4 IADD3 R2, P2, R14, R18, RZ ;  /* 0x000000120e02c210 */ /* 0x000fe20007f5e0ff */
[----:B------:R2:W-:Y:S01]  /*1630*/  @!P6 LDGSTS.E.BYPASS.LTC128B.128 [R197+0x6000], [R8.64] ;  /* 0x0600000008c5efae */ /* 0x0005e2000b901d56 */
[----:B------:R-:W-:Y:S02]  /*1640*/  LOP3.LUT R222, R222, 0x6, RZ, 0xc0, !PT ;  /* 0x00000006dede7812 */ /* 0x000fe400078ec0ff */
[----:B------:R-:W-:Y:S01]  /*1650*/  @!P4 IADD3.X R0, R15, R19, R0, P2, !PT ;  /* 0x000000130f00c210 */ /* 0x000fe200017fe400 */
[----:B------:R2:W-:Y:S01]  /*1660*/  @!P6 LDGSTS.E.BYPASS.LTC128B.128 [R197+0x8000], [R8.64+0x80] ;  /* 0x0800008008c5efae */ /* 0x0005e2000b901d56 */
[----:B------:R-:W-:-:S02]  /*1670*/  @!P4 LEA R18, P2, R2, c[0x0][0x168], 0x1 ;  /* 0x00005a000212ca11 */ /* 0x000fc400078408ff */
[----:B-1----:R-:W-:Y:S01]  /*1680*/  SHF.R.S32.HI R12, RZ, 0x4, R7 ;  /* 0x00000004ff0c7819 */ /* 0x002fe20000011407 */
[----:B------:R-:W-:Y:S01]  /*1690*/  @!P3 IMAD.WIDE.U32 R22, R79, 0x30, R14 ;  /* 0x000000304f16b825 */ /* 0x000fe200078e000e */
[----:B------:R-:W-:Y:S01]  /*16a0*/  @!P4 LEA.HI.X R19, R2, c[0x0][0x16c], R0, 0x1, P2 ;  /* 0x00005b000213ca11 */ /* 0x000fe200010f0c00 */
[----:B------:R2:W-:Y:S01]  /*16b0*/  @!P6 LDGSTS.E.BYPASS.LTC128B.128 [R197+0xa000], [R8.64+0x100] ;  /* 0x0a00010008c5efae */ /* 0x0005e2000b901d56 */
[----:B------:R-:W-:Y:S01]  /*16c0*/  LEA R14, P1, R24, R218, 0x6 ;  /* 0x000000da180e7211 */ /* 0x000fe200078230ff */
[----:B------:R-:W-:Y:S01]  /*16d0*/  @!P3 IMAD R2, R78, 0x30, RZ ;  /* 0x000000304e02b824 */ /* 0x000fe200078e02ff */
[----:B---3--:R-:W-:Y:S01]  /*16e0*/  @!P3 LEA R16, P2, R22, c[0x0][0x168], 0x1 ;  /* 0x00005a001610ba11 */ /* 0x008fe200078408ff */
[----:B------:R1:W-:Y:S01]  /*16f0*/  @!P5 LDGSTS.E.BYPASS.LTC128B.128 [R197+0x6800], [R20.64] ;  /* 0x0680000014c5dfae */ /* 0x0003e2000b901d56 */
[----:B------:R-:W-:Y:S01]  /*1700*/  IMAD.U32 R0, RZ, RZ, UR5 ;  /* 0x00000005ff007e24 */ /* 0x000fe2000f8e00ff */
[C---:B------:R-:W-:Y:S01]  /*1710*/  ISETP.GE.AND P6, PT, R10.reuse, UR7, PT ;  /* 0x000000070a007c0c */ /* 0x040fe2000bfc6270 */
[----:B------:R-:W-:Y:S01]  /*1720*/  @!P3 IMAD.IADD R2, R23, 0x1, R2 ;  /* 0x000000011702b824 */ /* 0x000fe200078e0202 */
[----:B------:R1:W-:Y:S01]  /*1730*/  @!P5 LDGSTS.E.BYPASS.LTC128B.128 [R197+0x8800], [R20.64+0x80] ;  /* 0x0880008014c5dfae */ /* 0x0003e2000b901d56 */
[----:B------:R-:W-:Y:S01]  /*1740*/  IMAD.SHL.U32 R10, R10, 0x8, RZ ;  /* 0x000000080a0a7824 */ /* 0x000fe200078e00ff */
[----:B------:R-:W-:-:S02]  /*1750*/  LEA.HI.X R15, R24, R201, R0, 0x6, P1 ;  /* 0x000000c9180f7211 */ /* 0x000fc400008f3400 */
[----:B------:R-:W-:Y:S01]  /*1760*/  @!P3 LEA.HI.X R17, R22, c[0x0][0x16c], R2, 0x1, P2 ;  /* 0x00005b001611ba11 */ /* 0x000fe200010f0c02 */
[----:B------:R1:W-:Y:S01]  /*1770*/  @!P5 LDGSTS.E.BYPASS.LTC128B.128 [R197+0xa800], [R20.64+0x100] ;  /* 0x0a80010014c5dfae */ /* 0x0003e2000b901d56 */
[----:B------:R-:W-:Y:S01]  /*1780*/  ISETP.GE.AND P1, PT, R196, UR7, PT ;  /* 0x00000007c4007c0c */ /* 0x000fe2000bf26270 */
[----:B------:R-:W-:Y:S01]  /*1790*/  IMAD.WIDE.U32 R22, R6, 0x20, RZ ;  /* 0x0000002006167825 */ /* 0x000fe200078e00ff */
[----:B------:R-:W-:Y:S01]  /*17a0*/  ISETP.GE.AND P2, PT, R4, UR7, PT ;  /* 0x0000000704007c0c */ /* 0x000fe2000bf46270 */
[----:B------:R3:W-:Y:S01]  /*17b0*/  @!P4 LDGSTS.E.BYPASS.LTC128B.128 [R197+0x7000], [R18.64] ;  /* 0x0700000012c5cfae */ /* 0x0007e2000b901d56 */
[----:B------:R-:W-:Y:S02]  /*17c0*/  SHF.R.S32.HI R4, RZ, 0x1f, R11 ;  /* 0x0000001fff047819 */ /* 0x000fe4000001140b */
[----:B------:R-:W-:Y:S01]  /*17d0*/  LEA.HI R7, R7, R12, RZ, 0x1 ;  /* 0x0000000c07077211 */ /* 0x000fe200078f08ff */
[----:B------:R3:W-:Y:S01]  /*17e0*/  @!P4 LDGSTS.E.BYPASS.LTC128B.128 [R197+0x9000], [R18.64+0x80] ;  /* 0x0900008012c5cfae */ /* 0x0007e2000b901d56 */
[----:B------:R-:W-:-:S02]  /*17f0*/  LEA.HI R4, R4, R11, RZ, 0x3 ;  /* 0x0000000b04047211 */ /* 0x000fc400078f18ff */
[----:B------:R-:W-:Y:S01]  /*1800*/  LOP3.LUT R7, R7, 0xfffffffe, RZ, 0xc0, !PT ;  /* 0xfffffffe07077812 */ /* 0x000fe200078ec0ff */
[----:B------:R3:W-:Y:S01]  /*1810*/  @!P4 LDGSTS.E.BYPASS.LTC128B.128 [R197+0xb000], [R18.64+0x100] ;  /* 0x0b00010012c5cfae */ /* 0x0007e2000b901d56 */
[----:B------:R-:W-:Y:S01]  /*1820*/  LOP3.LUT R0, R4, 0xfffffff8, RZ, 0xc0, !PT ;  /* 0xfffffff804007812 */ /* 0x000fe200078ec0ff */
[----:B--2---:R-:W-:Y:S01]  /*1830*/  IMAD.SHL.U32 R9, R3, 0x40, RZ ;  /* 0x0000004003097824 */ /* 0x004fe200078e00ff */
[----:B------:R-:W-:Y:S01]  /*1840*/  @!P1 IADD3 R2, P0, R14, R22, RZ ;  /* 0x000000160e029210 */ /* 0x000fe20007f1e0ff */
[----:B------:R2:W-:Y:S01]  /*1850*/  @!P3 LDGSTS.E.BYPASS.LTC128B.128 [R197+0x7800], [R16.64] ;  /* 0x0780000010c5bfae */ /* 0x0005e2000b901d56 */
[----:B------:R-:W-:Y:S02]  /*1860*/  IMAD.SHL.U32 R8, R5, 0x20, RZ ;  /* 0x0000002005087824 */ /* 0x000fe400078e00ff */
[----:B------:R-:W-:Y:S01]  /*1870*/  LOP3.LUT R9, R9, 0x1c0, RZ, 0xc0, !PT ;  /* 0x000001c009097812 */ /* 0x000fe200078ec0ff */
[----:B------:R2:W-:Y:S01]  /*1880*/  @!P3 LDGSTS.E.BYPASS.LTC128B.128 [R197+0x9800], [R16.64+0x80] ;  /* 0x0980008010c5bfae */ /* 0x0005e2000b901d56 */
[----:B------:R-:W-:Y:S01]  /*1890*/  IMAD.IADD R0, R11, 0x1, -R0 ;  /* 0x000000010b007824 */ /* 0x000fe200078e0a00 */
[----:B------:R-:W-:Y:S01]  /*18a0*/  @!P1 IADD3.X R8, R15, R23, R8, P0, !PT ;  /* 0x000000170f089210 */ /* 0x000fe200007fe408 */
[----:B------:R-:W-:Y:S01]  /*18b0*/  IMAD.IADD R7, R12, 0x1, -R7 ;  /* 0x000000010c077824 */ /* 0x000fe200078e0a07 */
[----:B------:R2:W-:Y:S01]  /*18c0*/  @!P3 LDGSTS.E.BYPASS.LTC128B.128 [R197+0xb800], [R16.64+0x100] ;  /* 0x0b80010010c5bfae */ /* 0x0005e2000b901d56 */
[----:B------:R-:W-:Y:S01]  /*18d0*/  LOP3.LUT R10, R9, 0x8, R10, 0xf8, !PT ;  /* 0x00000008090a7812 */ /* 0x000fe200078ef80a */
[----:B------:R-:W-:Y:S01]  /*18e0*/  IMAD.SHL.U32 R11, R0, 0x40, RZ ;  /* 0x00000040000b7824 */ /* 0x000fe200078e00ff */
[----:B------:R-:W-:Y:S01]  /*18f0*/  SHF.R.U32.HI R9, RZ, 0x3, R9 ;  /* 0x00000003ff097819 */ /* 0x000fe20000011609 */
[----:B------:R-:W0:Y:S01]  /*1900*/  LDGDEPBAR ;  /* 0x00000000000079af */ /* 0x000e220000000000 */
[----:B------:R-:W-:Y:S01]  /*1910*/  ISETP.GE.AND P0, PT, R195, UR7, PT ;  /* 0x00000007c3007c0c */ /* 0x000fe2000bf06270 */
[----:B------:R-:W-:Y:S01]  /*1920*/  IMAD.SHL.U32 R83, R4, 0x40, RZ ;  /* 0x0000004004537824 */ /* 0x000fe200078e00ff */
[----:B------:R-:W-:Y:S01]  /*1930*/  LOP3.LUT R9, R10, R9, RZ, 0x3c, !PT ;  /* 0x000000090a097212 */ /* 0x000fe200078e3cff */
[----:B------:R-:W-:Y:S01]  /*1940*/  IMAD.SHL.U32 R10, R7, 0x8, RZ ;  /* 0x00000008070a7824 */ /* 0x000fe200078e00ff */
[----:B------:R-:W-:-:S02]  /*1950*/  @!P6 LEA R12, P4, R14, c[0x0][0x170], 0x1 ;  /* 0x00005c000e0cea11 */ /* 0x000fc400078808ff */
[----:B------:R-:W-:Y:S01]  /*1960*/  LOP3.LUT R11, R11, 0x1c0, RZ, 0xc0, !PT ;  /* 0x000001c00b0b7812 */ /* 0x000fe200078ec0ff */
[----:B------:R-:W-:Y:S01]  /*1970*/  IMAD R193, R7, 0x200, R9 ;  /* 0x0000020007c17824 */ /* 0x000fe200078e0209 */
[----:B------:R-:W-:Y:S02]  /*1980*/  @!P2 LEA R9, P3, R6, R14, 0x4 ;  /* 0x0000000e0609a211 */ /* 0x000fe400078620ff */
[----:B------:R-:W-:Y:S01]  /*1990*/  @!P6 LEA.HI.X R13, R14, c[0x0][0x174], R15, 0x1, P4 ;  /* 0x00005d000e0dea11 */ /* 0x000fe200020f0c0f */
[----:B------:R-:W-:Y:S01]  /*19a0*/  IMAD.SHL.U32 R193, R193, 0x2, RZ ;  /* 0x00000002c1c17824 */ /* 0x000fe200078e00ff */
[C---:B------:R-:W-:Y:S01]  /*19b0*/  @!P2 LEA.HI.X R7, R6.reuse, R15, R5, 0x4, P3 ;  /* 0x0000000f0607a211 */ /* 0x040fe200018f2405 */
[----:B------:R-:W-:Y:S01]  /*19c0*/  @!P0 IMAD.WIDE.U32 R14, R6, 0x30, R14 ;  /* 0x00000030060e8825 */ /* 0x000fe200078e000e */
[----:B------:R-:W-:Y:S02]  /*19d0*/  LOP3.LUT R10, R11, 0x8, R10, 0xf8, !PT ;  /* 0x000000080b0a7812 */ /* 0x000fe400078ef80a */
[----:B------:R-:W-:Y:S01]  /*19e0*/  SHF.R.U32.HI R82, RZ, 0x3, R11 ;  /* 0x00000003ff527819 */ /* 0x000fe2000001160b */
[----:B------:R-:W-:Y:S01]  /*19f0*/  @!P0 IMAD R5, R5, 0x30, RZ ;  /* 0x0000003005058824 */ /* 0x000fe200078e02ff */
[----:B------:R-:W-:-:S02]  /*1a00*/  LOP3.LUT R83, R83, 0xfffffe00, RZ, 0xc0, !PT ;  /* 0xfffffe0053537812 */ /* 0x000fc400078ec0ff */
[----:B---3--:R-:W-:Y:S01]  /*1a10*/  @!P1 LEA R18, P4, R2, c[0x0][0x170], 0x1 ;  /* 0x00005c0002129a11 */ /* 0x008fe200078808ff */
[----:B------:R-:W-:Y:S01]  /*1a20*/  @!P0 IMAD.IADD R5, R15, 0x1, R5 ;  /* 0x000000010f058824 */ /* 0x000fe200078e0205 */
[----:B--2---:R-:W-:Y:S01]  /*1a30*/  @!P2 LEA R16, P3, R9, c[0x0][0x170], 0x1 ;  /* 0x00005c000910aa11 */ /* 0x004fe200078608ff */
[----:B------:R-:W-:-:S04]  /*1a40*/  DEPBAR.LE SB0, 0x0 ;  /* 0x000080000000791a */ /* 0x000fc80000000000 */
[----:B------:R-:W-:Y:S01]  /*1a50*/  BAR.SYNC.DEFER_BLOCKING 0x0 ;  /* 0x0000000000007b1d */ /* 0x000fe20000010000 */
[----:B------:R-:W-:Y:S01]  /*1a60*/  @!P2 LEA.HI.X R17, R9, c[0x0][0x174], R7, 0x1, P3 ;  /* 0x00005d000911aa11 */ /* 0x000fe200018f0c07 */
[----:B------:R-:W-:Y:S01]  /*1a70*/  IMAD R194, R85, 0x400, R83 ;  /* 0x0000040055c27824 */ /* 0x000fe200078e0253 */
[----:B------:R-:W-:Y:S02]  /*1a80*/  LOP3.LUT R82, R10, R82, RZ, 0x3c, !PT ;  /* 0x000000520a527212 */ /* 0x000fe400078e3cff */
[----:B------:R-:W-:Y:S02]  /*1a90*/  @!P0 LEA R6, P3, R14, c[0x0][0x170], 0x1 ;  /* 0x00005c000e068a11 */ /* 0x000fe400078608ff */
[----:B------:R-:W-:Y:S01]  /*1aa0*/  @!P1 LEA.HI.X R19, R2, c[0x0][0x174], R8, 0x1, P4 ;  /* 0x00005d0002139a11 */ /* 0x000fe200020f0c08 */
[----:B------:R-:W-:Y:S01]  /*1ab0*/  IMAD.IADD R194, R82, 0x1, R194 ;  /* 0x0000000152c27824 */ /* 0x000fe200078e02c2 */
[----:B------:R-:W-:Y:S01]  /*1ac0*/  @!P0 LEA.HI.X R7, R14, c[0x0][0x174], R5, 0x1, P3 ;  /* 0x00005d000e078a11 */ /* 0x000fe200018f0c05 */
[----:B------:R-:W-:Y:S01]  /*1ad0*/  IMAD.MOV.U32 R2, RZ, RZ, 0x10 ;  /* 0x00000010ff027424 */ /* 0x000fe200078e00ff */
[----:B------:R-:W-:Y:S01]  /*1ae0*/  IADD3 R191, R193, 0x6020, RZ ;  /* 0x00006020c1bf7810 */ /* 0x000fe20007ffe0ff */
[----:B------:R-:W-:Y:S01]  /*1af0*/  IMAD.SHL.U32 R194, R194, 0x2, RZ ;  /* 0x00000002c2c27824 */ /* 0x000fe200078e00ff */
[----:B------:R-:W-:Y:S04]  /*1b00*/  @P6 STS.128 [R197+0xc000], RZ ;  /* 0x00c000ffc5006388 */ /* 0x000fe80000000c00 */
[----:B------:R-:W-:Y:S04]  /*1b10*/  @P6 STS.128 [R197+0xe000], RZ ;  /* 0x00e000ffc5006388 */ /* 0x000fe80000000c00 */
[----:B------:R-:W-:Y:S04]  /*1b20*/  @P6 STS.128 [R197+0x10000], RZ ;  /* 0x010000ffc5006388 */ /* 0x000fe80000000c00 */
[----:B------:R-:W-:Y:S01]  /*1b30*/  @!PT LDS RZ, [RZ] ;  /* 0x00000000fffff984 */ /* 0x000fe20000000800 */
[----:B------:R-:W-:Y:S01]  /*1b40*/  @!PT LDS RZ, [RZ] ;  /* 0x00000000fffff984 */ /* 0x000fe20000000800 */
[----:B------:R-:W-:Y:S01]  /*1b50*/  @!PT LDS RZ, [RZ] ;  /* 0x00000000fffff984 */ /* 0x000fe20000000800 */
[----:B------:R2:W-:Y:S04]  /*1b60*/  @!P6 LDGSTS.E.BYPASS.LTC128B.128 [R197+0xc000], [R12.64] ;  /* 0x0c0000000cc5efae */ /* 0x0005e8000b901d56 */
[----:B------:R2:W-:Y:S04]  /*1b70*/  @!P6 LDGSTS.E.BYPASS.LTC128B.128 [R197+0xe000], [R12.64+0x80] ;  /* 0x0e0000800cc5efae */ /* 0x0005e8000b901d56 */
[----:B------:R2:W-:Y:S04]  /*1b80*/  @!P6 LDGSTS.E.BYPASS.LTC128B.128 [R197+0x10000], [R12.64+0x100] ;  /* 0x100001000cc5efae */ /* 0x0005e8000b901d56 */
        /* <DEDUP_REMOVED lines=17> */
[----:B------:R3:W-:Y:S01]  /*1ca0*/  @!P1 LDGSTS.E.BYPASS.LTC128B.128 [R197+0x11000], [R18.64+0x100] ;  /* 0x1100010012c59fae */ /* 0x0007e2000b901d56 */
[----:B------:R-:W-:Y:S01]  /*1cb0*/  R2P PR, R0, 0x6 ;  /* 0x0000000600007804 */ /* 0x000fe20000000000 */
[----:B------:R-:W-:-:S02]  /*1cc0*/  IMAD.MOV.U32 R0, RZ, RZ, 0x20 ;  /* 0x00000020ff007424 */ /* 0x000fc400078e00ff */
[----:B------:R-:W-:Y:S02]  /*1cd0*/  @P0 STS.128 [R197+0xd800], RZ ;  /* 0x00d800ffc5000388 */ /* 0x000fe40000000c00 */
[----:B------:R-:W-:Y:S02]  /*1ce0*/  SEL R2, R2, 0xfffffff0, !P1 ;  /* 0xfffffff002027807 */ /* 0x000fe40004800000 */
[----:B------:R-:W-:Y:S01]  /*1cf0*/  @P0 STS.128 [R197+0xf800], RZ ;  /* 0x00f800ffc5000388 */ /* 0x000fe20000000c00 */
[----:B------:R-:W-:Y:S02]  /*1d00*/  SEL R0, R0, 0xffffffe0, !P2 ;  /* 0xffffffe000007807 */ /* 0x000fe40005000000 */
[----:B------:R-:W-:Y:S01]  /*1d10*/  R2P PR, R3, 0x6 ;  /* 0x0000000603007804 */ /* 0x000fe20000000000 */
[----:B------:R-:W-:Y:S01]  /*1d20*/  @P0 STS.128 [R197+0x11800], RZ ;  /* 0x011800ffc5000388 */ /* 0x000fe20000000c00 */
[----:B------:R-:W-:Y:S01]  /*1d30*/  IADD3 R3, R193, 0x6000, RZ ;  /* 0x00006000c1037810 */ /* 0x000fe20007ffe0ff */
[----:B------:R-:W-:-:S02]  /*1d40*/  IMAD R192, R2, 0x2, R194 ;  /* 0x0000000202c07824 */ /* 0x000fc400078e02c2 */
[----:B------:R-:W-:Y:S01]  /*1d50*/  @!PT LDS RZ, [RZ] ;  /* 0x00000000fffff984 */ /* 0x000fe20000000800 */
[----:B------:R-:W-:Y:S01]  /*1d60*/  @!PT LDS RZ, [RZ] ;  /* 0x00000000fffff984 */ /* 0x000fe20000000800 */
[----:B------:R-:W-:Y:S01]  /*1d70*/  @!PT LDS RZ, [RZ] ;  /* 0x00000000fffff984 */ /* 0x000fe20000000800 */
[----:B------:R4:W-:Y:S01]  /*1d80*/  @!P0 LDGSTS.E.BYPASS.LTC128B.128 [R197+0xd800], [R6.64] ;  /* 0x0d80000006c58fae */ /* 0x0009e2000b901d56 */
[C---:B------:R-:W-:Y:S02]  /*1d90*/  IMAD R190, R0.reuse, 0x2, R194 ;  /* 0x0000000200be7824 */ /* 0x040fe400078e02c2 */
[----:B------:R-:W-:Y:S01]  /*1da0*/  IMAD R189, R0, 0x2, R192 ;  /* 0x0000000200bd7824 */ /* 0x000fe200078e02c0 */
[----:B------:R4:W-:Y:S04]  /*1db0*/  @!P0 LDGSTS.E.BYPASS.LTC128B.128 [R197+0xf800], [R6.64+0x80] ;  /* 0x0f80008006c58fae */ /* 0x0009e8000b901d56 */
[----:B------:R4:W-:Y:S01]  /*1dc0*/  @!P0 LDGSTS.E.BYPASS.LTC128B.128 [R197+0x11800], [R6.64+0x100] ;  /* 0x1180010006c58fae */ /* 0x0009e2000b901d56 */
[----:B------:R-:W-:Y:S01]  /*1dd0*/  @P1 IADD3 R191, R3, -0x20, RZ ;  /* 0xffffffe003bf1810 */ /* 0x000fe20007ffe0ff */
[----:B------:R-:W-:-:S02]  /*1de0*/  IMAD.MOV.U32 R3, RZ, RZ, 0x40 ;  /* 0x00000040ff037424 */ /* 0x000fc400078e00ff */
[----:B------:R-:W-:Y:S01]  /*1df0*/  LDSM.16.M88.4 R28, [R194] ;  /* 0x00000000c21c783b */ /* 0x000fe20000000200 */
[----:B------:R-:W-:Y:S02]  /*1e00*/  IADD3 R183, R191, 0x800, RZ ;  /* 0x00000800bfb77810 */ /* 0x000fe40007ffe0ff */
[----:B------:R-:W-:Y:S01]  /*1e10*/  SEL R3, R3, 0xffffffc0, !P2 ;  /* 0xffffffc003037807 */ /* 0x000fe20005000000 */
[----:B-1----:R-:W1:Y:S01]  /*1e20*/  LDSM.16.M88.4 R20, [R193+0x6000] ;  /* 0x00600000c114783b */ /* 0x002e620000000200 */
[C---:B------:R-:W-:Y:S02]  /*1e30*/  IADD3 R182, R191.reuse, 0x1000, RZ ;  /* 0x00001000bfb67810 */ /* 0x040fe40007ffe0ff */
[----:B------:R-:W-:Y:S01]  /*1e40*/  IADD3 R181, R191, 0x1800, RZ ;  /* 0x00001800bfb57810 */ /* 0x000fe20007ffe0ff */
[----:B--2---:R-:W3:Y:S01]  /*1e50*/  LDSM.16.M88.4 R12, [R193+0x6800] ;  /* 0x00680000c10c783b */ /* 0x004ee20000000200 */
[----:B------:R-:W-:Y:S01]  /*1e60*/  IMAD.IADD R187, R193, 0x1, R3 ;  /* 0x00000001c1bb7824 */ /* 0x000fe200078e0203 */
[----:B------:R-:W-:Y:S01]  /*1e70*/  IADD3 R179, R191, 0x2000, RZ ;  /* 0x00002000bfb37810 */ /* 0x000fe20007ffe0ff */
[----:B------:R-:W-:Y:S01]  /*1e80*/  IMAD.IADD R180, R3, 0x1, R191 ;  /* 0x0000000103b47824 */ /* 0x000fe200078e02bf */
[----:B------:R-:W2:Y:S01]  /*1e90*/  LDSM.16.M88.4 R56, [R193+0x7000] ;  /* 0x00700000c138783b */ /* 0x000ea20000000200 */
[----:B------:R-:W-:-:S02]  /*1ea0*/  SHF.R.S32.HI R3, RZ, 0x1f, R87 ;  /* 0x0000001fff037819 */ /* 0x000fc40000011457 */
[----:B------:R-:W-:Y:S01]  /*1eb0*/  IADD3 R178, R191, 0x2800, RZ ;  /* 0x00002800bfb27810 */ /* 0x000fe20007ffe0ff */
[----:B------:R-:W5:Y:S01]  /*1ec0*/  LDSM.16.M88.4 R32, [R193+0x7800] ;  /* 0x00780000c120783b */ /* 0x000f620000000200 */
[----:B------:R-:W-:Y:S02]  /*1ed0*/  LEA.HI R204, R3, R87, RZ, 0x2 ;  /* 0x0000005703cc7211 */ /* 0x000fe400078f10ff */
[----:B------:R-:W-:Y:S01]  /*1ee0*/  LEA R3, R85, UR9, 0x4 ;  /* 0x0000000955037c11 */ /* 0x000fe2000f8e20ff */
[----:B------:R-:W-:Y:S01]  /*1ef0*/  LDSM.16.M88.4 R68, [R192] ;  /* 0x00000000c044783b */ /* 0x000fe20000000200 */
[----:B------:R-:W-:Y:S02]  /*1f00*/  SHF.R.S32.HI R204, RZ, 0x2, R204 ;  /* 0x00000002ffcc7819 */ /* 0x000fe400000114cc */
[----:B------:R-:W-:Y:S01]  /*1f10*/  IADD3 R177, R191, 0x3000, RZ ;  /* 0x00003000bfb17810 */ /* 0x000fe20007ffe0ff */
[----:B------:R-:W2:Y:S01]  /*1f20*/  LDSM.16.M88.4 R36, [R191] ;  /* 0x00000000bf24783b */ /* 0x000ea20000000200 */
[----:B------:R-:W-:-:S02]  /*1f30*/  IADD3 R3, R3, 0x1, R204 ;  /* 0x0000000103037810 */ /* 0x000fc40007ffe0cc */
[----:B------:R-:W-:Y:S01]  /*1f40*/  IADD3 R176, R191, 0x3800, RZ ;  /* 0x00003800bfb07810 */ /* 0x000fe20007ffe0ff */
[----:B------:R-:W2:Y:S01]  /*1f50*/  LDSM.16.M88.4 R8, [R191+0x800] ;  /* 0x00080000bf08783b */ /* 0x000ea20000000200 */
[----:B------:R-:W-:Y:S01]  /*1f60*/  IADD3 R205, R205, -UR20, R3 ;  /* 0x80000014cdcd7c10 */ /* 0x000fe2000fffe003 */
[----:B------:R-:W-:Y:S01]  /*1f70*/  IMAD.U32 R3, RZ, RZ, UR6 ;  /* 0x00000006ff037e24 */ /* 0x000fe2000f8e00ff */
[----:B------:R-:W-:Y:S01]  /*1f80*/  IADD3 R175, R191, 0x4000, RZ ;  /* 0x00004000bfaf7810 */ /* 0x000fe20007ffe0ff */
[----:B----4-:R-:W4:Y:S01]  /*1f90*/  LDSM.16.M88.4 R4, [R191+0x1000] ;  /* 0x00100000bf04783b */ /* 0x010f220000000200 */
[----:B------:R-:W-:Y:S01]  /*1fa0*/  IADD3 R205, R205, c[0x0][0x2e8], RZ ;  /* 0x0000ba00cdcd7a10 */ /* 0x000fe20007ffe0ff */
[----:B------:R-:W-:Y:S01]  /*1fb0*/  IMAD R3, R3, 0x40, R222 ;  /* 0x0000004003037824 */ /* 0x000fe200078e02de */
[----:B------:R-:W-:Y:S01]  /*1fc0*/  IADD3 R174, R191, 0x4800, RZ ;  /* 0x00004800bfae7810 */ /* 0x000fe20007ffe0ff */
[----:B------:R-:W4:Y:S01]  /*1fd0*/  LDSM.16.M88.4 R72, [R191+0x1800] ;  /* 0x00180000bf48783b */ /* 0x000f220000000200 */
[----:B------:R-:W-:-:S02]  /*1fe0*/  IADD3 R133, R205, 0x8, RZ ;  /* 0x00000008cd857810 */ /* 0x000fc40007ffe0ff */
[----:B------:R-:W-:Y:S01]  /*1ff0*/  IMNMX R205, R205, UR10, PT ;  /* 0x0000000acdcd7c17 */ /* 0x000fe2000b800200 */
[----:B------:R-:W-:Y:S01]  /*2000*/  LDSM.16.M88.4 R48, [R190] ;  /* 0x00000000be30783b */ /* 0x000fe20000000200 */
[----:B------:R-:W-:Y:S02]  /*2010*/  IMNMX R133, R133, UR10, PT ;  /* 0x0000000a85857c17 */ /* 0x000fe4000b800200 */
[C---:B------:R-:W-:Y:S01]  /*2020*/  IADD3 R173, R191.reuse, 0x5000, RZ ;  /* 0x00005000bfad7810 */ /* 0x040fe20007ffe0ff */
[----:B-1----:R-:W-:Y:S01]  /*2030*/  HMMA.16816.F32.BF16 R24, R28, R20, RZ ;  /* 0x000000141c18723c */ /* 0x002fe200000418ff */
[----:B------:R-:W1:Y:S01]  /*2040*/  LDSM.16.M88.4 R64, [R187+0x6000] ;  /* 0x00600000bb40783b */ /* 0x000e620000000200 */
[----:B------:R-:W-:-:S03]  /*2050*/  IADD3 R172, R191, 0x5800, RZ ;  /* 0x00005800bfac7810 */ /* 0x000fc60007ffe0ff */
[----:B------:R-:W-:Y:S03]  /*2060*/  LDSM.16.M88.4 R44, [R187+0x6800] ;  /* 0x00680000bb2c783b */ /* 0x000fe60000000200 */
[C---:B------:R-:W-:Y:S01]  /*2070*/  HMMA.16816.F32.BF16 R20, R28.reuse, R22, RZ ;  /* 0x000000161c14723c */ /* 0x040fe200000418ff */
[----:B------:R-:W-:Y:S04]  /*2080*/  LDSM.16.M88.4 R40, [R187+0x7800] ;  /* 0x00780000bb28783b */ /* 0x000fe80000000200 */
[----:B------:R-:W0:Y:S03]  /*2090*/  LDGDEPBAR ;  /* 0x00000000000079af */ /* 0x000e260000000000 */
[C---:B---3--:R-:W-:Y:S08]  /*20a0*/  HMMA.16816.F32.BF16 R16, R28.reuse, R12, RZ ;  /* 0x0000000c1c10723c */ /* 0x048ff000000418ff */
[C---:B--2---:R-:W-:Y:S08]  /*20b0*/  HMMA.16816.F32.BF16 R60, R28.reuse, R56, RZ ;  /* 0x000000381c3c723c */ /* 0x044ff000000418ff */
[C---:B------:R-:W-:Y:S08]  /*20c0*/  HMMA.16816.F32.BF16 R12, R28.reuse, R14, RZ ;  /* 0x0000000e1c0c723c */ /* 0x040ff000000418ff */
[C---:B------:R-:W-:Y:S08]  /*20d0*/  HMMA.16816.F32.BF16 R56, R28.reuse, R58, RZ ;  /* 0x0000003a1c38723c */ /* 0x040ff000000418ff */
[C---:B-----5:R-:W-:Y:S08]  /*20e0*/  HMMA.16816.F32.BF16 R52, R28.reuse, R32, RZ ;  /* 0x000000201c34723c */ /* 0x060ff000000418ff */
[----:B------:R-:W-:Y:S01]  /*20f0*/  HMMA.16816.F32.BF16 R28, R28, R34, RZ ;  /* 0x000000221c1c723c */ /* 0x000fe200000418ff */
[----:B------:R-:W2:Y:S07]  /*2100*/  LDSM.16.M88.4 R32, [R187+0x7000] ;  /* 0x00700000bb20783b */ /* 0x000eae0000000200 */
[C---:B------:R-:W-:Y:S08]  /*2110*/  HMMA.16816.F32.BF16 R24, R68.reuse, R36, R24 ;  /* 0x000000244418723c */ /* 0x040ff00000041818 */
[C---:B------:R-:W-:Y:S01]  /*2120*/  HMMA.16816.F32.BF16 R20, R68.reuse, R38, R20 ;  /* 0x000000264414723c */ /* 0x040fe20000041814 */
[----:B------:R-:W-:Y:S07]  /*2130*/  LDSM.16.M88.4 R36, [R180+0x800] ;  /* 0x00080000b424783b */ /* 0x000fee0000000200 */
        /* <DEDUP_REMOVED lines=8> */
[----:B------:R-:W-:Y:S04]  /*21c0*/  LDSM.16.M88.4 R72, [R192+0x2000] ;  /* 0x00200000c048783b */ /* 0x000fe80000000200 */
[----:B------:R-:W-:Y:S03]  /*21d0*/  LDSM.16.M88.4 R68, [R191+0x3000] ;  /* 0x00300000bf44783b */ /* 0x000fe60000000200 */
[C---:B-1----:R-:W-:Y:S08]  /*21e0*/  HMMA.16816.F32.BF16 R24, R48.reuse, R64, R24 ;  /* 0x000000403018723c */ /* 0x042ff00000041818 */
[C---:B------:R-:W-:Y:S01]  /*21f0*/  HMMA.16816.F32.BF16 R20, R48.reuse, R66, R20 ;  /* 0x000000423014723c */ /* 0x040fe20000041814 */
[----:B------:R-:W-:Y:S07]  /*2200*/  LDSM.16.M88.4 R64, [R191+0x3800] ;  /* 0x00380000bf40783b */ /* 0x000fee0000000200 */
[C---:B--2---:R-:W-:Y:S08]  /*2210*/  HMMA.16816.F32.BF16 R60, R48.reuse, R32, R60 ;  /* 0x00000020303c723c */ /* 0x044ff0000004183c */
[C---:B------:R-:W-:Y:S01]  /*2220*/  HMMA.16816.F32.BF16 R56, R48.reuse, R34, R56 ;  /* 0x000000223038723c */ /* 0x040fe20000041838 */
[----:B------:R-:W1:Y:S07]  /*2230*/  LDSM.16.M88.4 R32, [R180+0x1000] ;  /* 0x00100000b420783b */ /* 0x000e6e0000000200 */
[C---:B------:R-:W-:Y:S08]  /*2240*/  HMMA.16816.F32.BF16 R16, R48.reuse, R44, R16 ;  /* 0x0000002c3010723c */ /* 0x040ff00000041810 */
[C---:B------:R-:W-:Y:S01]  /*2250*/  HMMA.16816.F32.BF16 R12, R48.reuse, R46, R12 ;  /* 0x0000002e300c723c */ /* 0x040fe2000004180c */
[----:B------:R-:W2:Y:S07]  /*2260*/  LDSM.16.M88.4 R44, [R180+0x1800] ;  /* 0x00180000b42c783b */ /* 0x000eae0000000200 */
[C---:B------:R-:W-:Y:S08]  /*2270*/  HMMA.16816.F32.BF16 R52, R48.reuse, R40, R52 ;  /* 0x000000283034723c */ /* 0x040ff00000041834 */
[----:B------:R-:W-:Y:S01]  /*2280*/  HMMA.16816.F32.BF16 R48, R48, R42, R28 ;  /* 0x0000002a3030723c */ /* 0x000fe2000004181c */
[----:B------:R-:W-:Y:S04]  /*2290*/  LDSM.16.M88.4 R28, [R194+0x2000] ;  /* 0x00200000c21c783b */ /* 0x000fe80000000200 */
[----:B------:R-:W-:Y:S03]  /*22a0*/  LDSM.16.M88.4 R40, [R193+0x8000] ;  /* 0x00800000c128783b */ /* 0x000fe60000000200 */
        /* <DEDUP_REMOVED lines=9> */
[C---:B--2---:R-:W-:Y:S08]  /*2340*/  HMMA.16816.F32.BF16 R52, R8.reuse, R44, R52 ;  /* 0x0000002c0834723c */ /* 0x044ff00000041834 */
[----:B------:R-:W-:Y:S01]  /*2350*/  HMMA.16816.F32.BF16 R48, R8, R46, R48 ;  /* 0x0000002e0830723c */ /* 0x000fe20000041830 */
[----:B------:R-:W2:Y:S04]  /*2360*/  LDSM.16.M88.4 R8, [R191+0x2000] ;  /* 0x00200000bf08783b */ /* 0x000ea80000000200 */
[----:B------:R-:W-:Y:S03]  /*2370*/  LDSM.16.M88.4 R44, [R190+0x2000] ;  /* 0x00200000be2c783b */ /* 0x000fe60000000200 */
[C---:B---3--:R-:W-:Y:S08]  /*2380*/  HMMA.16816.F32.BF16 R16, R28.reuse, R4, R16 ;  /* 0x000000041c10723c */ /* 0x048ff00000041810 */
[C---:B------:R-:W-:Y:S01]  /*2390*/  HMMA.16816.F32.BF16 R12, R28.reuse, R6, R12 ;  /* 0x000000061c0c723c */ /* 0x040fe2000004180c */
[----:B------:R-:W3:Y:S07]  /*23a0*/  LDSM.16.M88.4 R4, [R191+0x2800] ;  /* 0x00280000bf04783b */ /* 0x000eee0000000200 */
[C---:B------:R-:W-:Y:S08]  /*23b0*/  HMMA.16816.F32.BF16 R24, R28.reuse, R40, R24 ;  /* 0x000000281c18723c */ /* 0x040ff00000041818 */
[C---:B------:R-:W-:Y:S01]  /*23c0*/  HMMA.16816.F32.BF16 R20, R28.reuse, R42, R20 ;  /* 0x0000002a1c14723c */ /* 0x040fe20000041814 */
[----:B------:R-:W5:Y:S07]  /*23d0*/  LDSM.16.M88.4 R40, [R187+0x8000] ;  /* 0x00800000bb28783b */ /* 0x000f6e0000000200 */
[C---:B----4-:R-:W-:Y:S08]  /*23e0*/  HMMA.16816.F32.BF16 R60, R28.reuse, R36, R60 ;  /* 0x000000241c3c723c */ /* 0x050ff0000004183c */
[C---:B------:R-:W-:Y:S01]  /*23f0*/  HMMA.16816.F32.BF16 R56, R28.reuse, R38, R56 ;  /* 0x000000261c38723c */ /* 0x040fe20000041838 */
[----:B------:R-:W4:Y:S07]  /*2400*/  LDSM.16.M88.4 R36, [R187+0x8800] ;  /* 0x00880000bb24783b */ /* 0x000f2e0000000200 */
[C---:B-1----:R-:W-:Y:S08]  /*2410*/  HMMA.16816.F32.BF16 R52, R28.reuse, R32, R52 ;  /* 0x000000201c34723c */ /* 0x042ff00000041834 */
        /* <DEDUP_REMOVED lines=8> */
[----:B------:R-:W2:Y:S07]  /*24a0*/  LDSM.16.M88.4 R4, [R180+0x2000] ;  /* 0x00200000b404783b */ /* 0x000eae0000000200 */
[C---:B------:R-:W-:Y:S08]  /*24b0*/  HMMA.16816.F32.BF16 R52, R72.reuse, R64, R52 ;  /* 0x000000404834723c */ /* 0x040ff00000041834 */
[C---:B------:R-:W-:Y:S08]  /*24c0*/  HMMA.16816.F32.BF16 R60, R72.reuse, R68, R60 ;  /* 0x00000044483c723c */ /* 0x040ff0000004183c */
[C---:B------:R-:W-:Y:S01]  /*24d0*/  HMMA.16816.F32.BF16 R56, R72.reuse, R70, R56 ;  /* 0x000000464838723c */ /* 0x040fe20000041838 */
[----:B------:R-:W-:Y:S07]  /*24e0*/  LDSM.16.M88.4 R68, [R193+0xb800] ;  /* 0x00b80000c144783b */ /* 0x000fee0000000200 */
[----:B------:R-:W-:Y:S01]  /*24f0*/  HMMA.16816.F32.BF16 R64, R72, R66, R48 ;  /* 0x000000424840723c */ /* 0x000fe20000041830 */
[----:B------:R-:W3:Y:S07]  /*2500*/  LDSM.16.M88.4 R48, [R180+0x2800] ;  /* 0x00280000b430783b */ /* 0x000eee0000000200 */
[C---:B-----5:R-:W-:Y:S08]  /*2510*/  HMMA.16816.F32.BF16 R24, R44.reuse, R40, R24 ;  /* 0x000000282c18723c */ /* 0x060ff00000041818 */
[C---:B------:R-:W-:Y:S01]  /*2520*/  HMMA.16816.F32.BF16 R20, R44.reuse, R42, R20 ;  /* 0x0000002a2c14723c */ /* 0x040fe20000041814 */
[----:B------:R-:W-:Y:S07]  /*2530*/  LDSM.16.M88.4 R40, [R180+0x3800] ;  /* 0x00380000b428783b */ /* 0x000fee0000000200 */
[C---:B----4-:R-:W-:Y:S08]  /*2540*/  HMMA.16816.F32.BF16 R16, R44.reuse, R36, R16 ;  /* 0x000000242c10723c */ /* 0x050ff00000041810 */
[C---:B------:R-:W-:Y:S01]  /*2550*/  HMMA.16816.F32.BF16 R12, R44.reuse, R38, R12 ;  /* 0x000000262c0c723c */ /* 0x040fe2000004180c */
[----:B------:R-:W4:Y:S07]  /*2560*/  LDSM.16.M88.4 R36, [R180+0x3000] ;  /* 0x00300000b424783b */ /* 0x000f2e0000000200 */
[C---:B-1----:R-:W-:Y:S08]  /*2570*/  HMMA.16816.F32.BF16 R60, R44.reuse, R32, R60 ;  /* 0x000000202c3c723c */ /* 0x042ff0000004183c */
[C---:B------:R-:W-:Y:S01]  /*2580*/  HMMA.16816.F32.BF16 R56, R44.reuse, R34, R56 ;  /* 0x000000222c38723c */ /* 0x040fe20000041838 */
[----:B------:R-:W-:Y:S07]  /*2590*/  LDSM.16.M88.4 R32, [R194+0x4000] ;  /* 0x00400000c220783b */ /* 0x000fee0000000200 */
        /* <DEDUP_REMOVED lines=8> */
[C---:B------:R-:W-:Y:S01]  /*2620*/  HMMA.16816.F32.BF16 R12, R8.reuse, R50, R12 ;  /* 0x00000032080c723c */ /* 0x040fe2000004180c */
[----:B------:R-:W-:Y:S07]  /*2630*/  LDSM.16.M88.4 R48, [R192+0x4000] ;  /* 0x00400000c030783b */ /* 0x000fee0000000200 */
[C---:B----4-:R-:W-:Y:S08]  /*2640*/  HMMA.16816.F32.BF16 R60, R8.reuse, R36, R60 ;  /* 0x00000024083c723c */ /* 0x050ff0000004183c */
[C---:B------:R-:W-:Y:S01]  /*2650*/  HMMA.16816.F32.BF16 R56, R8.reuse, R38, R56 ;  /* 0x000000260838723c */ /* 0x040fe20000041838 */
[----:B------:R-:W3:Y:S07]  /*2660*/  LDSM.16.M88.4 R36, [R191+0x4000] ;  /* 0x00400000bf24783b */ /* 0x000eee0000000200 */
[C---:B------:R-:W-:Y:S08]  /*2670*/  HMMA.16816.F32.BF16 R52, R8.reuse, R40, R52 ;  /* 0x000000280834723c */ /* 0x040ff00000041834 */
[----:B------:R-:W-:Y:S01]  /*2680*/  HMMA.16816.F32.BF16 R64, R8, R42, R64 ;  /* 0x0000002a0840723c */ /* 0x000fe20000041840 */
[----:B------:R-:W4:Y:S04]  /*2690*/  LDSM.16.M88.4 R8, [R191+0x4800] ;  /* 0x00480000bf08783b */ /* 0x000f280000000200 */
[----:B------:R-:W-:Y:S03]  /*26a0*/  LDSM.16.M88.4 R40, [R187+0xa000] ;  /* 0x00a00000bb28783b */ /* 0x000fe60000000200 */
[C---:B-1----:R-:W-:Y:S08]  /*26b0*/  HMMA.16816.F32.BF16 R24, R32.reuse, R28, R24 ;  /* 0x0000001c2018723c */ /* 0x042ff00000041818 */
[C---:B--2---:R-:W-:Y:S08]  /*26c0*/  HMMA.16816.F32.BF16 R16, R32.reuse, R4, R16 ;  /* 0x000000042010723c */ /* 0x044ff00000041810 */
[C---:B------:R-:W-:Y:S01]  /*26d0*/  HMMA.16816.F32.BF16 R12, R32.reuse, R6, R12 ;  /* 0x00000006200c723c */ /* 0x040fe2000004180c */
[----:B------:R-:W1:Y:S07]  /*26e0*/  LDSM.16.M88.4 R4, [R191+0x5000] ;  /* 0x00500000bf04783b */ /* 0x000e6e0000000200 */
[C---:B------:R-:W-:Y:S01]  /*26f0*/  HMMA.16816.F32.BF16 R20, R32.reuse, R30, R20 ;  /* 0x0000001e2014723c */ /* 0x040fe20000041814 */
[----:B------:R-:W2:Y:S07]  /*2700*/  LDSM.16.M88.4 R28, [R191+0x5800] ;  /* 0x00580000bf1c783b */ /* 0x000eae0000000200 */
[C---:B------:R-:W-:Y:S08]  /*2710*/  HMMA.16816.F32.BF16 R60, R32.reuse, R44, R60 ;  /* 0x0000002c203c723c */ /* 0x040ff0000004183c */
[C---:B------:R-:W-:Y:S01]  /*2720*/  HMMA.16816.F32.BF16 R56, R32.reuse, R46, R56 ;  /* 0x0000002e2038723c */ /* 0x040fe20000041838 */
[----:B------:R-:W-:Y:S07]  /*2730*/  LDSM.16.M88.4 R44, [R187+0xa800] ;  /* 0x00a80000bb2c783b */ /* 0x000fee0000000200 */
[C---:B------:R-:W-:Y:S08]  /*2740*/  HMMA.16816.F32.BF16 R52, R32.reuse, R68, R52 ;  /* 0x000000442034723c */ /* 0x040ff00000041834 */
[----:B------:R-:W-:Y:S08]  /*2750*/  HMMA.16816.F32.BF16 R64, R32, R70, R64 ;  /* 0x000000462040723c */ /* 0x000ff00000041840 */
[C---:B---3--:R-:W-:Y:S01]  /*2760*/  HMMA.16816.F32.BF16 R32, R48.reuse, R36, R24 ;  /* 0x000000243020723c */ /* 0x048fe20000041818 */
[----:B------:R-:W3:Y:S07]  /*2770*/  LDSM.16.M88.4 R24, [R190+0x4000] ;  /* 0x00400000be18783b */ /* 0x000eee0000000200 */
[C---:B----4-:R-:W-:Y:S01]  /*2780*/  HMMA.16816.F32.BF16 R68, R48.reuse, R8, R16 ;  /* 0x000000083044723c */ /* 0x050fe20000041810 */
[----:B------:R-:W4:Y:S07]  /*2790*/  LDSM.16.M88.4 R16, [R187+0xb800] ;  /* 0x00b80000bb10783b */ /* 0x000f2e0000000200 */
[C---:B------:R-:W-:Y:S01]  /*27a0*/  HMMA.16816.F32.BF16 R20, R48.reuse, R38, R20 ;  /* 0x000000263014723c */ /* 0x040fe20000041814 */
[----:B------:R-:W-:Y:S07]  /*27b0*/  LDSM.16.M88.4 R36, [R187+0xb000] ;  /* 0x00b00000bb24783b */ /* 0x000fee0000000200 */
[C---:B------:R-:W-:Y:S01]  /*27c0*/  HMMA.16816.F32.BF16 R12, R48.reuse, R10, R12 ;  /* 0x0000000a300c723c */ /* 0x040fe2000004180c */
[----:B------:R-:W-:Y:S07]  /*27d0*/  LDSM.16.M88.4 R8, [R180+0x4000] ;  /* 0x00400000b408783b */ /* 0x000fee0000000200 */
[C---:B-1----:R-:W-:Y:S08]  /*27e0*/  HMMA.16816.F32.BF16 R60, R48.reuse, R4, R60 ;  /* 0x00000004303c723c */ /* 0x042ff0000004183c */
[C---:B------:R-:W-:Y:S01]  /*27f0*/  HMMA.16816.F32.BF16 R56, R48.reuse, R6, R56 ;  /* 0x000000063038723c */ /* 0x040fe20000041838 */
[----:B------:R-:W1:Y:S07]  /*2800*/  LDSM.16.M88.4 R4, [R189+0x4000] ;  /* 0x00400000bd04783b */ /* 0x000e6e0000000200 */
[C---:B--2---:R-:W-:Y:S08]  /*2810*/  HMMA.16816.F32.BF16 R52, R48.reuse, R28, R52 ;  /* 0x0000001c3034723c */ /* 0x044ff00000041834 */
[----:B------:R-:W-:Y:S01]  /*2820*/  HMMA.16816.F32.BF16 R64, R48, R30, R64 ;  /* 0x0000001e3040723c */ /* 0x000fe20000041840 */
[----:B------:R-:W2:Y:S07]  /*2830*/  LDSM.16.M88.4 R28, [R180+0x4800] ;  /* 0x00480000b41c783b */ /* 0x000eae0000000200 */
[C---:B---3--:R-:W-:Y:S08]  /*2840*/  HMMA.16816.F32.BF16 R32, R24.reuse, R40, R32 ;  /* 0x000000281820723c */ /* 0x048ff00000041820 */
[C---:B------:R-:W-:Y:S08]  /*2850*/  HMMA.16816.F32.BF16 R20, R24.reuse, R42, R20 ;  /* 0x0000002a1814723c */ /* 0x040ff00000041814 */
[C---:B----4-:R-:W-:Y:S08]  /*2860*/  HMMA.16816.F32.BF16 R52, R24.reuse, R16, R52 ;  /* 0x000000101834723c */ /* 0x050ff00000041834 */
[----:B------:R-:W-:Y:S01]  /*2870*/  HMMA.16816.F32.BF16 R64, R24, R18, R64 ;  /* 0x000000121840723c */ /* 0x000fe20000041840 */
[----:B------:R-:W3:Y:S07]  /*2880*/  LDSM.16.M88.4 R16, [R180+0x5000] ;  /* 0x00500000b410783b */ /* 0x000eee0000000200 */
[----:B-1----:R-:W-:Y:S07]  /*2890*/  HMMA.16816.F32.BF16 R32, R4, R8, R32 ;  /* 0x000000080420723c */ /* 0x002fee0000041820 */
[C---:B------:R-:W-:Y:S01]  /*28a0*/  IADD3 R8, R3.reuse, 0x1, RZ ;  /* 0x0000000103087810 */ /* 0x040fe20007ffe0ff */
[----:B------:R-:W-:Y:S01]  /*28b0*/  HMMA.16816.F32.BF16 R68, R24, R44, R68 ;  /* 0x0000002c1844723c */ /* 0x000fe20000041844 */
[----:B------:R-:W-:-:S02]  /*28c0*/  IADD3 R9, R3, 0x8, RZ ;  /* 0x0000000803097810 */ /* 0x000fc40007ffe0ff */
[C---:B------:R-:W-:Y:S02]  /*28d0*/  ISETP.GE.AND P0, PT, R8.reuse, R205, PT ;  /* 0x000000cd0800720c */ /* 0x040fe40003f06270 */
[----:B------:R-:W-:Y:S02]  /*28e0*/  ISETP.GE.AND P3, PT, R8, R133, PT ;  /* 0x000000850800720c */ /* 0x000fe40003f66270 */
[C---:B------:R-:W-:Y:S01]  /*28f0*/  ISETP.GE.AND P4, PT, R9.reuse, R205, PT ;  /* 0x000000cd0900720c */ /* 0x040fe20003f86270 */
[----:B------:R-:W-:Y:S01]  /*2900*/  HMMA.16816.F32.BF16 R12, R24, R46, R12 ;  /* 0x0000002e180c723c */ /* 0x000fe2000004180c */
[----:B------:R-:W-:-:S07]  /*2910*/  ISETP.GE.AND P6, PT, R9, R133, PT ;  /* 0x000000850900720c */ /* 0x000fce0003fc6270 */
[----:B------:R-:W-:Y:S01]  /*2920*/  HMMA.16816.F32.BF16 R20, R4, R10, R20 ;  /* 0x0000000a0414723c */ /* 0x000fe20000041814 */
[----:B------:R-:W1:Y:S01]  /*2930*/  LDSM.16.M88.4 R8, [R180+0x5800] ;  /* 0x00580000b408783b */ /* 0x000e620000000200 */
[----:B------:R-:W-:Y:S01]  /*2940*/  FSEL R33, R33, -INF , !P0 ;  /* 0xff80000021217808 */ /* 0x000fe20004000000 */
[----:B------:R-:W-:-:S04]  /*2950*/  DEPBAR.LE SB0, 0x0 ;  /* 0x000080000000791a */ /* 0x000fc80000000000 */
[----:B------:R-:W-:Y:S01]  /*2960*/  FSEL R35, R35, -INF , !P3 ;  /* 0xff80000023237808 */ /* 0x000fe20005800000 */
[C---:B------:R-:W-:Y:S08]  /*2970*/  HMMA.16816.F32.BF16 R60, R24.reuse, R36, R60 ;  /* 0x00000024183c723c */ /* 0x040ff0000004183c */
[----:B------:R-:W-:Y:S07]  /*2980*/  HMMA.16816.F32.BF16 R56, R24, R38, R56 ;  /* 0x000000261838723c */ /* 0x000fee0000041838 */
[C---:B------:R-:W-:Y:S01]  /*2990*/  IADD3 R25, R3.reuse, 0x10, RZ ;  /* 0x0000001003197810 */ /* 0x040fe20007ffe0ff */
[----:B--2---:R-:W-:Y:S01]  /*29a0*/  HMMA.16816.F32.BF16 R68, R4, R28, R68 ;  /* 0x0000001c0444723c */ /* 0x004fe20000041844 */
[----:B------:R-:W-:-:S02]  /*29b0*/  IADD3 R24, R3, 0x9, RZ ;  /* 0x0000000903187810 */ /* 0x000fc40007ffe0ff */
[C---:B------:R-:W-:Y:S02]  /*29c0*/  ISETP.GE.AND P1, PT, R25.reuse, R205, PT ;  /* 0x000000cd1900720c */ /* 0x040fe40003f26270 */
[----:B------:R-:W-:Y:S02]  /*29d0*/  ISETP.GE.AND P0, PT, R25, R133, PT ;  /* 0x000000851900720c */ /* 0x000fe40003f06270 */
[----:B------:R-:W-:Y:S01]  /*29e0*/  IADD3 R25, R3, 0x11, RZ ;  /* 0x0000001103197810 */ /* 0x000fe20007ffe0ff */
[----:B------:R-:W-:Y:S01]  /*29f0*/  HMMA.16816.F32.BF16 R12, R4, R30, R12 ;  /* 0x0000001e040c723c */ /* 0x000fe2000004180c */
[C---:B------:R-:W-:Y:S02]  /*2a00*/  ISETP.GE.AND P2, PT, R24.reuse, R205, PT ;  /* 0x000000cd1800720c */ /* 0x040fe40003f46270 */
[----:B------:R-:W-:Y:S02]  /*2a10*/  ISETP.GE.AND P5, PT, R24, R133, PT ;  /* 0x000000851800720c */ /* 0x000fe40003fa6270 */
[----:B------:R-:W-:-:S02]  /*2a20*/  FSEL R24, R20, -INF , !P4 ;  /* 0xff80000014187808 */ /* 0x000fc40006000000 */
[C---:B------:R-:W-:Y:S01]  /*2a30*/  ISETP.GE.AND P3, PT, R25.reuse, R205, PT ;  /* 0x000000cd1900720c */ /* 0x040fe20003f66270 */
[C---:B---3--:R-:W-:Y:S01]  /*2a40*/  HMMA.16816.F32.BF16 R60, R4.reuse, R16, R60 ;  /* 0x00000010043c723c */ /* 0x048fe2000004183c */
[----:B------:R-:W-:Y:S02]  /*2a50*/  ISETP.GE.AND P4, PT, R25, R133, PT ;  /* 0x000000851900720c */ /* 0x000fe40003f86270 */
[C---:B------:R-:W-:Y:S02]  /*2a60*/  IADD3 R26, R3.reuse, 0x18, RZ ;  /* 0x00000018031a7810 */ /* 0x040fe40007ffe0ff */
[----:B------:R-:W-:Y:S02]  /*2a70*/  IADD3 R25, R3, 0x19, RZ ;  /* 0x0000001903197810 */ /* 0x000fe40007ffe0ff */
[----:B------:R-:W-:Y:S01]  /*2a80*/  FSEL R22, R22, -INF , !P6 ;  /* 0xff80000016167808 */ /* 0x000fe20007000000 */
[----:B------:R-:W-:Y:S01]  /*2a90*/  HMMA.16816.F32.BF16 R56, R4, R18, R56 ;  /* 0x000000120438723c */ /* 0x000fe20000041838 */
[----:B------:R-:W-:-:S02]  /*2aa0*/  FSEL R21, R21, -INF , !P2 ;  /* 0xff80000015157808 */ /* 0x000fc40005000000 */
[----:B------:R-:W-:Y:S02]  /*2ab0*/  FSEL R23, R23, -INF , !P5 ;  /* 0xff80000017177808 */ /* 0x000fe40006800000 */
[C---:B------:R-:W-:Y:S02]  /*2ac0*/  ISETP.GE.AND P6, PT, R26.reuse, R205, PT ;  /* 0x000000cd1a00720c */ /* 0x040fe40003fc6270 */
[----:B------:R-:W-:Y:S01]  /*2ad0*/  ISETP.GE.AND P2, PT, R26, R133, PT ;  /* 0x000000851a00720c */ /* 0x000fe20003f46270 */
[----:B-1----:R-:W-:Y:S01]  /*2ae0*/  HMMA.16816.F32.BF16 R64, R4, R10, R64 ;  /* 0x0000000a0440723c */ /* 0x002fe20000041840 */
[----:B------:R-:W-:Y:S02]  /*2af0*/  ISETP.GE.AND P5, PT, R25, R205, PT ;  /* 0x000000cd1900720c */ /* 0x000fe40003fa6270 */
[C---:B------:R-:W-:Y:S02]  /*2b00*/  IADD3 R26, R3.reuse, 0x20, RZ ;  /* 0x00000020031a7810 */ /* 0x040fe40007ffe0ff */
[----:B------:R-:W-:-:S02]  /*2b10*/  IADD3 R18, R3, 0x28, RZ ;  /* 0x0000002803127810 */ /* 0x000fc40007ffe0ff */
[----:B------:R-:W-:Y:S01]  /*2b20*/  FSEL R16, R70, -INF , !P0 ;  /* 0xff80000046107808 */ /* 0x000fe20004000000 */
[----:B------:R-:W-:Y:S01]  /*2b30*/  HMMA.16816.F32.BF16 R52, R4, R8, R52 ;  /* 0x000000080434723c */ /* 0x000fe20000041834 */
[----:B------:R-:W-:Y:S02]  /*2b40*/  FSEL R14, R14, -INF , !P2 ;  /* 0xff8000000e0e7808 */ /* 0x000fe40005000000 */
[----:B------:R-:W-:Y:S02]  /*2b50*/  FSEL R13, R13, -INF , !P5 ;  /* 0xff8000000d0d7808 */ /* 0x000fe40006800000 */
[-C--:B------:R-:W-:Y:S02]  /*2b60*/  ISETP.GE.AND P0, PT, R26, R205.reuse, PT ;  /* 0x000000cd1a00720c */ /* 0x080fe40003f06270 */
[C---:B------:R-:W-:Y:S02]  /*2b70*/  ISETP.GE.AND P2, PT, R18.reuse, R205, PT ;  /* 0x000000cd1200720c */ /* 0x040fe40003f46270 */
[----:B------:R-:W-:-:S02]  /*2b80*/  ISETP.GE.AND P5, PT, R18, R133, PT ;  /* 0x000000851200720c */ /* 0x000fc40003fa6270 */
[C---:B------:R-:W-:Y:S02]  /*2b90*/  IADD3 R18, R3.reuse, 0x29, RZ ;  /* 0x0000002903127810 */ /* 0x040fe40007ffe0ff */
[----:B------:R-:W-:Y:S02]  /*2ba0*/  FSEL R146, R60, -INF , !P0 ;  /* 0xff8000003c927808 */ /* 0x000fe40004000000 */
[----:B------:R-:W-:Y:S02]  /*2bb0*/  ISETP.GE.AND P0, PT, R18, R133, PT ;  /* 0x000000851200720c */ /* 0x000fe40003f06270 */
[----:B------:R-:W-:Y:S02]  /*2bc0*/  IADD3 R4, R3, 0x39, RZ ;  /* 0x0000003903047810 */ /* 0x000fe40007ffe0ff */
[----:B------:R-:W-:Y:S02]  /*2bd0*/  FSEL R137, R59, -INF , !P0 ;  /* 0xff8000003b897808 */ /* 0x000fe40004000000 */
[----:B------:R-:W-:-:S02]  /*2be0*/  ISETP.GE.AND P0, PT, R3, R205, PT ;  /* 0x000000cd0300720c */ /* 0x000fc40003f06270 */
[----:B------:R-:W-:Y:S02]  /*2bf0*/  FSEL R20, R68, -INF , !P1 ;  /* 0xff80000044147808 */ /* 0x000fe40004800000 */
[----:B------:R-:W-:Y:S02]  /*2c00*/  FSEL R32, R32, -INF , !P0 ;  /* 0xff80000020207808 */ /* 0x000fe40004000000 */
[-C--:B------:R-:W-:Y:S02]  /*2c10*/  ISETP.GE.AND P0, PT, R4, R133.reuse, PT ;  /* 0x000000850400720c */ /* 0x080fe40003f06270 */
[----:B------:R-:W-:Y:S02]  /*2c20*/  ISETP.GE.AND P1, PT, R25, R133, PT ;  /* 0x000000851900720c */ /* 0x000fe40003f26270 */
[----:B------:R-:W-:Y:S02]  /*2c30*/  IADD3 R25, R3, 0x21, RZ ;  /* 0x0000002103197810 */ /* 0x000fe40007ffe0ff */
[----:B------:R-:W-:-:S02]  /*2c40*/  FSEL R167, R67, -INF , !P0 ;  /* 0xff80000043a77808 */ /* 0x000fc40004000000 */
[----:B------:R-:W-:Y:S02]  /*2c50*/  FSEL R17, R69, -INF , !P3 ;  /* 0xff80000045117808 */ /* 0x000fe40005800000 */
[----:B------:R-:W-:Y:S02]  /*2c60*/  FSEL R116, R71, -INF , !P4 ;  /* 0xff80000047747808 */ /* 0x000fe40006000000 */
[----:B------:R-:W-:Y:S02]  /*2c70*/  PLOP3.LUT P0, PT, PT, PT, UP0, 0x80, 0x0 ;  /* 0x000000000000781c */ /* 0x000fe40003f0f008 */
[----:B------:R-:W-:Y:S02]  /*2c80*/  ISETP.GE.AND P3, PT, R26, R133, PT ;  /* 0x000000851a00720c */ /* 0x000fe40003f66270 */
[----:B------:R-:W-:Y:S02]  /*2c90*/  ISETP.GE.AND P4, PT, R25, R205, PT ;  /* 0x000000cd1900720c */ /* 0x000fe40003f86270 */
[----:B------:R-:W-:-:S02]  /*2ca0*/  IADD3 R8, R3, 0x30, RZ ;  /* 0x0000003003087810 */ /* 0x000fc40007ffe0ff */
[----:B------:R-:W-:Y:S02]  /*2cb0*/  FSEL R12, R12, -INF , !P6 ;  /* 0xff8000000c0c7808 */ /* 0x000fe40007000000 */
[----:B------:R-:W-:Y:S02]  /*2cc0*/  FSEL R15, R15, -INF , !P1 ;  /* 0xff8000000f0f7808 */ /* 0x000fe40004800000 */
[----:B------:R-:W-:Y:S02]  /*2cd0*/  FSEL R136, R62, -INF , !P3 ;  /* 0xff8000003e887808 */ /* 0x000fe40005800000 */
[----:B------:R-:W-:Y:S01]  /*2ce0*/  FSEL R145, R61, -INF , !P4 ;  /* 0xff8000003d917808 */ /* 0x000fe20006000000 */
[----:B------:R-:W-:Y:S01]  /*2cf0*/  BAR.SYNC.DEFER_BLOCKING 0x0 ;  /* 0x0000000000007b1d */ /* 0x000fe20000010000 */
[----:B------:R-:W-:Y:S02]  /*2d00*/  ISETP.GE.AND P6, PT, R25, R133, PT ;  /* 0x000000851900720c */ /* 0x000fe40003fc6270 */
[----:B------:R-:W-:-:S02]  /*2d10*/  ISETP.GE.AND P1, PT, R18, R205, PT ;  /* 0x000000cd1200720c */ /* 0x000fc40003f26270 */
[C---:B------:R-:W-:Y:S02]  /*2d20*/  ISETP.GE.AND P3, PT, R8.reuse, R205, PT ;  /* 0x000000cd0800720c */ /* 0x040fe40003f66270 */
[----:B------:R-:W-:Y:S02]  /*2d30*/  ISETP.GE.AND P4, PT, R8, R133, PT ;  /* 0x000000850800720c */ /* 0x000fe40003f86270 */
[C---:B------:R-:W-:Y:S02]  /*2d40*/  IADD3 R9, R3.reuse, 0x31, RZ ;  /* 0x0000003103097810 */ /* 0x040fe40007ffe0ff */
[----:B------:R-:W-:Y:S02]  /*2d50*/  IADD3 R8, R3, 0x38, RZ ;  /* 0x0000003803087810 */ /* 0x000fe40007ffe0ff */
[----:B------:R-:W-:Y:S02]  /*2d60*/  FSEL R215, R63, -INF , !P6 ;  /* 0xff8000003fd77808 */ /* 0x000fe40007000000 */
[----:B------:R-:W-:-:S02]  /*2d70*/  FSEL R144, R56, -INF , !P2 ;  /* 0xff80000038907808 */ /* 0x000fc40005000000 */
[----:B------:R-:W-:Y:S02]  /*2d80*/  FSEL R138, R58, -INF , !P5 ;  /* 0xff8000003a8a7808 */ /* 0x000fe40006800000 */
[----:B------:R-:W-:Y:S02]  /*2d90*/  FSEL R139, R57, -INF , !P1 ;  /* 0xff800000398b7808 */ /* 0x000fe40004800000 */
[----:B------:R-:W-:Y:S02]  /*2da0*/  FSEL R225, R52, -INF , !P3 ;  /* 0xff80000034e17808 */ /* 0x000fe40005800000 */
[----:B------:R-:W-:Y:S02]  /*2db0*/  FSEL R171, R54, -INF , !P4 ;  /* 0xff80000036ab7808 */ /* 0x000fe40006000000 */
[C---:B------:R-:W-:Y:S02]  /*2dc0*/  ISETP.GE.AND P6, PT, R9.reuse, R205, PT ;  /* 0x000000cd0900720c */ /* 0x040fe40003fc6270 */
[----:B------:R-:W-:-:S02]  /*2dd0*/  ISETP.GE.AND P2, PT, R9, R133, PT ;  /* 0x000000850900720c */ /* 0x000fc40003f46270 */
[C---:B------:R-:W-:Y:S02]  /*2de0*/  ISETP.GE.AND P5, PT, R8.reuse, R205, PT ;  /* 0x000000cd0800720c */ /* 0x040fe40003fa6270 */
[-C--:B------:R-:W-:Y:S02]  /*2df0*/  ISETP.GE.AND P1, PT, R8, R133.reuse, PT ;  /* 0x000000850800720c */ /* 0x080fe40003f26270 */
[----:B------:R-:W-:Y:S02]  /*2e00*/  ISETP.GE.AND P3, PT, R3, R133, PT ;  /* 0x000000850300720c */ /* 0x000fe40003f66270 */
[----:B------:R-:W-:Y:S01]  /*2e10*/  ISETP.GE.AND P4, PT, R4, R205, PT ;  /* 0x000000cd0400720c */ /* 0x000fe20003f86270 */
[----:B------:R-:W-:Y:S01]  /*2e20*/  IMAD.IADD R4, R83, 0x1, R82 ;  /* 0x0000000153047824 */ /* 0x000fe200078e0252 */
[----:B------:R-:W-:Y:S02]  /*2e30*/  FSEL R34, R34, -INF , !P3 ;  /* 0xff80000022227808 */ /* 0x000fe40005800000 */
[----:B------:R-:W-:-:S02]  /*2e40*/  FSEL R223, R53, -INF , !P6 ;  /* 0xff80000035df7808 */ /* 0x000fc40007000000 */
[----:B------:R-:W-:Y:S02]  /*2e50*/  FSEL R169, R55, -INF , !P2 ;  /* 0xff80000037a97808 */ /* 0x000fe40005000000 */
[----:B------:R-:W-:Y:S02]  /*2e60*/  FSEL R214, R64, -INF , !P5 ;  /* 0xff80000040d67808 */ /* 0x000fe40006800000 */
[----:B------:R-:W-:Y:S02]  /*2e70*/  FSEL R168, R66, -INF , !P1 ;  /* 0xff80000042a87808 */ /* 0x000fe40004800000 */
[----:B------:R-:W-:Y:S01]  /*2e80*/  FSEL R212, R65, -INF , !P4 ;  /* 0xff80000041d47808 */ /* 0x000fe20006000000 */
[----:B------:R-:W-:Y:S05]  /*2e90*/  @!P0 BRA `(.L_x_337) ;  /* 0x0000020000008947 */ /* 0x000fea0003800000 */
[----:B------:R-:W-:Y:S01]  /*2ea0*/  UIADD3 UR5, UR21, -0x2, URZ ;  /* 0xfffffffe15057890 */ /* 0x000fe2000fffe03f */
[C---:B------:R-:W-:Y:S01]  /*2eb0*/  IMAD.SHL.U32 R3, R79.reuse, 0x20, RZ ;  /* 0x000000204f037824 */ /* 0x040fe200078e00ff */
[----:B------:R-:W-:Y:S02]  /*2ec0*/  SHF.L.U64.HI R78, R79, 0x5, R78 ;  /* 0x000000054f4e7819 */ /* 0x000fe4000001024e */
[----:B------:R-:W-:-:S02]  /*2ed0*/  USHF.R.S32.HI UR4, URZ, 0x1f, UR5 ;  /* 0x0000001f3f047899 */ /* 0x000fc40008011405 */
[----:B------:R-:W-:Y:S02]  /*2ee0*/  IMAD R80, R80, UR5, RZ ;  /* 0x0000000550507c24 */ /* 0x000fe4000f8e02ff */
[----:B------:R-:W-:-:S04]  /*2ef0*/  IMAD.WIDE.U32 R6, R81, UR5, R202 ;  /* 0x0000000551067c25 */ /* 0x000fc8000f8e00ca */
[----:B------:R-:W-:Y:S01]  /*2f00*/  IMAD R80, R81, UR4, R80 ;  /* 0x0000000451507c24 */ /* 0x000fe2000f8e0250 */
[----:B------:R-:W-:-:S03]  /*2f10*/  LEA R8, P2, R6, c[0x0][0x168], 0x1 ;  /* 0x00005a0006087a11 */ /* 0x000fc600078408ff */
[----:B------:R-:W-:Y:S01]  /*2f20*/  IMAD.IADD R80, R7, 0x1, R80 ;  /* 0x0000000107507824 */ /* 0x000fe200078e0250 */
[----:B------:R-:W-:-:S04]  /*2f30*/  IADD3 R10, P1, R3, R8, RZ ;  /* 0x00000008030a7210 */ /* 0x000fc80007f3e0ff */
[----:B------:R-:W-:Y:S02]  /*2f40*/  LEA.HI.X R9, R6, c[0x0][0x16c], R80, 0x1, P2 ;  /* 0x00005b0006097a11 */ /* 0x000fe400010f0c50 */
[C---:B------:R-:W-:Y:S02]  /*2f50*/  IADD3 R6, P2, R3.reuse, R10, RZ ;  /* 0x0000000a03067210 */ /* 0x040fe40007f5e0ff */
[----:B------:R-:W-:Y:S01]  /*2f60*/  IADD3.X R11, R78, R9, RZ, P1, !PT ;  /* 0x000000094e0b7210 */ /* 0x000fe20000ffe4ff */
[----:B------:R-:W-:Y:S01]  /*2f70*/  @!PT LDS RZ, [RZ] ;  /* 0x00000000fffff984 */ /* 0x000fe20000000800 */
[----:B------:R-:W-:Y:S01]  /*2f80*/  @!PT LDS RZ, [RZ] ;  /* 0x00000000fffff984 */ /* 0x000fe20000000800 */
[----:B------:R-:W-:Y:S01]  /*2f90*/  @!PT LDS RZ, [RZ] ;  /* 0x00000000fffff984 */ /* 0x000fe20000000800 */
[----:B------:R1:W-:Y:S01]  /*2fa0*/  LDGSTS.E.BYPASS.LTC128B.128 [R197+0x6000], [R8.64] ;  /* 0x0600000008c57fae */ /* 0x0003e2000b901d56 */
[----:B------:R-:W-:-:S03]  /*2fb0*/  IADD3 R18, P1, R3, R6, RZ ;  /* 0x0000000603127210 */ /* 0x000fc60007f3e0ff */
[C---:B------:R-:W-:Y:S01]  /*2fc0*/  IMAD.X R7, R78.reuse, 0x1, R11, P2 ;  /* 0x000000014e077824 */ /* 0x040fe200010e060b */
[----:B------:R1:W-:Y:S04]  /*2fd0*/  LDGSTS.E.BYPASS.LTC128B.128 [R197+0x8000], [R8.64+0x80] ;  /* 0x0800008008c57fae */ /* 0x0003e8000b901d56 */
[----:B------:R1:W-:Y:S01]  /*2fe0*/  LDGSTS.E.BYPASS.LTC128B.128 [R197+0xa000], [R8.64+0x100] ;  /* 0x0a00010008c57fae */ /* 0x0003e2000b901d56 */
[----:B------:R-:W-:-:S03]  /*2ff0*/  IADD3.X R19, R78, R7, RZ, P1, !PT ;  /* 0x000000074e137210 */ /* 0x000fc60000ffe4ff */
[----:B------:R1:W-:Y:S04]  /*3000*/  LDGSTS.E.BYPASS.LTC128B.128 [R197+0x6800], [R10.64] ;  /* 0x068000000ac57fae */ /* 0x0003e8000b901d56 */
[----:B------:R1:W-:Y:S04]  /*3010*/  LDGSTS.E.BYPASS.LTC128B.128 [R197+0x8800], [R10.64+0x80] ;  /* 0x088000800ac57fae */ /* 0x0003e8000b901d56 */
[----:B------:R1:W-:Y:S04]  /*3020*/  LDGSTS.E.BYPASS.LTC128B.128 [R197+0xa800], [R10.64+0x100] ;  /* 0x0a8001000ac57fae */ /* 0x0003e8000b901d56 */
[----:B------:R1:W-:Y:S04]  /*3030*/  LDGSTS.E.BYPASS.LTC128B.128 [R197+0x7000], [R6.64] ;  /* 0x0700000006c57fae */ /* 0x0003e8000b901d56 */
[----:B------:R1:W-:Y:S04]  /*3040*/  LDGSTS.E.BYPASS.LTC128B.128 [R197+0x9000], [R6.64+0x80] ;  /* 0x0900008006c57fae */ /* 0x0003e8000b901d56 */
[----:B------:R1:W-:Y:S04]  /*3050*/  LDGSTS.E.BYPASS.LTC128B.128 [R197+0xb000], [R6.64+0x100] ;  /* 0x0b00010006c57fae */ /* 0x0003e8000b901d56 */
[----:B------:R1:W-:Y:S04]  /*3060*/  LDGSTS.E.BYPASS.LTC128B.128 [R197+0x7800], [R18.64] ;  /* 0x0780000012c57fae */ /* 0x0003e8000b901d56 */
[----:B------:R1:W-:Y:S04]  /*3070*/  LDGSTS.E.BYPASS.LTC128B.128 [R197+0x9800], [R18.64+0x80] ;  /* 0x0980008012c57fae */ /* 0x0003e8000b901d56 */
[----:B------:R1:W-:Y:S04]  /*3080*/  LDGSTS.E.BYPASS.LTC128B.128 [R197+0xb800], [R18.64+0x100] ;  /* 0x0b80010012c57fae */ /* 0x0003e8000b901d56 */
[----:B------:R-:W0:Y:S02]  /*3090*/  LDGDEPBAR ;  /* 0x00000000000079af */ /* 0x000e240000000000 */
.L_x_337:
[----:B------:R-:W-:Y:S01]  /*30a0*/  FMNMX.FTZ R3, R32, R33, !PT ;  /* 0x0000002120037209 */ /* 0x000fe20007810000 */
[----:B------:R-:W-:Y:S01]  /*30b0*/  USHF.L.U32 UR4, UR26, 0x1, URZ ;  /* 0x000000011a047899 */ /* 0x000fe2000800063f */
[----:B------:R-:W-:Y:S01]  /*30c0*/  FMNMX.FTZ R5, R34, R35, !PT ;  /* 0x0000002322057209 */ /* 0x000fe20007810000 */
[----:B------:R-:W-:Y:S01]  /*30d0*/  IMAD.WIDE.U32 R164, R217, -0x326172a9, RZ ;  /* 0xcd9e8d57d9a47825 */ /* 0x000fe200078e00ff */
[----:B------:R-:W-:Y:S01]  /*30e0*/  FMNMX.FTZ R3, R24, R3, !PT ;  /* 0x0000000318037209 */ /* 0x000fe20007810000 */
[----:B------:R-:W-:Y:S01]  /*30f0*/  UIADD3 UR14, UR25, -0x4498517b, URZ ;  /* 0xbb67ae85190e7890 */ /* 0x000fe2000fffe03f */
[----:B------:R-:W-:Y:S01]  /*3100*/  FMNMX.FTZ R5, R22, R5, !PT ;  /* 0x0000000516057209 */ /* 0x000fe20007810000 */
[----:B------:R-:W-:Y:S01]  /*3110*/  IMAD.WIDE.U32 R162, R200, -0x2daee0ad, RZ ;  /* 0xd2511f53c8a27825 */ /* 0x000fe200078e00ff */
[----:B------:R-:W-:Y:S01]  /*3120*/  FMNMX.FTZ R3, R21, R3, !PT ;  /* 0x0000000315037209 */ /* 0x000fe20007810000 */
[----:B------:R-:W-:Y:S01]  /*3130*/  UIADD3 UR15, UR24, -0x61c88647, URZ ;  /* 0x9e3779b9180f7890 */ /* 0x000fe2000fffe03f */
[----:B------:R-:W-:Y:S01]  /*3140*/  FMNMX.FTZ R5, R23, R5, !PT ;  /* 0x0000000517057209 */ /* 0x000fe20007810000 */
[----:B------:R-:W-:Y:S01]  /*3150*/  UIADD3 UR13, UR24, 0x3c6ef372, URZ ;  /* 0x3c6ef372180d7890 */ /* 0x000fe2000fffe03f */
[----:B------:R-:W-:Y:S01]  /*3160*/  FMNMX.FTZ R3, R20, R3, !PT ;  /* 0x0000000314037209 */ /* 0x000fe20007810000 */
[----:B------:R-:W-:Y:S01]  /*3170*/  UIADD3 UR12, UR25, 0x76cf5d0a, URZ ;  /* 0x76cf5d0a190c7890 */ /* 0x000fe2000fffe03f */
[----:B------:R-:W-:Y:S01]  /*3180*/  FMNMX.FTZ R5, R16, R5, !PT ;  /* 0x0000000510057209 */ /* 0x000fe20007810000 */
[----:B------:R-:W-:Y:S01]  /*3190*/  UIADD3 UR10, UR25, 0x32370b8f, URZ ;  /* 0x32370b8f190a7890 */ /* 0x000fe2000fffe03f */
[----:B------:R-:W-:Y:S01]  /*31a0*/  FMNMX.FTZ R3, R17, R3, !PT ;  /* 0x0000000311037209 */ /* 0x000fe20007810000 */
[----:B------:R-:W-:Y:S01]  /*31b0*/  UIADD3 UR11, UR24, -0x255992d5, URZ ;  /* 0xdaa66d2b180b7890 */ /* 0x000fe2000fffe03f */
[----:B------:R-:W-:Y:S01]  /*31c0*/  FMNMX.FTZ R5, R116, R5, !PT ;  /* 0x0000000574057209 */ /* 0x000fe20007810000 */
[----:B------:R-:W-:Y:S01]  /*31d0*/  UIADD3 UR9, UR24, 0x78dde6e4, URZ ;  /* 0x78dde6e418097890 */ /* 0x000fe2000fffe03f */
[----:B------:R-:W-:Y:S01]  /*31e0*/  FMNMX.FTZ R3, R12, R3, !PT ;  /* 0x000000030c037209 */ /* 0x000fe20007810000 */
[----:B------:R-:W-:Y:S01]  /*31f0*/  UIADD3 UR6, UR25, -0x56f99767, URZ ;  /* 0xa906689919067890 */ /* 0x000fe2000fffe03f */
[----:B------:R-:W-:Y:S01]  /*3200*/  FMNMX.FTZ R5, R14, R5, !PT ;  /* 0x000000050e057209 */ /* 0x000fe20007810000 */
[----:B------:R-:W-:Y:S01]  /*3210*/  UIADD3 UR8, UR25, -0x126145ec, URZ ;  /* 0xed9eba1419087890 */ /* 0x000fe2000fffe03f */
[----:B------:R-:W-:Y:S01]  /*3220*/  FMNMX.FTZ R3, R13, R3, !PT ;  /* 0x000000030d037209 */ /* 0x000fe20007810000 */
[----:B------:R-:W-:Y:S01]  /*3230*/  UIADD3 UR16, UR24, -0x4ab325aa, URZ ;  /* 0xb54cda5618107890 */ /* 0x000fe2000fffe03f */
[----:B------:R-:W-:Y:S01]  /*3240*/  FMNMX.FTZ R5, R15, R5, !PT ;  /* 0x000000050f057209 */ /* 0x000fe20007810000 */
[----:B------:R-:W-:Y:S01]  /*3250*/  IMAD.SHL.U32 R188, R4, 0x2, RZ ;  /* 0x0000000204bc7824 */ /* 0x000fe200078e00ff */
[----:B------:R-:W-:Y:S01]  /*3260*/  FMNMX.FTZ R3, R146, R3, !PT ;  /* 0x0000000392037209 */ /* 0x000fe20007810000 */
[----:B------:R-:W-:Y:S01]  /*3270*/  UIADD3 UR7, UR24, 0x1715609d, URZ ;  /* 0x1715609d18077890 */ /* 0x000fe2000fffe03f */
[----:B------:R-:W-:Y:S01]  /*3280*/  FMNMX.FTZ R5, R136, R5, !PT ;  /* 0x0000000588057209 */ /* 0x000fe20007810000 */
[--C-:B------:R-:W-:Y:S01]  /*3290*/  IMAD R186, R2, 0x2, R188.reuse ;  /* 0x0000000202ba7824 */ /* 0x100fe200078e02bc */
[----:B------:R-:W-:Y:S01]  /*32a0*/  FMNMX.FTZ R3, R145, R3, !PT ;  /* 0x0000000391037209 */ /* 0x000fe20007810000 */
[C---:B------:R-:W-:Y:S01]  /*32b0*/  IMAD R185, R0.reuse, 0x2, R188 ;  /* 0x0000000200b97824 */ /* 0x040fe200078e02bc */
[----:B------:R-:W-:Y:S01]  /*32c0*/  FMNMX.FTZ R5, R215, R5, !PT ;  /* 0x00000005d7057209 */ /* 0x000fe20007810000 */
[----:B------:R-:W-:Y:S01]  /*32d0*/  IMAD R184, R0, 0x2, R186 ;  /* 0x0000000200b87824 */ /* 0x000fe200078e02ba */
[----:B------:R-:W-:Y:S01]  /*32e0*/  FMNMX.FTZ R3, R144, R3, !PT ;  /* 0x0000000390037209 */ /* 0x000fe20007810000 */
        /* <DEDUP_REMOVED lines=17> */
[----:B------:R-:W-:Y:S01]  /*3400*/  LOP3.LUT R216, R77, UR24, RZ, 0x3c, !PT ;  /* 0x000000184dd87c12 */ /* 0x000fe2000f8e3cff */
[----:B------:R-:W2:Y:S03]  /*3410*/  SHFL.BFLY PT, R132, R3, 0x2, 0x1f ;  /* 0x0c401f0003847f89 */ /* 0x000ea600000e0000 */
[----:B------:R-:W-:Y:S01]  /*3420*/  LOP3.LUT R220, R165, R216, RZ, 0x3c, !PT ;  /* 0x000000d8a5dc7212 */ /* 0x000fe200078e3cff */
[----:B-1----:R-:W1:Y:S04]  /*3430*/  SHFL.BFLY PT, R7, R5, 0x2, 0x1f ;  /* 0x0c401f0005077f89 */ /* 0x002e6800000e0000 */
[----:B------:R-:W-:Y:S01]  /*3440*/  IMAD.WIDE.U32 R220, R220, -0x2daee0ad, RZ ;  /* 0xd2511f53dcdc7825 */ /* 0x000fe200078e00ff */
[----:B------:R-:W-:Y:S04]  /*3450*/  LDSM.16.MT88.4 R120, [R186+0x10000] ;  /* 0x01000000ba78783b */ /* 0x000fe80000004200 */
[----:B------:R-:W-:Y:S01]  /*3460*/  LOP3.LUT R134, R221, UR14, R162, 0x96, !PT ;  /* 0x0000000edd867c12 */ /* 0x000fe2000f8e96a2 */
[----:B------:R-:W-:Y:S01]  /*3470*/  IMAD R162, R76, 0x10000, R76 ;  /* 0x000100004ca27824 */ /* 0x000fe200078e024c */
[----:B------:R-:W-:Y:S03]  /*3480*/  LDSM.16.MT88.4 R108, [R185+0x10000] ;  /* 0x01000000b96c783b */ /* 0x000fe60000004200 */
[----:B------:R-:W-:Y:S01]  /*3490*/  IMAD.WIDE.U32 R134, R134, -0x326172a9, RZ ;  /* 0xcd9e8d5786867825 */ /* 0x000fe200078e00ff */
[----:B------:R-:W-:Y:S04]  /*34a0*/  LDSM.16.MT88.4 R56, [R184+0xc000] ;  /* 0x00c00000b838783b */ /* 0x000fe80000004200 */
[----:B------:R-:W-:Y:S01]  /*34b0*/  LDSM.16.MT88.4 R124, [R188+0xc000] ;  /* 0x00c00000bc7c783b */ /* 0x000fe20000004200 */
[----:B--2---:R-:W-:Y:S01]  /*34c0*/  FMNMX.FTZ R132, R3, R132, !PT ;  /* 0x0000008403847209 */ /* 0x004fe20007810000 */
[----:B------:R-:W-:Y:S01]  /*34d0*/  IMAD.U32 R3, RZ, RZ, UR4 ;  /* 0x00000004ff037e24 */ /* 0x000fe2000f8e00ff */
[----:B------:R-:W-:Y:S01]  /*34e0*/  UIADD3 UR4, UR4, 0x1, URZ ;  /* 0x0000000104047890 */ /* 0x000fe2000fffe03f */
[----:B------:R-:W-:Y:S01]  /*34f0*/  LDSM.16.MT88.4 R48, [R185+0xc000] ;  /* 0x00c00000b930783b */ /* 0x000fe20000004200 */
[----:B-1----:R-:W-:-:S02]  /*3500*/  FMNMX.FTZ R5, R5, R7, !PT ;  /* 0x0000000705057209 */ /* 0x002fc40007810000 */
[----:B------:R-:W-:Y:S01]  /*3510*/  LOP3.LUT R3, R163, UR25, R3, 0x96, !PT ;  /* 0x00000019a3037c12 */ /* 0x000fe2000f8e9603 */
[----:B------:R-:W1:Y:S04]  /*3520*/  SHFL.BFLY PT, R6, R132, 0x1, 0x1f ;  /* 0x0c201f0084067f89 */ /* 0x000e6800000e0000 */
[----:B------:R-:W-:Y:S01]  /*3530*/  IMAD.WIDE.U32 R8, R3, -0x326172a9, RZ ;  /* 0xcd9e8d5703087825 */ /* 0x000fe200078e00ff */
[----:B------:R-:W-:Y:S04]  /*3540*/  LDSM.16.MT88.4 R28, [R188+0xc800] ;  /* 0x00c80000bc1c783b */ /* 0x000fe80000004200 */
[----:B------:R-:W-:-:S02]  /*3550*/  LOP3.LUT R3, R9, UR15, R164, 0x96, !PT ;  /* 0x0000000f09037c12 */ /* 0x000fc4000f8e96a4 */
[----:B------:R-:W-:-:S03]  /*3560*/  LOP3.LUT R8, R135, UR13, R8, 0x96, !PT ;  /* 0x0000000d87087c12 */ /* 0x000fc6000f8e9608 */
[----:B------:R-:W-:Y:S02]  /*3570*/  IMAD.WIDE.U32 R10, R3, -0x2daee0ad, RZ ;  /* 0xd2511f53030a7825 */ /* 0x000fe400078e00ff */
[----:B------:R-:W2:Y:S02]  /*3580*/  SHFL.BFLY PT, R3, R5, 0x1, 0x1f ;  /* 0x0c201f0005037f89 */ /* 0x000ea400000e0000 */
[----:B------:R-:W-:-:S05]  /*3590*/  IMAD.WIDE.U32 R8, R8, -0x2daee0ad, RZ ;  /* 0xd2511f5308087825 */ /* 0x000fca00078e00ff */
[----:B------:R-:W-:Y:S02]  /*35a0*/  LOP3.LUT R10, R9, UR10, R10, 0x96, !PT ;  /* 0x0000000a090a7c12 */ /* 0x000fe4000f8e960a */
[----:B-1----:R-:W-:Y:S02]  /*35b0*/  FMNMX.FTZ R132, R132, R6, !PT ;  /* 0x0000000684847209 */ /* 0x002fe40007810000 */
[----:B------:R-:W-:Y:S01]  /*35c0*/  LOP3.LUT R6, R11, UR12, R220, 0x96, !PT ;  /* 0x0000000c0b067c12 */ /* 0x000fe2000f8e96dc */
[----:B------:R-:W-:Y:S01]  /*35d0*/  IMAD.WIDE.U32 R10, R10, -0x326172a9, RZ ;  /* 0xcd9e8d570a0a7825 */ /* 0x000fe200078e00ff */
[----:B------:R-:W-:-:S03]  /*35e0*/  FSETP.NEU.FTZ.AND P1, PT, R132, -INF , PT ;  /* 0xff8000008400780b */ /* 0x000fc60003f3d000 */
[----:B------:R-:W-:-:S04]  /*35f0*/  IMAD.WIDE.U32 R6, R6, -0x326172a9, RZ ;  /* 0xcd9e8d5706067825 */ /* 0x000fc800078e00ff */
[----:B------:R-:W-:Y:S01]  /*3600*/  FMUL.FTZ R213, R132, c[0x0][0x23c] ;  /* 0x00008f0084d57a20 */ /* 0x000fe20000410000 */
[----:B------:R-:W-:Y:S02]  /*3610*/  LOP3.LUT R7, R7, UR11, R134, 0x96, !PT ;  /* 0x0000000b07077c12 */ /* 0x000fe4000f8e9686 */
[----:B------:R-:W-:Y:S02]  /*3620*/  LOP3.LUT R6, R11, UR9, R6, 0x96, !PT ;  /* 0x000000090b067c12 */ /* 0x000fe4000f8e9606 */
[----:B--2---:R-:W-:Y:S01]  /*3630*/  FMNMX.FTZ R3, R5, R3, !PT ;  /* 0x0000000305037209 */ /* 0x004fe20007810000 */
[----:B------:R-:W-:Y:S01]  /*3640*/  IMAD.WIDE.U32 R18, R7, -0x2daee0ad, RZ ;  /* 0xd2511f5307127825 */ /* 0x000fe200078e00ff */
[----:B------:R-:W-:Y:S02]  /*3650*/  FSEL R213, R213, RZ, P1 ;  /* 0x000000ffd5d57208 */ /* 0x000fe40000800000 */
[----:B------:R-:W-:Y:S01]  /*3660*/  FSETP.NEU.FTZ.AND P1, PT, R3, -INF , PT ;  /* 0xff8000000300780b */ /* 0x000fe20003f3d000 */
[----:B------:R-:W-:Y:S01]  /*3670*/  IMAD.WIDE.U32 R6, R6, -0x2daee0ad, RZ ;  /* 0xd2511f5306067825 */ /* 0x000fe200078e00ff */
[----:B------:R-:W-:-:S03]  /*3680*/  LOP3.LUT R8, R19, UR8, R8, 0x96, !PT ;  /* 0x0000000813087c12 */ /* 0x000fc6000f8e9608 */
[----:B------:R-:W-:Y:S01]  /*3690*/  FMUL.FTZ R170, R3, c[0x0][0x23c] ;  /* 0x00008f0003aa7a20 */ /* 0x000fe20000410000 */
[----:B------:R-:W-:Y:S01]  /*36a0*/  LOP3.LUT R5, R7, UR6, R18, 0x96, !PT ;  /* 0x0000000607057c12 */ /* 0x000fe2000f8e9612 */
[--C-:B------:R-:W-:Y:S02]  /*36b0*/  FFMA.FTZ R156, R24, c[0x0][0x23c], -R213.reuse ;  /* 0x00008f00189c7a23 */ /* 0x100fe400000108d5 */
[--C-:B------:R-:W-:Y:S01]  /*36c0*/  FFMA.FTZ R151, R21, c[0x0][0x23c], -R213.reuse ;  /* 0x00008f0015977a23 */ /* 0x100fe200000108d5 */
[----:B------:R-:W-:Y:S01]  /*36d0*/  FSEL R170, R170, RZ, P1 ;  /* 0x000000ffaaaa7208 */ /* 0x000fe20000800000 */
[----:B------:R-:W-:Y:S02]  /*36e0*/  IMAD.WIDE.U32 R24, R5, -0x326172a9, RZ ;  /* 0xcd9e8d5705187825 */ /* 0x000fe400078e00ff */
        /* <DEDUP_REMOVED lines=12> */
[----:B------:R-:W-:Y:S01]  /*37b0*/  SHF.R.U32.HI R8, RZ, 0x10, R24 ;  /* 0x00000010ff087819 */ /* 0x000fe20000011618 */
[--C-:B------:R-:W-:Y:S01]  /*37c0*/  FFMA.FTZ R158, R32, c[0x0][0x23c], -R213.reuse ;  /* 0x00008f00209e7a23 */ /* 0x100fe200000108d5 */
[----:B------:R-:W-:Y:S01]  /*37d0*/  PRMT R4, R11, 0x5410, R18 ;  /* 0x000054100b047816 */ /* 0x000fe20000000012 */
[----:B------:R-:W-:Y:S01]  /*37e0*/  MUFU.EX2 R160, R160 ;  /* 0x000000a000a07308 */ /* 0x000fe20000000800 */
[----:B------:R-:W-:Y:S01]  /*37f0*/  LOP3.LUT R8, R8, 0xff, RZ, 0xc0, !PT ;  /* 0x000000ff08087812 */ /* 0x000fe200078ec0ff */
[----:B------:R-:W-:Y:S01]  /*3800*/  FFMA.FTZ R157, R33, c[0x0][0x23c], -R213 ;  /* 0x00008f00219d7a23 */ /* 0x000fe200000108d5 */
[----:B------:R-:W-:Y:S01]  /*3810*/  LOP3.LUT R11, R7, 0xffff, RZ, 0xc0, !PT ;  /* 0x0000ffff070b7812 */ /* 0x000fe200078ec0ff */
[--C-:B------:R-:W-:Y:S01]  /*3820*/  HSET2.LE.AND R4, R4, R162.reuse, PT ;  /* 0x000000a204047233 */ /* 0x100fe20003803000 */
[----:B------:R-:W-:Y:S01]  /*3830*/  SHF.R.U32.HI R2, RZ, 0x10, R7 ;  /* 0x00000010ff027819 */ /* 0x000fe20000011607 */
[----:B------:R-:W2:Y:S01]  /*3840*/  LDSM.16.MT88.4 R32, [R184+0x10000] ;  /* 0x01000000b820783b */ /* 0x000ea20000004200 */
[----:B------:R-:W-:Y:S01]  /*3850*/  PRMT R5, R8, 0x5410, R5 ;  /* 0x0000541008057816 */ /* 0x000fe20000000005 */
[----:B------:R-:W3:Y:S01]  /*3860*/  MUFU.EX2 R153, R153 ;  /* 0x0000009900997308 */ /* 0x000ee20000000800 */
[----:B-1----:R-:W-:Y:S01]  /*3870*/  F2FP.BF16.PACK_AB R114, R151, R156 ;  /* 0x0000009c9772723e */ /* 0x002fe200000010ff */
[--C-:B------:R-:W-:Y:S01]  /*3880*/  FFMA.FTZ R154, R20, c[0x0][0x23c], -R213.reuse ;  /* 0x00008f00149a7a23 */ /* 0x100fe200000108d5 */
[----:B------:R-:W-:Y:S01]  /*3890*/  LOP3.LUT R8, R9, UR7, R10, 0x96, !PT ;  /* 0x0000000709087c12 */ /* 0x000fe2000f8e960a */
[--C-:B------:R-:W-:Y:S01]  /*38a0*/  HSET2.LE.AND R115, R5, R162.reuse, PT ;  /* 0x000000a205737233 */ /* 0x100fe20003803000 */
[----:B------:R-:W-:Y:S01]  /*38b0*/  LOP3.LUT R0, R7, 0xff, RZ, 0xc0, !PT ;  /* 0x000000ff07007812 */ /* 0x000fe200078ec0ff */
[----:B------:R-:W-:Y:S01]  /*38c0*/  FFMA.FTZ R150, R17, c[0x0][0x23c], -R213 ;  /* 0x00008f0011967a23 */ /* 0x000fe200000108d5 */
[----:B------:R-:W-:Y:S01]  /*38d0*/  SHF.R.U32.HI R7, RZ, 0x18, R7 ;  /* 0x00000018ff077819 */ /* 0x000fe20000011607 */
[----:B------:R-:W-:Y:S01]  /*38e0*/  MUFU.EX2 R155, R155 ;  /* 0x0000009b009b7308 */ /* 0x000fe20000000800 */
[----:B------:R-:W-:Y:S01]  /*38f0*/  SHF.R.U32.HI R11, RZ, 0x8, R11 ;  /* 0x00000008ff0b7819 */ /* 0x000fe2000001160b */
[----:B------:R-:W-:Y:S01]  /*3900*/  IMAD.WIDE.U32 R8, R8, -0x2daee0ad, RZ ;  /* 0xd2511f5308087825 */ /* 0x000fe200078e00ff */
[----:B------:R-:W-:Y:S01]  /*3910*/  LOP3.LUT R2, R2, 0xff, RZ, 0xc0, !PT ;  /* 0x000000ff02027812 */ /* 0x000fe200078ec0ff */
[----:B------:R-:W-:Y:S01]  /*3920*/  LDSM.16.MT88.4 R20, [R184+0xc800] ;  /* 0x00c80000b814783b */ /* 0x000fe20000004200 */
[----:B------:R-:W-:Y:S01]  /*3930*/  LOP3.LUT R114, R4, R114, RZ, 0xc0, !PT ;  /* 0x0000007204727212 */ /* 0x000fe200078ec0ff */
[----:B------:R-:W-:Y:S01]  /*3940*/  FFMA.FTZ R149, R12, c[0x0][0x23c], -R213 ;  /* 0x00008f000c957a23 */ /* 0x000fe200000108d5 */
[----:B------:R-:W-:Y:S01]  /*3950*/  PRMT R0, R0, 0x5410, R11 ;  /* 0x0000541000007816 */ /* 0x000fe2000000000b */
[----:B------:R-:W1:Y:S01]  /*3960*/  MUFU.EX2 R161, R161 ;  /* 0x000000a100a17308 */ /* 0x000e620000000800 */
[----:B---3--:R-:W-:Y:S01]  /*3970*/  F2FP.BF16.PACK_AB R4, R153, R160 ;  /* 0x000000a09904723e */ /* 0x008fe200000010ff */
[--C-:B------:R-:W-:Y:S01]  /*3980*/  FFMA.FTZ R152, R16, c[0x0][0x23c], -R170.reuse ;  /* 0x00008f0010987a23 */ /* 0x100fe200000108aa */
[----:B------:R-:W-:Y:S01]  /*3990*/  PRMT R2, R2, 0x5410, R7 ;  /* 0x0000541002027816 */ /* 0x000fe20000000007 */
[--C-:B------:R-:W-:Y:S01]  /*39a0*/  HSET2.LE.AND R112, R0, R162.reuse, PT ;  /* 0x000000a200707233 */ /* 0x100fe20003803000 */
[----:B------:R-:W-:Y:S01]  /*39b0*/  LOP3.LUT R115, R115, R4, RZ, 0xc0, !PT ;  /* 0x0000000473737212 */ /* 0x000fe200078ec0ff */
[--C-:B------:R-:W-:Y:S01]  /*39c0*/  FFMA.FTZ R148, R14, c[0x0][0x23c], -R170.reuse ;  /* 0x00008f000e947a23 */ /* 0x100fe200000108aa */
[C---:B------:R-:W-:Y:S01]  /*39d0*/  LOP3.LUT R4, R8.reuse, 0xffff, RZ, 0xc0, !PT ;  /* 0x0000ffff08047812 */ /* 0x040fe200078ec0ff */
[----:B------:R-:W-:Y:S01]  /*39e0*/  MUFU.EX2 R158, R158 ;  /* 0x0000009e009e7308 */ /* 0x000fe20000000800 */
[--C-:B------:R-:W-:Y:S01]  /*39f0*/  HSET2.LE.AND R113, R2, R162.reuse, PT ;  /* 0x000000a202717233 */ /* 0x100fe20003803000 */
[----:B------:R-:W-:Y:S01]  /*3a00*/  LOP3.LUT R142, R8, 0xff, RZ, 0xc0, !PT ;  /* 0x000000ff088e7812 */ /* 0x000fe200078ec0ff */
[----:B------:R-:W-:Y:S01]  /*3a10*/  FFMA.FTZ R159, R116, c[0x0][0x23c], -R170 ;  /* 0x00008f00749f7a23 */ /* 0x000fe200000108aa */
[----:B------:R-:W-:Y:S01]  /*3a20*/  SHF.R.U32.HI R4, RZ, 0x8, R4 ;  /* 0x00000008ff047819 */ /* 0x000fe20000011604 */
[----:B------:R-:W-:Y:S01]  /*3a30*/  LDSM.16.MT88.4 R16, [R188+0xe800] ;  /* 0x00e80000bc10783b */ /* 0x000fe20000004200 */
[----:B------:R-:W-:Y:S01]  /*3a40*/  SHF.R.U32.HI R117, RZ, 0x10, R8 ;  /* 0x00000010ff757819 */ /* 0x000fe20000011608 */
[--C-:B------:R-:W-:Y:S01]  /*3a50*/  FFMA.FTZ R166, R139, c[0x0][0x23c], -R213.reuse ;  /* 0x00008f008ba67a23 */ /* 0x100fe200000108d5 */
[----:B------:R-:W3:Y:S01]  /*3a60*/  MUFU.EX2 R157, R157 ;  /* 0x0000009d009d7308 */ /* 0x000ee20000000800 */
[----:B-1----:R-:W-:Y:S01]  /*3a70*/  F2FP.BF16.PACK_AB R0, R161, R155 ;  /* 0x0000009ba100723e */ /* 0x002fe200000010ff */
[----:B------:R-:W-:Y:S01]  /*3a80*/  FFMA.FTZ R211, R138, c[0x0][0x23c], -R170 ;  /* 0x00008f008ad37a23 */ /* 0x000fe200000108aa */
[----:B------:R-:W-:Y:S01]  /*3a90*/  PRMT R142, R142, 0x5410, R4 ;  /* 0x000054108e8e7816 */ /* 0x000fe20000000004 */
[--C-:B------:R-:W-:Y:S01]  /*3aa0*/  FFMA.FTZ R210, R137, c[0x0][0x23c], -R170.reuse ;  /* 0x00008f0089d27a23 */ /* 0x100fe200000108aa */
[----:B------:R-:W-:Y:S01]  /*3ab0*/  LOP3.LUT R113, R113, R0, RZ, 0xc0, !PT ;  /* 0x0000000071717212 */ /* 0x000fe200078ec0ff */
[----:B------:R-:W-:Y:S01]  /*3ac0*/  FFMA.FTZ R224, R136, c[0x0][0x23c], -R170 ;  /* 0x00008f0088e07a23 */ /* 0x000fe200000108aa */
[----:B------:R-:W-:Y:S01]  /*3ad0*/  SHF.R.U32.HI R0, RZ, 0x18, R8 ;  /* 0x00000018ff007819 */ /* 0x000fe20000011608 */
[----:B------:R-:W-:Y:S01]  /*3ae0*/  MUFU.EX2 R154, R154 ;  /* 0x0000009a009a7308 */ /* 0x000fe20000000800 */
[----:B------:R-:W-:Y:S01]  /*3af0*/  LOP3.LUT R8, R9, UR17, R6, 0x96, !PT ;  /* 0x0000001109087c12 */ /* 0x000fe2000f8e9606 */
[--C-:B------:R-:W-:Y:S01]  /*3b00*/  HSET2.LE.AND R142, R142, R162.reuse, PT ;  /* 0x000000a28e8e7233 */ /* 0x100fe20003803000 */
[----:B------:R-:W1:Y:S01]  /*3b10*/  LDSM.16.MT88.4 R4, [R186+0xc800] ;  /* 0x00c80000ba04783b */ /* 0x000e620000004200 */
[----:B------:R-:W-:Y:S01]  /*3b20*/  LOP3.LUT R117, R117, 0xff, RZ, 0xc0, !PT ;  /* 0x000000ff75757812 */ /* 0x000fe200078ec0ff */
[----:B------:R-:W-:Y:S01]  /*3b30*/  FFMA.FTZ R215, R215, c[0x0][0x23c], -R170 ;  /* 0x00008f00d7d77a23 */ /* 0x000fe200000108aa */
[----:B------:R-:W-:Y:S01]  /*3b40*/  LOP3.LUT R9, R8, 0xffff, RZ, 0xc0, !PT ;  /* 0x0000ffff08097812 */ /* 0x000fe200078ec0ff */
[----:B------:R-:W-:Y:S01]  /*3b50*/  LDSM.16.MT88.4 R24, [R185+0xc800] ;  /* 0x00c80000b918783b */ /* 0x000fe20000004200 */
[----:B---3--:R-:W-:Y:S01]  /*3b60*/  F2FP.BF16.PACK_AB R2, R157, R158 ;  /* 0x0000009e9d02723e */ /* 0x008fe200000010ff */
[----:B------:R-:W-:Y:S01]  /*3b70*/  MUFU.EX2 R150, R150 ;  /* 0x0000009600967308 */ /* 0x000fe20000000800 */
[----:B------:R-:W-:Y:S01]  /*3b80*/  PRMT R117, R117, 0x5410, R0 ;  /* 0x0000541075757816 */ /* 0x000fe20000000000 */
[----:B------:R-:W-:Y:S01]  /*3b90*/  FFMA.FTZ R0, R15, c[0x0][0x23c], -R170 ;  /* 0x00008f000f007a23 */ /* 0x000fe200000108aa */
[----:B------:R-:W-:Y:S01]  /*3ba0*/  LOP3.LUT R112, R112, R2, RZ, 0xc0, !PT ;  /* 0x0000000270707212 */ /* 0x000fe200078ec0ff */
[----:B------:R-:W-:Y:S01]  /*3bb0*/  FFMA.FTZ R2, R13, c[0x0][0x23c], -R213 ;  /* 0x00008f000d027a23 */ /* 0x000fe200000108d5 */
[--C-:B------:R-:W-:Y:S01]  /*3bc0*/  SHF.R.U32.HI R141, RZ, 0x10, R8.reuse ;  /* 0x00000010ff8d7819 */ /* 0x100fe20000011608 */
[----:B------:R-:W3:Y:S01]  /*3bd0*/  LDSM.16.MT88.4 R12, [R186+0xe800] ;  /* 0x00e80000ba0c783b */ /* 0x000ee20000004200 */
[----:B------:R-:W-:Y:S01]  /*3be0*/  LOP3.LUT R140, R8, 0xff, RZ, 0xc0, !PT ;  /* 0x000000ff088c7812 */ /* 0x000fe200078ec0ff */
[----:B------:R-:W-:Y:S01]  /*3bf0*/  MUFU.EX2 R149, R149 ;  /* 0x0000009500957308 */ /* 0x000fe20000000800 */
[----:B------:R-:W-:Y:S01]  /*3c00*/  SHF.R.U32.HI R8, RZ, 0x18, R8 ;  /* 0x00000018ff087819 */ /* 0x000fe20000011608 */
[C---:B------:R-:W-:Y:S01]  /*3c10*/  HMMA.16816.F32.BF16 R36, R112.reuse, R40, RZ ;  /* 0x000000287024723c */ /* 0x040fe200000418ff */
[----:B------:R-:W-:Y:S01]  /*3c20*/  SHF.R.U32.HI R9, RZ, 0x8, R9 ;  /* 0x00000008ff097819 */ /* 0x000fe20000011609 */
[--C-:B------:R-:W-:Y:S01]  /*3c30*/  HSET2.LE.AND R143, R117, R162.reuse, PT ;  /* 0x000000a2758f7233 */ /* 0x100fe20003803000 */
[----:B------:R-:W-:Y:S01]  /*3c40*/  LOP3.LUT R141, R141, 0xff, RZ, 0xc0, !PT ;  /* 0x000000ff8d8d7812 */ /* 0x000fe200078ec0ff */
[----:B------:R-:W-:Y:S01]  /*3c50*/  LDSM.16.MT88.4 R136, [R186+0xd000] ;  /* 0x00d00000ba88783b */ /* 0x000fe20000004200 */
[----:B------:R-:W-:Y:S01]  /*3c60*/  PRMT R140, R140, 0x5410, R9 ;  /* 0x000054108c8c7816 */ /* 0x000fe20000000009 */
[----:B------:R-:W4:Y:S01]  /*3c70*/  MUFU.EX2 R2, R2 ;  /* 0x0000000200027308 */ /* 0x000f220000000800 */
[----:B------:R-:W-:Y:S01]  /*3c80*/  PRMT R141, R141, 0x5410, R8 ;  /* 0x000054108d8d7816 */ /* 0x000fe20000000008 */
[C---:B------:R-:W-:Y:S01]  /*3c90*/  HMMA.16816.F32.BF16 R40, R112.reuse, R42, RZ ;  /* 0x0000002a7028723c */ /* 0x040fe200000418ff */
[--C-:B------:R-:W-:Y:S01]  /*3ca0*/  FFMA.FTZ R225, R225, c[0x0][0x23c], -R213.reuse ;  /* 0x00008f00e1e17a23 */ /* 0x100fe200000108d5 */
[--C-:B------:R-:W-:Y:S01]  /*3cb0*/  HSET2.LE.AND R140, R140, R162.reuse, PT ;  /* 0x000000a28c8c7233 */ /* 0x100fe20003803000 */
[--C-:B------:R-:W-:Y:S01]  /*3cc0*/  FFMA.FTZ R223, R223, c[0x0][0x23c], -R213.reuse ;  /* 0x00008f00dfdf7a23 */ /* 0x100fe200000108d5 */
[----:B------:R-:W-:Y:S01]  /*3cd0*/  HSET2.LE.AND R141, R141, R162, PT ;  /* 0x000000a28d8d7233 */ /* 0x000fe20003803000 */
[--C-:B------:R-:W-:Y:S01]  /*3ce0*/  FFMA.FTZ R214, R214, c[0x0][0x23c], -R213.reuse ;  /* 0x00008f00d6d67a23 */ /* 0x100fe200000108d5 */
[----:B------:R-:W-:Y:S01]  /*3cf0*/  MUFU.EX2 R152, R152 ;  /* 0x0000009800987308 */ /* 0x000fe20000000800 */
[----:B------:R-:W-:Y:S01]  /*3d00*/  FFMA.FTZ R212, R212, c[0x0][0x23c], -R213 ;  /* 0x00008f00d4d47a23 */ /* 0x000fe200000108d5 */
[----:B------:R-:W-:Y:S01]  /*3d10*/  HMMA.16816.F32.BF16 R68, R112, R72, RZ ;  /* 0x000000487044723c */ /* 0x000fe200000418ff */
[----:B------:R-:W-:-:S02]  /*3d20*/  FFMA.FTZ R171, R171, c[0x0][0x23c], -R170 ;  /* 0x00008f00abab7a23 */ /* 0x000fc400000108aa */
[--C-:B------:R-:W-:Y:S02]  /*3d30*/  FFMA.FTZ R169, R169, c[0x0][0x23c], -R170.reuse ;  /* 0x00008f00a9a97a23 */ /* 0x100fe400000108aa */
[--C-:B------:R-:W-:Y:S01]  /*3d40*/  FFMA.FTZ R168, R168, c[0x0][0x23c], -R170.reuse ;  /* 0x00008f00a8a87a23 */ /* 0x100fe200000108aa */
[----:B------:R-:W-:Y:S01]  /*3d50*/  MUFU.EX2 R148, R148 ;  /* 0x0000009400947308 */ /* 0x000fe20000000800 */
[----:B----4-:R-:W-:Y:S01]  /*3d60*/  F2FP.BF16.PACK_AB R10, R2, R149 ;  /* 0x00000095020a723e */ /* 0x010fe200000010ff */
[C---:B------:R-:W-:Y:S01]  /*3d70*/  HMMA.16816.F32.BF16 R72, R112.reuse, R74, RZ ;  /* 0x0000004a7048723c */ /* 0x040fe200000418ff */
[----:B------:R-:W-:Y:S02]  /*3d80*/  FFMA.FTZ R167, R167, c[0x0][0x23c], -R170 ;  /* 0x00008f00a7a77a23 */ /* 0x000fe400000108aa */
[----:B------:R-:W-:Y:S01]  /*3d90*/  LOP3.LUT R142, R142, R10, RZ, 0xc0, !PT ;  /* 0x0000000a8e8e7212 */ /* 0x000fe200078ec0ff */
[----:B------:R-:W-:Y:S01]  /*3da0*/  FADD.FTZ R157, R158, R157 ;  /* 0x0000009d9e9d7221 */ /* 0x000fe20000010000 */
[----:B------:R-:W4:Y:S01]  /*3db0*/  LDSM.16.MT88.4 R8, [R185+0xe800] ;  /* 0x00e80000b908783b */ /* 0x000f220000004200 */
[----:B------:R-:W5:Y:S01]  /*3dc0*/  MUFU.EX2 R0, R0 ;  /* 0x0000000000007308 */ /* 0x000f620000000800 */
[----:B------:R-:W-:Y:S01]  /*3dd0*/  FADD.FTZ R155, R155, R161 ;  /* 0x000000a19b9b7221 */ /* 0x000fe20000010000 */
[----:B--2---:R-:W-:Y:S01]  /*3de0*/  HMMA.16816.F32.BF16 R116, R112, R32, RZ ;  /* 0x000000207074723c */ /* 0x004fe200000418ff */
[----:B------:R-:W-:-:S02]  /*3df0*/  FADD.FTZ R156, R156, R157 ;  /* 0x0000009d9c9c7221 */ /* 0x000fc40000010000 */
[----:B------:R-:W-:Y:S02]  /*3e00*/  FADD.FTZ R160, R160, R155 ;  /* 0x0000009ba0a07221 */ /* 0x000fe40000010000 */
[----:B------:R-:W-:Y:S01]  /*3e10*/  FADD.FTZ R156, R151, R156 ;  /* 0x0000009c979c7221 */ /* 0x000fe20000010000 */
[----:B------:R-:W2:Y:S01]  /*3e20*/  MUFU.EX2 R159, R159 ;  /* 0x0000009f009f7308 */ /* 0x000ea20000000800 */
[----:B------:R-:W-:Y:S01]  /*3e30*/  F2FP.BF16.PACK_AB R33, R150, R154 ;  /* 0x0000009a9621723e */ /* 0x000fe200000010ff */
[C---:B------:R-:W-:Y:S01]  /*3e40*/  HMMA.16816.F32.BF16 R60, R112.reuse, R64, RZ ;  /* 0x00000040703c723c */ /* 0x040fe200000418ff */
[----:B------:R-:W-:Y:S02]  /*3e50*/  FADD.FTZ R160, R153, R160 ;  /* 0x000000a099a07221 */ /* 0x000fe40000010000 */
[----:B------:R-:W-:Y:S01]  /*3e60*/  LOP3.LUT R140, R140, R33, RZ, 0xc0, !PT ;  /* 0x000000218c8c7212 */ /* 0x000fe200078ec0ff */
[----:B------:R-:W-:Y:S01]  /*3e70*/  FADD.FTZ R154, R154, R156 ;  /* 0x0000009c9a9a7221 */ /* 0x000fe20000010000 */
[----:B-----5:R-:W-:Y:S01]  /*3e80*/  F2FP.BF16.PACK_AB R147, R0, R148 ;  /* 0x000000940093723e */ /* 0x020fe200000010ff */
[----:B------:R-:W-:Y:S02]  /*3e90*/  MUFU.EX2 R166, R166 ;  /* 0x000000a600a67308 */ /* 0x000fe40000000800 */
[----:B------:R-:W-:Y:S01]  /*3ea0*/  HMMA.16816.F32.BF16 R76, R112, R80, RZ ;  /* 0x00000050704c723c */ /* 0x000fe200000418ff */
[----:B------:R-:W-:Y:S01]  /*3eb0*/  FADD.FTZ R154, R150, R154 ;  /* 0x0000009a969a7221 */ /* 0x000fe20000010000 */
[----:B------:R-:W-:-:S03]  /*3ec0*/  LOP3.LUT R143, R143, R147, RZ, 0xc0, !PT ;  /* 0x000000938f8f7212 */ /* 0x000fc600078ec0ff */
[----:B------:R-:W-:Y:S01]  /*3ed0*/  FADD.FTZ R149, R149, R154 ;  /* 0x0000009a95957221 */ /* 0x000fe20000010000 */
[----:B--2---:R-:W-:Y:S01]  /*3ee0*/  F2FP.BF16.PACK_AB R32, R159, R152 ;  /* 0x000000989f20723e */ /* 0x004fe200000010ff */
[----:B------:R-:W-:Y:S01]  /*3ef0*/  MUFU.EX2 R211, R211 ;  /* 0x000000d300d37308 */ /* 0x000fe20000000800 */
[C---:B------:R-:W-:Y:S01]  /*3f00*/  HMMA.16816.F32.BF16 R84, R112.reuse, R88, RZ ;  /* 0x000000587054723c */ /* 0x040fe200000418ff */
[----:B------:R-:W-:Y:S01]  /*3f10*/  FADD.FTZ R152, R152, R160 ;  /* 0x000000a098987221 */ /* 0x000fe20000010000 */
[----:B------:R-:W-:Y:S01]  /*3f20*/  LOP3.LUT R141, R141, R32, RZ, 0xc0, !PT ;  /* 0x000000208d8d7212 */ /* 0x000fe200078ec0ff */
[----:B------:R-:W-:Y:S02]  /*3f30*/  FADD.FTZ R149, R2, R149 ;  /* 0x0000009502957221 */ /* 0x000fe40000010000 */
[----:B------:R-:W-:Y:S02]  /*3f40*/  FADD.FTZ R152, R159, R152 ;  /* 0x000000989f987221 */ /* 0x000fe40000010000 */
[----:B------:R-:W2:Y:S01]  /*3f50*/  MUFU.EX2 R210, R210 ;  /* 0x000000d200d27308 */ /* 0x000ea20000000800 */
[----:B------:R-:W-:Y:S01]  /*3f60*/  HMMA.16816.F32.BF16 R80, R112, R82, RZ ;  /* 0x000000527050723c */ /* 0x000fe200000418ff */
[----:B------:R-:W-:-:S04]  /*3f70*/  FADD.FTZ R148, R148, R152 ;  /* 0x0000009894947221 */ /* 0x000fc80000010000 */
[----:B------:R-:W-:Y:S02]  /*3f80*/  FADD.FTZ R148, R0, R148 ;  /* 0x0000009400947221 */ /* 0x000fe40000010000 */
[----:B------:R-:W-:Y:S01]  /*3f90*/  MUFU.EX2 R224, R224 ;  /* 0x000000e000e07308 */ /* 0x000fe20000000800 */
[C---:B-1----:R-:W-:Y:S07]  /*3fa0*/  HMMA.16816.F32.BF16 R36, R140.reuse, R4, R36 ;  /* 0x000000048c24723c */ /* 0x042fee0000041824 */
[----:B------:R-:W-:Y:S01]  /*3fb0*/  MUFU.EX2 R215, R215 ;  /* 0x000000d700d77308 */ /* 0x000fe20000000800 */
[C---:B------:R-:W-:Y:S01]  /*3fc0*/  HMMA.16816.F32.BF16 R40, R140.reuse, R6, R40 ;  /* 0x000000068c28723c */ /* 0x040fe20000041828 */
[----:B------:R-:W1:Y:S06]  /*3fd0*/  LDSM.16.MT88.4 R4, [R184+0xe800] ;  /* 0x00e80000b804783b */ /* 0x000e6c0000004200 */
[----:B------:R-:W-:Y:S01]  /*3fe0*/  MUFU.EX2 R225, R225 ;  /* 0x000000e100e17308 */ /* 0x000fe20000000800 */
[C---:B---3--:R-:W-:Y:S07]  /*3ff0*/  HMMA.16816.F32.BF16 R68, R140.reuse, R12, R68 ;  /* 0x0000000c8c44723c */ /* 0x048fee0000041844 */
[----:B------:R-:W-:Y:S01]  /*4000*/  MUFU.EX2 R223, R223 ;  /* 0x000000df00df7308 */ /* 0x000fe20000000800 */
[----:B------:R-:W-:Y:S01]  /*4010*/  HMMA.16816.F32.BF16 R72, R140, R14, R72 ;  /* 0x0000000e8c48723c */ /* 0x000fe20000041848 */
[----:B------:R-:W3:Y:S06]  /*4020*/  LDSM.16.MT88.4 R12, [R188+0x10800] ;  /* 0x01080000bc0c783b */ /* 0x000eec0000004200 */
[----:B------:R-:W-:Y:S01]  /*4030*/  MUFU.EX2 R214, R214 ;  /* 0x000000d600d67308 */ /* 0x000fe20000000800 */
[----:B------:R-:W-:Y:S07]  /*4040*/  HMMA.16816.F32.BF16 R88, R112, R90, RZ ;  /* 0x0000005a7058723c */ /* 0x000fee00000418ff */
[----:B------:R-:W-:Y:S01]  /*4050*/  MUFU.EX2 R212, R212 ;  /* 0x000000d400d47308 */ /* 0x000fe20000000800 */
[----:B------:R-:W-:Y:S07]  /*4060*/  HMMA.16816.F32.BF16 R60, R140, R16, R60 ;  /* 0x000000108c3c723c */ /* 0x000fee000004183c */
[----:B------:R-:W-:Y:S01]  /*4070*/  IMAD.U32 R16, RZ, RZ, UR4 ;  /* 0x00000004ff107e24 */ /* 0x000fe2000f8e00ff */
[----:B------:R-:W-:Y:S01]  /*4080*/  HMMA.16816.F32.BF16 R92, R112, R96, RZ ;  /* 0x00000060705c723c */ /* 0x000fe200000418ff */
[----:B------:R-:W-:Y:S03]  /*4090*/  MUFU.EX2 R171, R171 ;  /* 0x000000ab00ab7308 */ /* 0x000fe60000000800 */
[----:B------:R-:W-:-:S04]  /*40a0*/  LOP3.LUT R163, R163, UR25, R16, 0x96, !PT ;  /* 0x00000019a3a37c12 */ /* 0x000fc8000f8e9610 */
[C---:B----4-:R-:W-:Y:S01]  /*40b0*/  HMMA.16816.F32.BF16 R76, R140.reuse, R8, R76 ;  /* 0x000000088c4c723c */ /* 0x050fe2000004184c */
[----:B------:R-:W-:Y:S01]  /*40c0*/  IMAD.WIDE.U32 R16, R163, -0x326172a9, RZ ;  /* 0xcd9e8d57a3107825 */ /* 0x000fe200078e00ff */
[----:B------:R-:W-:Y:S03]  /*40d0*/  MUFU.EX2 R169, R169 ;  /* 0x000000a900a97308 */ /* 0x000fe60000000800 */
[--C-:B------:R-:W-:Y:S01]  /*40e0*/  FFMA.FTZ R163, R146, c[0x0][0x23c], -R213.reuse ;  /* 0x00008f0092a37a23 */ /* 0x100fe200000108d5 */
[----:B------:R-:W-:Y:S02]  /*40f0*/  LOP3.LUT R164, R17, UR15, R164, 0x96, !PT ;  /* 0x0000000f11a47c12 */ /* 0x000fe4000f8e96a4 */
[C---:B------:R-:W-:Y:S01]  /*4100*/  HMMA.16816.F32.BF16 R80, R140.reuse, R10, R80 ;  /* 0x0000000a8c50723c */ /* 0x040fe20000041850 */
[----:B------:R-:W4:Y:S01]  /*4110*/  LDSM.16.MT88.4 R8, [R186+0x10800] ;  /* 0x01080000ba08783b */ /* 0x000f220000004200 */
[----:B------:R-:W-:Y:S01]  /*4120*/  LOP3.LUT R16, R135, UR13, R16, 0x96, !PT ;  /* 0x0000000d87107c12 */ /* 0x000fe2000f8e9610 */
[----:B------:R-:W-:Y:S01]  /*4130*/  IMAD.WIDE.U32 R164, R164, -0x2daee0ad, RZ ;  /* 0xd2511f53a4a47825 */ /* 0x000fe200078e00ff */
[----:B------:R-:W-:Y:S03]  /*4140*/  MUFU.EX2 R163, R163 ;  /* 0x000000a300a37308 */ /* 0x000fe60000000800 */
[----:B------:R-:W-:Y:S01]  /*4150*/  IMAD.WIDE.U32 R16, R16, -0x2daee0ad, RZ ;  /* 0xd2511f5310107825 */ /* 0x000fe200078e00ff */
[C---:B-1----:R-:W-:Y:S04]  /*4160*/  HMMA.16816.F32.BF16 R84, R140.reuse, R4, R84 ;  /* 0x000000048c54723c */ /* 0x042fe80000041854 */
[----:B------:R-:W-:Y:S01]  /*4170*/  LOP3.LUT R228, R17, UR10, R164, 0x96, !PT ;  /* 0x0000000a11e47c12 */ /* 0x000fe2000f8e96a4 */
[----:B------:R-:W-:Y:S01]  /*4180*/  FFMA.FTZ R164, R145, c[0x0][0x23c], -R213 ;  /* 0x00008f0091a47a23 */ /* 0x000fe200000108d5 */
[----:B------:R-:W-:Y:S02]  /*4190*/  MUFU.EX2 R168, R168 ;  /* 0x000000a800a87308 */ /* 0x000fe40000000800 */
[----:B------:R-:W-:Y:S01]  /*41a0*/  HMMA.16816.F32.BF16 R88, R140, R6, R88 ;  /* 0x000000068c58723c */ /* 0x000fe20000041858 */
[----:B------:R-:W1:Y:S01]  /*41b0*/  LDSM.16.MT88.4 R4, [R185+0x10800] ;  /* 0x01080000b904783b */ /* 0x000e620000004200 */
[----:B------:R-:W-:-:S04]  /*41c0*/  IMAD.WIDE.U32 R228, R228, -0x326172a9, RZ ;  /* 0xcd9e8d57e4e47825 */ /* 0x000fc800078e00ff */
[----:B------:R-:W-:Y:S02]  /*41d0*/  MUFU.EX2 R164, R164 ;  /* 0x000000a400a47308 */ /* 0x000fe40000000800 */
[----:B---3--:R-:W-:Y:S06]  /*41e0*/  HMMA.16816.F32.BF16 R92, R140, R12, R92 ;  /* 0x0000000c8c5c723c */ /* 0x008fec000004185c */
[----:B------:R-:W-:Y:S01]  /*41f0*/  MUFU.EX2 R167, R167 ;  /* 0x000000a700a77308 */ /* 0x000fe20000000800 */
[----:B------:R-:W-:Y:S01]  /*4200*/  LOP3.LUT R12, R165, UR12, R220, 0x96, !PT ;  /* 0x0000000ca50c7c12 */ /* 0x000fe2000f8e96dc */
[----:B------:R-:W-:Y:S01]  /*4210*/  HMMA.16816.F32.BF16 R100, R112, R120, RZ ;  /* 0x000000787064723c */ /* 0x000fe200000418ff */
[----:B------:R-:W-:-:S02]  /*4220*/  FFMA.FTZ R165, R144, c[0x0][0x23c], -R213 ;  /* 0x00008f0090a57a23 */ /* 0x000fc400000108d5 */
[----:B------:R-:W3:Y:S01]  /*4230*/  LDSM.16.MT88.4 R144, [R184+0x10800] ;  /* 0x01080000b890783b */ /* 0x000ee20000004200 */
[----:B------:R-:W-:-:S03]  /*4240*/  IMAD.WIDE.U32 R226, R12, -0x326172a9, RZ ;  /* 0xcd9e8d570ce27825 */ /* 0x000fc600078e00ff */
[----:B------:R-:W5:Y:S01]  /*4250*/  MUFU.EX2 R165, R165 ;  /* 0x000000a500a57308 */ /* 0x000f620000000800 */
[----:B------:R-:W-:Y:S01]  /*4260*/  HMMA.16816.F32.BF16 R104, R112, R108, RZ ;  /* 0x0000006c7068723c */ /* 0x000fe200000418ff */
[----:B------:R-:W-:Y:S02]  /*4270*/  LOP3.LUT R12, R227, UR11, R134, 0x96, !PT ;  /* 0x0000000be30c7c12 */ /* 0x000fe4000f8e9686 */
[----:B------:R-:W-:-:S03]  /*4280*/  LOP3.LUT R226, R229, UR9, R226, 0x96, !PT ;  /* 0x00000009e5e27c12 */ /* 0x000fc6000f8e96e2 */
[----:B------:R-:W-:Y:S02]  /*4290*/  IMAD.WIDE.U32 R12, R12, -0x2daee0ad, RZ ;  /* 0xd2511f530c0c7825 */ /* 0x000fe400078e00ff */
[----:B------:R-:W-:Y:S02]  /*42a0*/  HMMA.16816.F32.BF16 R64, R112, R66, RZ ;  /* 0x000000427040723c */ /* 0x000fe400000418ff */
[----:B------:R-:W-:Y:S01]  /*42b0*/  IMAD.WIDE.U32 R226, R226, -0x2daee0ad, RZ ;  /* 0xd2511f53e2e27825 */ /* 0x000fe200078e00ff */
[----:B------:R-:W-:-:S04]  /*42c0*/  LOP3.LUT R230, R13, UR8, R16, 0x96, !PT ;  /* 0x000000080de67c12 */ /* 0x000fc8000f8e9610 */
[----:B------:R-:W-:Y:S01]  /*42d0*/  LOP3.LUT R17, R227, UR6, R12, 0x96, !PT ;  /* 0x00000006e3117c12 */ /* 0x000fe2000f8e960c */
[----:B------:R-:W-:Y:S01]  /*42e0*/  HMMA.16816.F32.BF16 R108, R112, R110, RZ ;  /* 0x0000006e706c723c */ /* 0x000fe200000418ff */
[----:B------:R-:W-:-:S04]  /*42f0*/  IMAD.WIDE.U32 R230, R230, -0x326172a9, RZ ;  /* 0xcd9e8d57e6e67825 */ /* 0x000fc800078e00ff */
[----:B------:R-:W-:Y:S01]  /*4300*/  IMAD.WIDE.U32 R16, R17, -0x326172a9, RZ ;  /* 0xcd9e8d5711107825 */ /* 0x000fe200078e00ff */
[----:B------:R-:W-:Y:S02]  /*4310*/  LOP3.LUT R228, R231, UR7, R228, 0x96, !PT ;  /* 0x00000007e7e47c12 */ /* 0x000fe4000f8e96e4 */
[----:B------:R-:W-:Y:S03]  /*4320*/  HMMA.16816.F32.BF16 R120, R112, R122, RZ ;  /* 0x0000007a7078723c */ /* 0x000fe600000418ff */
[----:B------:R-:W-:-:S05]  /*4330*/  IMAD.WIDE.U32 R228, R228, -0x2daee0ad, RZ ;  /* 0xd2511f53e4e47825 */ /* 0x000fca00078e00ff */
[----:B------:R-:W-:Y:S01]  /*4340*/  HMMA.16816.F32.BF16 R96, R112, R98, RZ ;  /* 0x000000627060723c */ /* 0x000fe200000418ff */
[----:B------:R-:W-:-:S07]  /*4350*/  LOP3.LUT R226, R229, UR17, R226, 0x96, !PT ;  /* 0x00000011e5e27c12 */ /* 0x000fce000f8e96e2 */
[C---:B----4-:R-:W-:Y:S07]  /*4360*/  HMMA.16816.F32.BF16 R100, R140.reuse, R8, R100 ;  /* 0x000000088c64723c */ /* 0x050fee0000041864 */
[----:B------:R-:W-:Y:S01]  /*4370*/  LOP3.LUT R9, R16, 0xffff, RZ, 0xc0, !PT ;  /* 0x0000ffff10097812 */ /* 0x000fe200078ec0ff */
[----:B-1----:R-:W-:Y:S01]  /*4380*/  HMMA.16816.F32.BF16 R104, R140, R4, R104 ;  /* 0x000000048c68723c */ /* 0x002fe20000041868 */
[----:B------:R-:W-:Y:S02]  /*4390*/  SHF.R.U32.HI R8, RZ, 0x18, R16 ;  /* 0x00000018ff087819 */ /* 0x000fe40000011610 */
[----:B------:R-:W-:-:S04]  /*43a0*/  SHF.R.U32.HI R9, RZ, 0x8, R9 ;  /* 0x00000008ff097819 */ /* 0x000fc80000011609 */
[----:B------:R-:W-:Y:S01]  /*43b0*/  SHF.R.U32.HI R4, RZ, 0x10, R16 ;  /* 0x00000010ff047819 */ /* 0x000fe20000011610 */
[C---:B------:R-:W-:Y:S01]  /*43c0*/  HMMA.16816.F32.BF16 R52, R112.reuse, R56, RZ ;  /* 0x000000387034723c */ /* 0x040fe200000418ff */
[----:B------:R-:W-:Y:S02]  /*43d0*/  LOP3.LUT R5, R16, 0xff, RZ, 0xc0, !PT ;  /* 0x000000ff10057812 */ /* 0x000fe400078ec0ff */
[----:B------:R-:W-:Y:S02]  /*43e0*/  LOP3.LUT R4, R4, 0xff, RZ, 0xc0, !PT ;  /* 0x000000ff04047812 */ /* 0x000fe400078ec0ff */
[----:B------:R-:W-:Y:S02]  /*43f0*/  LOP3.LUT R16, R17, UR16, R230, 0x96, !PT ;  /* 0x0000001011107c12 */ /* 0x000fe4000f8e96e6 */
[----:B------:R-:W-:Y:S01]  /*4400*/  PRMT R5, R5, 0x5410, R9 ;  /* 0x0000541005057816 */ /* 0x000fe20000000009 */
[----:B------:R-:W-:Y:S01]  /*4410*/  HMMA.16816.F32.BF16 R56, R112, R58, RZ ;  /* 0x0000003a7038723c */ /* 0x000fe200000418ff */
[----:B------:R-:W-:-:S02]  /*4420*/  PRMT R4, R4, 0x5410, R8 ;  /* 0x0000541004047816 */ /* 0x000fc40000000008 */
[----:B------:R-:W-:Y:S01]  /*4430*/  SHF.R.U32.HI R17, RZ, 0x10, R16 ;  /* 0x00000010ff117819 */ /* 0x000fe20000011610 */
[--C-:B------:R-:W-:Y:S02]  /*4440*/  HSET2.LE.AND R5, R5, R162.reuse, PT ;  /* 0x000000a205057233 */ /* 0x100fe40003803000 */
[----:B------:R-:W-:Y:S01]  /*4450*/  HSET2.LE.AND R4, R4, R162, PT ;  /* 0x000000a204047233 */ /* 0x000fe20003803000 */
[----:B------:R-:W-:Y:S01]  /*4460*/  LOP3.LUT R17, R17, 0xff, RZ, 0xc0, !PT ;  /* 0x000000ff11117812 */ /* 0x000fe200078ec0ff */
[C---:B------:R-:W-:Y:S07]  /*4470*/  HMMA.16816.F32.BF16 R64, R140.reuse, R18, R64 ;  /* 0x000000128c40723c */ /* 0x040fee0000041840 */
[----:B------:R-:W-:Y:S01]  /*4480*/  LOP3.LUT R18, R16, 0xffff, RZ, 0xc0, !PT ;  /* 0x0000ffff10127812 */ /* 0x000fe200078ec0ff */
[----:B------:R-:W-:Y:S01]  /*4490*/  HMMA.16816.F32.BF16 R108, R140, R6, R108 ;  /* 0x000000068c6c723c */ /* 0x000fe2000004186c */
[----:B--2---:R-:W-:-:S04]  /*44a0*/  F2FP.BF16.PACK_AB R19, R210, R211 ;  /* 0x000000d3d213723e */ /* 0x004fc800000010ff */
[----:B------:R-:W-:Y:S02]  /*44b0*/  LOP3.LUT R19, R4, R19, RZ, 0xc0, !PT ;  /* 0x0000001304137212 */ /* 0x000fe400078ec0ff */
[----:B------:R-:W-:Y:S01]  /*44c0*/  LOP3.LUT R6, R16, 0xff, RZ, 0xc0, !PT ;  /* 0x000000ff10067812 */ /* 0x000fe200078ec0ff */
[----:B------:R-:W-:Y:S01]  /*44d0*/  HMMA.16816.F32.BF16 R120, R140, R10, R120 ;  /* 0x0000000a8c78723c */ /* 0x000fe20000041878 */
[----:B------:R-:W-:Y:S01]  /*44e0*/  SHF.R.U32.HI R7, RZ, 0x18, R16 ;  /* 0x00000018ff077819 */ /* 0x000fe20000011610 */
[----:B------:R-:W1:Y:S01]  /*44f0*/  LDSM.16.MT88.4 R8, [R184+0xd000] ;  /* 0x00d00000b808783b */ /* 0x000e620000004200 */
[----:B------:R-:W-:Y:S02]  /*4500*/  SHF.R.U32.HI R16, RZ, 0x8, R18 ;  /* 0x00000008ff107819 */ /* 0x000fe40000011612 */
[----:B-----5:R-:W-:Y:S02]  /*4510*/  F2FP.BF16.PACK_AB R18, R166, R165 ;  /* 0x000000a5a612723e */ /* 0x020fe400000010ff */
[----:B------:R-:W-:Y:S01]  /*4520*/  PRMT R16, R6, 0x5410, R16 ;  /* 0x0000541006107816 */ /* 0x000fe20000000010 */
[----:B------:R-:W-:Y:S01]  /*4530*/  HMMA.16816.F32.BF16 R128, R112, R124, RZ ;  /* 0x0000007c7080723c */ /* 0x000fe200000418ff */
[----:B------:R-:W-:-:S02]  /*4540*/  PRMT R17, R17, 0x5410, R7 ;  /* 0x0000541011117816 */ /* 0x000fc40000000007 */
[----:B------:R-:W-:Y:S01]  /*4550*/  LOP3.LUT R18, R5, R18, RZ, 0xc0, !PT ;  /* 0x0000001205127212 */ /* 0x000fe200078ec0ff */
[--C-:B------:R-:W-:Y:S01]  /*4560*/  HSET2.LE.AND R16, R16, R162.reuse, PT ;  /* 0x000000a210107233 */ /* 0x100fe20003803000 */
[----:B------:R-:W2:Y:S01]  /*4570*/  LDSM.16.MT88.4 R4, [R185+0xf000] ;  /* 0x00f00000b904783b */ /* 0x000ea20000004200 */
[----:B------:R-:W-:Y:S02]  /*4580*/  HSET2.LE.AND R17, R17, R162, PT ;  /* 0x000000a211117233 */ /* 0x000fe40003803000 */
[----:B------:R-:W-:Y:S08]  /*4590*/  HMMA.16816.F32.BF16 R124, R112, R126, RZ ;  /* 0x0000007e707c723c */ /* 0x000ff000000418ff */
[C---:B------:R-:W-:Y:S01]  /*45a0*/  HMMA.16816.F32.BF16 R96, R140.reuse, R14, R96 ;  /* 0x0000000e8c60723c */ /* 0x040fe20000041860 */
[----:B------:R-:W4:Y:S07]  /*45b0*/  LDSM.16.MT88.4 R12, [R188+0xd000] ;  /* 0x00d00000bc0c783b */ /* 0x000f2e0000004200 */
[C---:B------:R-:W-:Y:S08]  /*45c0*/  HMMA.16816.F32.BF16 R52, R140.reuse, R20, R52 ;  /* 0x000000148c34723c */ /* 0x040ff00000041834 */
[----:B------:R-:W-:Y:S01]  /*45d0*/  HMMA.16816.F32.BF16 R56, R140, R22, R56 ;  /* 0x000000168c38723c */ /* 0x000fe20000041838 */
[----:B------:R-:W-:Y:S07]  /*45e0*/  LDSM.16.MT88.4 R20, [R184+0xf000] ;  /* 0x00f00000b814783b */ /* 0x000fee0000004200 */
[C---:B------:R-:W-:Y:S08]  /*45f0*/  HMMA.16816.F32.BF16 R44, R112.reuse, R48, RZ ;  /* 0x00000030702c723c */ /* 0x040ff000000418ff */
[C---:B------:R-:W-:Y:S08]  /*4600*/  HMMA.16816.F32.BF16 R48, R112.reuse, R50, RZ ;  /* 0x000000327030723c */ /* 0x040ff000000418ff */
[----:B------:R-:W-:Y:S01]  /*4610*/  HMMA.16816.F32.BF16 R112, R112, R34, RZ ;  /* 0x000000227070723c */ /* 0x000fe200000418ff */
[----:B------:R-:W-:Y:S07]  /*4620*/  LDSM.16.MT88.4 R32, [R185+0xd000] ;  /* 0x00d00000b920783b */ /* 0x000fee0000004200 */
[C---:B------:R-:W-:Y:S08]  /*4630*/  HMMA.16816.F32.BF16 R128, R140.reuse, R28, R128 ;  /* 0x0000001c8c80723c */ /* 0x040ff00000041880 */
[C---:B------:R-:W-:Y:S01]  /*4640*/  HMMA.16816.F32.BF16 R124, R140.reuse, R30, R124 ;  /* 0x0000001e8c7c723c */ /* 0x040fe2000004187c */
[----:B------:R-:W-:Y:S07]  /*4650*/  LDSM.16.MT88.4 R28, [R188+0xf000] ;  /* 0x00f00000bc1c783b */ /* 0x000fee0000004200 */
[C---:B---3--:R-:W-:Y:S07]  /*4660*/  HMMA.16816.F32.BF16 R116, R140.reuse, R144, R116 ;  /* 0x000000908c74723c */ /* 0x048fee0000041874 */
[----:B------:R-:W-:Y:S01]  /*4670*/  F2FP.BF16.PACK_AB R145, R164, R163 ;  /* 0x000000a3a491723e */ /* 0x000fe200000010ff */
        /* <DEDUP_REMOVED lines=12> */
[----:B-1----:R-:W-:Y:S01]  /*4740*/  HMMA.16816.F32.BF16 R52, R16, R8, R52 ;  /* 0x000000081034723c */ /* 0x002fe20000041834 */
[----:B------:R-:W-:Y:S02]  /*4750*/  FADD.FTZ R165, R166, R165 ;  /* 0x000000a5a6a57221 */ /* 0x000fe40000010000 */
[----:B------:R-:W-:-:S02]  /*4760*/  FADD.FTZ R211, R210, R211 ;  /* 0x000000d3d2d37221 */ /* 0x000fc40000010000 */
[----:B------:R-:W-:Y:S02]  /*4770*/  FADD.FTZ R165, R225, R165 ;  /* 0x000000a5e1a57221 */ /* 0x000fe40000010000 */
[----:B------:R-:W-:Y:S01]  /*4780*/  FADD.FTZ R211, R171, R211 ;  /* 0x000000d3abd37221 */ /* 0x000fe20000010000 */
[C---:B------:R-:W-:Y:S01]  /*4790*/  HMMA.16816.F32.BF16 R56, R16.reuse, R10, R56 ;  /* 0x0000000a1038723c */ /* 0x040fe20000041838 */
[----:B------:R-:W1:Y:S01]  /*47a0*/  LDSM.16.MT88.4 R8, [R186+0x11000] ;  /* 0x01100000ba08783b */ /* 0x000e620000004200 */
[----:B------:R-:W-:Y:S02]  /*47b0*/  FADD.FTZ R165, R223, R165 ;  /* 0x000000a5dfa57221 */ /* 0x000fe40000010000 */
[----:B------:R-:W-:Y:S02]  /*47c0*/  FADD.FTZ R211, R169, R211 ;  /* 0x000000d3a9d37221 */ /* 0x000fe40000010000 */
[----:B------:R-:W-:Y:S02]  /*47d0*/  FADD.FTZ R165, R214, R165 ;  /* 0x000000a5d6a57221 */ /* 0x000fe40000010000 */
[C---:B--2---:R-:W-:Y:S08]  /*47e0*/  HMMA.16816.F32.BF16 R76, R16.reuse, R4, R76 ;  /* 0x00000004104c723c */ /* 0x044ff0000004184c */
[----:B------:R-:W-:Y:S01]  /*47f0*/  HMMA.16816.F32.BF16 R80, R16, R6, R80 ;  /* 0x000000061050723c */ /* 0x000fe20000041850 */
[----:B------:R-:W2:Y:S07]  /*4800*/  LDSM.16.MT88.4 R4, [R185+0x11000] ;  /* 0x01100000b904783b */ /* 0x000eae0000004200 */
[----:B------:R-:W-:Y:S01]  /*4810*/  HMMA.16816.F32.BF16 R112, R140, R146, R112 ;  /* 0x000000928c70723c */ /* 0x000fe20000041870 */
[----:B------:R-:W-:Y:S04]  /*4820*/  LDSM.16.MT88.4 R144, [R184+0x11000] ;  /* 0x01100000b890783b */ /* 0x000fe80000004200 */
[----:B------:R-:W-:Y:S03]  /*4830*/  LDSM.16.MT88.4 R140, [R186+0xd800] ;  /* 0x00d80000ba8c783b */ /* 0x000fe60000004200 */
[C---:B----4-:R-:W-:Y:S08]  /*4840*/  HMMA.16816.F32.BF16 R128, R16.reuse, R12, R128 ;  /* 0x0000000c1080723c */ /* 0x050ff00000041880 */
[C---:B------:R-:W-:Y:S01]  /*4850*/  HMMA.16816.F32.BF16 R124, R16.reuse, R14, R124 ;  /* 0x0000000e107c723c */ /* 0x040fe2000004187c */
[----:B------:R-:W3:Y:S07]  /*4860*/  LDSM.16.MT88.4 R12, [R188+0x11000] ;  /* 0x01100000bc0c783b */ /* 0x000eee0000004200 */
[C---:B-1----:R-:W-:Y:S07]  /*4870*/  HMMA.16816.F32.BF16 R100, R16.reuse, R8, R100 ;  /* 0x000000081064723c */ /* 0x042fee0000041864 */
[----:B------:R-:W-:Y:S01]  /*4880*/  LOP3.LUT R8, R228, 0xffff, RZ, 0xc0, !PT ;  /* 0x0000ffffe4087812 */ /* 0x000fe200078ec0ff */
[----:B------:R-:W-:Y:S01]  /*4890*/  HMMA.16816.F32.BF16 R120, R16, R10, R120 ;  /* 0x0000000a1078723c */ /* 0x000fe20000041878 */
[----:B------:R-:W-:-:S02]  /*48a0*/  SHF.R.U32.HI R9, RZ, 0x10, R228 ;  /* 0x00000010ff097819 */ /* 0x000fc400000116e4 */
[----:B------:R-:W-:Y:S02]  /*48b0*/  SHF.R.U32.HI R8, RZ, 0x8, R8 ;  /* 0x00000008ff087819 */ /* 0x000fe40000011608 */
[----:B------:R-:W-:Y:S02]  /*48c0*/  LOP3.LUT R9, R9, 0xff, RZ, 0xc0, !PT ;  /* 0x000000ff09097812 */ /* 0x000fe400078ec0ff */
[----:B------:R-:W-:Y:S01]  /*48d0*/  LOP3.LUT R10, R226, 0xffff, RZ, 0xc0, !PT ;  /* 0x0000ffffe20a7812 */ /* 0x000fe200078ec0ff */
[----:B------:R-:W-:Y:S01]  /*48e0*/  HMMA.16816.F32.BF16 R84, R16, R20, R84 ;  /* 0x000000141054723c */ /* 0x000fe20000041854 */
[----:B------:R-:W-:Y:S02]  /*48f0*/  SHF.R.U32.HI R11, RZ, 0x10, R226 ;  /* 0x00000010ff0b7819 */ /* 0x000fe400000116e2 */
[----:B------:R-:W-:Y:S02]  /*4900*/  SHF.R.U32.HI R10, RZ, 0x8, R10 ;  /* 0x00000008ff0a7819 */ /* 0x000fe4000001160a */
[----:B------:R-:W-:-:S02]  /*4910*/  LOP3.LUT R11, R11, 0xff, RZ, 0xc0, !PT ;  /* 0x000000ff0b0b7812 */ /* 0x000fc400078ec0ff */
[----:B------:R-:W-:Y:S01]  /*4920*/  LOP3.LUT R21, R228, 0xff, RZ, 0xc0, !PT ;  /* 0x000000ffe4157812 */ /* 0x000fe200078ec0ff */
[C---:B--2---:R-:W-:Y:S01]  /*4930*/  HMMA.16816.F32.BF16 R104, R16.reuse, R4, R104 ;  /* 0x000000041068723c */ /* 0x044fe20000041868 */
[----:B------:R-:W-:Y:S02]  /*4940*/  SHF.R.U32.HI R20, RZ, 0x18, R228 ;  /* 0x00000018ff147819 */ /* 0x000fe400000116e4 */
[----:B------:R-:W-:Y:S02]  /*4950*/  PRMT R21, R21, 0x5410, R8 ;  /* 0x0000541015157816 */ /* 0x000fe40000000008 */
[----:B------:R-:W-:Y:S02]  /*4960*/  PRMT R20, R9, 0x5410, R20 ;  /* 0x0000541009147816 */ /* 0x000fe40000000014 */
[----:B------:R-:W-:Y:S01]  /*4970*/  LOP3.LUT R5, R226, 0xff, RZ, 0xc0, !PT ;  /* 0x000000ffe2057812 */ /* 0x000fe200078ec0ff */
[----:B------:R-:W-:Y:S01]  /*4980*/  HMMA.16816.F32.BF16 R36, R16, R136, R36 ;  /* 0x000000881024723c */ /* 0x000fe20000041824 */
[----:B------:R-:W-:-:S02]  /*4990*/  SHF.R.U32.HI R4, RZ, 0x18, R226 ;  /* 0x00000018ff047819 */ /* 0x000fc400000116e2 */
[----:B------:R-:W-:Y:S02]  /*49a0*/  PRMT R5, R5, 0x5410, R10 ;  /* 0x0000541005057816 */ /* 0x000fe4000000000a */
[----:B------:R-:W-:Y:S02]  /*49b0*/  PRMT R4, R11, 0x5410, R4 ;  /* 0x000054100b047816 */ /* 0x000fe40000000004 */
[----:B------:R-:W-:Y:S01]  /*49c0*/  LDSM.16.MT88.4 R8, [R188+0xf800] ;  /* 0x00f80000bc08783b */ /* 0x000fe20000004200 */
[C---:B------:R-:W-:Y:S01]  /*49d0*/  HMMA.16816.F32.BF16 R40, R16.reuse, R138, R40 ;  /* 0x0000008a1028723c */ /* 0x040fe20000041828 */
[--C-:B------:R-:W-:Y:S02]  /*49e0*/  HSET2.LE.AND R5, R5, R162.reuse, PT ;  /* 0x000000a205057233 */ /* 0x100fe40003803000 */
[----:B------:R-:W-:Y:S05]  /*49f0*/  LDSM.16.MT88.4 R136, [R185+0xd800] ;  /* 0x00d80000b988783b */ /* 0x000fea0000004200 */
        /* <DEDUP_REMOVED lines=19> */
[----:B------:R-:W-:-:S02]  /*4b30*/  F2FP.BF16.PACK_AB R4, R223, R225 ;  /* 0x000000e1df04723e */ /* 0x000fc400000010ff */
[----:B------:R-:W-:Y:S02]  /*4b40*/  F2FP.BF16.PACK_AB R21, R212, R214 ;  /* 0x000000d6d415723e */ /* 0x000fe400000010ff */
[----:B------:R-:W-:Y:S01]  /*4b50*/  HMMA.16816.F32.BF16 R112, R16, R146, R112 ;  /* 0x000000921070723c */ /* 0x000fe20000041870 */
[----:B------:R-:W2:Y:S01]  /*4b60*/  LDSM.16.MT88.4 R16, [R188+0x11800] ;  /* 0x01180000bc10783b */ /* 0x000ea20000004200 */
[----:B------:R-:W-:Y:S01]  /*4b70*/  F2FP.BF16.PACK_AB R144, R167, R168 ;  /* 0x000000a8a790723e */ /* 0x000fe200000010ff */
[----:B------:R-:W-:Y:S01]  /*4b80*/  FADD.FTZ R168, R168, R211 ;  /* 0x000000d3a8a87221 */ /* 0x000fe20000010000 */
[----:B------:R-:W-:Y:S01]  /*4b90*/  LOP3.LUT R4, R5, R4, RZ, 0xc0, !PT ;  /* 0x0000000405047212 */ /* 0x000fe200078ec0ff */
[----:B------:R-:W-:Y:S01]  /*4ba0*/  FADD.FTZ R211, R212, R165 ;  /* 0x000000a5d4d37221 */ /* 0x000fe20000010000 */
[----:B------:R-:W-:Y:S01]  /*4bb0*/  LOP3.LUT R5, R162, R20, RZ, 0xc0, !PT ;  /* 0x00000014a2057212 */ /* 0x000fe200078ec0ff */
[----:B------:R-:W-:Y:S01]  /*4bc0*/  FADD.FTZ R210, R167, R168 ;  /* 0x000000a8a7d27221 */ /* 0x000fe20000010000 */
[----:B------:R-:W-:-:S02]  /*4bd0*/  LOP3.LUT R6, R6, R21, RZ, 0xc0, !PT ;  /* 0x0000001506067212 */ /* 0x000fc400078ec0ff */
        /* <DEDUP_REMOVED lines=30> */
[----:B------:R-:W-:Y:S01]  /*4dc0*/  UIADD3 UR26, UR21, -0x2, URZ ;  /* 0xfffffffe151a7890 */ /* 0x000fe2000fffe03f */
[----:B------:R-:W-:-:S04]  /*4dd0*/  DEPBAR.LE SB0, 0x0 ;  /* 0x000080000000791a */ /* 0x000fc80000000000 */
[----:B------:R-:W-:Y:S02]  /*4de0*/  USHF.R.S32.HI UR27, URZ, 0x1f, UR26 ;  /* 0x0000001f3f1b7899 */ /* 0x000fe4000801141a */
[----:B------:R-:W-:Y:S02]  /*4df0*/  ULDC.64 UR4, c[0x0][0x1a0] ;  /* 0x0000680000047ab9 */ /* 0x000fe40000000a00 */
[----:B------:R-:W-:Y:S02]  /*4e00*/  UIMAD UR27, UR27, UR4, URZ ;  /* 0x000000041b1b72a4 */ /* 0x000fe4000f8e023f */
[----:B------:R-:W-:Y:S02]  /*4e10*/  UIMAD.WIDE.U32 UR28, UR26, UR4, URZ ;  /* 0x000000041a1c72a5 */ /* 0x000fe4000f8e003f */
[----:B------:R-:W-:Y:S02]  /*4e20*/  UIMAD UR27, UR26, UR5, UR27 ;  /* 0x000000051a1b72a4 */ /* 0x000fe4000f8e021b */
[----:B------:R-:W-:-:S02]  /*4e30*/  UISETP.NE.AND UP0, UPT, UR21, 0x2, UPT ;  /* 0x000000021500788c */ /* 0x000fc4000bf05270 */
[----:B------:R-:W-:Y:S01]  /*4e40*/  UIADD3 UR27, UR29, UR27, URZ ;  /* 0x0000001b1d1b7290 */ /* 0x000fe2000fffe03f */
[----:B------:R-:W-:Y:S02]  /*4e50*/  IMAD.U32 R6, RZ, RZ, UR28 ;  /* 0x0000001cff067e24 */ /* 0x000fe4000f8e00ff */
[----:B------:R-:W-:-:S03]  /*4e60*/  IMAD.U32 R7, RZ, RZ, UR29 ;  /* 0x0000001dff077e24 */ /* 0x000fc6000f8e00ff */
[----:B------:R-:W-:Y:S01]  /*4e70*/  IMAD.U32 R0, RZ, RZ, UR27 ;  /* 0x0000001bff007e24 */ /* 0x000fe2000f8e00ff */
[----:B------:R-:W-:Y:S01]  /*4e80*/  BAR.SYNC.DEFER_BLOCKING 0x0 ;  /* 0x0000000000007b1d */ /* 0x000fe20000010000 */
[----:B------:R-:W-:Y:S01]  /*4e90*/  LEA R2, P0, R6, R218, 0x6 ;  /* 0x000000da06027211 */ /* 0x000fe200078030ff */
[----:B------:R-:W-:Y:S02]  /*4ea0*/  USHF.L.U32 UR27, UR4, 0x5, URZ ;  /* 0x00000005041b7899 */ /* 0x000fe4000800063f */
[----:B------:R-:W-:Y:S01]  /*4eb0*/  USHF.L.U64.HI UR4, UR4, 0x5, UR5 ;  /* 0x0000000504047899 */ /* 0x000fe20008010205 */
[----:B------:R-:W-:Y:S02]  /*4ec0*/  LEA R4, P1, R2, c[0x0][0x170], 0x1 ;  /* 0x00005c0002047a11 */ /* 0x000fe400078208ff */
[----:B------:R-:W-:Y:S02]  /*4ed0*/  LEA.HI.X R0, R6, R201, R0, 0x6, P0 ;  /* 0x000000c906007211 */ /* 0x000fe400000f3400 */
[----:B------:R-:W-:-:S02]  /*4ee0*/  IADD3 R6, P0, R4, UR27, RZ ;  /* 0x0000001b04067c10 */ /* 0x000fc4000ff1e0ff */
[----:B------:R-:W-:Y:S01]  /*4ef0*/  LEA.HI.X R5, R2, c[0x0][0x174], R0, 0x1, P1 ;  /* 0x00005d0002057a11 */ /* 0x000fe200008f0c00 */
[----:B------:R-:W-:Y:S01]  /*4f00*/  IMAD.U32 R0, RZ, RZ, UR26 ;  /* 0x0000001aff007e24 */ /* 0x000fe2000f8e00ff */
[----:B------:R-:W-:Y:S02]  /*4f10*/  IADD3 R10, P1, R6, UR27, RZ ;  /* 0x0000001b060a7c10 */ /* 0x000fe4000ff3e0ff */
[----:B------:R-:W-:Y:S01]  /*4f20*/  IADD3.X R7, R5, UR4, RZ, P0, !PT ;  /* 0x0000000405077c10 */ /* 0x000fe200087fe4ff */
[----:B------:R-:W-:Y:S01]  /*4f30*/  IMAD R222, R0, 0x40, R222 ;  /* 0x0000004000de7824 */ /* 0x000fe200078e02de */
[----:B------:R-:W-:Y:S02]  /*4f40*/  IADD3 R8, P0, R10, UR27, RZ ;  /* 0x0000001b0a087c10 */ /* 0x000fe4000ff1e0ff */
[----:B------:R-:W-:Y:S02]  /*4f50*/  IADD3.X R11, R7, UR4, RZ, P1, !PT ;  /* 0x00000004070b7c10 */ /* 0x000fe40008ffe4ff */
[----:B------:R-:W-:-:S02]  /*4f60*/  IADD3 R0, R222, 0x1, RZ ;  /* 0x00000001de007810 */ /* 0x000fc40007ffe0ff */
[----:B------:R-:W-:Y:S01]  /*4f70*/  IADD3.X R9, R11, UR4, RZ, P0, !PT ;  /* 0x000000040b097c10 */ /* 0x000fe200087fe4ff */
[----:B------:R-:W-:Y:S01]  /*4f80*/  @!PT LDS RZ, [RZ] ;  /* 0x00000000fffff984 */ /* 0x000fe20000000800 */
[----:B------:R-:W-:Y:S01]  /*4f90*/  @!PT LDS RZ, [RZ] ;  /* 0x00000000fffff984 */ /* 0x000fe20000000800 */
[----:B------:R-:W-:Y:S01]  /*4fa0*/  @!PT LDS RZ, [RZ] ;  /* 0x00000000fffff984 */ /* 0x000fe20000000800 */
[----:B------:R1:W-:Y:S01]  /*4fb0*/  LDGSTS.E.BYPASS.LTC128B.128 [R197+0xc000], [R4.64] ;  /* 0x0c00000004c57fae */ /* 0x0003e2000b901d56 */
[----:B------:R-:W-:Y:S02]  /*4fc0*/  IADD3 R2, R222, 0x8, RZ ;  /* 0x00000008de027810 */ /* 0x000fe40007ffe0ff */
[C---:B------:R-:W-:Y:S01]  /*4fd0*/  ISETP.GE.AND P6, PT, R0.reuse, R205, PT ;  /* 0x000000cd0000720c */ /* 0x040fe20003fc6270 */
[----:B------:R1:W-:Y:S01]  /*4fe0*/  LDGSTS.E.BYPASS.LTC128B.128 [R197+0xe000], [R4.64+0x80] ;  /* 0x0e00008004c57fae */ /* 0x0003e2000b901d56 */
[----:B------:R-:W-:Y:S02]  /*4ff0*/  ISETP.GE.AND P4, PT, R0, R133, PT ;  /* 0x000000850000720c */ /* 0x000fe40003f86270 */
[----:B------:R-:W-:Y:S01]  /*5000*/  IADD3 R0, R222, 0x9, RZ ;  /* 0x00000009de007810 */ /* 0x000fe20007ffe0ff */
[----:B------:R1:W-:Y:S01]  /*5010*/  LDGSTS.E.BYPASS.LTC128B.128 [R197+0x10000], [R4.64+0x100] ;  /* 0x1000010004c57fae */ /* 0x0003e2000b901d56 */
[----:B------:R-:W-:-:S02]  /*5020*/  ISETP.GE.AND P2, PT, R2, R205, PT ;  /* 0x000000cd0200720c */ /* 0x000fc40003f46270 */
[C---:B------:R-:W-:Y:S01]  /*5030*/  ISETP.GE.AND P1, PT, R0.reuse, R205, PT ;  /* 0x000000cd0000720c */ /* 0x040fe20003f26270 */
[----:B------:R1:W-:Y:S01]  /*5040*/  LDGSTS.E.BYPASS.LTC128B.128 [R197+0xc800], [R6.64] ;  /* 0x0c80000006c57fae */ /* 0x0003e2000b901d56 */
[-C--:B------:R-:W-:Y:S02]  /*5050*/  ISETP.GE.AND P3, PT, R0, R133.reuse, PT ;  /* 0x000000850000720c */ /* 0x080fe40003f66270 */
[----:B------:R-:W-:Y:S01]  /*5060*/  ISETP.GE.AND P5, PT, R2, R133, PT ;  /* 0x000000850200720c */ /* 0x000fe20003fa6270 */
[----:B------:R1:W-:Y:S01]  /*5070*/  LDGSTS.E.BYPASS.LTC128B.128 [R197+0xe800], [R6.64+0x80] ;  /* 0x0e80008006c57fae */ /* 0x0003e2000b901d56 */
[----:B------:R-:W-:-:S03]  /*5080*/  IADD3 R2, R222, 0x11, RZ ;  /* 0x00000011de027810 */ /* 0x000fc60007ffe0ff */
[----:B------:R1:W-:Y:S04]  /*5090*/  LDGSTS.E.BYPASS.LTC128B.128 [R197+0x10800], [R6.64+0x100] ;  /* 0x1080010006c57fae */ /* 0x0003e8000b901d56 */
        /* <DEDUP_REMOVED lines=10> */
[----:B------:R-:W4:Y:S04]  /*5140*/  LDSM.16.M88.4 R12, [R193+0x7800] ;  /* 0x00780000c10c783b */ /* 0x000f280000000200 */
[----:B------:R-:W-:Y:S04]  /*5150*/  LDSM.16.M88.4 R152, [R192] ;  /* 0x00000000c098783b */ /* 0x000fe80000000200 */
[----:B--2---:R-:W2:Y:S04]  /*5160*/  LDSM.16.M88.4 R8, [R191] ;  /* 0x00000000bf08783b */ /* 0x004ea80000000200 */
[----:B------:R-:W2:Y:S04]  /*5170*/  LDSM.16.M88.4 R144, [R183] ;  /* 0x00000000b790783b */ /* 0x000ea80000000200 */
[----:B-1----:R-:W1:Y:S04]  /*5180*/  LDSM.16.M88.4 R4, [R182] ;  /* 0x00000000b604783b */ /* 0x002e680000000200 */
        /* <DEDUP_REMOVED lines=12> */
[C---:B------:R-:W-:Y:S08]  /*5250*/  HMMA.16816.F32.BF16 R16, R164.reuse, R12, RZ ;  /* 0x0000000ca410723c */ /* 0x040ff000000418ff */
[----:B------:R-:W-:Y:S01]  /*5260*/  HMMA.16816.F32.BF16 R164, R164, R14, RZ ;  /* 0x0000000ea4a4723c */ /* 0x000fe200000418ff */
[----:B------:R-:W-:Y:S07]  /*5270*/  LDSM.16.M88.4 R12, [R187+0x6000] ;  /* 0x00600000bb0c783b */ /* 0x000fee0000000200 */
[C---:B--2---:R-:W-:Y:S08]  /*5280*/  HMMA.16816.F32.BF16 R140, R152.reuse, R8, R140 ;  /* 0x00000008988c723c */ /* 0x044ff0000004188c */
[C---:B------:R-:W-:Y:S01]  /*5290*/  HMMA.16816.F32.BF16 R136, R152.reuse, R10, R136 ;  /* 0x0000000a9888723c */ /* 0x040fe20000041888 */
[----:B------:R-:W2:Y:S07]  /*52a0*/  LDSM.16.M88.4 R8, [R190] ;  /* 0x00000000be08783b */ /* 0x000eae0000000200 */
[C---:B------:R-:W-:Y:S08]  /*52b0*/  HMMA.16816.F32.BF16 R32, R152.reuse, R144, R32 ;  /* 0x000000909820723c */ /* 0x040ff00000041820 */
[C---:B------:R-:W-:Y:S01]  /*52c0*/  HMMA.16816.F32.BF16 R28, R152.reuse, R146, R28 ;  /* 0x00000092981c723c */ /* 0x040fe2000004181c */
[----:B------:R-:W-:Y:S07]  /*52d0*/  LDSM.16.M88.4 R144, [R180] ;  /* 0x00000000b490783b */ /* 0x000fee0000000200 */
[C---:B-1----:R-:W-:Y:S08]  /*52e0*/  HMMA.16816.F32.BF16 R24, R152.reuse, R4, R24 ;  /* 0x000000049818723c */ /* 0x042ff00000041818 */
[C---:B------:R-:W-:Y:S01]  /*52f0*/  HMMA.16816.F32.BF16 R20, R152.reuse, R6, R20 ;  /* 0x000000069814723c */ /* 0x040fe20000041814 */
[----:B------:R-:W1:Y:S07]  /*5300*/  LDSM.16.M88.4 R4, [R189] ;  /* 0x00000000bd04783b */ /* 0x000e6e0000000200 */
[C---:B------:R-:W-:Y:S08]  /*5310*/  HMMA.16816.F32.BF16 R16, R152.reuse, R156, R16 ;  /* 0x0000009c9810723c */ /* 0x040ff00000041810 */
[----:B------:R-:W-:Y:S01]  /*5320*/  HMMA.16816.F32.BF16 R164, R152, R158, R164 ;  /* 0x0000009e98a4723c */ /* 0x000fe200000418a4 */
[----:B------:R-:W3:Y:S04]  /*5330*/  LDSM.16.M88.4 R156, [R180+0x800] ;  /* 0x00080000b49c783b */ /* 0x000ee80000000200 */
[----:B------:R-:W4:Y:S03]  /*5340*/  LDSM.16.M88.4 R152, [R180+0x1000] ;  /* 0x00100000b498783b */ /* 0x000f260000000200 */
        /* <DEDUP_REMOVED lines=13> */
[C---:B-1----:R-:W-:Y:S08]  /*5420*/  HMMA.16816.F32.BF16 R140, R4.reuse, R144, R140 ;  /* 0x00000090048c723c */ /* 0x042ff0000004188c */
[C---:B------:R-:W-:Y:S01]  /*5430*/  HMMA.16816.F32.BF16 R136, R4.reuse, R146, R136 ;  /* 0x000000920488723c */ /* 0x040fe20000041888 */
[----:B------:R-:W1:Y:S07]  /*5440*/  LDSM.16.M88.4 R144, [R193+0x9000] ;  /* 0x00900000c190783b */ /* 0x000e6e0000000200 */
[C---:B---3--:R-:W-:Y:S08]  /*5450*/  HMMA.16816.F32.BF16 R32, R4.reuse, R156, R32 ;  /* 0x0000009c0420723c */ /* 0x048ff00000041820 */
[C---:B------:R-:W-:Y:S01]  /*5460*/  HMMA.16816.F32.BF16 R28, R4.reuse, R158, R28 ;  /* 0x0000009e041c723c */ /* 0x040fe2000004181c */
[----:B------:R-:W3:Y:S07]  /*5470*/  LDSM.16.M88.4 R156, [R193+0x9800] ;  /* 0x00980000c19c783b */ /* 0x000eee0000000200 */
[C---:B----4-:R-:W-:Y:S08]  /*5480*/  HMMA.16816.F32.BF16 R24, R4.reuse, R152, R24 ;  /* 0x000000980418723c */ /* 0x050ff00000041818 */
[C---:B------:R-:W-:Y:S01]  /*5490*/  HMMA.16816.F32.BF16 R20, R4.reuse, R154, R20 ;  /* 0x0000009a0414723c */ /* 0x040fe20000041814 */
[----:B------:R-:W-:Y:S07]  /*54a0*/  LDSM.16.M88.4 R152, [R179] ;  /* 0x00000000b398783b */ /* 0x000fee0000000200 */
[C---:B--2---:R-:W-:Y:S08]  /*54b0*/  HMMA.16816.F32.BF16 R16, R4.reuse, R12, R16 ;  /* 0x0000000c0410723c */ /* 0x044ff00000041810 */
[----:B------:R-:W-:Y:S01]  /*54c0*/  HMMA.16816.F32.BF16 R164, R4, R14, R164 ;  /* 0x0000000e04a4723c */ /* 0x000fe200000418a4 */
[----:B------:R-:W-:Y:S04]  /*54d0*/  LDSM.16.M88.4 R12, [R192+0x2000] ;  /* 0x00200000c00c783b */ /* 0x000fe80000000200 */
[----:B------:R-:W2:Y:S03]  /*54e0*/  LDSM.16.M88.4 R4, [R178] ;  /* 0x00000000b204783b */ /* 0x000ea60000000200 */
[C---:B-----5:R-:W-:Y:S08]  /*54f0*/  HMMA.16816.F32.BF16 R32, R8.reuse, R148, R32 ;  /* 0x000000940820723c */ /* 0x060ff00000041820 */
[C---:B------:R-:W-:Y:S01]  /*5500*/  HMMA.16816.F32.BF16 R28, R8.reuse, R150, R28 ;  /* 0x00000096081c723c */ /* 0x040fe2000004181c */
[----:B------:R-:W4:Y:S07]  /*5510*/  LDSM.16.M88.4 R148, [R176] ;  /* 0x00000000b094783b */ /* 0x000f2e0000000200 */
[C---:B------:R-:W-:Y:S08]  /*5520*/  HMMA.16816.F32.BF16 R136, R8.reuse, R162, R136 ;  /* 0x000000a20888723c */ /* 0x040ff00000041888 */
[C---:B------:R-:W-:Y:S01]  /*5530*/  HMMA.16816.F32.BF16 R140, R8.reuse, R160, R140 ;  /* 0x000000a0088c723c */ /* 0x040fe2000004188c */
[----:B------:R-:W-:Y:S07]  /*5540*/  LDSM.16.M88.4 R160, [R187+0x9000] ;  /* 0x00900000bba0783b */ /* 0x000fee0000000200 */
[C---:B-1----:R-:W-:Y:S08]  /*5550*/  HMMA.16816.F32.BF16 R24, R8.reuse, R144, R24 ;  /* 0x000000900818723c */ /* 0x042ff00000041818 */
[C---:B------:R-:W-:Y:S01]  /*5560*/  HMMA.16816.F32.BF16 R20, R8.reuse, R146, R20 ;  /* 0x000000920814723c */ /* 0x040fe20000041814 */
[----:B------:R-:W-:Y:S07]  /*5570*/  LDSM.16.M88.4 R144, [R190+0x2000] ;  /* 0x00200000be90783b */ /* 0x000fee0000000200 */
[C---:B---3--:R-:W-:Y:S08]  /*5580*/  HMMA.16816.F32.BF16 R16, R8.reuse, R156, R16 ;  /* 0x0000009c0810723c */ /* 0x048ff00000041810 */
[----:B------:R-:W-:Y:S01]  /*5590*/  HMMA.16816.F32.BF16 R164, R8, R158, R164 ;  /* 0x0000009e08a4723c */ /* 0x000fe200000418a4 */
[----:B------:R-:W1:Y:S04]  /*55a0*/  LDSM.16.M88.4 R8, [R187+0x8800] ;  /* 0x00880000bb08783b */ /* 0x000e680000000200 */
[----:B------:R-:W3:Y:S03]  /*55b0*/  LDSM.16.M88.4 R156, [R187+0x9800] ;  /* 0x00980000bb9c783b */ /* 0x000ee60000000200 */
[C---:B--2---:R-:W-:Y:S08]  /*55c0*/  HMMA.16816.F32.BF16 R32, R12.reuse, R4, R32 ;  /* 0x000000040c20723c */ /* 0x044ff00000041820 */
[C---:B------:R-:W-:Y:S01]  /*55d0*/  HMMA.16816.F32.BF16 R28, R12.reuse, R6, R28 ;  /* 0x000000060c1c723c */ /* 0x040fe2000004181c */
[----:B------:R-:W-:Y:S07]  /*55e0*/  LDSM.16.M88.4 R4, [R189+0x2000] ;  /* 0x00200000bd04783b */ /* 0x000fee0000000200 */
[C---:B------:R-:W-:Y:S08]  /*55f0*/  HMMA.16816.F32.BF16 R136, R12.reuse, R154, R136 ;  /* 0x0000009a0c88723c */ /* 0x040ff00000041888 */
[C---:B------:R-:W-:Y:S01]  /*5600*/  HMMA.16816.F32.BF16 R140, R12.reuse, R152, R140 ;  /* 0x000000980c8c723c */ /* 0x040fe2000004188c */
[----:B------:R-:W2:Y:S07]  /*5610*/  LDSM.16.M88.4 R152, [R180+0x2000] ;  /* 0x00200000b498783b */ /* 0x000eae0000000200 */
[C---:B------:R-:W-:Y:S08]  /*5620*/  HMMA.16816.F32.BF16 R24, R12.reuse, R212, R24 ;  /* 0x000000d40c18723c */ /* 0x040ff00000041818 */
[C---:B------:R-:W-:Y:S01]  /*5630*/  HMMA.16816.F32.BF16 R20, R12.reuse, R214, R20 ;  /* 0x000000d60c14723c */ /* 0x040fe20000041814 */
[----:B------:R-:W-:Y:S07]  /*5640*/  LDSM.16.M88.4 R212, [R172] ;  /* 0x00000000acd4783b */ /* 0x000fee0000000200 */
[C---:B----4-:R-:W-:Y:S08]  /*5650*/  HMMA.16816.F32.BF16 R16, R12.reuse, R148, R16 ;  /* 0x000000940c10723c */ /* 0x050ff00000041810 */
[----:B------:R-:W-:Y:S01]  /*5660*/  HMMA.16816.F32.BF16 R164, R12, R150, R164 ;  /* 0x000000960ca4723c */ /* 0x000fe200000418a4 */
[----:B------:R-:W4:Y:S04]  /*5670*/  LDSM.16.M88.4 R148, [R180+0x2800] ;  /* 0x00280000b494783b */ /* 0x000f280000000200 */
[----:B------:R-:W5:Y:S03]  /*5680*/  LDSM.16.M88.4 R12, [R180+0x3000] ;  /* 0x00300000b40c783b */ /* 0x000f660000000200 */
        /* <DEDUP_REMOVED lines=12> */
[----:B------:R-:W1:Y:S03]  /*5750*/  LDSM.16.M88.4 R156, [R193+0xa800] ;  /* 0x00a80000c19c783b */ /* 0x000e660000000200 */
[C---:B--2---:R-:W-:Y:S08]  /*5760*/  HMMA.16816.F32.BF16 R136, R4.reuse, R154, R136 ;  /* 0x0000009a0488723c */ /* 0x044ff00000041888 */
[C---:B------:R-:W-:Y:S01]  /*5770*/  HMMA.16816.F32.BF16 R140, R4.reuse, R152, R140 ;  /* 0x00000098048c723c */ /* 0x040fe2000004188c */
[----:B------:R-:W-:Y:S07]  /*5780*/  LDSM.16.M88.4 R152, [R193+0xb000] ;  /* 0x00b00000c198783b */ /* 0x000fee0000000200 */
[C---:B----4-:R-:W-:Y:S08]  /*5790*/  HMMA.16816.F32.BF16 R32, R4.reuse, R148, R32 ;  /* 0x000000940420723c */ /* 0x050ff00000041820 */
[C---:B------:R-:W-:Y:S01]  /*57a0*/  HMMA.16816.F32.BF16 R28, R4.reuse, R150, R28 ;  /* 0x00000096041c723c */ /* 0x040fe2000004181c */
[----:B------:R-:W-:Y:S07]  /*57b0*/  LDSM.16.M88.4 R148, [R193+0xb800] ;  /* 0x00b80000c194783b */ /* 0x000fee0000000200 */
[C---:B-----5:R-:W-:Y:S08]  /*57c0*/  HMMA.16816.F32.BF16 R24, R4.reuse, R12, R24 ;  /* 0x0000000c0418723c */ /* 0x060ff00000041818 */
[C---:B------:R-:W-:Y:S01]  /*57d0*/  HMMA.16816.F32.BF16 R20, R4.reuse, R14, R20 ;  /* 0x0000000e0414723c */ /* 0x040fe20000041814 */
[----:B------:R-:W2:Y:S07]  /*57e0*/  LDSM.16.M88.4 R12, [R175] ;  /* 0x00000000af0c783b */ /* 0x000eae0000000200 */
[C---:B-1----:R-:W-:Y:S08]  /*57f0*/  HMMA.16816.F32.BF16 R16, R4.reuse, R8, R16 ;  /* 0x000000080410723c */ /* 0x042ff00000041810 */
[----:B------:R-:W-:Y:S01]  /*5800*/  HMMA.16816.F32.BF16 R164, R4, R10, R164 ;  /* 0x0000000a04a4723c */ /* 0x000fe200000418a4 */
[----:B------:R-:W1:Y:S04]  /*5810*/  LDSM.16.M88.4 R8, [R174] ;  /* 0x00000000ae08783b */ /* 0x000e680000000200 */
[----:B------:R-:W-:Y:S03]  /*5820*/  LDSM.16.M88.4 R4, [R173] ;  /* 0x00000000ad04783b */ /* 0x000fe60000000200 */
[C---:B---3--:R-:W-:Y:S08]  /*5830*/  HMMA.16816.F32.BF16 R136, R144.reuse, R162, R136 ;  /* 0x000000a29088723c */ /* 0x048ff00000041888 */
[C---:B------:R-:W-:Y:S01]  /*5840*/  HMMA.16816.F32.BF16 R140, R144.reuse, R160, R140 ;  /* 0x000000a0908c723c */ /* 0x040fe2000004188c */
[----:B------:R-:W-:Y:S07]  /*5850*/  LDSM.16.M88.4 R160, [R190+0x4000] ;  /* 0x00400000bea0783b */ /* 0x000fee0000000200 */
[C---:B------:R-:W-:Y:S08]  /*5860*/  HMMA.16816.F32.BF16 R32, R144.reuse, R156, R32 ;  /* 0x0000009c9020723c */ /* 0x040ff00000041820 */
[----:B------:R-:W-:Y:S01]  /*5870*/  HMMA.16816.F32.BF16 R28, R144, R158, R28 ;  /* 0x0000009e901c723c */ /* 0x000fe2000004181c */
[----:B------:R-:W3:Y:S07]  /*5880*/  LDSM.16.M88.4 R156, [R187+0xa000] ;  /* 0x00a00000bb9c783b */ /* 0x000eee0000000200 */
[----:B--2---:R-:W-:Y:S08]  /*5890*/  HMMA.16816.F32.BF16 R136, R168, R14, R136 ;  /* 0x0000000ea888723c */ /* 0x004ff00000041888 */
[C---:B------:R-:W-:Y:S08]  /*58a0*/  HMMA.16816.F32.BF16 R24, R144.reuse, R152, R24 ;  /* 0x000000989018723c */ /* 0x040ff00000041818 */
[----:B------:R-:W-:Y:S01]  /*58b0*/  HMMA.16816.F32.BF16 R20, R144, R154, R20 ;  /* 0x0000009a9014723c */ /* 0x000fe20000041814 */
[----:B------:R-:W2:Y:S07]  /*58c0*/  LDSM.16.M88.4 R152, [R187+0xa800] ;  /* 0x00a80000bb98783b */ /* 0x000eae0000000200 */
[C---:B------:R-:W-:Y:S01]  /*58d0*/  HMMA.16816.F32.BF16 R140, R168.reuse, R12, R140 ;  /* 0x0000000ca88c723c */ /* 0x040fe2000004188c */
        /* <DEDUP_REMOVED lines=8> */
[----:B---3--:R-:W-:Y:S08]  /*5960*/  HMMA.16816.F32.BF16 R136, R160, R158, R136 ;  /* 0x0000009ea088723c */ /* 0x008ff00000041888 */
[C---:B------:R-:W-:Y:S08]  /*5970*/  HMMA.16816.F32.BF16 R24, R168.reuse, R4, R24 ;  /* 0x00000004a818723c */ /* 0x040ff00000041818 */
[----:B------:R-:W-:Y:S01]  /*5980*/  HMMA.16816.F32.BF16 R20, R168, R6, R20 ;  /* 0x00000006a814723c */ /* 0x000fe20000041814 */
[----:B------:R-:W3:Y:S07]  /*5990*/  LDSM.16.M88.4 R4, [R180+0x4800] ;  /* 0x00480000b404783b */ /* 0x000eee0000000200 */
[----:B--2---:R-:W-:Y:S08]  /*59a0*/  HMMA.16816.F32.BF16 R32, R160, R152, R32 ;  /* 0x00000098a020723c */ /* 0x004ff00000041820 */
[----:B-1----:R-:W-:Y:S08]  /*59b0*/  HMMA.16816.F32.BF16 R136, R12, R10, R136 ;  /* 0x0000000a0c88723c */ /* 0x002ff00000041888 */
[C---:B------:R-:W-:Y:S08]  /*59c0*/  HMMA.16816.F32.BF16 R28, R160.reuse, R154, R28 ;  /* 0x0000009aa01c723c */ /* 0x040ff0000004181c */
[C---:B----4-:R-:W-:Y:S08]  /*59d0*/  HMMA.16816.F32.BF16 R24, R160.reuse, R148, R24 ;  /* 0x00000094a018723c */ /* 0x050ff00000041818 */
[----:B------:R-:W-:Y:S01]  /*59e0*/  HMMA.16816.F32.BF16 R20, R160, R150, R20 ;  /* 0x00000096a014723c */ /* 0x000fe20000041814 */
[----:B------:R-:W1:Y:S01]  /*59f0*/  LDSM.16.M88.4 R148, [R180+0x5000] ;  /* 0x00500000b494783b */ /* 0x000e620000000200 */
[----:B------:R-:W-:-:S02]  /*5a00*/  FSEL R0, R136, -INF , !P2 ;  /* 0xff80000088007808 */ /* 0x000fc40005000000 */
[----:B------:R-:W-:Y:S02]  /*5a10*/  FSEL R10, R138, -INF , !P5 ;  /* 0xff8000008a0a7808 */ /* 0x000fe40006800000 */
[----:B------:R-:W-:Y:S02]  /*5a20*/  ISETP.GE.AND P5, PT, R2, R205, PT ;  /* 0x000000cd0200720c */ /* 0x000fe40003fa6270 */
[----:B------:R-:W-:Y:S01]  /*5a30*/  HMMA.16816.F32.BF16 R16, R168, R212, R16 ;  /* 0x000000d4a810723c */ /* 0x000fe20000041810 */
[----:B------:R-:W-:-:S07]  /*5a40*/  FSEL R11, R139, -INF , !P3 ;  /* 0xff8000008b0b7808 */ /* 0x000fce0005800000 */
[----:B---3--:R-:W-:Y:S07]  /*5a50*/  HMMA.16816.F32.BF16 R32, R12, R4, R32 ;  /* 0x000000040c20723c */ /* 0x008fee0000041820 */
[----:B------:R-:W-:Y:S01]  /*5a60*/  IADD3 R4, R222, 0x10, RZ ;  /* 0x00000010de047810 */ /* 0x000fe20007ffe0ff */
[----:B------:R-:W-:Y:S03]  /*5a70*/  HMMA.16816.F32.BF16 R164, R168, R214, R164 ;  /* 0x000000d6a8a4723c */ /* 0x000fe600000418a4 */
[----:B------:R-:W-:-:S02]  /*5a80*/  ISETP.GE.AND P0, PT, R4, R205, PT ;  /* 0x000000cd0400720c */ /* 0x000fc40003f06270 */
[----:B------:R-:W-:-:S03]  /*5a90*/  ISETP.GE.AND P2, PT, R4, R133, PT ;  /* 0x000000850400720c */ /* 0x000fc60003f46270 */
[----:B------:R-:W-:Y:S01]  /*5aa0*/  HMMA.16816.F32.BF16 R28, R12, R6, R28 ;  /* 0x000000060c1c723c */ /* 0x000fe2000004181c */
[----:B------:R-:W2:Y:S01]  /*5ab0*/  LDSM.16.M88.4 R4, [R180+0x5800] ;  /* 0x00580000b404783b */ /* 0x000ea20000000200 */
[----:B------:R-:W-:-:S06]  /*5ac0*/  DEPBAR.LE SB0, 0x0 ;  /* 0x000080000000791a */ /* 0x000fcc0000000000 */
[----:B------:R-:W-:Y:S01]  /*5ad0*/  HMMA.16816.F32.BF16 R140, R160, R156, R140 ;  /* 0x0000009ca08c723c */ /* 0x000fe2000004188c */
[----:B------:R-:W-:Y:S02]  /*5ae0*/  FSEL R136, R34, -INF , !P2 ;  /* 0xff80000022887808 */ /* 0x000fe40005000000 */
[----:B------:R-:W-:-:S04]  /*5af0*/  FSEL R139, R33, -INF , !P5 ;  /* 0xff800000218b7808 */ /* 0x000fc80006800000 */
[----:B------:R-:W-:Y:S01]  /*5b00*/  FSEL R157, R32, -INF , !P0 ;  /* 0xff800000209d7808 */ /* 0x000fe20004000000 */
[----:B------:R-:W-:Y:S01]  /*5b10*/  HMMA.16816.F32.BF16 R16, R160, R144, R16 ;  /* 0x00000090a010723c */ /* 0x000fe20000041810 */
[----:B------:R-:W-:-:S07]  /*5b20*/  IADD3 R32, R222, 0x21, RZ ;  /* 0x00000021de207810 */ /* 0x000fce0007ffe0ff */
[----:B-1----:R-:W-:Y:S08]  /*5b30*/  HMMA.16816.F32.BF16 R24, R12, R148, R24 ;  /* 0x000000940c18723c */ /* 0x002ff00000041818 */
[----:B------:R-:W-:Y:S07]  /*5b40*/  HMMA.16816.F32.BF16 R164, R160, R146, R164 ;  /* 0x00000092a0a4723c */ /* 0x000fee00000418a4 */
[----:B------:R-:W-:Y:S01]  /*5b50*/  FSEL R160, R137, -INF , !P1 ;  /* 0xff80000089a07808 */ /* 0x000fe20004800000 */
[----:B------:R-:W-:Y:S01]  /*5b60*/  HMMA.16816.F32.BF16 R20, R12, R150, R20 ;  /* 0x000000960c14723c */ /* 0x000fe20000041814 */
[----:B------:R-:W-:Y:S01]  /*5b70*/  BAR.SYNC.DEFER_BLOCKING 0x0 ;  /* 0x0000000000007b1d */ /* 0x000fe20000010000 */
[----:B------:R-:W-:-:S02]  /*5b80*/  ISETP.GE.AND P1, PT, R2, R133, PT ;  /* 0x000000850200720c */ /* 0x000fc40003f26270 */
[C---:B------:R-:W-:Y:S02]  /*5b90*/  IADD3 R2, R222.reuse, 0x18, RZ ;  /* 0x00000018de027810 */ /* 0x040fe40007ffe0ff */
[----:B------:R-:W-:Y:S02]  /*5ba0*/  IADD3 R137, R222, 0x19, RZ ;  /* 0x00000019de897810 */ /* 0x000fe40007ffe0ff */
[C---:B------:R-:W-:Y:S01]  /*5bb0*/  HMMA.16816.F32.BF16 R140, R12.reuse, R8, R140 ;  /* 0x000000080c8c723c */ /* 0x040fe2000004188c */
[C---:B------:R-:W-:Y:S02]  /*5bc0*/  ISETP.GE.AND P0, PT, R2.reuse, R133, PT ;  /* 0x000000850200720c */ /* 0x040fe40003f06270 */
[-C--:B------:R-:W-:Y:S02]  /*5bd0*/  ISETP.GE.AND P3, PT, R2, R205.reuse, PT ;  /* 0x000000cd0200720c */ /* 0x080fe40003f66270 */
[----:B------:R-:W-:Y:S02]  /*5be0*/  FSEL R154, R30, -INF , !P0 ;  /* 0xff8000001e9a7808 */ /* 0x000fe40004000000 */
[----:B------:R-:W-:Y:S01]  /*5bf0*/  ISETP.GE.AND P0, PT, R32, R205, PT ;  /* 0x000000cd2000720c */ /* 0x000fe20003f06270 */
[----:B--2---:R-:W-:Y:S01]  /*5c00*/  HMMA.16816.F32.BF16 R16, R12, R4, R16 ;  /* 0x000000040c10723c */ /* 0x004fe20000041810 */
[----:B------:R-:W-:-:S02]  /*5c10*/  IADD3 R8, R222, 0x29, RZ ;  /* 0x00000029de087810 */ /* 0x000fc40007ffe0ff */
[----:B------:R-:W-:Y:S02]  /*5c20*/  FSEL R149, R25, -INF , !P0 ;  /* 0xff80000019957808 */ /* 0x000fe40004000000 */
[----:B------:R-:W-:Y:S02]  /*5c30*/  IADD3 R2, R222, 0x20, RZ ;  /* 0x00000020de027810 */ /* 0x000fe40007ffe0ff */
[----:B------:R-:W-:Y:S01]  /*5c40*/  ISETP.GE.AND P0, PT, R8, R133, PT ;  /* 0x000000850800720c */ /* 0x000fe20003f06270 */
[----:B------:R-:W-:Y:S01]  /*5c50*/  HMMA.16816.F32.BF16 R164, R12, R6, R164 ;  /* 0x000000060ca4723c */ /* 0x000fe200000418a4 */
[C---:B------:R-:W-:Y:S02]  /*5c60*/  ISETP.GE.AND P2, PT, R137.reuse, R205, PT ;  /* 0x000000cd8900720c */ /* 0x040fe40003f46270 */
[----:B------:R-:W-:Y:S02]  /*5c70*/  ISETP.GE.AND P5, PT, R137, R133, PT ;  /* 0x000000858900720c */ /* 0x000fe40003fa6270 */
[----:B------:R-:W-:-:S02]  /*5c80*/  FSEL R137, R35, -INF , !P1 ;  /* 0xff80000023897808 */ /* 0x000fc40004800000 */
[----:B------:R-:W-:Y:S02]  /*5c90*/  FSEL R156, R28, -INF , !P3 ;  /* 0xff8000001c9c7808 */ /* 0x000fe40005800000 */
[C---:B------:R-:W-:Y:S02]  /*5ca0*/  ISETP.GE.AND P1, PT, R2.reuse, R205, PT ;  /* 0x000000cd0200720c */ /* 0x040fe40003f26270 */
[----:B------:R-:W-:Y:S02]  /*5cb0*/  ISETP.GE.AND P3, PT, R2, R133, PT ;  /* 0x000000850200720c */ /* 0x000fe40003f66270 */
[----:B------:R-:W-:Y:S02]  /*5cc0*/  FSEL R147, R23, -INF , !P0 ;  /* 0xff80000017937808 */ /* 0x000fe40004000000 */
[C---:B------:R-:W-:Y:S02]  /*5cd0*/  IADD3 R2, R222.reuse, 0x28, RZ ;  /* 0x00000028de027810 */ /* 0x040fe40007ffe0ff */
[----:B------:R-:W-:-:S02]  /*5ce0*/  ISETP.GE.AND P0, PT, R222, R205, PT ;  /* 0x000000cdde00720c */ /* 0x000fc40003f06270 */
[----:B------:R-:W-:Y:S02]  /*5cf0*/  FSEL R150, R24, -INF , !P1 ;  /* 0xff80000018967808 */ /* 0x000fe40004800000 */
[----:B------:R-:W-:Y:S02]  /*5d00*/  FSEL R145, R26, -INF , !P3 ;  /* 0xff8000001a917808 */ /* 0x000fe40005800000 */
[----:B------:R-:W-:Y:S02]  /*5d10*/  FSEL R138, R29, -INF , !P2 ;  /* 0xff8000001d8a7808 */ /* 0x000fe40005000000 */
[----:B------:R-:W-:Y:S02]  /*5d20*/  FSEL R155, R31, -INF , !P5 ;  /* 0xff8000001f9b7808 */ /* 0x000fe40006800000 */
[----:B------:R-:W-:Y:S02]  /*5d30*/  ISETP.GE.AND P1, PT, R2, R133, PT ;  /* 0x000000850200720c */ /* 0x000fe40003f26270 */
[----:B------:R-:W-:-:S02]  /*5d40*/  ISETP.GE.AND P3, PT, R8, R205, PT ;  /* 0x000000cd0800720c */ /* 0x000fc40003f66270 */
[----:B------:R-:W-:Y:S02]  /*5d50*/  FSEL R140, R140, -INF , !P0 ;  /* 0xff8000008c8c7808 */ /* 0x000fe40004000000 */
[----:B------:R-:W-:Y:S02]  /*5d60*/  ISETP.GE.AND P2, PT, R32, R133, PT ;  /* 0x000000852000720c */ /* 0x000fe40003f46270 */
[----:B------:R-:W-:Y:S02]  /*5d70*/  ISETP.GE.AND P5, PT, R2, R205, PT ;  /* 0x000000cd0200720c */ /* 0x000fe40003fa6270 */
[C---:B------:R-:W-:Y:S02]  /*5d80*/  IADD3 R4, R222.reuse, 0x31, RZ ;  /* 0x00000031de047810 */ /* 0x040fe40007ffe0ff */
[----:B------:R-:W-:Y:S02]  /*5d90*/  PLOP3.LUT P0, PT, PT, PT, UP0, 0x80, 0x0 ;  /* 0x000000000000781c */ /* 0x000fe40003f0f008 */
[----:B------:R-:W-:-:S02]  /*5da0*/  IADD3 R2, R222, 0x30, RZ ;  /* 0x00000030de027810 */ /* 0x000fc40007ffe0ff */
        /* <DEDUP_REMOVED lines=8> */
[----:B------:R-:W-:Y:S02]  /*5e30*/  FSEL R4, R143, -INF , !P4 ;  /* 0xff8000008f047808 */ /* 0x000fe40006000000 */
[C---:B------:R-:W-:Y:S02]  /*5e40*/  ISETP.GE.AND P4, PT, R222.reuse, R133, PT ;  /* 0x00000085de00720c */ /* 0x040fe40003f86270 */
[C---:B------:R-:W-:Y:S02]  /*5e50*/  IADD3 R2, R222.reuse, 0x38, RZ ;  /* 0x00000038de027810 */ /* 0x040fe40007ffe0ff */
        /* <DEDUP_REMOVED lines=8> */
[----:B------:R-:W-:Y:S02]  /*5ee0*/  ISETP.GE.AND P1, PT, R222, R133, PT ;  /* 0x00000085de00720c */ /* 0x000fe40003f26270 */
[----:B------:R-:W-:Y:S02]  /*5ef0*/  FSEL R142, R142, -INF , !P4 ;  /* 0xff8000008e8e7808 */ /* 0x000fe40006000000 */
[----:B------:R-:W-:Y:S02]  /*5f00*/  FSEL R230, R19, -INF , !P3 ;  /* 0xff80000013e67808 */ /* 0x000fe40005800000 */
[----:B------:R-:W-:Y:S02]  /*5f10*/  FSEL R233, R164, -INF , !P6 ;  /* 0xff800000a4e97808 */ /* 0x000fe40007000000 */
[----:B------:R-:W-:-:S02]  /*5f20*/  FSEL R231, R165, -INF , !P5 ;  /* 0xff800000a5e77808 */ /* 0x000fc40006800000 */
[----:B------:R-:W-:Y:S02]  /*5f30*/  FSEL R228, R166, -INF , !P2 ;  /* 0xff800000a6e47808 */ /* 0x000fe40005000000 */
[----:B------:R-:W-:Y:S01]  /*5f40*/  FSEL R226, R167, -INF , !P1 ;  /* 0xff800000a7e27808 */ /* 0x000fe20004800000 */
[----:B------:R-:W-:Y:S05]  /*5f50*/  @!P0 BRA `(.L_x_339) ;  /* 0x0000026000008947 */ /* 0x000fea0003800000 */
[----:B------:R-:W-:Y:S02]  /*5f60*/  UIADD3 UR28, UR21, -0x3, URZ ;  /* 0xfffffffd151c7890 */ /* 0x000fe4000fffe03f */
[----:B------:R-:W-:Y:S02]  /*5f70*/  ULDC.64 UR4, c[0x0][0x198] ;  /* 0x0000660000047ab9 */ /* 0x000fe40000000a00 */
        /* <DEDUP_REMOVED lines=9> */
[----:B------:R-:W-:Y:S01]  /*6010*/  USHF.L.U32 UR27, UR4, 0x5, URZ ;  /* 0x00000005041b7899 */ /* 0x000fe2000800063f */
[----:B------:R-:W-:Y:S01]  /*6020*/  LEA R8, P1, R6, c[0x0][0x168], 0x1 ;  /* 0x00005a0006087a11 */ /* 0x000fe200078208ff */
[----:B------:R-:W-:Y:S02]  /*6030*/  USHF.L.U64.HI UR4, UR4, 0x5, UR5 ;  /* 0x0000000504047899 */ /* 0x000fe40008010205 */
[----:B------:R-:W-:Y:S02]  /*6040*/  LEA.HI.X R2, R5, R203, R2, 0x6, P0 ;  /* 0x000000cb05027211 */ /* 0x000fe400000f3402 */
[----:B------:R-:W-:Y:S02]  /*6050*/  IADD3 R12, P0, R8, UR27, RZ ;  /* 0x0000001b080c7c10 */ /* 0x000fe4000ff1e0ff */
[----:B------:R-:W-:Y:S02]  /*6060*/  LEA.HI.X R9, R6, c[0x0][0x16c], R2, 0x1, P1 ;  /* 0x00005b0006097a11 */ /* 0x000fe400008f0c02 */
[----:B------:R-:W-:-:S02]  /*6070*/  IADD3 R14, P1, R12, UR27, RZ ;  /* 0x0000001b0c0e7c10 */ /* 0x000fc4000ff3e0ff */
[----:B------:R-:W-:Y:S01]  /*6080*/  IADD3.X R13, R9, UR4, RZ, P0, !PT ;  /* 0x00000004090d7c10 */ /* 0x000fe200087fe4ff */
[----:B------:R-:W-:Y:S01]  /*6090*/  @!PT LDS RZ, [RZ] ;  /* 0x00000000fffff984 */ /* 0x000fe20000000800 */
[----:B------:R-:W-:Y:S01]  /*60a0*/  @!PT LDS RZ, [RZ] ;  /* 0x00000000fffff984 */ /* 0x000fe20000000800 */
[----:B------:R-:W-:Y:S01]  /*60b0*/  @!PT LDS RZ, [RZ] ;  /* 0x00000000fffff984 */ /* 0x000fe20000000800 */
[----:B------:R1:W-:Y:S01]  /*60c0*/  LDGSTS.E.BYPASS.LTC128B.128 [R197+0x6000], [R8.64] ;  /* 0x0600000008c57fae */ /* 0x0003e2000b901d56 */
[----:B------:R-:W-:Y:S02]  /*60d0*/  IADD3 R6, P0, R14, UR27, RZ ;  /* 0x0000001b0e067c10 */ /* 0x000fe4000ff1e0ff */
[----:B------:R-:W-:Y:S01]  /*60e0*/  IADD3.X R15, R13, UR4, RZ, P1, !PT ;  /* 0x000000040d0f7c10 */ /* 0x000fe20008ffe4ff */
[----:B------:R1:W-:Y:S03]  /*60f0*/  LDGSTS.E.BYPASS.LTC128B.128 [R197+0x8000], [R8.64+0x80] ;  /* 0x0800008008c57fae */ /* 0x0003e6000b901d56 */
[----:B------:R-:W-:Y:S01]  /*6100*/  IADD3.X R7, R15, UR4, RZ, P0, !PT ;  /* 0x000000040f077c10 */ /* 0x000fe200087fe4ff */
[----:B------:R1:W-:Y:S04]  /*6110*/  LDGSTS.E.BYPASS.LTC128B.128 [R197+0xa000], [R8.64+0x100] ;  /* 0x0a00010008c57fae */ /* 0x0003e8000b901d56 */
        /* <DEDUP_REMOVED lines=10> */
.L_x_339:
[----:B------:R-:W-:Y:S01]  /*61c0*/  FMNMX.FTZ R2, R132, R140, !PT ;  /* 0x0000008c84027209 */ /* 0x000fe20007810000 */
[----:B------:R-:W-:Y:S01]  /*61d0*/  USHF.L.U32 UR4, UR26, 0x1, URZ ;  /* 0x000000011a047899 */ /* 0x000fe2000800063f */
[----:B-1----:R-:W-:Y:S01]  /*61e0*/  FMNMX.FTZ R8, R3, R142, !PT ;  /* 0x0000008e03087209 */ /* 0x002fe20007810000 */
[----:B------:R-:W-:Y:S01]  /*61f0*/  IMAD.WIDE.U32 R152, R200, -0x2daee0ad, RZ ;  /* 0xd2511f53c8987825 */ /* 0x000fe200078e00ff */
[----:B------:R-:W-:Y:S01]  /*6200*/  FMNMX.FTZ R2, R141, R2, !PT ;  /* 0x000000028d027209 */ /* 0x000fe20007810000 */
[----:B------:R-:W1:Y:S01]  /*6210*/  LDC.U8 R225, c[0x0][0x2d8] ;  /* 0x0000b600ffe17b82 */ /* 0x000e620000000000 */
[----:B------:R-:W-:Y:S01]  /*6220*/  FMNMX.FTZ R8, R4, R8, !PT ;  /* 0x0000000804087209 */ /* 0x000fe20007810000 */
[----:B------:R-:W-:Y:S01]  /*6230*/  IMAD R133, R217, -0x326172a9, RZ ;  /* 0xcd9e8d57d9857824 */ /* 0x000fe200078e02ff */
[----:B------:R-:W-:Y:S01]  /*6240*/  FMNMX.FTZ R2, R0, R2, !PT ;  /* 0x0000000200027209 */ /* 0x000fe20007810000 */
[----:B------:R-:W-:Y:S01]  /*6250*/  LDSM.16.MT88.4 R20, [R186+0xc000] ;  /* 0x00c00000ba14783b */ /* 0x000fe20000004200 */
[----:B------:R-:W-:Y:S01]  /*6260*/  FMNMX.FTZ R8, R10, R8, !PT ;  /* 0x000000080a087209 */ /* 0x000fe20007810000 */
[----:B------:R-:W-:Y:S01]  /*6270*/  UISETP.GE.AND UP0, UPT, UR21, 0x3, UPT ;  /* 0x000000031500788c */ /* 0x000fe2000bf06270 */
        /* <DEDUP_REMOVED lines=8> */
[----:B------:R-:W-:Y:S01]  /*6300*/  FMNMX.FTZ R8, R137, R8, !PT ;  /* 0x0000000889087209 */ /* 0x000fe20007810000 */
[----:B------:R-:W-:Y:S01]  /*6310*/  @UP0 UIADD3 UR21, UR21, -0x3, URZ ;  /* 0xfffffffd15150890 */ /* 0x000fe2000fffe03f */
        /* <DEDUP_REMOVED lines=20> */
[----:B------:R-:W-:Y:S01]  /*6460*/  MOV R5, UR25 ;  /* 0x0000001900057c02 */ /* 0x000fe20008000f00 */
[----:B------:R-:W2:Y:S01]  /*6470*/  SHFL.BFLY PT, R7, R2, 0x2, 0x1f ;  /* 0x0c401f0002077f89 */ /* 0x000ea200000e0000 */
[----:B-1----:R-:W-:Y:S02]  /*6480*/  PRMT R225, R225, 0x7054, R225 ;  /* 0x00007054e1e17816 */ /* 0x002fe400000000e1 */
[----:B------:R-:W-:Y:S01]  /*6490*/  LOP3.LUT R5, R153, UR4, R5, 0x96, !PT ;  /* 0x0000000499057c12 */ /* 0x000fe2000f8e9605 */
[----:B------:R-:W1:Y:S01]  /*64a0*/  SHFL.BFLY PT, R6, R8, 0x2, 0x1f ;  /* 0x0c401f0008067f89 */ /* 0x000e6200000e0000 */
[----:B------:R-:W-:-:S06]  /*64b0*/  UIADD3 UR4, UR4, 0x1, URZ ;  /* 0x0000000104047890 */ /* 0x000fcc000fffe03f */
[----:B------:R-:W-:-:S04]  /*64c0*/  MOV R152, UR4 ;  /* 0x0000000400987c02 */ /* 0x000fc80008000f00 */
[----:B------:R-:W-:-:S05]  /*64d0*/  LOP3.LUT R152, R153, UR25, R152, 0x96, !PT ;  /* 0x0000001999987c12 */ /* 0x000fca000f8e9698 */
[----:B------:R-:W-:Y:S01]  /*64e0*/  IMAD.WIDE.U32 R152, R152, -0x326172a9, RZ ;  /* 0xcd9e8d5798987825 */ /* 0x000fe200078e00ff */
[----:B--2---:R-:W-:Y:S02]  /*64f0*/  FMNMX.FTZ R7, R2, R7, !PT ;  /* 0x0000000702077209 */ /* 0x004fe40007810000 */
[----:B-1----:R-:W-:-:S03]  /*6500*/  FMNMX.FTZ R6, R8, R6, !PT ;  /* 0x0000000608067209 */ /* 0x002fc60007810000 */
[----:B------:R-:W1:Y:S01]  /*6510*/  SHFL.BFLY PT, R2, R7, 0x1, 0x1f ;  /* 0x0c201f0007027f89 */ /* 0x000e6200000e0000 */
[----:B------:R-:W-:-:S03]  /*6520*/  IMAD.WIDE.U32 R8, R5, -0x326172a9, RZ ;  /* 0xcd9e8d5705087825 */ /* 0x000fc600078e00ff */
[----:B------:R-:W2:Y:S02]  /*6530*/  SHFL.BFLY PT, R5, R6, 0x1, 0x1f ;  /* 0x0c201f0006057f89 */ /* 0x000ea400000e0000 */
[----:B------:R-:W-:Y:S02]  /*6540*/  LOP3.LUT R8, R135, UR13, R8, 0x96, !PT ;  /* 0x0000000d87087c12 */ /* 0x000fe4000f8e9608 */
[----:B-1----:R-:W-:Y:S02]  /*6550*/  FMNMX.FTZ R2, R7, R2, !PT ;  /* 0x0000000207027209 */ /* 0x002fe40007810000 */
[--C-:B------:R-:W-:Y:S01]  /*6560*/  LOP3.LUT R7, R9, UR15, R133.reuse, 0x96, !PT ;  /* 0x0000000f09077c12 */ /* 0x100fe2000f8e9685 */
[----:B------:R-:W-:Y:S01]  /*6570*/  IMAD.WIDE.U32 R8, R8, -0x2daee0ad, RZ ;  /* 0xd2511f5308087825 */ /* 0x000fe200078e00ff */
[C---:B------:R-:W-:Y:S02]  /*6580*/  FSETP.NEU.FTZ.AND P1, PT, R2.reuse, -INF , PT ;  /* 0xff8000000200780b */ /* 0x040fe40003f3d000 */
[----:B------:R-:W-:Y:S01]  /*6590*/  LOP3.LUT R133, R153, UR15, R133, 0x96, !PT ;  /* 0x0000000f99857c12 */ /* 0x000fe2000f8e9685 */
[C---:B------:R-:W-:Y:S01]  /*65a0*/  FMUL.FTZ R232, R2.reuse, c[0x0][0x23c] ;  /* 0x00008f0002e87a20 */ /* 0x040fe20000410000 */
[----:B------:R-:W-:Y:S01]  /*65b0*/  FSEL R224, R2, RZ, P1 ;  /* 0x000000ff02e07208 */ /* 0x000fe20000800000 */
[----:B------:R-:W-:-:S03]  /*65c0*/  IMAD.WIDE.U32 R158, R7, -0x2daee0ad, RZ ;  /* 0xd2511f53079e7825 */ /* 0x000fc600078e00ff */
[----:B------:R-:W-:Y:S01]  /*65d0*/  FSEL R232, R232, RZ, P1 ;  /* 0x000000ffe8e87208 */ /* 0x000fe20000800000 */
[----:B------:R-:W-:Y:S01]  /*65e0*/  FADD.FTZ R224, R132, -R224 ;  /* 0x800000e084e07221 */ /* 0x000fe20000010000 */
[----:B------:R-:W-:Y:S02]  /*65f0*/  LOP3.LUT R7, R159, UR12, R220, 0x96, !PT ;  /* 0x0000000c9f077c12 */ /* 0x000fe4000f8e96dc */
[----:B------:R-:W-:Y:S01]  /*6600*/  LOP3.LUT R158, R9, UR10, R158, 0x96, !PT ;  /* 0x0000000a099e7c12 */ /* 0x000fe2000f8e969e */
[--C-:B------:R-:W-:Y:S02]  /*6610*/  FFMA.FTZ R223, R140, c[0x0][0x23c], -R232.reuse ;  /* 0x00008f008cdf7a23 */ /* 0x100fe400000108e8 */
[----:B------:R-:W-:Y:S02]  /*6620*/  FFMA.FTZ R221, R141, c[0x0][0x23c], -R232 ;  /* 0x00008f008ddd7a23 */ /* 0x000fe400000108e8 */
[----:B------:R-:W-:Y:S02]  /*6630*/  IMAD.WIDE.U32 R140, R7, -0x326172a9, RZ ;  /* 0xcd9e8d57078c7825 */ /* 0x000fe400078e00ff */
[----:B------:R-:W-:Y:S02]  /*6640*/  MUFU.EX2 R223, R223 ;  /* 0x000000df00df7308 */ /* 0x000fe40000000800 */
[----:B------:R-:W-:-:S04]  /*6650*/  IMAD.WIDE.U32 R158, R158, -0x326172a9, RZ ;  /* 0xcd9e8d579e9e7825 */ /* 0x000fc800078e00ff */
[----:B------:R-:W-:Y:S01]  /*6660*/  FFMA.FTZ R215, R0, c[0x0][0x23c], -R232 ;  /* 0x00008f0000d77a23 */ /* 0x000fe200000108e8 */
[----:B--2---:R-:W-:Y:S01]  /*6670*/  FMNMX.FTZ R0, R6, R5, !PT ;  /* 0x0000000506007209 */ /* 0x004fe20007810000 */
[----:B------:R-:W-:Y:S01]  /*6680*/  FMUL.FTZ R224, R224, c[0x0][0x23c] ;  /* 0x00008f00e0e07a20 */ /* 0x000fe20000410000 */
[----:B------:R-:W-:Y:S01]  /*6690*/  LOP3.LUT R5, R141, UR11, R134, 0x96, !PT ;  /* 0x0000000b8d057c12 */ /* 0x000fe2000f8e9686 */
[----:B------:R-:W-:Y:S01]  /*66a0*/  FFMA.FTZ R214, R160, c[0x0][0x23c], -R232 ;  /* 0x00008f00a0d67a23 */ /* 0x000fe200000108e8 */
[----:B------:R-:W-:Y:S01]  /*66b0*/  LOP3.LUT R140, R159, UR9, R140, 0x96, !PT ;  /* 0x000000099f8c7c12 */ /* 0x000fe2000f8e968c */
[C---:B------:R-:W-:Y:S01]  /*66c0*/  FMUL.FTZ R227, R0.reuse, c[0x0][0x23c] ;  /* 0x00008f0000e37a20 */ /* 0x040fe20000410000 */
[----:B------:R-:W-:Y:S01]  /*66d0*/  FSETP.NEU.FTZ.AND P0, PT, R0, -INF , PT ;  /* 0xff8000000000780b */ /* 0x000fe20003f1d000 */
[----:B------:R-:W-:Y:S01]  /*66e0*/  IMAD.WIDE.U32 R6, R5, -0x2daee0ad, RZ ;  /* 0xd2511f5305067825 */ /* 0x000fe200078e00ff */
[----:B------:R-:W1:Y:S02]  /*66f0*/  MUFU.EX2 R224, R224 ;  /* 0x000000e000e07308 */ /* 0x000e640000000800 */
[----:B------:R-:W-:Y:S01]  /*6700*/  FSEL R227, R227, RZ, P0 ;  /* 0x000000ffe3e37208 */ /* 0x000fe20000000000 */
[----:B------:R-:W-:Y:S01]  /*6710*/  IMAD.WIDE.U32 R140, R140, -0x2daee0ad, RZ ;  /* 0xd2511f538c8c7825 */ /* 0x000fe200078e00ff */
[----:B------:R-:W-:-:S03]  /*6720*/  LOP3.LUT R143, R7, UR8, R8, 0x96, !PT ;  /* 0x00000008078f7c12 */ /* 0x000fc6000f8e9608 */
[--C-:B------:R-:W-:Y:S01]  /*6730*/  FFMA.FTZ R213, R142, c[0x0][0x23c], -R227.reuse ;  /* 0x00008f008ed57a23 */ /* 0x100fe200000108e3 */
[----:B------:R-:W-:Y:S01]  /*6740*/  LOP3.LUT R5, R141, UR6, R6, 0x96, !PT ;  /* 0x000000068d057c12 */ /* 0x000fe2000f8e9606 */
[----:B------:R-:W-:Y:S01]  /*6750*/  FFMA.FTZ R212, R4, c[0x0][0x23c], -R227 ;  /* 0x00008f0004d47a23 */ /* 0x000fe200000108e3 */
[----:B------:R-:W-:Y:S01]  /*6760*/  MUFU.EX2 R221, R221 ;  /* 0x000000dd00dd7308 */ /* 0x000fe20000000800 */
[----:B------:R-:W-:-:S04]  /*6770*/  IMAD.WIDE.U32 R142, R143, -0x326172a9, RZ ;  /* 0xcd9e8d578f8e7825 */ /* 0x000fc800078e00ff */
[----:B------:R-:W-:-:S03]  /*6780*/  IMAD.WIDE.U32 R4, R5, -0x326172a9, RZ ;  /* 0xcd9e8d5705047825 */ /* 0x000fc600078e00ff */
[----:B------:R-:W-:Y:S01]  /*6790*/  MUFU.EX2 R215, R215 ;  /* 0x000000d700d77308 */ /* 0x000fe20000000800 */
[--C-:B------:R-:W-:Y:S01]  /*67a0*/  FFMA.FTZ R205, R10, c[0x0][0x23c], -R227.reuse ;  /* 0x00008f000acd7a23 */ /* 0x100fe200000108e3 */
[----:B------:R-:W-:Y:S01]  /*67b0*/  LOP3.LUT R8, R5, UR16, R142, 0x96, !PT ;  /* 0x0000001005087c12 */ /* 0x000fe2000f8e968e */
[-C--:B-1----:R-:W-:Y:S01]  /*67c0*/  FMUL.FTZ R16, R36, R224.reuse ;  /* 0x000000e024107220 */ /* 0x082fe20000410000 */
[C---:B------:R-:W-:Y:S01]  /*67d0*/  LOP3.LUT R5, R4.reuse, 0xffff, RZ, 0xc0, !PT ;  /* 0x0000ffff04057812 */ /* 0x040fe200078ec0ff */
[-C--:B------:R-:W-:Y:S01]  /*67e0*/  FMUL.FTZ R17, R37, R224.reuse ;  /* 0x000000e025117220 */ /* 0x080fe20000410000 */
[----:B------:R-:W-:Y:S01]  /*67f0*/  LOP3.LUT R6, R4, 0xff, RZ, 0xc0, !PT ;  /* 0x000000ff04067812 */ /* 0x000fe200078ec0ff */
[----:B------:R-:W-:Y:S01]  /*6800*/  FFMA.FTZ R222, R11, c[0x0][0x23c], -R227 ;  /* 0x00008f000bde7a23 */ /* 0x000fe200000108e3 */
[--C-:B------:R-:W-:Y:S01]  /*6810*/  SHF.R.U32.HI R10, RZ, 0x10, R4.reuse ;  /* 0x00000010ff0a7819 */ /* 0x100fe20000011604 */
[----:B------:R-:W1:Y:S01]  /*6820*/  MUFU.EX2 R214, R214 ;  /* 0x000000d600d67308 */ /* 0x000e620000000800 */
[----:B------:R-:W-:Y:S01]  /*6830*/  SHF.R.U32.HI R7, RZ, 0x18, R4 ;  /* 0x00000018ff077819 */ /* 0x000fe20000011604 */
[-C--:B------:R-:W-:Y:S01]  /*6840*/  FMUL.FTZ R32, R52, R224.reuse ;  /* 0x000000e034207220 */ /* 0x080fe20000410000 */
[----:B------:R-:W-:Y:S01]  /*6850*/  FSEL R4, R0, RZ, P0 ;  /* 0x000000ff00047208 */ /* 0x000fe20000000000 */
[-C--:B------:R-:W-:Y:S01]  /*6860*/  FMUL.FTZ R33, R53, R224.reuse ;  /* 0x000000e035217220 */ /* 0x080fe20000410000 */
[----:B------:R-:W-:Y:S01]  /*6870*/  SHF.R.U32.HI R5, RZ, 0x8, R5 ;  /* 0x00000008ff057819 */ /* 0x000fe20000011605 */
[-C--:B------:R-:W-:Y:S01]  /*6880*/  FMUL.FTZ R40, R40, R224.reuse ;  /* 0x000000e028287220 */ /* 0x080fe20000410000 */
[----:B------:R-:W-:Y:S01]  /*6890*/  LOP3.LUT R9, R8, 0xffff, RZ, 0xc0, !PT ;  /* 0x0000ffff08097812 */ /* 0x000fe200078ec0ff */
[----:B------:R-:W-:Y:S01]  /*68a0*/  FADD.FTZ R3, R3, -R4 ;  /* 0x8000000403037221 */ /* 0x000fe20000010000 */
[----:B------:R-:W-:Y:S01]  /*68b0*/  MUFU.EX2 R213, R213 ;  /* 0x000000d500d57308 */ /* 0x000fe20000000800 */
[----:B------:R-:W-:Y:S01]  /*68c0*/  PRMT R6, R6, 0x5410, R5 ;  /* 0x0000541006067816 */ /* 0x000fe20000000005 */
[-C--:B------:R-:W-:Y:S01]  /*68d0*/  FMUL.FTZ R41, R41, R224.reuse ;  /* 0x000000e029297220 */ /* 0x080fe20000410000 */
[--C-:B------:R-:W-:Y:S01]  /*68e0*/  SHF.R.U32.HI R5, RZ, 0x10, R8.reuse ;  /* 0x00000010ff057819 */ /* 0x100fe20000011608 */
[----:B------:R-:W-:Y:S01]  /*68f0*/  FMUL.FTZ R3, R3, c[0x0][0x23c] ;  /* 0x00008f0003037a20 */ /* 0x000fe20000410000 */
[----:B------:R-:W-:Y:S01]  /*6900*/  LOP3.LUT R4, R8, 0xff, RZ, 0xc0, !PT ;  /* 0x000000ff08047812 */ /* 0x000fe200078ec0ff */
[--C-:B------:R-:W-:Y:S01]  /*6910*/  HSET2.LE.AND R6, R6, R225.reuse, PT ;  /* 0x000000e106067233 */ /* 0x100fe20003803000 */
[----:B------:R-:W-:Y:S01]  /*6920*/  LOP3.LUT R10, R10, 0xff, RZ, 0xc0, !PT ;  /* 0x000000ff0a0a7812 */ /* 0x000fe200078ec0ff */
[----:B------:R-:W2:Y:S01]  /*6930*/  MUFU.EX2 R212, R212 ;  /* 0x000000d400d47308 */ /* 0x000ea20000000800 */
[----:B------:R-:W-:Y:S01]  /*6940*/  SHF.R.U32.HI R8, RZ, 0x18, R8 ;  /* 0x00000018ff087819 */ /* 0x000fe20000011608 */
[-C--:B------:R-:W-:Y:S01]  /*6950*/  FMUL.FTZ R56, R56, R224.reuse ;  /* 0x000000e038387220 */ /* 0x080fe20000410000 */
[----:B------:R-:W-:Y:S01]  /*6960*/  SHF.R.U32.HI R9, RZ, 0x8, R9 ;  /* 0x00000008ff097819 */ /* 0x000fe20000011609 */
[-C--:B------:R-:W-:Y:S01]  /*6970*/  FMUL.FTZ R57, R57, R224.reuse ;  /* 0x000000e039397220 */ /* 0x080fe20000410000 */
[----:B------:R-:W-:Y:S01]  /*6980*/  LOP3.LUT R5, R5, 0xff, RZ, 0xc0, !PT ;  /* 0x000000ff05057812 */ /* 0x000fe200078ec0ff */
[-C--:B------:R-:W-:Y:S01]  /*6990*/  FMUL.FTZ R24, R44, R224.reuse ;  /* 0x000000e02c187220 */ /* 0x080fe20000410000 */
[----:B------:R-:W-:Y:S01]  /*69a0*/  PRMT R7, R10, 0x5410, R7 ;  /* 0x000054100a077816 */ /* 0x000fe20000000007 */
[----:B------:R-:W3:Y:S01]  /*69b0*/  MUFU.EX2 R3, R3 ;  /* 0x0000000300037308 */ /* 0x000ee20000000800 */
[----:B------:R-:W-:Y:S01]  /*69c0*/  PRMT R4, R4, 0x5410, R9 ;  /* 0x0000541004047816 */ /* 0x000fe20000000009 */
[-C--:B------:R-:W-:Y:S01]  /*69d0*/  FMUL.FTZ R25, R45, R224.reuse ;  /* 0x000000e02d197220 */ /* 0x080fe20000410000 */
[----:B------:R-:W-:Y:S01]  /*69e0*/  PRMT R5, R5, 0x5410, R8 ;  /* 0x0000541005057816 */ /* 0x000fe20000000008 */
[--C-:B------:R-:W-:Y:S01]  /*69f0*/  HSET2.LE.AND R7, R7, R225.reuse, PT ;  /* 0x000000e107077233 */ /* 0x100fe20003803000 */
[----:B-1----:R-:W-:Y:S01]  /*6a00*/  F2FP.BF16.PACK_AB R11, R214, R215 ;  /* 0x000000d7d60b723e */ /* 0x002fe200000010ff */
[--C-:B------:R-:W-:Y:S01]  /*6a10*/  HSET2.LE.AND R4, R4, R225.reuse, PT ;  /* 0x000000e104047233 */ /* 0x100fe20003803000 */
[----:B------:R-:W-:Y:S01]  /*6a20*/  F2FP.BF16.PACK_AB R9, R221, R223 ;  /* 0x000000dfdd09723e */ /* 0x000fe200000010ff */
[----:B------:R-:W-:Y:S01]  /*6a30*/  MUFU.EX2 R205, R205 ;  /* 0x000000cd00cd7308 */ /* 0x000fe20000000800 */
[----:B------:R-:W-:Y:S01]  /*6a40*/  HSET2.LE.AND R5, R5, R225, PT ;  /* 0x000000e105057233 */ /* 0x000fe20003803000 */
[----:B--2---:R-:W-:Y:S01]  /*6a50*/  F2FP.BF16.PACK_AB R8, R212, R213 ;  /* 0x000000d5d408723e */ /* 0x004fe200000010ff */
[-C--:B------:R-:W-:Y:S01]  /*6a60*/  FMUL.FTZ R48, R48, R224.reuse ;  /* 0x000000e030307220 */ /* 0x080fe20000410000 */
[----:B------:R-:W-:Y:S01]  /*6a70*/  LOP3.LUT R6, R6, R11, RZ, 0xc0, !PT ;  /* 0x0000000b06067212 */ /* 0x000fe200078ec0ff */
[-C--:B------:R-:W-:Y:S01]  /*6a80*/  FMUL.FTZ R49, R49, R224.reuse ;  /* 0x000000e031317220 */ /* 0x080fe20000410000 */
[----:B------:R-:W-:Y:S01]  /*6a90*/  LOP3.LUT R4, R4, R9, RZ, 0xc0, !PT ;  /* 0x0000000904047212 */ /* 0x000fe200078ec0ff */
[----:B------:R-:W-:Y:S01]  /*6aa0*/  FMUL.FTZ R72, R72, R224 ;  /* 0x000000e048487220 */ /* 0x000fe20000410000 */
[----:B------:R-:W1:Y:S01]  /*6ab0*/  MUFU.EX2 R222, R222 ;  /* 0x000000de00de7308 */ /* 0x000e620000000800 */
[-C--:B---3--:R-:W-:Y:S01]  /*6ac0*/  FMUL.FTZ R18, R38, R3.reuse ;  /* 0x0000000326127220 */ /* 0x088fe20000410000 */
[----:B------:R-:W-:Y:S01]  /*6ad0*/  LOP3.LUT R5, R5, R8, RZ, 0xc0, !PT ;  /* 0x0000000805057212 */ /* 0x000fe200078ec0ff */
[-C--:B------:R-:W-:Y:S01]  /*6ae0*/  FMUL.FTZ R19, R39, R3.reuse ;  /* 0x0000000327137220 */ /* 0x080fe20000410000 */
[----:B------:R-:W-:Y:S01]  /*6af0*/  LOP3.LUT R142, R143, UR7, R158, 0x96, !PT ;  /* 0x000000078f8e7c12 */ /* 0x000fe2000f8e969e */
[----:B------:R-:W2:Y:S01]  /*6b00*/  LDSM.16.MT88.4 R36, [R184+0xc000] ;  /* 0x00c00000b824783b */ /* 0x000ea20000004200 */
[-C--:B------:R-:W-:Y:S01]  /*6b10*/  FMUL.FTZ R34, R54, R3.reuse ;  /* 0x0000000336227220 */ /* 0x080fe20000410000 */
[----:B------:R-:W-:Y:S01]  /*6b20*/  PLOP3.LUT P0, PT, PT, PT, UP0, 0x80, 0x0 ;  /* 0x000000000000781c */ /* 0x000fe20003f0f008 */
[----:B------:R-:W-:-:S02]  /*6b30*/  FMUL.FTZ R35, R55, R3 ;  /* 0x0000000337237220 */ /* 0x000fc40000410000 */
[----:B------:R-:W-:Y:S01]  /*6b40*/  LDSM.16.MT88.4 R52, [R186+0xe000] ;  /* 0x00e00000ba34783b */ /* 0x000fe20000004200 */
[-C--:B------:R-:W-:Y:S02]  /*6b50*/  FMUL.FTZ R42, R42, R3.reuse ;  /* 0x000000032a2a7220 */ /* 0x080fe40000410000 */
[-C--:B------:R-:W-:Y:S02]  /*6b60*/  FMUL.FTZ R43, R43, R3.reuse ;  /* 0x000000032b2b7220 */ /* 0x080fe40000410000 */
[----:B------:R-:W-:Y:S01]  /*6b70*/  FMUL.FTZ R58, R58, R3 ;  /* 0x000000033a3a7220 */ /* 0x000fe20000410000 */
[----:B-1----:R-:W-:Y:S01]  /*6b80*/  F2FP.BF16.PACK_AB R10, R222, R205 ;  /* 0x000000cdde0a723e */ /* 0x002fe200000010ff */
[-C--:B------:R-:W-:Y:S02]  /*6b90*/  FMUL.FTZ R59, R59, R3.reuse ;  /* 0x000000033b3b7220 */ /* 0x080fe40000410000 */
[-C--:B------:R-:W-:Y:S01]  /*6ba0*/  FMUL.FTZ R26, R46, R3.reuse ;  /* 0x000000032e1a7220 */ /* 0x080fe20000410000 */
[----:B------:R-:W-:Y:S01]  /*6bb0*/  LOP3.LUT R7, R7, R10, RZ, 0xc0, !PT ;  /* 0x0000000a07077212 */ /* 0x000fe200078ec0ff */
[----:B------:R-:W-:-:S02]  /*6bc0*/  FMUL.FTZ R27, R47, R3 ;  /* 0x000000032f1b7220 */ /* 0x000fc40000410000 */
[-C--:B------:R-:W-:Y:S01]  /*6bd0*/  FMUL.FTZ R50, R50, R3.reuse ;  /* 0x0000000332327220 */ /* 0x080fe20000410000 */
[----:B------:R-:W1:Y:S01]  /*6be0*/  LDSM.16.MT88.4 R44, [R188+0xe000] ;  /* 0x00e00000bc2c783b */ /* 0x000e620000004200 */
[-C--:B------:R-:W-:Y:S02]  /*6bf0*/  FMUL.FTZ R51, R51, R3.reuse ;  /* 0x0000000333337220 */ /* 0x080fe40000410000 */
[C---:B------:R-:W-:Y:S01]  /*6c00*/  HMMA.16816.F32.BF16 R16, R4.reuse, R20, R16 ;  /* 0x000000140410723c */ /* 0x040fe20000041810 */
[-C--:B------:R-:W-:Y:S02]  /*6c10*/  FMUL.FTZ R73, R73, R224.reuse ;  /* 0x000000e049497220 */ /* 0x080fe40000410000 */
[-C--:B------:R-:W-:Y:S02]  /*6c20*/  FMUL.FTZ R74, R74, R3.reuse ;  /* 0x000000034a4a7220 */ /* 0x080fe40000410000 */
[----:B------:R-:W-:Y:S02]  /*6c30*/  FMUL.FTZ R75, R75, R3 ;  /* 0x000000034b4b7220 */ /* 0x000fe40000410000 */
[-C--:B------:R-:W-:Y:S01]  /*6c40*/  FMUL.FTZ R80, R80, R224.reuse ;  /* 0x000000e050507220 */ /* 0x080fe20000410000 */
[----:B------:R-:W-:Y:S01]  /*6c50*/  HMMA.16816.F32.BF16 R20, R4, R22, R40 ;  /* 0x000000160414723c */ /* 0x000fe20000041828 */
[----:B------:R-:W-:-:S02]  /*6c60*/  FMUL.FTZ R81, R81, R224 ;  /* 0x000000e051517220 */ /* 0x000fc40000410000 */
[-C--:B------:R-:W-:Y:S02]  /*6c70*/  FMUL.FTZ R82, R82, R3.reuse ;  /* 0x0000000352527220 */ /* 0x080fe40000410000 */
[-C--:B------:R-:W-:Y:S02]  /*6c80*/  FMUL.FTZ R83, R83, R3.reuse ;  /* 0x0000000353537220 */ /* 0x080fe40000410000 */
[-C--:B------:R-:W-:Y:S01]  /*6c90*/  FMUL.FTZ R40, R60, R224.reuse ;  /* 0x000000e03c287220 */ /* 0x080fe20000410000 */
[----:B------:R-:W-:Y:S01]  /*6ca0*/  HMMA.16816.F32.BF16 R24, R4, R28, R24 ;  /* 0x0000001c0418723c */ /* 0x000fe20000041818 */
[----:B------:R-:W-:Y:S02]  /*6cb0*/  FMUL.FTZ R41, R61, R224 ;  /* 0x000000e03d297220 */ /* 0x000fe40000410000 */
[-C--:B------:R-:W-:Y:S02]  /*6cc0*/  FMUL.FTZ R42, R62, R3.reuse ;  /* 0x000000033e2a7220 */ /* 0x080fe40000410000 */
[----:B------:R-:W-:-:S02]  /*6cd0*/  FMUL.FTZ R43, R63, R3 ;  /* 0x000000033f2b7220 */ /* 0x000fc40000410000 */
[----:B------:R-:W3:Y:S01]  /*6ce0*/  LDSM.16.MT88.4 R60, [R185+0xe000] ;  /* 0x00e00000b93c783b */ /* 0x000ee20000004200 */
[C---:B--2---:R-:W-:Y:S01]  /*6cf0*/  HMMA.16816.F32.BF16 R32, R4.reuse, R36, R32 ;  /* 0x000000240420723c */ /* 0x044fe20000041820 */
[-C--:B------:R-:W-:Y:S02]  /*6d00*/  FMUL.FTZ R64, R64, R224.reuse ;  /* 0x000000e040407220 */ /* 0x080fe40000410000 */
[-C--:B------:R-:W-:Y:S02]  /*6d10*/  FMUL.FTZ R65, R65, R224.reuse ;  /* 0x000000e041417220 */ /* 0x080fe40000410000 */
[-C--:B------:R-:W-:Y:S02]  /*6d20*/  FMUL.FTZ R66, R66, R3.reuse ;  /* 0x0000000342427220 */ /* 0x080fe40000410000 */
[----:B------:R-:W-:Y:S01]  /*6d30*/  FMUL.FTZ R67, R67, R3 ;  /* 0x0000000343437220 */ /* 0x000fe20000410000 */
        /* <DEDUP_REMOVED lines=9> */
[----:B------:R-:W2:Y:S01]  /*6dd0*/  LDSM.16.MT88.4 R76, [R188+0x10000] ;  /* 0x01000000bc4c783b */ /* 0x000ea20000004200 */
[-C--:B------:R-:W-:Y:S01]  /*6de0*/  FMUL.FTZ R48, R68, R224.reuse ;  /* 0x000000e044307220 */ /* 0x080fe20000410000 */
[C---:B-1----:R-:W-:Y:S01]  /*6df0*/  HMMA.16816.F32.BF16 R40, R4.reuse, R44, R40 ;  /* 0x0000002c0428723c */ /* 0x042fe20000041828 */
[-C--:B------:R-:W-:Y:S02]  /*6e00*/  FMUL.FTZ R49, R69, R224.reuse ;  /* 0x000000e045317220 */ /* 0x080fe40000410000 */
[-C--:B------:R-:W-:Y:S02]  /*6e10*/  FMUL.FTZ R50, R70, R3.reuse ;  /* 0x0000000346327220 */ /* 0x080fe40000410000 */
[-C--:B------:R-:W-:Y:S02]  /*6e20*/  FMUL.FTZ R51, R71, R3.reuse ;  /* 0x0000000347337220 */ /* 0x080fe40000410000 */
[----:B------:R-:W1:Y:S01]  /*6e30*/  LDSM.16.MT88.4 R68, [R184+0xe000] ;  /* 0x00e00000b844783b */ /* 0x000e620000004200 */
        /* <DEDUP_REMOVED lines=10> */
[-C--:B------:R-:W-:Y:S01]  /*6ee0*/  FMUL.FTZ R91, R91, R3.reuse ;  /* 0x000000035b5b7220 */ /* 0x080fe20000410000 */
[C---:B------:R-:W-:Y:S01]  /*6ef0*/  HMMA.16816.F32.BF16 R52, R4.reuse, R54, R72 ;  /* 0x000000360434723c */ /* 0x040fe20000041848 */
[----:B------:R-:W-:Y:S01]  /*6f00*/  LDSM.16.MT88.4 R84, [R186+0x10000] ;  /* 0x01000000ba54783b */ /* 0x000fe20000004200 */
[--C-:B------:R-:W-:Y:S02]  /*6f10*/  FFMA.FTZ R237, R157, c[0x0][0x23c], -R232.reuse ;  /* 0x00008f009ded7a23 */ /* 0x100fe400000108e8 */
[--C-:B------:R-:W-:Y:S02]  /*6f20*/  FFMA.FTZ R236, R139, c[0x0][0x23c], -R232.reuse ;  /* 0x00008f008bec7a23 */ /* 0x100fe400000108e8 */
[----:B------:R-:W-:Y:S02]  /*6f30*/  FFMA.FTZ R239, R156, c[0x0][0x23c], -R232 ;  /* 0x00008f009cef7a23 */ /* 0x000fe400000108e8 */
[-C--:B------:R-:W-:Y:S01]  /*6f40*/  FMUL.FTZ R72, R92, R224.reuse ;  /* 0x000000e05c487220 */ /* 0x080fe20000410000 */
[----:B---3--:R-:W-:Y:S01]  /*6f50*/  HMMA.16816.F32.BF16 R56, R4, R60, R56 ;  /* 0x0000003c0438723c */ /* 0x008fe20000041838 */
[----:B------:R-:W-:Y:S01]  /*6f60*/  FMUL.FTZ R73, R93, R224 ;  /* 0x000000e05d497220 */ /* 0x000fe20000410000 */
[----:B------:R-:W-:Y:S01]  /*6f70*/  MUFU.EX2 R237, R237 ;  /* 0x000000ed00ed7308 */ /* 0x000fe20000000800 */
[-C--:B------:R-:W-:Y:S01]  /*6f80*/  FMUL.FTZ R74, R94, R3.reuse ;  /* 0x000000035e4a7220 */ /* 0x080fe20000410000 */
[----:B------:R-:W-:Y:S01]  /*6f90*/  LDSM.16.MT88.4 R156, [R185+0xd000] ;  /* 0x00d00000b99c783b */ /* 0x000fe20000004200 */
[----:B------:R-:W-:-:S02]  /*6fa0*/  FMUL.FTZ R75, R95, R3 ;  /* 0x000000035f4b7220 */ /* 0x000fc40000410000 */
[----:B------:R-:W-:Y:S01]  /*6fb0*/  FFMA.FTZ R238, R138, c[0x0][0x23c], -R232 ;  /* 0x00008f008aee7a23 */ /* 0x000fe200000108e8 */
[----:B------:R-:W3:Y:S01]  /*6fc0*/  LDSM.16.MT88.4 R92, [R185+0x10000] ;  /* 0x01000000b95c783b */ /* 0x000ee20000004200 */
[C---:B------:R-:W-:Y:S01]  /*6fd0*/  HMMA.16816.F32.BF16 R60, R4.reuse, R62, R80 ;  /* 0x0000003e043c723c */ /* 0x040fe20000041850 */
[----:B------:R-:W4:Y:S01]  /*6fe0*/  MUFU.EX2 R236, R236 ;  /* 0x000000ec00ec7308 */ /* 0x000f220000000800 */
[--C-:B------:R-:W-:Y:S02]  /*6ff0*/  FFMA.FTZ R240, R136, c[0x0][0x23c], -R227.reuse ;  /* 0x00008f0088f07a23 */ /* 0x100fe400000108e3 */
[--C-:B------:R-:W-:Y:S02]  /*7000*/  FFMA.FTZ R243, R137, c[0x0][0x23c], -R227.reuse ;  /* 0x00008f0089f37a23 */ /* 0x100fe400000108e3 */
[----:B------:R-:W-:Y:S01]  /*7010*/  FFMA.FTZ R241, R154, c[0x0][0x23c], -R227 ;  /* 0x00008f009af17a23 */ /* 0x000fe200000108e3 */
[----:B------:R-:W-:Y:S01]  /*7020*/  LDSM.16.MT88.4 R136, [R188+0xc800] ;  /* 0x00c80000bc88783b */ /* 0x000fe20000004200 */
[-C--:B------:R-:W-:Y:S01]  /*7030*/  FMUL.FTZ R80, R100, R224.reuse ;  /* 0x000000e064507220 */ /* 0x080fe20000410000 */
[----:B--2---:R-:W-:Y:S01]  /*7040*/  HMMA.16816.F32.BF16 R72, R4, R76, R72 ;  /* 0x0000004c0448723c */ /* 0x004fe20000041848 */
[----:B------:R-:W-:Y:S01]  /*7050*/  FMUL.FTZ R81, R101, R224 ;  /* 0x000000e065517220 */ /* 0x000fe20000410000 */
[----:B------:R-:W-:Y:S01]  /*7060*/  MUFU.EX2 R239, R239 ;  /* 0x000000ef00ef7308 */ /* 0x000fe20000000800 */
[----:B------:R-:W-:-:S04]  /*7070*/  IMAD.WIDE.U32 R100, R142, -0x2daee0ad, RZ ;  /* 0xd2511f538e647825 */ /* 0x000fc800078e00ff */
[-C--:B------:R-:W-:Y:S01]  /*7080*/  FMUL.FTZ R82, R102, R3.reuse ;  /* 0x0000000366527220 */ /* 0x080fe20000410000 */
[C---:B------:R-:W-:Y:S01]  /*7090*/  HMMA.16816.F32.BF16 R76, R4.reuse, R78, R96 ;  /* 0x0000004e044c723c */ /* 0x040fe20000041860 */
[----:B------:R-:W-:Y:S01]  /*70a0*/  LOP3.LUT R102, R100, 0xff, RZ, 0xc0, !PT ;  /* 0x000000ff64667812 */ /* 0x000fe200078ec0ff */
[-C--:B------:R-:W-:Y:S01]  /*70b0*/  FMUL.FTZ R83, R103, R3.reuse ;  /* 0x0000000367537220 */ /* 0x080fe20000410000 */
[----:B------:R-:W-:Y:S01]  /*70c0*/  MUFU.EX2 R238, R238 ;  /* 0x000000ee00ee7308 */ /* 0x000fe20000000800 */
[----:B------:R-:W-:Y:S02]  /*70d0*/  FFMA.FTZ R242, R155, c[0x0][0x23c], -R227 ;  /* 0x00008f009bf27a23 */ /* 0x000fe400000108e3 */
[-C--:B------:R-:W-:Y:S01]  /*70e0*/  FMUL.FTZ R108, R108, R224.reuse ;  /* 0x000000e06c6c7220 */ /* 0x080fe20000410000 */
[----:B------:R-:W-:Y:S01]  /*70f0*/  LOP3.LUT R96, R101, UR17, R140, 0x96, !PT ;  /* 0x0000001165607c12 */ /* 0x000fe2000f8e968c */
[C---:B-1----:R-:W-:Y:S01]  /*7100*/  HMMA.16816.F32.BF16 R64, R4.reuse, R68, R64 ;  /* 0x000000440440723c */ /* 0x042fe20000041840 */
[----:B------:R-:W1:Y:S01]  /*7110*/  LDSM.16.MT88.4 R140, [R184+0x10000] ;  /* 0x01000000b88c783b */ /* 0x000e620000004200 */
[----:B------:R-:W-:Y:S01]  /*7120*/  LOP3.LUT R98, R100, 0xffff, RZ, 0xc0, !PT ;  /* 0x0000ffff64627812 */ /* 0x000fe200078ec0ff */
[-C--:B------:R-:W-:Y:S01]  /*7130*/  FMUL.FTZ R99, R119, R3.reuse ;  /* 0x0000000377637220 */ /* 0x080fe20000410000 */
[--C-:B------:R-:W-:Y:S01]  /*7140*/  SHF.R.U32.HI R97, RZ, 0x10, R100.reuse ;  /* 0x00000010ff617819 */ /* 0x100fe20000011664 */
[----:B------:R-:W-:Y:S01]  /*7150*/  MUFU.EX2 R240, R240 ;  /* 0x000000f000f07308 */ /* 0x000fe20000000800 */
[----:B------:R-:W-:Y:S01]  /*7160*/  SHF.R.U32.HI R101, RZ, 0x18, R100 ;  /* 0x00000018ff657819 */ /* 0x000fe20000011664 */
[-C--:B------:R-:W-:Y:S01]  /*7170*/  FMUL.FTZ R109, R109, R224.reuse ;  /* 0x000000e06d6d7220 */ /* 0x080fe20000410000 */
[C---:B------:R-:W-:Y:S01]  /*7180*/  HMMA.16816.F32.BF16 R68, R4.reuse, R70, R88 ;  /* 0x000000460444723c */ /* 0x040fe20000041858 */
[----:B------:R-:W-:Y:S01]  /*7190*/  SHF.R.U32.HI R98, RZ, 0x8, R98 ;  /* 0x00000008ff627819 */ /* 0x000fe20000011662 */
[-C--:B------:R-:W-:Y:S01]  /*71a0*/  FMUL.FTZ R110, R110, R3.reuse ;  /* 0x000000036e6e7220 */ /* 0x080fe20000410000 */
[----:B------:R-:W-:Y:S01]  /*71b0*/  LOP3.LUT R97, R97, 0xff, RZ, 0xc0, !PT ;  /* 0x000000ff61617812 */ /* 0x000fe200078ec0ff */
[-C--:B------:R-:W-:Y:S01]  /*71c0*/  FMUL.FTZ R111, R111, R3.reuse ;  /* 0x000000036f6f7220 */ /* 0x080fe20000410000 */
[----:B------:R-:W-:Y:S01]  /*71d0*/  LOP3.LUT R100, R96, 0xff, RZ, 0xc0, !PT ;  /* 0x000000ff60647812 */ /* 0x000fe200078ec0ff */
[----:B------:R-:W2:Y:S01]  /*71e0*/  MUFU.EX2 R243, R243 ;  /* 0x000000f300f37308 */ /* 0x000ea20000000800 */
[-C--:B------:R-:W-:Y:S01]  /*71f0*/  FMUL.FTZ R88, R104, R224.reuse ;  /* 0x000000e068587220 */ /* 0x080fe20000410000 */
[----:B------:R-:W-:Y:S01]  /*7200*/  PRMT R102, R102, 0x5410, R98 ;  /* 0x0000541066667816 */ /* 0x000fe20000000062 */
[-C--:B------:R-:W-:Y:S01]  /*7210*/  FMUL.FTZ R89, R105, R224.reuse ;  /* 0x000000e069597220 */ /* 0x080fe20000410000 */
[----:B------:R-:W-:Y:S01]  /*7220*/  PRMT R101, R97, 0x5410, R101 ;  /* 0x0000541061657816 */ /* 0x000fe20000000065 */
[-C--:B------:R-:W-:Y:S01]  /*7230*/  FMUL.FTZ R90, R106, R3.reuse ;  /* 0x000000036a5a7220 */ /* 0x080fe20000410000 */
[--C-:B------:R-:W-:Y:S01]  /*7240*/  SHF.R.U32.HI R103, RZ, 0x10, R96.reuse ;  /* 0x00000010ff677819 */ /* 0x100fe20000011660 */
[-C--:B------:R-:W-:Y:S01]  /*7250*/  FMUL.FTZ R91, R107, R3.reuse ;  /* 0x000000036b5b7220 */ /* 0x080fe20000410000 */
[----:B------:R-:W-:Y:S01]  /*7260*/  SHF.R.U32.HI R104, RZ, 0x18, R96 ;  /* 0x00000018ff687819 */ /* 0x000fe20000011660 */
[-C--:B------:R-:W-:Y:S01]  /*7270*/  FMUL.FTZ R97, R117, R224.reuse ;  /* 0x000000e075617220 */ /* 0x080fe20000410000 */
[----:B------:R-:W-:Y:S01]  /*7280*/  MUFU.EX2 R241, R241 ;  /* 0x000000f100f17308 */ /* 0x000fe20000000800 */
[----:B------:R-:W-:Y:S01]  /*7290*/  FMUL.FTZ R98, R118, R3 ;  /* 0x0000000376627220 */ /* 0x000fe20000410000 */
[----:B------:R-:W-:Y:S01]  /*72a0*/  LOP3.LUT R103, R103, 0xff, RZ, 0xc0, !PT ;  /* 0x000000ff67677812 */ /* 0x000fe200078ec0ff */
[-C--:B------:R-:W-:Y:S01]  /*72b0*/  FMUL.FTZ R8, R128, R224.reuse ;  /* 0x000000e080087220 */ /* 0x080fe20000410000 */
[C---:B---3--:R-:W-:Y:S01]  /*72c0*/  HMMA.16816.F32.BF16 R88, R4.reuse, R92, R88 ;  /* 0x0000005c0458723c */ /* 0x048fe20000041858 */
[----:B----4-:R-:W-:Y:S01]  /*72d0*/  F2FP.BF16.PACK_AB R105, R236, R237 ;  /* 0x000000edec69723e */ /* 0x010fe200000010ff */
[-C--:B------:R-:W-:Y:S01]  /*72e0*/  FMUL.FTZ R9, R129, R224.reuse ;  /* 0x000000e081097220 */ /* 0x080fe20000410000 */
[----:B------:R-:W-:Y:S01]  /*72f0*/  PRMT R103, R103, 0x5410, R104 ;  /* 0x0000541067677816 */ /* 0x000fe20000000068 */
[----:B------:R-:W3:Y:S01]  /*7300*/  MUFU.EX2 R242, R242 ;  /* 0x000000f200f27308 */ /* 0x000ee20000000800 */
[-C--:B------:R-:W-:Y:S01]  /*7310*/  FMUL.FTZ R10, R130, R3.reuse ;  /* 0x00000003820a7220 */ /* 0x080fe20000410000 */
[----:B------:R-:W-:Y:S01]  /*7320*/  HSET2.LE.AND R102, R102, R225, PT ;  /* 0x000000e166667233 */ /* 0x000fe20003803000 */
[----:B------:R-:W-:Y:S01]  /*7330*/  LOP3.LUT R92, R96, 0xffff, RZ, 0xc0, !PT ;  /* 0x0000ffff605c7812 */ /* 0x000fe200078ec0ff */
[----:B------:R-:W-:Y:S01]  /*7340*/  FMUL.FTZ R96, R116, R224 ;  /* 0x000000e074607220 */ /* 0x000fe20000410000 */
[----:B------:R-:W-:Y:S01]  /*7350*/  HMMA.16816.F32.BF16 R80, R4, R84, R80 ;  /* 0x000000540450723c */ /* 0x000fe20000041850 */
[----:B------:R-:W4:Y:S01]  /*7360*/  LDSM.16.MT88.4 R116, [R188+0xe800] ;  /* 0x00e80000bc74783b */ /* 0x000f220000004200 */
[----:B------:R-:W-:Y:S01]  /*7370*/  SHF.R.U32.HI R92, RZ, 0x8, R92 ;  /* 0x00000008ff5c7819 */ /* 0x000fe2000001165c */
[----:B------:R-:W-:-:S02]  /*7380*/  FMUL.FTZ R11, R131, R3 ;  /* 0x00000003830b7220 */ /* 0x000fc40000410000 */
[-C--:B------:R-:W-:Y:S01]  /*7390*/  FMUL.FTZ R124, R124, R224.reuse ;  /* 0x000000e07c7c7220 */ /* 0x080fe20000410000 */
[----:B------:R-:W-:Y:S01]  /*73a0*/  PRMT R100, R100, 0x5410, R92 ;  /* 0x0000541064647816 */ /* 0x000fe2000000005c */
[-C--:B------:R-:W-:Y:S01]  /*73b0*/  FMUL.FTZ R125, R125, R224.reuse ;  /* 0x000000e07d7d7220 */ /* 0x080fe20000410000 */
[C---:B------:R-:W-:Y:S01]  /*73c0*/  HMMA.16816.F32.BF16 R92, R4.reuse, R94, R108 ;  /* 0x0000005e045c723c */ /* 0x040fe2000004186c */
[-C--:B------:R-:W-:Y:S01]  /*73d0*/  FMUL.FTZ R126, R126, R3.reuse ;  /* 0x000000037e7e7220 */ /* 0x080fe20000410000 */
[----:B------:R-:W-:Y:S01]  /*73e0*/  LDSM.16.MT88.4 R128, [R186+0xc800] ;  /* 0x00c80000ba80783b */ /* 0x000fe20000004200 */
[--C-:B------:R-:W-:Y:S01]  /*73f0*/  HSET2.LE.AND R100, R100, R225.reuse, PT ;  /* 0x000000e164647233 */ /* 0x100fe20003803000 */
[----:B------:R-:W-:Y:S02]  /*7400*/  FMUL.FTZ R127, R127, R3 ;  /* 0x000000037f7f7220 */ /* 0x000fe40000410000 */
[-C--:B------:R-:W-:Y:S01]  /*7410*/  FMUL.FTZ R120, R120, R224.reuse ;  /* 0x000000e078787220 */ /* 0x080fe20000410000 */
[--C-:B------:R-:W-:Y:S01]  /*7420*/  HSET2.LE.AND R109, R103, R225.reuse, PT ;  /* 0x000000e1676d7233 */ /* 0x100fe20003803000 */
[----:B------:R-:W-:Y:S01]  /*7430*/  LOP3.LUT R100, R100, R105, RZ, 0xc0, !PT ;  /* 0x0000006964647212 */ /* 0x000fe200078ec0ff */
[----:B------:R-:W-:Y:S01]  /*7440*/  FMUL.FTZ R121, R121, R224 ;  /* 0x000000e079797220 */ /* 0x000fe20000410000 */
[----:B------:R-:W5:Y:S01]  /*7450*/  LDSM.16.MT88.4 R104, [R186+0xe800] ;  /* 0x00e80000ba68783b */ /* 0x000f620000004200 */
[-C--:B------:R-:W-:Y:S01]  /*7460*/  FMUL.FTZ R122, R122, R3.reuse ;  /* 0x000000037a7a7220 */ /* 0x080fe20000410000 */
[----:B--2---:R-:W-:Y:S01]  /*7470*/  F2FP.BF16.PACK_AB R111, R243, R240 ;  /* 0x000000f0f36f723e */ /* 0x004fe200000010ff */
[----:B------:R-:W-:Y:S01]  /*7480*/  FMUL.FTZ R123, R123, R3 ;  /* 0x000000037b7b7220 */ /* 0x000fe20000410000 */
[----:B------:R-:W-:Y:S01]  /*7490*/  F2FP.BF16.PACK_AB R110, R238, R239 ;  /* 0x000000efee6e723e */ /* 0x000fe200000010ff */
[-C--:B------:R-:W-:Y:S01]  /*74a0*/  FMUL.FTZ R112, R112, R224.reuse ;  /* 0x000000e070707220 */ /* 0x080fe20000410000 */
[----:B------:R-:W-:Y:S01]  /*74b0*/  HSET2.LE.AND R103, R101, R225, PT ;  /* 0x000000e165677233 */ /* 0x000fe20003803000 */
[----:B------:R-:W-:Y:S01]  /*74c0*/  FMUL.FTZ R113, R113, R224 ;  /* 0x000000e071717220 */ /* 0x000fe20000410000 */
[----:B---3--:R-:W-:Y:S01]  /*74d0*/  F2FP.BF16.PACK_AB R108, R242, R241 ;  /* 0x000000f1f26c723e */ /* 0x008fe200000010ff */
[-C--:B------:R-:W-:Y:S01]  /*74e0*/  FMUL.FTZ R114, R114, R3.reuse ;  /* 0x0000000372727220 */ /* 0x080fe20000410000 */
[C---:B------:R-:W-:Y:S01]  /*74f0*/  HMMA.16816.F32.BF16 R8, R4.reuse, R12, R8 ;  /* 0x0000000c0408723c */ /* 0x040fe20000041808 */
[----:B------:R-:W-:Y:S01]  /*7500*/  FMUL.FTZ R115, R115, R3 ;  /* 0x0000000373737220 */ /* 0x000fe20000410000 */
[----:B------:R-:W-:Y:S01]  /*7510*/  LOP3.LUT R101, R109, R111, RZ, 0xc0, !PT ;  /* 0x0000006f6d657212 */ /* 0x000fe200078ec0ff */
[--C-:B------:R-:W-:Y:S01]  /*7520*/  FFMA.FTZ R244, R149, c[0x0][0x23c], -R232.reuse ;  /* 0x00008f0095f47a23 */ /* 0x100fe200000108e8 */
[----:B------:R-:W-:Y:S01]  /*7530*/  LOP3.LUT R102, R102, R110, RZ, 0xc0, !PT ;  /* 0x0000006e66667212 */ /* 0x000fe200078ec0ff */
[--C-:B------:R-:W-:Y:S01]  /*7540*/  FFMA.FTZ R150, R150, c[0x0][0x23c], -R232.reuse ;  /* 0x00008f0096967a23 */ /* 0x100fe200000108e8 */
[----:B------:R-:W-:Y:S01]  /*7550*/  LOP3.LUT R103, R103, R108, RZ, 0xc0, !PT ;  /* 0x0000006c67677212 */ /* 0x000fe200078ec0ff */
[----:B------:R-:W-:Y:S01]  /*7560*/  FFMA.FTZ R247, R145, c[0x0][0x23c], -R227 ;  /* 0x00008f0091f77a23 */ /* 0x000fe200000108e3 */
[----:B------:R-:W-:Y:S01]  /*7570*/  HMMA.16816.F32.BF16 R12, R4, R14, R124 ;  /* 0x0000000e040c723c */ /* 0x000fe2000004187c */
[----:B------:R-:W2:Y:S01]  /*7580*/  LDSM.16.MT88.4 R108, [R185+0xe800] ;  /* 0x00e80000b96c783b */ /* 0x000ea20000004200 */
[----:B------:R-:W-:Y:S01]  /*7590*/  MUFU.EX2 R244, R244 ;  /* 0x000000f400f47308 */ /* 0x000fe20000000800 */
[----:B------:R-:W-:-:S02]  /*75a0*/  FFMA.FTZ R245, R151, c[0x0][0x23c], -R232 ;  /* 0x00008f0097f57a23 */ /* 0x000fc400000108e8 */
[----:B------:R-:W-:Y:S01]  /*75b0*/  LDSM.16.MT88.4 R124, [R185+0xc800] ;  /* 0x00c80000b97c783b */ /* 0x000fe20000004200 */
[--C-:B------:R-:W-:Y:S02]  /*75c0*/  FFMA.FTZ R246, R148, c[0x0][0x23c], -R232.reuse ;  /* 0x00008f0094f67a23 */ /* 0x100fe400000108e8 */
[C---:B------:R-:W-:Y:S01]  /*75d0*/  HMMA.16816.F32.BF16 R84, R4.reuse, R86, R120 ;  /* 0x000000560454723c */ /* 0x040fe20000041878 */
[----:B------:R-:W-:Y:S01]  /*75e0*/  LDSM.16.MT88.4 R120, [R184+0xc800] ;  /* 0x00c80000b878783b */ /* 0x000fe20000004200 */
[--C-:B------:R-:W-:Y:S01]  /*75f0*/  FFMA.FTZ R248, R144, c[0x0][0x23c], -R227.reuse ;  /* 0x00008f0090f87a23 */ /* 0x100fe200000108e3 */
[----:B------:R-:W3:Y:S01]  /*7600*/  MUFU.EX2 R247, R247 ;  /* 0x000000f700f77308 */ /* 0x000ee20000000800 */
[----:B------:R-:W-:Y:S02]  /*7610*/  FFMA.FTZ R249, R147, c[0x0][0x23c], -R227 ;  /* 0x00008f0093f97a23 */ /* 0x000fe400000108e3 */
[--C-:B------:R-:W-:Y:S02]  /*7620*/  FFMA.FTZ R235, R235, c[0x0][0x23c], -R232.reuse ;  /* 0x00008f00ebeb7a23 */ /* 0x100fe400000108e8 */
[----:B-1----:R-:W-:Y:S01]  /*7630*/  HMMA.16816.F32.BF16 R96, R4, R140, R96 ;  /* 0x0000008c0460723c */ /* 0x002fe20000041860 */
[----:B------:R-:W-:-:S02]  /*7640*/  FFMA.FTZ R234, R234, c[0x0][0x23c], -R232 ;  /* 0x00008f00eaea7a23 */ /* 0x000fc400000108e8 */
[----:B------:R-:W-:Y:S01]  /*7650*/  MUFU.EX2 R245, R245 ;  /* 0x000000f500f57308 */ /* 0x000fe20000000800 */
[--C-:B------:R-:W-:Y:S02]  /*7660*/  FFMA.FTZ R233, R233, c[0x0][0x23c], -R232.reuse ;  /* 0x00008f00e9e97a23 */ /* 0x100fe400000108e8 */
[----:B------:R-:W-:Y:S02]  /*7670*/  FFMA.FTZ R231, R231, c[0x0][0x23c], -R232 ;  /* 0x00008f00e7e77a23 */ /* 0x000fe400000108e8 */
[----:B------:R-:W-:Y:S01]  /*7680*/  HMMA.16816.F32.BF16 R4, R4, R142, R112 ;  /* 0x0000008e0404723c */ /* 0x000fe20000041870 */
[----:B------:R-:W1:Y:S01]  /*7690*/  LDSM.16.MT88.4 R112, [R184+0xe800] ;  /* 0x00e80000b870783b */ /* 0x000e620000004200 */
[--C-:B------:R-:W-:Y:S01]  /*76a0*/  FFMA.FTZ R229, R229, c[0x0][0x23c], -R227.reuse ;  /* 0x00008f00e5e57a23 */ /* 0x100fe200000108e3 */
[----:B------:R-:W-:Y:S01]  /*76b0*/  MUFU.EX2 R246, R246 ;  /* 0x000000f600f67308 */ /* 0x000fe20000000800 */
[--C-:B------:R-:W-:Y:S01]  /*76c0*/  FFMA.FTZ R230, R230, c[0x0][0x23c], -R227.reuse ;  /* 0x00008f00e6e67a23 */ /* 0x100fe200000108e3 */
[----:B------:R-:W-:Y:S01]  /*76d0*/  LDSM.16.MT88.4 R140, [R188+0xf000] ;  /* 0x00f00000bc8c783b */ /* 0x000fe20000004200 */
[----:B------:R-:W-:-:S02]  /*76e0*/  FFMA.FTZ R228, R228, c[0x0][0x23c], -R227 ;  /* 0x00008f00e4e47a23 */ /* 0x000fc400000108e3 */
[C---:B----4-:R-:W-:Y:S01]  /*76f0*/  HMMA.16816.F32.BF16 R40, R100.reuse, R116, R40 ;  /* 0x000000746428723c */ /* 0x050fe20000041828 */
[----:B------:R-:W-:Y:S02]  /*7700*/  FFMA.FTZ R226, R226, c[0x0][0x23c], -R227 ;  /* 0x00008f00e2e27a23 */ /* 0x000fe400000108e3 */
[----:B------:R-:W-:Y:S01]  /*7710*/  MUFU.EX2 R248, R248 ;  /* 0x000000f800f87308 */ /* 0x000fe20000000800 */
[----:B------:R-:W-:Y:S02]  /*7720*/  FFMA.FTZ R211, R211, R224, R223 ;  /* 0x000000e0d3d37223 */ /* 0x000fe400000100df */
[----:B------:R-:W-:Y:S02]  /*7730*/  FFMA.FTZ R3, R210, R3, R213 ;  /* 0x00000003d2037223 */ /* 0x000fe400000100d5 */
[C---:B------:R-:W-:Y:S01]  /*7740*/  HMMA.16816.F32.BF16 R44, R100.reuse, R118, R44 ;  /* 0x00000076642c723c */ /* 0x040fe2000004182c */
[----:B------:R-:W4:Y:S01]  /*7750*/  LDSM.16.MT88.4 R116, [R188+0x10800] ;  /* 0x01080000bc74783b */ /* 0x000f220000004200 */
[----:B------:R-:W-:Y:S01]  /*7760*/  FADD.FTZ R211, R221, R211 ;  /* 0x000000d3ddd37221 */ /* 0x000fe20000010000 */
[----:B------:R-:W-:Y:S01]  /*7770*/  MUFU.EX2 R249, R249 ;  /* 0x000000f900f97308 */ /* 0x000fe20000000800 */
[----:B------:R-:W-:Y:S01]  /*7780*/  FADD.FTZ R212, R212, R3 ;  /* 0x00000003d4d47221 */ /* 0x000fe20000010000 */
[-C--:B------:R-:W-:Y:S01]  /*7790*/  MOV R3, R0.reuse ;  /* 0x0000000000037202 */ /* 0x080fe20000000f00 */
[----:B------:R-:W-:Y:S01]  /*77a0*/  FADD.FTZ R215, R215, R211 ;  /* 0x000000d3d7d77221 */ /* 0x000fe20000010000 */
[----:B------:R-:W-:Y:S01]  /*77b0*/  @P0 MOV R3, R0 ;  /* 0x0000000000030202 */ /* 0x000fe20000000f00 */
[----:B-----5:R-:W-:Y:S01]  /*77c0*/  HMMA.16816.F32.BF16 R48, R100, R104, R48 ;  /* 0x000000686430723c */ /* 0x020fe20000041830 */
[----:B------:R-:W-:-:S02]  /*77d0*/  FADD.FTZ R212, R205, R212 ;  /* 0x000000d4cdd47221 */ /* 0x000fc40000010000 */
[----:B------:R-:W-:Y:S01]  /*77e0*/  MUFU.EX2 R235, R235 ;  /* 0x000000eb00eb7308 */ /* 0x000fe20000000800 */
[----:B------:R-:W-:Y:S02]  /*77f0*/  FADD.FTZ R215, R214, R215 ;  /* 0x000000d7d6d77221 */ /* 0x000fe40000010000 */
[----:B------:R-:W-:Y:S02]  /*7800*/  FADD.FTZ R222, R222, R212 ;  /* 0x000000d4dede7221 */ /* 0x000fe40000010000 */
[----:B------:R-:W-:Y:S01]  /*7810*/  HMMA.16816.F32.BF16 R52, R100, R106, R52 ;  /* 0x0000006a6434723c */ /* 0x000fe20000041834 */
[----:B------:R-:W5:Y:S01]  /*7820*/  LDSM.16.MT88.4 R104, [R186+0x10800] ;  /* 0x01080000ba68783b */ /* 0x000f620000004200 */
[----:B------:R-:W-:Y:S01]  /*7830*/  FADD.FTZ R237, R237, R215 ;  /* 0x000000d7eded7221 */ /* 0x000fe20000010000 */
[----:B------:R-:W-:Y:S01]  /*7840*/  MUFU.EX2 R234, R234 ;  /* 0x000000ea00ea7308 */ /* 0x000fe20000000800 */
[----:B------:R-:W-:Y:S02]  /*7850*/  FADD.FTZ R222, R240, R222 ;  /* 0x000000def0de7221 */ /* 0x000fe40000010000 */
[----:B------:R-:W-:-:S02]  /*7860*/  FADD.FTZ R237, R236, R237 ;  /* 0x000000edeced7221 */ /* 0x000fc40000010000 */
[C---:B--2---:R-:W-:Y:S01]  /*7870*/  HMMA.16816.F32.BF16 R56, R100.reuse, R108, R56 ;  /* 0x0000006c6438723c */ /* 0x044fe20000041838 */
[----:B------:R-:W-:Y:S02]  /*7880*/  FADD.FTZ R243, R243, R222 ;  /* 0x000000def3f37221 */ /* 0x000fe40000010000 */
[----:B------:R-:W-:Y:S01]  /*7890*/  MUFU.EX2 R233, R233 ;  /* 0x000000e900e97308 */ /* 0x000fe20000000800 */
[----:B------:R-:W-:Y:S02]  /*78a0*/  FADD.FTZ R239, R239, R237 ;  /* 0x000000edefef7221 */ /* 0x000fe40000010000 */
[----:B------:R-:W-:Y:S02]  /*78b0*/  FADD.FTZ R243, R241, R243 ;  /* 0x000000f3f1f37221 */ /* 0x000fe40000010000 */
[----:B------:R-:W-:Y:S01]  /*78c0*/  HMMA.16816.F32.BF16 R60, R100, R110, R60 ;  /* 0x0000006e643c723c */ /* 0x000fe2000004183c */
[----:B------:R-:W2:Y:S01]  /*78d0*/  LDSM.16.MT88.4 R108, [R185+0x10800] ;  /* 0x01080000b96c783b */ /* 0x000ea20000004200 */
[----:B------:R-:W-:Y:S01]  /*78e0*/  FADD.FTZ R239, R238, R239 ;  /* 0x000000efeeef7221 */ /* 0x000fe20000010000 */
[----:B------:R-:W-:Y:S01]  /*78f0*/  MUFU.EX2 R231, R231 ;  /* 0x000000e700e77308 */ /* 0x000fe20000000800 */
[----:B------:R-:W-:-:S04]  /*7900*/  FADD.FTZ R242, R242, R243 ;  /* 0x000000f3f2f27221 */ /* 0x000fc80000010000 */
[C---:B-1----:R-:W-:Y:S01]  /*7910*/  HMMA.16816.F32.BF16 R64, R100.reuse, R112, R64 ;  /* 0x000000706440723c */ /* 0x042fe20000041840 */
[----:B---3--:R-:W-:Y:S02]  /*7920*/  FADD.FTZ R242, R247, R242 ;  /* 0x000000f2f7f27221 */ /* 0x008fe40000010000 */
[----:B------:R-:W-:Y:S04]  /*7930*/  MUFU.EX2 R229, R229 ;  /* 0x000000e500e57308 */ /* 0x000fe80000000800 */
[----:B------:R-:W-:Y:S01]  /*7940*/  LOP3.LUT R112, R135, UR13, R152, 0x96, !PT ;  /* 0x0000000d87707c12 */ /* 0x000fe2000f8e9698 */
[----:B------:R-:W-:Y:S03]  /*7950*/  HMMA.16816.F32.BF16 R68, R100, R114, R68 ;  /* 0x000000726444723c */ /* 0x000fe60000041844 */
[----:B------:R-:W-:Y:S01]  /*7960*/  MUFU.EX2 R230, R230 ;  /* 0x000000e600e67308 */ /* 0x000fe20000000800 */
[----:B------:R-:W-:-:S04]  /*7970*/  IMAD.WIDE.U32 R112, R112, -0x2daee0ad, RZ ;  /* 0xd2511f5370707825 */ /* 0x000fc800078e00ff */
[----:B------:R-:W-:Y:S01]  /*7980*/  IMAD.WIDE.U32 R114, R133, -0x2daee0ad, RZ ;  /* 0xd2511f5385727825 */ /* 0x000fe200078e00ff */
[C---:B----4-:R-:W-:Y:S02]  /*7990*/  HMMA.16816.F32.BF16 R72, R100.reuse, R116, R72 ;  /* 0x000000746448723c */ /* 0x050fe40000041848 */
[----:B------:R-:W-:Y:S02]  /*79a0*/  MUFU.EX2 R228, R228 ;  /* 0x000000e400e47308 */ /* 0x000fe40000000800 */
[----:B------:R-:W-:Y:S02]  /*79b0*/  LOP3.LUT R220, R115, UR12, R220, 0x96, !PT ;  /* 0x0000000c73dc7c12 */ /* 0x000fe4000f8e96dc */
[----:B------:R-:W-:Y:S02]  /*79c0*/  LOP3.LUT R113, R113, UR10, R114, 0x96, !PT ;  /* 0x0000000a71717c12 */ /* 0x000fe4000f8e9672 */
[----:B------:R-:W-:Y:S01]  /*79d0*/  HMMA.16816.F32.BF16 R76, R100, R118, R76 ;  /* 0x00000076644c723c */ /* 0x000fe2000004184c */
[----:B------:R-:W-:Y:S01]  /*79e0*/  IMAD.WIDE.U32 R116, R220, -0x326172a9, RZ ;  /* 0xcd9e8d57dc747825 */ /* 0x000fe200078e00ff */
[----:B------:R-:W-:Y:S03]  /*79f0*/  MUFU.EX2 R226, R226 ;  /* 0x000000e200e27308 */ /* 0x000fe60000000800 */
[----:B------:R-:W-:Y:S01]  /*7a00*/  IMAD.WIDE.U32 R162, R113, -0x326172a9, RZ ;  /* 0xcd9e8d5771a27825 */ /* 0x000fe200078e00ff */
[----:B------:R-:W-:-:S02]  /*7a10*/  LOP3.LUT R114, R117, UR11, R134, 0x96, !PT ;  /* 0x0000000b75727c12 */ /* 0x000fc4000f8e9686 */
[C---:B-----5:R-:W-:Y:S01]  /*7a20*/  HMMA.16816.F32.BF16 R80, R100.reuse, R104, R80 ;  /* 0x000000686450723c */ /* 0x060fe20000041850 */
[----:B------:R-:W-:Y:S01]  /*7a30*/  LDSM.16.MT88.4 R132, [R186+0xf000] ;  /* 0x00f00000ba84783b */ /* 0x000fe20000004200 */
[----:B------:R-:W-:Y:S01]  /*7a40*/  LOP3.LUT R113, R163, UR9, R116, 0x96, !PT ;  /* 0x00000009a3717c12 */ /* 0x000fe2000f8e9674 */
[----:B------:R-:W-:Y:S01]  /*7a50*/  IMAD.WIDE.U32 R114, R114, -0x2daee0ad, RZ ;  /* 0xd2511f5372727825 */ /* 0x000fe200078e00ff */
[----:B------:R1:W-:Y:S01]  /*7a60*/  MUFU.EX2 R220, R150 ;  /* 0x0000009600dc7308 */ /* 0x0003e20000000800 */
[----:B------:R-:W3:Y:S02]  /*7a70*/  LDSM.16.MT88.4 R116, [R184+0x10800] ;  /* 0x01080000b874783b */ /* 0x000ee40000004200 */
[----:B------:R-:W-:Y:S01]  /*7a80*/  IMAD.WIDE.U32 R168, R113, -0x2daee0ad, RZ ;  /* 0xd2511f5371a87825 */ /* 0x000fe200078e00ff */
[----:B------:R-:W-:Y:S01]  /*7a90*/  LOP3.LUT R250, R115, UR8, R112, 0x96, !PT ;  /* 0x0000000873fa7c12 */ /* 0x000fe2000f8e9670 */
[----:B--2---:R-:W-:Y:S03]  /*7aa0*/  HMMA.16816.F32.BF16 R88, R100, R108, R88 ;  /* 0x0000006c6458723c */ /* 0x004fe60000041858 */
[----:B------:R-:W-:Y:S01]  /*7ab0*/  LOP3.LUT R104, R169, UR6, R114, 0x96, !PT ;  /* 0x00000006a9687c12 */ /* 0x000fe2000f8e9672 */
[----:B------:R-:W-:-:S04]  /*7ac0*/  IMAD.WIDE.U32 R250, R250, -0x326172a9, RZ ;  /* 0xcd9e8d57fafa7825 */ /* 0x000fc800078e00ff */
[----:B------:R-:W-:Y:S01]  /*7ad0*/  IMAD.WIDE.U32 R112, R104, -0x326172a9, RZ ;  /* 0xcd9e8d5768707825 */ /* 0x000fe200078e00ff */
[C---:B------:R-:W-:Y:S01]  /*7ae0*/  HMMA.16816.F32.BF16 R84, R100.reuse, R106, R84 ;  /* 0x0000006a6454723c */ /* 0x040fe20000041854 */
[----:B-1----:R-:W-:Y:S03]  /*7af0*/  LDSM.16.MT88.4 R148, [R184+0xd000] ;  /* 0x00d00000b894783b */ /* 0x002fe60000004200 */
[----:B------:R-:W-:Y:S01]  /*7b00*/  LOP3.LUT R108, R113, UR16, R250, 0x96, !PT ;  /* 0x00000010716c7c12 */ /* 0x000fe2000f8e96fa */
[----:B------:R-:W-:Y:S01]  /*7b10*/  FFMA.FTZ R250, R146, c[0x0][0x23c], -R227 ;  /* 0x00008f0092fa7a23 */ /* 0x000fe200000108e3 */
[----:B------:R-:W-:Y:S02]  /*7b20*/  SHF.R.U32.HI R104, RZ, 0x10, R112 ;  /* 0x00000010ff687819 */ /* 0x000fe40000011670 */
[C---:B------:R-:W-:Y:S01]  /*7b30*/  LOP3.LUT R106, R112.reuse, 0xffff, RZ, 0xc0, !PT ;  /* 0x0000ffff706a7812 */ /* 0x040fe200078ec0ff */
[----:B------:R-:W-:Y:S01]  /*7b40*/  HMMA.16816.F32.BF16 R92, R100, R110, R92 ;  /* 0x0000006e645c723c */ /* 0x000fe2000004185c */
[----:B------:R-:W-:Y:S01]  /*7b50*/  LOP3.LUT R105, R112, 0xff, RZ, 0xc0, !PT ;  /* 0x000000ff70697812 */ /* 0x000fe200078ec0ff */
[----:B------:R-:W1:Y:S01]  /*7b60*/  MUFU.EX2 R250, R250 ;  /* 0x000000fa00fa7308 */ /* 0x000e620000000800 */
[----:B------:R-:W-:-:S02]  /*7b70*/  SHF.R.U32.HI R106, RZ, 0x8, R106 ;  /* 0x00000008ff6a7819 */ /* 0x000fc4000001166a */
[C---:B------:R-:W-:Y:S02]  /*7b80*/  LOP3.LUT R109, R108.reuse, 0xff, RZ, 0xc0, !PT ;  /* 0x000000ff6c6d7812 */ /* 0x040fe400078ec0ff */
[----:B------:R-:W-:Y:S01]  /*7b90*/  LOP3.LUT R111, R108, 0xffff, RZ, 0xc0, !PT ;  /* 0x0000ffff6c6f7812 */ /* 0x000fe200078ec0ff */
[C---:B------:R-:W-:Y:S01]  /*7ba0*/  HMMA.16816.F32.BF16 R32, R100.reuse, R120, R32 ;  /* 0x000000786420723c */ /* 0x040fe20000041820 */
[----:B------:R-:W-:Y:S02]  /*7bb0*/  SHF.R.U32.HI R110, RZ, 0x10, R108 ;  /* 0x00000010ff6e7819 */ /* 0x000fe4000001166c */
[----:B------:R-:W-:Y:S02]  /*7bc0*/  SHF.R.U32.HI R111, RZ, 0x8, R111 ;  /* 0x00000008ff6f7819 */ /* 0x000fe4000001166f */
[----:B------:R-:W-:Y:S02]  /*7bd0*/  SHF.R.U32.HI R107, RZ, 0x18, R112 ;  /* 0x00000018ff6b7819 */ /* 0x000fe40000011670 */
[----:B------:R-:W-:Y:S01]  /*7be0*/  LOP3.LUT R104, R104, 0xff, RZ, 0xc0, !PT ;  /* 0x000000ff68687812 */ /* 0x000fe200078ec0ff */
[----:B------:R-:W-:Y:S01]  /*7bf0*/  HMMA.16816.F32.BF16 R24, R100, R124, R24 ;  /* 0x0000007c6418723c */ /* 0x000fe20000041818 */
[----:B------:R-:W-:Y:S01]  /*7c00*/  SHF.R.U32.HI R108, RZ, 0x18, R108 ;  /* 0x00000018ff6c7819 */ /* 0x000fe2000001166c */
[----:B------:R-:W-:Y:S01]  /*7c10*/  LDSM.16.MT88.4 R112, [R185+0xf000] ;  /* 0x00f00000b970783b */ /* 0x000fe20000004200 */
[----:B------:R-:W-:-:S02]  /*7c20*/  LOP3.LUT R110, R110, 0xff, RZ, 0xc0, !PT ;  /* 0x000000ff6e6e7812 */ /* 0x000fc400078ec0ff */
[----:B------:R-:W-:Y:S02]  /*7c30*/  PRMT R105, R105, 0x5410, R106 ;  /* 0x0000541069697816 */ /* 0x000fe4000000006a */
[----:B------:R-:W-:Y:S01]  /*7c40*/  PRMT R106, R109, 0x5410, R111 ;  /* 0x000054106d6a7816 */ /* 0x000fe2000000006f */
[C---:B---3--:R-:W-:Y:S01]  /*7c50*/  HMMA.16816.F32.BF16 R96, R100.reuse, R116, R96 ;  /* 0x000000746460723c */ /* 0x048fe20000041860 */
[----:B------:R-:W-:Y:S02]  /*7c60*/  PRMT R107, R104, 0x5410, R107 ;  /* 0x00005410686b7816 */ /* 0x000fe4000000006b */
[----:B------:R-:W-:Y:S01]  /*7c70*/  PRMT R104, R110, 0x5410, R108 ;  /* 0x000054106e687816 */ /* 0x000fe2000000006c */
[--C-:B------:R-:W-:Y:S01]  /*7c80*/  HSET2.LE.AND R106, R106, R225.reuse, PT ;  /* 0x000000e16a6a7233 */ /* 0x100fe20003803000 */
[----:B-1----:R-:W-:Y:S01]  /*7c90*/  F2FP.BF16.PACK_AB R120, R250, R247 ;  /* 0x000000f7fa78723e */ /* 0x002fe200000010ff */
[--C-:B------:R-:W-:Y:S01]  /*7ca0*/  HSET2.LE.AND R107, R107, R225.reuse, PT ;  /* 0x000000e16b6b7233 */ /* 0x100fe20003803000 */
[----:B------:R-:W-:Y:S01]  /*7cb0*/  F2FP.BF16.PACK_AB R117, R244, R220 ;  /* 0x000000dcf475723e */ /* 0x000fe200000010ff */
[--C-:B------:R-:W-:Y:S01]  /*7cc0*/  HSET2.LE.AND R116, R104, R225.reuse, PT ;  /* 0x000000e168747233 */ /* 0x100fe20003803000 */
[C---:B------:R-:W-:Y:S01]  /*7cd0*/  HMMA.16816.F32.BF16 R28, R100.reuse, R126, R28 ;  /* 0x0000007e641c723c */ /* 0x040fe2000004181c */
[----:B------:R-:W1:Y:S01]  /*7ce0*/  LDSM.16.MT88.4 R124, [R188+0xd000] ;  /* 0x00d00000bc7c783b */ /* 0x000e620000004200 */
[----:B------:R-:W-:Y:S01]  /*7cf0*/  LOP3.LUT R104, R106, R117, RZ, 0xc0, !PT ;  /* 0x000000756a687212 */ /* 0x000fe200078ec0ff */
[----:B------:R-:W-:Y:S01]  /*7d00*/  HSET2.LE.AND R106, R105, R225, PT ;  /* 0x000000e1696a7233 */ /* 0x000fe20003803000 */
[----:B------:R-:W-:Y:S01]  /*7d10*/  LOP3.LUT R105, R116, R120, RZ, 0xc0, !PT ;  /* 0x0000007874697212 */ /* 0x000fe200078ec0ff */
[----:B------:R-:W-:Y:S01]  /*7d20*/  LDSM.16.MT88.4 R108, [R184+0xf000] ;  /* 0x00f00000b86c783b */ /* 0x000fe20000004200 */
[----:B------:R-:W-:Y:S01]  /*7d30*/  F2FP.BF16.PACK_AB R117, R246, R245 ;  /* 0x000000f5f675723e */ /* 0x000fe200000010ff */
[----:B------:R-:W-:Y:S01]  /*7d40*/  FADD.FTZ R220, R220, R239 ;  /* 0x000000efdcdc7221 */ /* 0x000fe20000010000 */
[----:B------:R-:W-:Y:S01]  /*7d50*/  F2FP.BF16.PACK_AB R116, R249, R248 ;  /* 0x000000f8f974723e */ /* 0x000fe200000010ff */
[C---:B------:R-:W-:Y:S01]  /*7d60*/  HMMA.16816.F32.BF16 R8, R100.reuse, R136, R8 ;  /* 0x000000886408723c */ /* 0x040fe20000041808 */
[----:B------:R-:W-:Y:S01]  /*7d70*/  LOP3.LUT R106, R106, R117, RZ, 0xc0, !PT ;  /* 0x000000756a6a7212 */ /* 0x000fe200078ec0ff */
[----:B------:R-:W-:Y:S01]  /*7d80*/  FADD.FTZ R220, R244, R220 ;  /* 0x000000dcf4dc7221 */ /* 0x000fe20000010000 */
[----:B------:R-:W-:Y:S01]  /*7d90*/  LOP3.LUT R107, R107, R116, RZ, 0xc0, !PT ;  /* 0x000000746b6b7212 */ /* 0x000fe200078ec0ff */
[----:B------:R-:W-:Y:S01]  /*7da0*/  FADD.FTZ R250, R250, R242 ;  /* 0x000000f2fafa7221 */ /* 0x000fe20000010000 */
[----:B------:R-:W-:Y:S01]  /*7db0*/  MOV R116, R162 ;  /* 0x000000a200747202 */ /* 0x000fe20000000f00 */
[----:B------:R-:W-:Y:S01]  /*7dc0*/  FADD.FTZ R245, R245, R220 ;  /* 0x000000dcf5f57221 */ /* 0x000fe20000010000 */
[----:B------:R-:W-:Y:S01]  /*7dd0*/  MOV R117, R163 ;  /* 0x000000a300757202 */ /* 0x000fe20000000f00 */
[----:B------:R-:W-:Y:S01]  /*7de0*/  HMMA.16816.F32.BF16 R12, R100, R138, R12 ;  /* 0x0000008a640c723c */ /* 0x000fe2000004180c */
[----:B------:R-:W-:Y:S01]  /*7df0*/  LOP3.LUT R251, R251, UR7, R116, 0x96, !PT ;  /* 0x00000007fbfb7c12 */ /* 0x000fe2000f8e9674 */
[----:B------:R-:W-:-:S02]  /*7e00*/  FADD.FTZ R250, R248, R250 ;  /* 0x000000faf8fa7221 */ /* 0x000fc40000010000 */
[----:B------:R-:W-:Y:S02]  /*7e10*/  FADD.FTZ R245, R246, R245 ;  /* 0x000000f5f6f57221 */ /* 0x000fe40000010000 */
[----:B------:R-:W-:Y:S02]  /*7e20*/  FADD.FTZ R249, R249, R250 ;  /* 0x000000faf9f97221 */ /* 0x000fe40000010000 */
[----:B------:R-:W-:Y:S01]  /*7e30*/  HMMA.16816.F32.BF16 R144, R104, R140, R40 ;  /* 0x0000008c6890723c */ /* 0x000fe20000041828 */
[----:B------:R-:W-:Y:S01]  /*7e40*/  LDSM.16.MT88.4 R40, [R186+0xd800] ;  /* 0x00d80000ba28783b */ /* 0x000fe20000004200 */
[----:B------:R-:W-:-:S04]  /*7e50*/  FADD.FTZ R249, R229, R249 ;  /* 0x000000f9e5f97221 */ /* 0x000fc80000010000 */
[----:B------:R-:W-:Y:S02]  /*7e60*/  FADD.FTZ R249, R230, R249 ;  /* 0x000000f9e6f97221 */ /* 0x000fe40000010000 */
[----:B------:R-:W-:Y:S01]  /*7e70*/  HMMA.16816.F32.BF16 R140, R104, R142, R44 ;  /* 0x0000008e688c723c */ /* 0x000fe2000004182c */
[----:B------:R-:W2:Y:S01]  /*7e80*/  LDSM.16.MT88.4 R44, [R184+0x11000] ;  /* 0x01100000b82c783b */ /* 0x000ea20000004200 */
[----:B------:R-:W-:-:S04]  /*7e90*/  FADD.FTZ R249, R228, R249 ;  /* 0x000000f9e4f97221 */ /* 0x000fc80000010000 */
[----:B------:R-:W-:Y:S02]  /*7ea0*/  FADD.FTZ R210, R226, R249 ;  /* 0x000000f9e2d27221 */ /* 0x000fe40000010000 */
[C---:B------:R-:W-:Y:S08]  /*7eb0*/  HMMA.16816.F32.BF16 R16, R100.reuse, R128, R16 ;  /* 0x000000806410723c */ /* 0x040ff00000041810 */
[C---:B------:R-:W-:Y:S08]  /*7ec0*/  HMMA.16816.F32.BF16 R20, R100.reuse, R130, R20 ;  /* 0x000000826414723c */ /* 0x040ff00000041814 */
[C---:B------:R-:W-:Y:S01]  /*7ed0*/  HMMA.16816.F32.BF16 R36, R100.reuse, R122, R36 ;  /* 0x0000007a6424723c */ /* 0x040fe20000041824 */
[----:B------:R-:W-:Y:S07]  /*7ee0*/  LDSM.16.MT88.4 R120, [R186+0x11000] ;  /* 0x01100000ba78783b */ /* 0x000fee0000004200 */
[----:B------:R-:W-:Y:S01]  /*7ef0*/  HMMA.16816.F32.BF16 R4, R100, R118, R4 ;  /* 0x000000766404723c */ /* 0x000fe20000041804 */
[----:B------:R-:W3:Y:S06]  /*7f00*/  LDSM.16.MT88.4 R100, [R188+0x11000] ;  /* 0x01100000bc64783b */ /* 0x000eec0000004200 */
[----:B------:R-:W-:Y:S01]  /*7f10*/  MOV R118, R168 ;  /* 0x000000a800767202 */ /* 0x000fe20000000f00 */
[----:B------:R-:W-:Y:S01]  /*7f20*/  HMMA.16816.F32.BF16 R136, R104, R132, R48 ;  /* 0x000000846888723c */ /* 0x000fe20000041830 */
[----:B------:R-:W4:Y:S01]  /*7f30*/  LDSM.16.MT88.4 R48, [R185+0x11000] ;  /* 0x01100000b930783b */ /* 0x000f220000004200 */
[----:B------:R-:W-:-:S06]  /*7f40*/  MOV R119, R169 ;  /* 0x000000a900777202 */ /* 0x000fcc0000000f00 */
[C---:B-1----:R-:W-:Y:S07]  /*7f50*/  HMMA.16816.F32.BF16 R128, R104.reuse, R124, R8 ;  /* 0x0000007c6880723c */ /* 0x042fee0000041808 */
[----:B------:R-:W-:Y:S01]  /*7f60*/  IMAD.WIDE.U32 R10, R251, -0x2daee0ad, RZ ;  /* 0xd2511f53fb0a7825 */ /* 0x000fe200078e00ff */
[----:B------:R-:W-:Y:S04]  /*7f70*/  HMMA.16816.F32.BF16 R132, R104, R134, R52 ;  /* 0x000000866884723c */ /* 0x000fe80000041834 */
[----:B------:R-:W-:-:S03]  /*7f80*/  LOP3.LUT R8, R10, 0xffff, RZ, 0xc0, !PT ;  /* 0x0000ffff0a087812 */ /* 0x000fc600078ec0ff */
[----:B------:R-:W-:Y:S01]  /*7f90*/  LOP3.LUT R54, R11, UR17, R118, 0x96, !PT ;  /* 0x000000110b367c12 */ /* 0x000fe2000f8e9676 */
[C---:B------:R-:W-:Y:S01]  /*7fa0*/  HMMA.16816.F32.BF16 R168, R104.reuse, R164, R16 ;  /* 0x000000a468a8723c */ /* 0x040fe20000041810 */
[----:B------:R-:W-:Y:S02]  /*7fb0*/  LOP3.LUT R52, R10, 0xff, RZ, 0xc0, !PT ;  /* 0x000000ff0a347812 */ /* 0x000fe400078ec0ff */
[----:B------:R-:W-:Y:S02]  /*7fc0*/  SHF.R.U32.HI R8, RZ, 0x8, R8 ;  /* 0x00000008ff087819 */ /* 0x000fe40000011608 */
[----:B------:R-:W-:Y:S02]  /*7fd0*/  SHF.R.U32.HI R53, RZ, 0x10, R10 ;  /* 0x00000010ff357819 */ /* 0x000fe4000001160a */
[----:B------:R-:W-:Y:S01]  /*7fe0*/  PRMT R52, R52, 0x5410, R8 ;  /* 0x0000541034347816 */ /* 0x000fe20000000008 */
[----:B--2---:R-:W-:Y:S01]  /*7ff0*/  HMMA.16816.F32.BF16 R116, R104, R44, R96 ;  /* 0x0000002c6874723c */ /* 0x004fe20000041860 */
[----:B------:R-:W1:Y:S01]  /*8000*/  LDSM.16.MT88.4 R96, [R188+0x11800] ;  /* 0x01180000bc60783b */ /* 0x000e620000004200 */
[----:B------:R-:W-:-:S02]  /*8010*/  LOP3.LUT R55, R53, 0xff, RZ, 0xc0, !PT ;  /* 0x000000ff35377812 */ /* 0x000fc400078ec0ff */
[----:B------:R-:W-:-:S03]  /*8020*/  HSET2.LE.AND R52, R52, R225, PT ;  /* 0x000000e134347233 */ /* 0x000fc60003803000 */
[----:B------:R-:W-:Y:S01]  /*8030*/  F2FP.BF16.PACK_AB R44, R226, R228 ;  /* 0x000000e4e22c723e */ /* 0x000fe200000010ff */
[C---:B---3--:R-:W-:Y:S01]  /*8040*/  HMMA.16816.F32.BF16 R16, R104.reuse, R100, R72 ;  /* 0x000000646810723c */ /* 0x048fe20000041848 */
[----:B------:R-:W2:Y:S07]  /*8050*/  LDSM.16.MT88.4 R72, [R186+0xf800] ;  /* 0x00f80000ba48783b */ /* 0x000eae0000004200 */
[C---:B------:R-:W-:Y:S08]  /*8060*/  HMMA.16816.F32.BF16 R160, R104.reuse, R156, R24 ;  /* 0x0000009c68a0723c */ /* 0x040ff00000041818 */
[C---:B------:R-:W-:Y:S08]  /*8070*/  HMMA.16816.F32.BF16 R152, R104.reuse, R148, R32 ;  /* 0x000000946898723c */ /* 0x040ff00000041820 */
[C---:B------:R-:W-:Y:S08]  /*8080*/  HMMA.16816.F32.BF16 R156, R104.reuse, R158, R28 ;  /* 0x0000009e689c723c */ /* 0x040ff0000004181c */
[C---:B------:R-:W-:Y:S07]  /*8090*/  HMMA.16816.F32.BF16 R32, R104.reuse, R112, R56 ;  /* 0x000000706820723c */ /* 0x040fee0000041838 */
[----:B------:R-:W-:Y:S01]  /*80a0*/  LOP3.LUT R57, R54, 0xffff, RZ, 0xc0, !PT ;  /* 0x0000ffff36397812 */ /* 0x000fe200078ec0ff */
[----:B------:R-:W-:Y:S01]  /*80b0*/  HMMA.16816.F32.BF16 R28, R104, R114, R60 ;  /* 0x00000072681c723c */ /* 0x000fe2000004183c */
[----:B------:R-:W-:-:S02]  /*80c0*/  SHF.R.U32.HI R56, RZ, 0x10, R54 ;  /* 0x00000010ff387819 */ /* 0x000fc40000011636 */
[----:B------:R-:W-:Y:S01]  /*80d0*/  F2FP.BF16.PACK_AB R112, R234, R235 ;  /* 0x000000ebea70723e */ /* 0x000fe200000010ff */
[----:B------:R-:W-:Y:S01]  /*80e0*/  FADD.FTZ R235, R235, R245 ;  /* 0x000000f5ebeb7221 */ /* 0x000fe20000010000 */
[----:B------:R-:W-:Y:S02]  /*80f0*/  LOP3.LUT R53, R56, 0xff, RZ, 0xc0, !PT ;  /* 0x000000ff38357812 */ /* 0x000fe400078ec0ff */
[----:B------:R-:W-:Y:S01]  /*8100*/  SHF.R.U32.HI R115, RZ, 0x18, R10 ;  /* 0x00000018ff737819 */ /* 0x000fe2000001160a */
[----:B------:R-:W-:Y:S01]  /*8110*/  HMMA.16816.F32.BF16 R124, R104, R126, R12 ;  /* 0x0000007e687c723c */ /* 0x000fe2000004180c */
[----:B------:R-:W-:Y:S01]  /*8120*/  F2FP.BF16.PACK_AB R113, R230, R229 ;  /* 0x000000e5e671723e */ /* 0x000fe200000010ff */
[----:B------:R-:W-:Y:S01]  /*8130*/  FADD.FTZ R235, R234, R235 ;  /* 0x000000ebeaeb7221 */ /* 0x000fe20000010000 */
[----:B------:R-:W-:Y:S02]  /*8140*/  PRMT R115, R55, 0x5410, R115 ;  /* 0x0000541037737816 */ /* 0x000fe40000000073 */
[----:B------:R-:W-:Y:S01]  /*8150*/  F2FP.BF16.PACK_AB R114, R231, R233 ;  /* 0x000000e9e772723e */ /* 0x000fe200000010ff */
[----:B------:R-:W-:-:S02]  /*8160*/  FADD.FTZ R235, R233, R235 ;  /* 0x000000ebe9eb7221 */ /* 0x000fc40000010000 */
[----:B------:R-:W-:Y:S01]  /*8170*/  HMMA.16816.F32.BF16 R12, R104, R102, R76 ;  /* 0x00000066680c723c */ /* 0x000fe2000004184c */
[----:B------:R-:W-:Y:S01]  /*8180*/  HSET2.LE.AND R115, R115, R225, PT ;  /* 0x000000e173737233 */ /* 0x000fe20003803000 */
[----:B------:R-:W-:Y:S01]  /*8190*/  LOP3.LUT R114, R52, R114, RZ, 0xc0, !PT ;  /* 0x0000007234727212 */ /* 0x000fe200078ec0ff */
[----:B------:R-:W-:-:S03]  /*81a0*/  FADD.FTZ R211, R231, R235 ;  /* 0x000000ebe7d37221 */ /* 0x000fc60000010000 */
[----:B------:R-:W-:Y:S02]  /*81b0*/  LOP3.LUT R115, R115, R44, RZ, 0xc0, !PT ;  /* 0x0000002c73737212 */ /* 0x000fe400078ec0ff */
[C---:B----4-:R-:W-:Y:S01]  /*81c0*/  HMMA.16816.F32.BF16 R8, R104.reuse, R48, R88 ;  /* 0x000000306808723c */ /* 0x050fe20000041858 */
[----:B------:R-:W-:Y:S06]  /*81d0*/  LDSM.16.MT88.4 R88, [R184+0xf800] ;  /* 0x00f80000b858783b */ /* 0x000fec0000004200 */
[----:B------:R-:W-:Y:S01]  /*81e0*/  LOP3.LUT R48, R54, 0xff, RZ, 0xc0, !PT ;  /* 0x000000ff36307812 */ /* 0x000fe200078ec0ff */
[----:B------:R-:W-:Y:S01]  /*81f0*/  HMMA.16816.F32.BF16 R164, R104, R166, R20 ;  /* 0x000000a668a4723c */ /* 0x000fe20000041814 */
[----:B------:R-:W-:-:S02]  /*8200*/  SHF.R.U32.HI R49, RZ, 0x18, R54 ;  /* 0x00000018ff317819 */ /* 0x000fc40000011636 */
[----:B------:R-:W-:Y:S02]  /*8210*/  SHF.R.U32.HI R54, RZ, 0x8, R57 ;  /* 0x00000008ff367819 */ /* 0x000fe40000011639 */
[----:B------:R-:W-:Y:S01]  /*8220*/  PRMT R53, R53, 0x5410, R49 ;  /* 0x0000541035357816 */ /* 0x000fe20000000031 */
[----:B------:R-:W-:Y:S01]  /*8230*/  LDSM.16.MT88.4 R56, [R184+0xd800] ;  /* 0x00d80000b838783b */ /* 0x000fe20000004200 */
[----:B------:R-:W-:Y:S01]  /*8240*/  PRMT R54, R48, 0x5410, R54 ;  /* 0x0000541030367816 */ /* 0x000fe20000000036 */
[----:B------:R-:W-:Y:S02]  /*8250*/  HMMA.16816.F32.BF16 R24, R104, R108, R64 ;  /* 0x0000006c6818723c */ /* 0x000fe40000041840 */
[--C-:B------:R-:W-:Y:S01]  /*8260*/  HSET2.LE.AND R53, R53, R225.reuse, PT ;  /* 0x000000e135357233 */ /* 0x100fe20003803000 */
[----:B------:R-:W-:Y:S01]  /*8270*/  LDSM.16.MT88.4 R64, [R188+0xf800] ;  /* 0x00f80000bc40783b */ /* 0x000fe20000004200 */
[----:B------:R-:W-:-:S03]  /*8280*/  HSET2.LE.AND R54, R54, R225, PT ;  /* 0x000000e136367233 */ /* 0x000fc60003803000 */
[----:B------:R-:W-:Y:S01]  /*8290*/  LOP3.LUT R113, R53, R113, RZ, 0xc0, !PT ;  /* 0x0000007135717212 */ /* 0x000fe200078ec0ff */
[----:B------:R-:W-:Y:S01]  /*82a0*/  HMMA.16816.F32.BF16 R20, R104, R110, R68 ;  /* 0x0000006e6814723c */ /* 0x000fe20000041844 */
[----:B------:R-:W-:-:S07]  /*82b0*/  LOP3.LUT R112, R54, R112, RZ, 0xc0, !PT ;  /* 0x0000007036707212 */ /* 0x000fce00078ec0ff */
[C---:B------:R-:W-:Y:S01]  /*82c0*/  HMMA.16816.F32.BF16 R148, R104.reuse, R150, R36 ;  /* 0x000000966894723c */ /* 0x040fe20000041824 */
[----:B------:R-:W3:Y:S07]  /*82d0*/  LDSM.16.MT88.4 R36, [R188+0xd800] ;  /* 0x00d80000bc24783b */ /* 0x000eee0000004200 */
[C---:B------:R-:W-:Y:S01]  /*82e0*/  HMMA.16816.F32.BF16 R100, R104.reuse, R120, R80 ;  /* 0x000000786864723c */ /* 0x040fe20000041850 */
[----:B------:R-:W-:Y:S07]  /*82f0*/  LDSM.16.MT88.4 R80, [R185+0xf800] ;  /* 0x00f80000b950783b */ /* 0x000fee0000004200 */
[C---:B------:R-:W-:Y:S01]  /*8300*/  HMMA.16816.F32.BF16 R108, R104.reuse, R50, R92 ;  /* 0x00000032686c723c */ /* 0x040fe2000004185c */
[----:B------:R-:W4:Y:S07]  /*8310*/  LDSM.16.MT88.4 R48, [R185+0xd800] ;  /* 0x00d80000b930783b */ /* 0x000f2e0000004200 */
[C---:B------:R-:W-:Y:S08]  /*8320*/  HMMA.16816.F32.BF16 R120, R104.reuse, R122, R84 ;  /* 0x0000007a6878723c */ /* 0x040ff00000041854 */
[----:B------:R-:W-:Y:S01]  /*8330*/  HMMA.16816.F32.BF16 R4, R104, R46, R4 ;  /* 0x0000002e6804723c */ /* 0x000fe20000041804 */
[----:B------:R-:W5:Y:S07]  /*8340*/  LDSM.16.MT88.4 R104, [R186+0x11800] ;  /* 0x01180000ba68783b */ /* 0x000f6e0000004200 */
[C---:B-1----:R-:W-:Y:S08]  /*8350*/  HMMA.16816.F32.BF16 R92, R112.reuse, R96, R16 ;  /* 0x00000060705c723c */ /* 0x042ff00000041810 */
[C---:B--2---:R-:W-:Y:S01]  /*8360*/  HMMA.16816.F32.BF16 R68, R112.reuse, R72, R136 ;  /* 0x000000487044723c */ /* 0x044fe20000041888 */
[----:B------:R-:W1:Y:S07]  /*8370*/  LDSM.16.MT88.4 R136, [R185+0x11800] ;  /* 0x01180000b988783b */ /* 0x000e6e0000004200 */
[C---:B------:R-:W-:Y:S01]  /*8380*/  HMMA.16816.F32.BF16 R96, R112.reuse, R98, R12 ;  /* 0x000000627060723c */ /* 0x040fe2000004180c */
[----:B------:R-:W2:Y:S07]  /*8390*/  LDSM.16.MT88.4 R12, [R184+0x11800] ;  /* 0x01180000b80c783b */ /* 0x000eae0000004200 */
[C---:B---3--:R-:W-:Y:S08]  /*83a0*/  HMMA.16816.F32.BF16 R128, R112.reuse, R36, R128 ;  /* 0x000000247080723c */ /* 0x048ff00000041880 */
[C---:B------:R-:W-:Y:S08]  /*83b0*/  HMMA.16816.F32.BF16 R124, R112.reuse, R38, R124 ;  /* 0x00000026707c723c */ /* 0x040ff0000004187c */
[C---:B------:R-:W-:Y:S08]  /*83c0*/  HMMA.16816.F32.BF16 R36, R112.reuse, R40, R168 ;  /* 0x000000287024723c */ /* 0x040ff000000418a8 */
[C---:B----4-:R-:W-:Y:S08]  /*83d0*/  HMMA.16816.F32.BF16 R44, R112.reuse, R48, R160 ;  /* 0x00000030702c723c */ /* 0x050ff000000418a0 */
        /* <DEDUP_REMOVED lines=17> */
[C---:B--2---:R-:W-:Y:S08]  /*84f0*/  HMMA.16816.F32.BF16 R116, R112.reuse, R12, R116 ;  /* 0x0000000c7074723c */ /* 0x044ff00000041874 */
[----:B------:R-:W-:Y:S01]  /*8500*/  HMMA.16816.F32.BF16 R112, R112, R14, R4 ;  /* 0x0000000e7070723c */ /* 0x000fe20000041804 */
[----:B------:R-:W-:Y:S11]  /*8510*/  @P0 BRA `(.L_x_340) ;  /* 0x0000001000000947 */ /* 0x000ff60003800000 */
.L_x_338:
[----:B------:R-:W-:-:S12]  /*8520*/  UIADD3 UR21, UR26, -0x1, URZ ;  /* 0xffffffff1a157890 */ /* 0x000fd8000fffe03f */
.L_x_340:
[----:B------:R-:W-:-:S13]  /*8530*/  ISETP.LE.AND P0, PT, RZ, UR21, PT ;  /* 0x00000015ff007c0c */ /* 0x000fda000bf03270 */
[----:B------:R-:W-:Y:S05]  /*8540*/  @!P0 BRA `(.L_x_341) ;  /* 0x0000323000008947 */ /* 0x000fea0003800000 */
[----:B------:R-:W1:Y:S01]  /*8550*/  LDC.U8 R205, c[0x0][0x2d8] ;  /* 0x0000b600ffcd7b82 */ /* 0x000e620000000000 */
[----:B------:R-:W-:Y:S01]  /*8560*/  IMAD.WIDE.U32 R214, R217, -0x326172a9, RZ ;  /* 0xcd9e8d57d9d67825 */ /* 0x000fe200078e00ff */
[----:B------:R-:W-:Y:S01]  /*8570*/  UMOV UR29, 0x5 ;  /* 0x00000005001d7882 */ /* 0x000fe20000000000 */
[----:B------:R-:W-:Y:S01]  /*8580*/  MOV R0, R3 ;  /* 0x0000000300007202 */ /* 0x000fe20000000f00 */
[----:B------:R-:W-:Y:S01]  /*8590*/  ULDC.64 UR4, c[0x0][0x198] ;  /* 0x0000660000047ab9 */ /* 0x000fe20000000a00 */
[----:B------:R-:W-:Y:S01]  /*85a0*/  MOV R2, R132 ;  /* 0x0000008400027202 */ /* 0x000fe20000000f00 */
[----:B------:R-:W-:Y:S01]  /*85b0*/  USHF.L.U64.HI UR26, UR4, UR29, UR5 ;  /* 0x0000001d041a7299 */ /* 0x000fe20008010205 */
[----:B------:R-:W-:Y:S01]  /*85c0*/  LOP3.LUT R212, R215, R216, RZ, 0x3c, !PT ;  /* 0x000000d8d7d47212 */ /* 0x000fe200078e3cff */
[----:B------:R-:W-:Y:S01]  /*85d0*/  IMAD.WIDE.U32 R216, R200, -0x2daee0ad, RZ ;  /* 0xd2511f53c8d87825 */ /* 0x000fe200078e00ff */
[----:B------:R-:W-:Y:S01]  /*85e0*/  USHF.L.U32 UR27, UR4, 0x5, URZ ;  /* 0x00000005041b7899 */ /* 0x000fe2000800063f */
[----:B------:R-:W-:Y:S01]  /*85f0*/  MOV R200, R218 ;  /* 0x000000da00c87202 */ /* 0x000fe20000000f00 */
[----:B------:R-:W-:Y:S01]  /*8600*/  UMOV UR30, 0x6 ;  /* 0x00000006001e7882 */ /* 0x000fe20000000000 */
[----:B------:R-:W-:Y:S01]  /*8610*/  IMAD.WIDE.U32 R212, R212, -0x2daee0ad, RZ ;  /* 0xd2511f53d4d47825 */ /* 0x000fe200078e00ff */
[----:B------:R-:W-:-:S02]  /*8620*/  ULDC.64 UR4, c[0x0][0x1a0] ;  /* 0x0000680000047ab9 */ /* 0x000fc40000000a00 */
[----:B------:R-:W-:Y:S02]  /*8630*/  USHF.L.U64.HI UR29, UR4, UR29, UR5 ;  /* 0x0000001d041d7299 */ /* 0x000fe40008010205 */
[----:B------:R-:W-:Y:S02]  /*8640*/  USHF.L.U32 UR28, UR4, 0x5, URZ ;  /* 0x00000005041c7899 */ /* 0x000fe4000800063f */
[----:B------:R-:W-:Y:S02]  /*8650*/  USHF.L.U64.HI UR30, UR4, UR30, UR5 ;  /* 0x0000001e041e7299 */ /* 0x000fe40008010205 */
[----:B------:R-:W-:Y:S01]  /*8660*/  USHF.L.U32 UR32, UR4, 0x6, URZ ;  /* 0x0000000604207899 */ /* 0x000fe2000800063f */
[----:B-1----:R-:W-:Y:S01]  /*8670*/  PRMT R205, R205, 0x7054, R205 ;  /* 0x00007054cdcd7816 */ /* 0x002fe200000000cd */
[----:B------:R-:W-:Y:S05]  /*8680*/  BRA `(.L_x_342) ;  /* 0x0000025000007947 */ /* 0x000fea0003800000 */
.L_x_344:
        /* <DEDUP_REMOVED lines=11> */
[C---:B------:R-:W-:Y:S04]  /*8740*/  LEA R134, P2, R133.reuse, c[0x0][0x168], 0x1 ;  /* 0x00005a0085867a11 */ /* 0x040fe800078408ff */
[----:B------:R-:W-:Y:S02]  /*8750*/  LEA.HI.X R3, R132, R203, R3, 0x6, P1 ;  /* 0x000000cb84037211 */ /* 0x000fe400008f3403 */
[----:B------:R-:W-:Y:S02]  /*8760*/  IADD3 R132, P1, R134, UR27, RZ ;  /* 0x0000001b86847c10 */ /* 0x000fe4000ff3e0ff */
[----:B------:R-:W-:Y:S02]  /*8770*/  LEA.HI.X R135, R133, c[0x0][0x16c], R3, 0x1, P2 ;  /* 0x00005b0085877a11 */ /* 0x000fe400010f0c03 */
[----:B------:R-:W-:Y:S02]  /*8780*/  IADD3 R138, P2, R132, UR27, RZ ;  /* 0x0000001b848a7c10 */ /* 0x000fe4000ff5e0ff */
        /* <DEDUP_REMOVED lines=19> */
[----:B------:R-:W0:Y:S01]  /*88c0*/  LDGDEPBAR ;  /* 0x00000000000079af */ /* 0x000e220000000000 */
[----:B------:R-:W-:-:S05]  /*88d0*/  BRA `(.L_x_343) ;  /* 0x00000c0000007947 */ /* 0x000fca0003800000 */
.L_x_342:
[----:B------:R-:W-:Y:S04]  /*88e0*/  DEPBAR.LE SB0, 0x0 ;  /* 0x000080000000791a */ /* 0x000fe80000000000 */
[----:B------:R-:W-:Y:S01]  /*88f0*/  BAR.SYNC.DEFER_BLOCKING 0x0 ;  /* 0x0000000000007b1d */ /* 0x000fe20000010000 */
[----:B------:R-:W-:Y:S01]  /*8900*/  USHF.R.S32.HI UR5, URZ, 0x1f, UR21 ;  /* 0x0000001f3f057899 */ /* 0x000fe20008011415 */
[----:B------:R-:W-:Y:S01]  /*8910*/  IMAD.U32 R3, RZ, RZ, UR32 ;  /* 0x00000020ff037e24 */ /* 0x000fe2000f8e00ff */
[----:B------:R-:W-:Y:S03]  /*8920*/  UIMAD UR4, UR30, UR21, URZ ;  /* 0x000000151e0472a4 */ /* 0x000fe6000f8e023f */
[----:B------:R-:W-:Y:S01]  /*8930*/  IMAD.WIDE.U32 R6, R3, UR21, R200 ;  /* 0x0000001503067c25 */ /* 0x000fe2000f8e00c8 */
[----:B------:R-:W-:Y:S04]  /*8940*/  UIMAD UR4, UR5, UR32, UR4 ;  /* 0x00000020050472a4 */ /* 0x000fe8000f8e0204 */
[C---:B------:R-:W-:Y:S02]  /*8950*/  LEA R4, P0, R6.reuse, c[0x0][0x170], 0x1 ;  /* 0x00005c0006047a11 */ /* 0x040fe400078008ff */
[----:B------:R-:W-:Y:S04]  /*8960*/  IADD3 R3, R7, UR4, RZ ;  /* 0x0000000407037c10 */ /* 0x000fe8000fffe0ff */
[----:B------:R-:W-:Y:S02]  /*8970*/  LEA.HI.X R5, R6, c[0x0][0x174], R3, 0x1, P0 ;  /* 0x00005d0006057a11 */ /* 0x000fe400000f0c03 */
[----:B------:R-:W-:Y:S04]  /*8980*/  IADD3 R10, P0, R4, UR28, RZ ;  /* 0x0000001c040a7c10 */ /* 0x000fe8000ff1e0ff */
[----:B------:R-:W-:Y:S01]  /*8990*/  IADD3.X R11, R5, UR29, RZ, P0, !PT ;  /* 0x0000001d050b7c10 */ /* 0x000fe200087fe4ff */
[----:B------:R-:W-:Y:S01]  /*89a0*/  @!PT LDS RZ, [RZ] ;  /* 0x00000000fffff984 */ /* 0x000fe20000000800 */
[----:B------:R-:W-:Y:S01]  /*89b0*/  @!PT LDS RZ, [RZ] ;  /* 0x00000000fffff984 */ /* 0x000fe20000000800 */
[----:B------:R-:W-:Y:S01]  /*89c0*/  @!PT LDS RZ, [RZ] ;  /* 0x00000000fffff984 */ /* 0x000fe20000000800 */
[----:B------:R1:W-:Y:S01]  /*89d0*/  LDGSTS.E.BYPASS.LTC128B.128 [R197+0xc000], [R4.64] ;  /* 0x0c00000004c57fae */ /* 0x0003e2000b901d56 */
[----:B------:R-:W-:Y:S03]  /*89e0*/  IADD3 R8, P0, R10, UR28, RZ ;  /* 0x0000001c0a087c10 */ /* 0x000fe6000ff1e0ff */
[----:B------:R1:W-:Y:S01]  /*89f0*/  LDGSTS.E.BYPASS.LTC128B.128 [R197+0xe000], [R4.64+0x80] ;  /* 0x0e00008004c57fae */ /* 0x0003e2000b901d56 */
[----:B------:R-:W-:Y:S02]  /*8a00*/  IADD3.X R9, R11, UR29, RZ, P0, !PT ;  /* 0x0000001d0b097c10 */ /* 0x000fe400087fe4ff */
[----:B------:R-:W-:Y:S01]  /*8a10*/  IADD3 R6, P0, R8, UR28, RZ ;  /* 0x0000001c08067c10 */ /* 0x000fe2000ff1e0ff */
[----:B------:R1:W-:Y:S03]  /*8a20*/  LDGSTS.E.BYPASS.LTC128B.128 [R197+0x10000], [R4.64+0x100] ;  /* 0x1000010004c57fae */ /* 0x0003e6000b901d56 */
[----:B------:R-:W-:Y:S01]  /*8a30*/  IADD3.X R7, R9, UR29, RZ, P0, !PT ;  /* 0x0000001d09077c10 */ /* 0x000fe200087fe4ff */
[----:B------:R2:W-:Y:S01]  /*8a40*/  LDGSTS.E.BYPASS.LTC128B.128 [R197+0xc800], [R10.64] ;  /* 0x0c8000000ac57fae */ /* 0x0005e2000b901d56 */
[----:B------:R-:W-:Y:S03]  /*8a50*/  ISETP.LT.AND P0, PT, RZ, UR21, PT ;  /* 0x00000015ff007c0c */ /* 0x000fe6000bf01270 */
        /* <DEDUP_REMOVED lines=9> */
[----:B------:R-:W-:Y:S04]  /*8af0*/  LDSM.16.M88.4 R16, [R193+0x6800] ;  /* 0x00680000c110783b */ /* 0x000fe80000000200 */
[----:B------:R-:W-:Y:S04]  /*8b00*/  LDSM.16.M88.4 R24, [R193+0x7000] ;  /* 0x00700000c118783b */ /* 0x000fe80000000200 */
[----:B--2---:R-:W1:Y:S04]  /*8b10*/  LDSM.16.M88.4 R8, [R193+0x6000] ;  /* 0x00600000c108783b */ /* 0x004e680000000200 */
[----:B------:R-:W0:Y:S04]  /*8b20*/  LDGDEPBAR ;  /* 0x00000000000079af */ /* 0x000e280000000000 */
[----:B------:R-:W2:Y:S04]  /*8b30*/  LDSM.16.M88.4 R132, [R193+0x7800] ;  /* 0x00780000c184783b */ /* 0x000ea80000000200 */
[----:B------:R-:W-:Y:S04]  /*8b40*/  LDSM.16.M88.4 R136, [R192] ;  /* 0x00000000c088783b */ /* 0x000fe80000000200 */
[----:B------:R-:W3:Y:S04]  /*8b50*/  LDSM.16.M88.4 R140, [R191] ;  /* 0x00000000bf8c783b */ /* 0x000ee80000000200 */
[----:B------:R-:W4:Y:S04]  /*8b60*/  LDSM.16.M88.4 R144, [R183] ;  /* 0x00000000b790783b */ /* 0x000f280000000200 */
[----:B------:R-:W5:Y:S04]  /*8b70*/  LDSM.16.M88.4 R148, [R182] ;  /* 0x00000000b694783b */ /* 0x000f680000000200 */
[----:B------:R-:W2:Y:S04]  /*8b80*/  LDSM.16.M88.4 R152, [R181] ;  /* 0x00000000b598783b */ /* 0x000ea80000000200 */
[----:B------:R-:W-:Y:S04]  /*8b90*/  LDSM.16.M88.4 R156, [R190] ;  /* 0x00000000be9c783b */ /* 0x000fe80000000200 */
[----:B------:R-:W2:Y:S01]  /*8ba0*/  LDSM.16.M88.4 R160, [R187+0x6000] ;  /* 0x00600000bba0783b */ /* 0x000ea20000000200 */
[C---:B-1----:R-:W-:Y:S03]  /*8bb0*/  HMMA.16816.F32.BF16 R4, R32.reuse, R8, RZ ;  /* 0x000000082004723c */ /* 0x042fe600000418ff */
[----:B------:R-:W1:Y:S04]  /*8bc0*/  LDSM.16.M88.4 R164, [R187+0x6800] ;  /* 0x00680000bba4783b */ /* 0x000e680000000200 */
[----:B------:R-:W-:Y:S01]  /*8bd0*/  LDSM.16.M88.4 R168, [R187+0x7800] ;  /* 0x00780000bba8783b */ /* 0x000fe20000000200 */
[C---:B------:R-:W-:Y:S08]  /*8be0*/  HMMA.16816.F32.BF16 R8, R32.reuse, R10, RZ ;  /* 0x0000000a2008723c */ /* 0x040ff000000418ff */
[C---:B------:R-:W-:Y:S08]  /*8bf0*/  HMMA.16816.F32.BF16 R12, R32.reuse, R16, RZ ;  /* 0x00000010200c723c */ /* 0x040ff000000418ff */
[C---:B------:R-:W-:Y:S08]  /*8c00*/  HMMA.16816.F32.BF16 R16, R32.reuse, R18, RZ ;  /* 0x000000122010723c */ /* 0x040ff000000418ff */
[C---:B------:R-:W-:Y:S08]  /*8c10*/  HMMA.16816.F32.BF16 R20, R32.reuse, R24, RZ ;  /* 0x000000182014723c */ /* 0x040ff000000418ff */
[C---:B------:R-:W-:Y:S08]  /*8c20*/  HMMA.16816.F32.BF16 R24, R32.reuse, R26, RZ ;  /* 0x0000001a2018723c */ /* 0x040ff000000418ff */
[C---:B--2---:R-:W-:Y:S08]  /*8c30*/  HMMA.16816.F32.BF16 R28, R32.reuse, R132, RZ ;  /* 0x00000084201c723c */ /* 0x044ff000000418ff */
[----:B------:R-:W-:Y:S01]  /*8c40*/  HMMA.16816.F32.BF16 R32, R32, R134, RZ ;  /* 0x000000862020723c */ /* 0x000fe200000418ff */
[----:B------:R-:W2:Y:S07]  /*8c50*/  LDSM.16.M88.4 R132, [R187+0x7000] ;  /* 0x00700000bb84783b */ /* 0x000eae0000000200 */
[C---:B---3--:R-:W-:Y:S08]  /*8c60*/  HMMA.16816.F32.BF16 R4, R136.reuse, R140, R4 ;  /* 0x0000008c8804723c */ /* 0x048ff00000041804 */
[C---:B------:R-:W-:Y:S01]  /*8c70*/  HMMA.16816.F32.BF16 R8, R136.reuse, R142, R8 ;  /* 0x0000008e8808723c */ /* 0x040fe20000041808 */
[----:B------:R-:W-:Y:S07]  /*8c80*/  LDSM.16.M88.4 R140, [R189] ;  /* 0x00000000bd8c783b */ /* 0x000fee0000000200 */
[C---:B----4-:R-:W-:Y:S08]  /*8c90*/  HMMA.16816.F32.BF16 R12, R136.reuse, R144, R12 ;  /* 0x00000090880c723c */ /* 0x050ff0000004180c */
[C---:B------:R-:W-:Y:S01]  /*8ca0*/  HMMA.16816.F32.BF16 R16, R136.reuse, R146, R16 ;  /* 0x000000928810723c */ /* 0x040fe20000041810 */
[----:B------:R-:W3:Y:S07]  /*8cb0*/  LDSM.16.M88.4 R144, [R180] ;  /* 0x00000000b490783b */ /* 0x000eee0000000200 */
[C---:B-----5:R-:W-:Y:S08]  /*8cc0*/  HMMA.16816.F32.BF16 R20, R136.reuse, R148, R20 ;  /* 0x000000948814723c */ /* 0x060ff00000041814 */
[C---:B------:R-:W-:Y:S01]  /*8cd0*/  HMMA.16816.F32.BF16 R24, R136.reuse, R150, R24 ;  /* 0x000000968818723c */ /* 0x040fe20000041818 */
[----:B------:R-:W4:Y:S07]  /*8ce0*/  LDSM.16.M88.4 R148, [R180+0x800] ;  /* 0x00080000b494783b */ /* 0x000f2e0000000200 */
        /* <DEDUP_REMOVED lines=127> */
.L_x_343:
[----:B-1----:R-:W-:Y:S01]  /*94e0*/  FMNMX.FTZ R132, R4, R2, !PT ;  /* 0x0000000204847209 */ /* 0x002fe20007810000 */
[----:B------:R-:W-:Y:S01]  /*94f0*/  USHF.L.U32 UR4, UR21, 0x1, URZ ;  /* 0x0000000115047899 */ /* 0x000fe2000800063f */
[----:B------:R-:W-:Y:S01]  /*9500*/  FMNMX.FTZ R3, R6, R0, !PT ;  /* 0x0000000006037209 */ /* 0x000fe20007810000 */
[----:B------:R-:W-:Y:S01]  /*9510*/  LDSM.16.MT88.4 R140, [R188+0xc000] ;  /* 0x00c00000bc8c783b */ /* 0x000fe20000004200 */
[----:B------:R-:W-:Y:S01]  /*9520*/  FMNMX.FTZ R132, R5, R132, !PT ;  /* 0x0000008405847209 */ /* 0x000fe20007810000 */
[----:B------:R-:W-:Y:S01]  /*9530*/  UIADD3 UR21, UR21, -0x1, URZ ;  /* 0xffffffff15157890 */ /* 0x000fe2000fffe03f */
        /* <DEDUP_REMOVED lines=246> */
[----:B------:R-:W-:Y:S01]  /*a4a0*/  FFMA.FTZ R218, R12, c[0x0][0x23c], -R167 ;  /* 0x00008f000cda7a23 */ /* 0x000fe200000108a7 */
        /* <DEDUP_REMOVED lines=22> */
[----:B------:R-:W-:Y:S01]  /*a610*/  FMUL.FTZ R110, R0, R110 ;  /* 0x0000006e006e7220 */ /* 0x000fe20000410000 */
        /* <DEDUP_REMOVED lines=26> */
[--C-:B------:R-:W-:Y:S02]  /*a7c0*/  FFMA.FTZ R224, R22, c[0x0][0x23c], -R166.reuse ;  /* 0x00008f0016e07a23 */ /* 0x100fe400000108a6 */
[----:B------:R-:W-:Y:S01]  /*a7d0*/  FFMA.FTZ R225, R23, c[0x0][0x23c], -R166 ;  /* 0x00008f0017e17a23 */ /* 0x000fe200000108a6 */
[----:B------:R-:W-:Y:S01]  /*a7e0*/  LOP3.LUT R116, R116, R121, RZ, 0xc0, !PT ;  /* 0x0000007974747212 */ /* 0x000fe200078ec0ff */
[----:B------:R-:W-:Y:S01]  /*a7f0*/  FFMA.FTZ R162, R2, R211, R162 ;  /* 0x000000d302a27223 */ /* 0x000fe200000100a2 */
[----:B--2---:R-:W-:Y:S01]  /*a800*/  F2FP.BF16.PACK_AB R120, R221, R220 ;  /* 0x000000dcdd78723e */ /* 0x004fe200000010ff */
[----:B------:R-:W1:Y:S02]  /*a810*/  MUFU.EX2 R224, R224 ;  /* 0x000000e000e07308 */ /* 0x000e640000000800 */
[----:B------:R-:W-:Y:S01]  /*a820*/  MOV R2, R132 ;  /* 0x0000008400027202 */ /* 0x000fe20000000f00 */
[----:B------:R-:W-:Y:S01]  /*a830*/  FFMA.FTZ R164, R0, R210, R164 ;  /* 0x000000d200a47223 */ /* 0x000fe200000100a4 */
[----:B------:R-:W-:Y:S01]  /*a840*/  LOP3.LUT R117, R117, R120, RZ, 0xc0, !PT ;  /* 0x0000007875757212 */ /* 0x000fe200078ec0ff */
[----:B------:R-:W-:Y:S01]  /*a850*/  FADD.FTZ R162, R163, R162 ;  /* 0x000000a2a3a27221 */ /* 0x000fe20000010000 */
[----:B------:R-:W2:Y:S01]  /*a860*/  LDSM.16.MT88.4 R120, [R184+0xe800] ;  /* 0x00e80000b878783b */ /* 0x000ea20000004200 */
[----:B------:R-:W-:Y:S01]  /*a870*/  MOV R0, R3 ;  /* 0x0000000300007202 */ /* 0x000fe20000000f00 */
[----:B------:R-:W-:Y:S01]  /*a880*/  FADD.FTZ R164, R165, R164 ;  /* 0x000000a4a5a47221 */ /* 0x000fe20000010000 */
[----:B---3--:R-:W-:Y:S01]  /*a890*/  F2FP.BF16.PACK_AB R133, R171, R170 ;  /* 0x000000aaab85723e */ /* 0x008fe200000010ff */
[----:B------:R-:W-:Y:S01]  /*a8a0*/  MUFU.EX2 R225, R225 ;  /* 0x000000e100e17308 */ /* 0x000fe20000000800 */
[----:B------:R-:W-:Y:S02]  /*a8b0*/  FADD.FTZ R162, R134, R162 ;  /* 0x000000a286a27221 */ /* 0x000fe40000010000 */
        /* <DEDUP_REMOVED lines=16> */
[----:B------:R-:W-:Y:S02]  /*a9c0*/  FADD.FTZ R169, R169, R219 ;  /* 0x000000dba9a97221 */ /* 0x000fe40000010000 */
[----:B------:R-:W-:Y:S02]  /*a9d0*/  FADD.FTZ R171, R171, R221 ;  /* 0x000000ddabab7221 */ /* 0x000fe40000010000 */
[C---:B------:R-:W-:Y:S04]  /*a9e0*/  HMMA.16816.F32.BF16 R44, R116.reuse, R140, R44 ;  /* 0x0000008c742c723c */ /* 0x040fe8000004182c */
[----:B-1----:R-:W-:Y:S04]  /*a9f0*/  FADD.FTZ R171, R224, R171 ;  /* 0x000000abe0ab7221 */ /* 0x002fe80000010000 */
        /* <DEDUP_REMOVED lines=24> */
[----:B------:R-:W-:Y:S01]  /*ab80*/  LOP3.LUT R136, R223, UR13, R136, 0x96, !PT ;  /* 0x0000000ddf887c12 */ /* 0x000fe2000f8e9688 */
[--C-:B------:R-:W-:Y:S01]  /*ab90*/  FFMA.FTZ R223, R21, c[0x0][0x23c], -R167.reuse ;  /* 0x00008f0015df7a23 */ /* 0x100fe200000108a7 */
        /* <DEDUP_REMOVED lines=9> */
[----:B------:R-:W-:Y:S01]  /*ac30*/  IMAD.WIDE.U32 R24, R24, -0x326172a9, RZ ;  /* 0xcd9e8d5718187825 */ /* 0x000fe200078e00ff */
[----:B------:R-:W-:Y:S03]  /*ac40*/  MUFU.EX2 R223, R223 ;  /* 0x000000df00df7308 */ /* 0x000fe60000000800 */
[----:B------:R-:W-:Y:S01]  /*ac50*/  IMAD.WIDE.U32 R228, R228, -0x326172a9, RZ ;  /* 0xcd9e8d57e4e47825 */ /* 0x000fe200078e00ff */
[C---:B------:R-:W-:Y:S01]  /*ac60*/  HMMA.16816.F32.BF16 R16, R116.reuse, R130, R16 ;  /* 0x000000827410723c */ /* 0x040fe20000041810 */
[----:B------:R-:W-:Y:S02]  /*ac70*/  LDSM.16.MT88.4 R128, [R186+0xd000] ;  /* 0x00d00000ba80783b */ /* 0x000fe40000004200 */
[----:B------:R-:W-:Y:S02]  /*ac80*/  LOP3.LUT R222, R25, UR11, R222, 0x96, !PT ;  /* 0x0000000b19de7c12 */ /* 0x000fe4000f8e96de */
[----:B------:R-:W-:Y:S03]  /*ac90*/  LOP3.LUT R226, R229, UR9, R24, 0x96, !PT ;  /* 0x00000009e5e27c12 */ /* 0x000fe6000f8e9618 */
[C---:B--2---:R-:W-:Y:S04]  /*aca0*/  HMMA.16816.F32.BF16 R104, R116.reuse, R120, R104 ;  /* 0x000000787468723c */ /* 0x044fe80000041868 */
        /* <DEDUP_REMOVED lines=8> */
[----:B------:R-:W1:Y:S01]  /*ad30*/  MUFU.EX2 R222, R222 ;  /* 0x000000de00de7308 */ /* 0x000e620000000800 */
[----:B------:R-:W2:Y:S01]  /*ad40*/  LDSM.16.MT88.4 R24, [R184+0x10800] ;  /* 0x01080000b818783b */ /* 0x000ea20000004200 */
[----:B------:R-:W-:Y:S01]  /*ad50*/  IMAD.WIDE.U32 R124, R20, -0x326172a9, RZ ;  /* 0xcd9e8d57147c7825 */ /* 0x000fe200078e00ff */
[----:B------:R-:W-:Y:S04]  /*ad60*/  LOP3.LUT R228, R231, UR7, R228, 0x96, !PT ;  /* 0x00000007e7e47c12 */ /* 0x000fe8000f8e96e4 */
[----:B------:R-:W-:Y:S01]  /*ad70*/  LOP3.LUT R20, R125, UR16, R230, 0x96, !PT ;  /* 0x000000107d147c12 */ /* 0x000fe2000f8e96e6 */
[----:B------:R-:W-:Y:S01]  /*ad80*/  IMAD.WIDE.U32 R228, R228, -0x2daee0ad, RZ ;  /* 0xd2511f53e4e47825 */ /* 0x000fe200078e00ff */
[C---:B------:R-:W-:Y:S02]  /*ad90*/  LOP3.LUT R133, R124.reuse, 0xffff, RZ, 0xc0, !PT ;  /* 0x0000ffff7c857812 */ /* 0x040fe400078ec0ff */
[--C-:B------:R-:W-:Y:S02]  /*ada0*/  SHF.R.U32.HI R140, RZ, 0x10, R124.reuse ;  /* 0x00000010ff8c7819 */ /* 0x100fe4000001167c */
[----:B------:R-:W-:Y:S02]  /*adb0*/  LOP3.LUT R22, R124, 0xff, RZ, 0xc0, !PT ;  /* 0x000000ff7c167812 */ /* 0x000fe400078ec0ff */
[----:B------:R-:W-:Y:S02]  /*adc0*/  SHF.R.U32.HI R21, RZ, 0x18, R124 ;  /* 0x00000018ff157819 */ /* 0x000fe4000001167c */
[----:B------:R-:W3:Y:S01]  /*add0*/  LDSM.16.MT88.4 R124, [R188+0xd000] ;  /* 0x00d00000bc7c783b */ /* 0x000ee20000004200 */
[----:B------:R-:W-:Y:S02]  /*ade0*/  LOP3.LUT R121, R20, 0xffff, RZ, 0xc0, !PT ;  /* 0x0000ffff14797812 */ /* 0x000fe400078ec0ff */
[----:B------:R-:W-:Y:S02]  /*adf0*/  SHF.R.U32.HI R133, RZ, 0x8, R133 ;  /* 0x00000008ff857819 */ /* 0x000fe40000011685 */
[--C-:B------:R-:W-:Y:S02]  /*ae00*/  SHF.R.U32.HI R152, RZ, 0x10, R20.reuse ;  /* 0x00000010ff987819 */ /* 0x100fe40000011614 */
[----:B------:R-:W-:Y:S01]  /*ae10*/  LOP3.LUT R23, R140, 0xff, RZ, 0xc0, !PT ;  /* 0x000000ff8c177812 */ /* 0x000fe200078ec0ff */
[----:B-1----:R-:W-:Y:S01]  /*ae20*/  FADD.FTZ R169, R222, R169 ;  /* 0x000000a9dea97221 */ /* 0x002fe20000010000 */
[----:B------:R-:W-:Y:S01]  /*ae30*/  LOP3.LUT R120, R20, 0xff, RZ, 0xc0, !PT ;  /* 0x000000ff14787812 */ /* 0x000fe200078ec0ff */
[----:B------:R-:W-:Y:S01]  /*ae40*/  LDSM.16.MT88.4 R140, [R188+0xf000] ;  /* 0x00f00000bc8c783b */ /* 0x000fe20000004200 */
[----:B------:R-:W-:Y:S02]  /*ae50*/  SHF.R.U32.HI R121, RZ, 0x8, R121 ;  /* 0x00000008ff797819 */ /* 0x000fe40000011679 */
[----:B------:R-:W-:Y:S02]  /*ae60*/  LOP3.LUT R152, R152, 0xff, RZ, 0xc0, !PT ;  /* 0x000000ff98987812 */ /* 0x000fe400078ec0ff */
[----:B------:R-:W-:Y:S02]  /*ae70*/  PRMT R22, R22, 0x5410, R133 ;  /* 0x0000541016167816 */ /* 0x000fe40000000085 */
[----:B------:R-:W-:Y:S02]  /*ae80*/  SHF.R.U32.HI R133, RZ, 0x18, R20 ;  /* 0x00000018ff857819 */ /* 0x000fe40000011614 */
[----:B------:R-:W-:Y:S01]  /*ae90*/  PRMT R23, R23, 0x5410, R21 ;  /* 0x0000541017177816 */ /* 0x000fe20000000015 */
[--C-:B------:R-:W-:Y:S01]  /*aea0*/  HSET2.LE.AND R22, R22, R205.reuse, PT ;  /* 0x000000cd16167233 */ /* 0x100fe20003803000 */
[----:B------:R-:W-:Y:S02]  /*aeb0*/  PRMT R21, R120, 0x5410, R121 ;  /* 0x0000541078157816 */ /* 0x000fe40000000079 */
[----:B------:R-:W1:Y:S01]  /*aec0*/  LDSM.16.MT88.4 R120, [R184+0xd000] ;  /* 0x00d00000b878783b */ /* 0x000e620000004200 */
[C---:B--2---:R-:W-:Y:S03]  /*aed0*/  HMMA.16816.F32.BF16 R12, R116.reuse, R24, R12 ;  /* 0x00000018740c723c */ /* 0x044fe6000004180c */
[----:B------:R-:W-:Y:S01]  /*aee0*/  PRMT R152, R152, 0x5410, R133 ;  /* 0x0000541098987816 */ /* 0x000fe20000000085 */
[--C-:B------:R-:W-:Y:S01]  /*aef0*/  HSET2.LE.AND R23, R23, R205.reuse, PT ;  /* 0x000000cd17177233 */ /* 0x100fe20003803000 */
[----:B------:R-:W-:Y:S02]  /*af00*/  F2FP.BF16.PACK_AB R20, R157, R156 ;  /* 0x0000009c9d14723e */ /* 0x000fe400000010ff */
[--C-:B------:R-:W-:Y:S01]  /*af10*/  HSET2.LE.AND R25, R21, R205.reuse, PT ;  /* 0x000000cd15197233 */ /* 0x100fe20003803000 */
[----:B------:R-:W-:Y:S01]  /*af20*/  HMMA.16816.F32.BF16 R112, R116, R26, R112 ;  /* 0x0000001a7470723c */ /* 0x000fe20000041870 */
[----:B------:R-:W-:Y:S03]  /*af30*/  LDSM.16.MT88.4 R116, [R186+0x11000] ;  /* 0x01100000ba74783b */ /* 0x000fe60000004200 */
[--C-:B------:R-:W-:Y:S01]  /*af40*/  HSET2.LE.AND R21, R152, R205.reuse, PT ;  /* 0x000000cd98157233 */ /* 0x100fe20003803000 */
[----:B------:R-:W-:Y:S02]  /*af50*/  LOP3.LUT R22, R22, R20, RZ, 0xc0, !PT ;  /* 0x0000001416167212 */ /* 0x000fe400078ec0ff */
[C---:B------:R-:W-:Y:S01]  /*af60*/  F2FP.BF16.PACK_AB R24, R225.reuse, R224 ;  /* 0x000000e0e118723e */ /* 0x040fe200000010ff */
[----:B------:R-:W-:Y:S01]  /*af70*/  FADD.FTZ R225, R225, R171 ;  /* 0x000000abe1e17221 */ /* 0x000fe20000010000 */
[----:B------:R-:W-:Y:S01]  /*af80*/  F2FP.BF16.PACK_AB R20, R159, R158 ;  /* 0x0000009e9f14723e */ /* 0x000fe200000010ff */
[----:B------:R-:W2:Y:S02]  /*af90*/  LDSM.16.MT88.4 R152, [R184+0xf000] ;  /* 0x00f00000b898783b */ /* 0x000ea40000004200 */
[C---:B------:R-:W-:Y:S01]  /*afa0*/  F2FP.BF16.PACK_AB R133, R223.reuse, R222 ;  /* 0x000000dedf85723e */ /* 0x040fe200000010ff */
[----:B------:R-:W-:Y:S01]  /*afb0*/  FADD.FTZ R223, R223, R169 ;  /* 0x000000a9dfdf7221 */ /* 0x000fe20000010000 */
[----:B------:R-:W-:Y:S01]  /*afc0*/  LOP3.LUT R23, R23, R20, RZ, 0xc0, !PT ;  /* 0x0000001417177212 */ /* 0x000fe200078ec0ff */
[----:B------:R-:W-:Y:S01]  /*afd0*/  FADD.FTZ R225, R158, R225 ;  /* 0x000000e19ee17221 */ /* 0x000fe20000010000 */
[----:B------:R-:W-:Y:S01]  /*afe0*/  LOP3.LUT R20, R25, R133, RZ, 0xc0, !PT ;  /* 0x0000008519147212 */ /* 0x000fe200078ec0ff */
[----:B------:R-:W-:Y:S01]  /*aff0*/  FFMA.FTZ R133, R28, c[0x0][0x23c], -R167 ;  /* 0x00008f001c857a23 */ /* 0x000fe200000108a7 */
[----:B------:R-:W-:Y:S01]  /*b000*/  LOP3.LUT R21, R21, R24, RZ, 0xc0, !PT ;  /* 0x0000001815157212 */ /* 0x000fe200078ec0ff */
[----:B------:R-:W-:Y:S01]  /*b010*/  FADD.FTZ R223, R156, R223 ;  /* 0x000000df9cdf7221 */ /* 0x000fe20000010000 */
[----:B------:R-:W4:Y:S01]  /*b020*/  LDSM.16.MT88.4 R24, [R188+0x11000] ;  /* 0x01100000bc18783b */ /* 0x000f220000004200 */
[----:B------:R-:W-:Y:S01]  /*b030*/  LOP3.LUT R28, R228, 0xffff, RZ, 0xc0, !PT ;  /* 0x0000ffffe41c7812 */ /* 0x000fe200078ec0ff */
[----:B------:R-:W-:Y:S01]  /*b040*/  FADD.FTZ R159, R159, R225 ;  /* 0x000000e19f9f7221 */ /* 0x000fe20000010000 */
[----:B------:R-:W-:Y:S01]  /*b050*/  LOP3.LUT R227, R229, UR17, R226, 0x96, !PT ;  /* 0x00000011e5e37c12 */ /* 0x000fe2000f8e96e2 */
[----:B------:R-:W-:Y:S01]  /*b060*/  FFMA.FTZ R226, R34, c[0x0][0x23c], -R166 ;  /* 0x00008f0022e27a23 */ /* 0x000fe200000108a6 */
[C---:B---3--:R-:W-:Y:S01]  /*b070*/  HMMA.16816.F32.BF16 R4, R20.reuse, R124, R4 ;  /* 0x0000007c1404723c */ /* 0x048fe20000041804 */
[----:B------:R-:W3:Y:S04]  /*b080*/  MUFU.EX2 R133, R133 ;  /* 0x0000008500857308 */ /* 0x000ee80000000800 */
[----:B------:R-:W-:Y:S01]  /*b090*/  LOP3.LUT R34, R227, 0xffff, RZ, 0xc0, !PT ;  /* 0x0000ffffe3227812 */ /* 0x000fe200078ec0ff */
[----:B------:R-:W-:Y:S02]  /*b0a0*/  FADD.FTZ R157, R157, R223 ;  /* 0x000000df9d9d7221 */ /* 0x000fe40000010000 */
[C---:B------:R-:W-:Y:S01]  /*b0b0*/  HMMA.16816.F32.BF16 R8, R20.reuse, R126, R8 ;  /* 0x0000007e1408723c */ /* 0x040fe20000041808 */
[----:B------:R-:W-:Y:S02]  /*b0c0*/  LDSM.16.MT88.4 R124, [R188+0xd800] ;  /* 0x00d80000bc7c783b */ /* 0x000fe40000004200 */
[----:B------:R-:W-:Y:S01]  /*b0d0*/  MUFU.EX2 R226, R226 ;  /* 0x000000e200e27308 */ /* 0x000fe20000000800 */
[----:B------:R-:W-:Y:S04]  /*b0e0*/  SHF.R.U32.HI R34, RZ, 0x8, R34 ;  /* 0x00000008ff227819 */ /* 0x000fe80000011622 */
[C---:B------:R-:W-:Y:S08]  /*b0f0*/  HMMA.16816.F32.BF16 R36, R20.reuse, R128, R36 ;  /* 0x000000801424723c */ /* 0x040ff00000041824 */
[C---:B------:R-:W-:Y:S04]  /*b100*/  HMMA.16816.F32.BF16 R40, R20.reuse, R130, R40 ;  /* 0x000000821428723c */ /* 0x040fe80000041828 */
[----:B---3--:R-:W-:Y:S03]  /*b110*/  FADD.FTZ R157, R133, R157 ;  /* 0x0000009d859d7221 */ /* 0x008fe60000010000 */
[----:B------:R-:W-:Y:S01]  /*b120*/  SHF.R.U32.HI R130, RZ, 0x18, R228 ;  /* 0x00000018ff827819 */ /* 0x000fe200000116e4 */
[C---:B------:R-:W-:Y:S08]  /*b130*/  HMMA.16816.F32.BF16 R44, R20.reuse, R136, R44 ;  /* 0x00000088142c723c */ /* 0x040ff0000004182c */
[C---:B------:R-:W-:Y:S01]  /*b140*/  HMMA.16816.F32.BF16 R48, R20.reuse, R138, R48 ;  /* 0x0000008a1430723c */ /* 0x040fe20000041830 */
[----:B------:R-:W-:Y:S07]  /*b150*/  LDSM.16.MT88.4 R136, [R188+0xf800] ;  /* 0x00f80000bc88783b */ /* 0x000fee0000004200 */
        /* <DEDUP_REMOVED lines=19> */
[C---:B----4-:R-:W-:Y:S01]  /*b290*/  HMMA.16816.F32.BF16 R92, R20.reuse, R24, R92 ;  /* 0x00000018145c723c */ /* 0x050fe2000004185c */
        /* <DEDUP_REMOVED lines=10> */
[----:B------:R-:W-:Y:S01]  /*b340*/  PRMT R130, R32, 0x5410, R130 ;  /* 0x0000541020827816 */ /* 0x000fe20000000082 */
[C---:B------:R-:W-:Y:S04]  /*b350*/  HMMA.16816.F32.BF16 R100, R20.reuse, R116, R100 ;  /* 0x000000741464723c */ /* 0x040fe80000041864 */
[----:B------:R-:W-:Y:S01]  /*b360*/  LOP3.LUT R28, R227, 0xff, RZ, 0xc0, !PT ;  /* 0x000000ffe31c7812 */ /* 0x000fe200078ec0ff */
[----:B------:R-:W5:Y:S01]  /*b370*/  MUFU.EX2 R154, R154 ;  /* 0x0000009a009a7308 */ /* 0x000f620000000800 */
[--C-:B------:R-:W-:Y:S01]  /*b380*/  HSET2.LE.AND R30, R30, R205.reuse, PT ;  /* 0x000000cd1e1e7233 */ /* 0x100fe20003803000 */
[----:B------:R-:W-:Y:S01]  /*b390*/  SHF.R.U32.HI R31, RZ, 0x10, R227 ;  /* 0x00000010ff1f7819 */ /* 0x000fe200000116e3 */
[C---:B------:R-:W-:Y:S01]  /*b3a0*/  HMMA.16816.F32.BF16 R16, R20.reuse, R118, R16 ;  /* 0x000000761410723c */ /* 0x040fe20000041810 */
[----:B------:R-:W-:Y:S03]  /*b3b0*/  LDSM.16.MT88.4 R116, [R185+0xd800] ;  /* 0x00d80000b974783b */ /* 0x000fe60000004200 */
[----:B------:R-:W-:Y:S01]  /*b3c0*/  PRMT R28, R28, 0x5410, R34 ;  /* 0x000054101c1c7816 */ /* 0x000fe20000000022 */
[----:B--2---:R-:W-:Y:S01]  /*b3d0*/  FADD.FTZ R159, R153, R159 ;  /* 0x0000009f999f7221 */ /* 0x004fe20000010000 */
[----:B------:R-:W-:Y:S01]  /*b3e0*/  LOP3.LUT R31, R31, 0xff, RZ, 0xc0, !PT ;  /* 0x000000ff1f1f7812 */ /* 0x000fe200078ec0ff */
[----:B------:R-:W2:Y:S01]  /*b3f0*/  MUFU.EX2 R155, R155 ;  /* 0x0000009b009b7308 */ /* 0x000ea20000000800 */
[C---:B-1----:R-:W-:Y:S01]  /*b400*/  HMMA.16816.F32.BF16 R104, R20.reuse, R120, R104 ;  /* 0x000000781468723c */ /* 0x042fe20000041868 */
[----:B------:R-:W1:Y:S03]  /*b410*/  LDSM.16.MT88.4 R32, [R186+0xd800] ;  /* 0x00d80000ba20783b */ /* 0x000e660000004200 */
[C---:B----4-:R-:W-:Y:S01]  /*b420*/  F2FP.BF16.PACK_AB R129, R152.reuse, R133 ;  /* 0x000000859881723e */ /* 0x050fe200000010ff */
[--C-:B------:R-:W-:Y:S01]  /*b430*/  HSET2.LE.AND R28, R28, R205.reuse, PT ;  /* 0x000000cd1c1c7233 */ /* 0x100fe20003803000 */
[----:B------:R-:W-:Y:S01]  /*b440*/  SHF.R.U32.HI R29, RZ, 0x18, R227 ;  /* 0x00000018ff1d7819 */ /* 0x000fe200000116e3 */
[----:B------:R-:W-:Y:S01]  /*b450*/  FADD.FTZ R157, R152, R157 ;  /* 0x0000009d989d7221 */ /* 0x000fe20000010000 */
[C---:B------:R-:W-:Y:S01]  /*b460*/  HMMA.16816.F32.BF16 R108, R20.reuse, R122, R108 ;  /* 0x0000007a146c723c */ /* 0x040fe2000004186c */
[----:B------:R-:W4:Y:S01]  /*b470*/  MUFU.EX2 R167, R167 ;  /* 0x000000a700a77308 */ /* 0x000f220000000800 */
[----:B------:R-:W1:Y:S02]  /*b480*/  LDSM.16.MT88.4 R120, [R184+0xd800] ;  /* 0x00d80000b878783b */ /* 0x000e640000004200 */
[----:B------:R-:W-:Y:S01]  /*b490*/  LOP3.LUT R28, R28, R129, RZ, 0xc0, !PT ;  /* 0x000000811c1c7212 */ /* 0x000fe200078ec0ff */
[C---:B-----5:R-:W-:Y:S01]  /*b4a0*/  FADD.FTZ R159, R154.reuse, R159 ;  /* 0x0000009f9a9f7221 */ /* 0x060fe20000010000 */
[----:B------:R-:W-:Y:S02]  /*b4b0*/  F2FP.BF16.PACK_AB R128, R154, R153 ;  /* 0x000000999a80723e */ /* 0x000fe400000010ff */
[----:B------:R-:W-:Y:S01]  /*b4c0*/  PRMT R29, R31, 0x5410, R29 ;  /* 0x000054101f1d7816 */ /* 0x000fe2000000001d */
[C---:B---3--:R-:W-:Y:S02]  /*b4d0*/  HMMA.16816.F32.BF16 R12, R20.reuse, R24, R12 ;  /* 0x00000018140c723c */ /* 0x048fe4000004180c */
[----:B------:R-:W3:Y:S01]  /*b4e0*/  MUFU.EX2 R166, R166 ;  /* 0x000000a600a67308 */ /* 0x000ee20000000800 */
[----:B------:R-:W-:Y:S01]  /*b4f0*/  FADD.FTZ R159, R226, R159 ;  /* 0x0000009fe29f7221 */ /* 0x000fe20000010000 */
[--C-:B------:R-:W-:Y:S01]  /*b500*/  HSET2.LE.AND R29, R29, R205.reuse, PT ;  /* 0x000000cd1d1d7233 */ /* 0x100fe20003803000 */
[----:B--2---:R-:W-:Y:S03]  /*b510*/  FADD.FTZ R157, R155, R157 ;  /* 0x0000009d9b9d7221 */ /* 0x004fe60000010000 */
[----:B------:R-:W-:Y:S01]  /*b520*/  HMMA.16816.F32.BF16 R112, R20, R26, R112 ;  /* 0x0000001a1470723c */ /* 0x000fe20000041870 */
[----:B------:R-:W2:Y:S03]  /*b530*/  LDSM.16.MT88.4 R20, [R188+0x11800] ;  /* 0x01180000bc14783b */ /* 0x000ea60000004200 */
[----:B------:R-:W-:Y:S02]  /*b540*/  LOP3.LUT R29, R29, R128, RZ, 0xc0, !PT ;  /* 0x000000801d1d7212 */ /* 0x000fe400078ec0ff */
[C---:B----4-:R-:W-:Y:S01]  /*b550*/  F2FP.BF16.PACK_AB R31, R167.reuse, R155 ;  /* 0x0000009ba71f723e */ /* 0x050fe200000010ff */
[----:B------:R-:W-:Y:S05]  /*b560*/  FADD.FTZ R211, R167, R157 ;  /* 0x0000009da7d37221 */ /* 0x000fea0000010000 */
[----:B------:R-:W-:Y:S01]  /*b570*/  LOP3.LUT R30, R30, R31, RZ, 0xc0, !PT ;  /* 0x0000001f1e1e7212 */ /* 0x000fe200078ec0ff */
[----:B------:R-:W-:Y:S01]  /*b580*/  HSET2.LE.AND R31, R130, R205, PT ;  /* 0x000000cd821f7233 */ /* 0x000fe20003803000 */
        /* <DEDUP_REMOVED lines=31> */
.L_x_341:
        /* <DEDUP_REMOVED lines=36> */
[CC--:B------:R-:W-:Y:S01]  /*b9c0*/  LEA.HI R8, R0.reuse, R2.reuse, RZ, 0x2 ;  /* 0x0000000200087211 */ /* 0x0c0fe200078f10ff */
[----:B------:R-:W-:Y:S01]  /*b9d0*/  @UP2 UIMAD UR14, UR14, UR8, URZ ;  /* 0x000000080e0e22a4 */ /* 0x000fe2000f8e023f */
[----:B------:R-:W-:Y:S01]  /*b9e0*/  LEA.HI R0, R0, R2, RZ, 0x5 ;  /* 0x0000000200007211 */ /* 0x000fe200078f28ff */
[----:B---3--:R-:W-:Y:S01]  /*b9f0*/  FADD.FTZ R4, R210, R4 ;  /* 0x00000004d2047221 */ /* 0x008fe20000010000 */
        /* <DEDUP_REMOVED lines=19> */
[----:B------:R-:W-:Y:S01]  /*bb30*/  SHF.R.S32.HI R7, RZ, 0x5, R0 ;  /* 0x00000005ff077819 */ /* 0x000fe20000011400 */
[----:B------:R-:W1:Y:S01]  /*bb40*/  @P3 MUFU.RCP R10, R4 ;  /* 0x00000004000a3308 */ /* 0x000e620000001000 */
[C---:B------:R-:W-:Y:S01]  /*bb50*/  SHF.L.U32 R11, R6.reuse, 0x6, RZ ;  /* 0x00000006060b7819 */ /* 0x040fe200000006ff */
[----:B------:R-:W-:Y:S01]  /*bb60*/  USEL UR5, UR5, URZ, !UP3 ;  /* 0x0000003f05057287 */ /* 0x000fe2000d800000 */
[C---:B------:R-:W-:Y:S01]  /*bb70*/  R2P PR, R6.reuse, 0x6 ;  /* 0x0000000606007804 */ /* 0x040fe20000000000 */
[----:B------:R-:W-:Y:S01]  /*bb80*/  USHF.L.U32 UR4, UR4, 0x6, URZ ;  /* 0x0000000604047899 */ /* 0x000fe2000800063f */
[----:B------:R-:W-:Y:S01]  /*bb90*/  LOP3.LUT R11, R11, 0x1c0, RZ, 0xc0, !PT ;  /* 0x000001c00b0b7812 */ /* 0x000fe200078ec0ff */
[----:B----4-:R-:W-:Y:S01]  /*bba0*/  UIMAD UR14, UR10, UR14, UR5 ;  /* 0x0000000e0a0e72a4 */ /* 0x010fe2000f8e0205 */
[----:B------:R-:W-:Y:S01]  /*bbb0*/  LOP3.LUT R6, R6, 0x1, RZ, 0xc0, !PT ;  /* 0x0000000106067812 */ /* 0x000fe200078ec0ff */
[----:B--2---:R-:W-:Y:S01]  /*bbc0*/  FMUL.FTZ R9, R9, c[0x0][0x2dc] ;  /* 0x0000b70009097a20 */ /* 0x004fe20000410000 */
[----:B------:R-:W-:Y:S01]  /*bbd0*/  LEA R8, R7, R8, 0x9 ;  /* 0x0000000807087211 */ /* 0x000fe200078e48ff */
[----:B------:R-:W2:Y:S01]  /*bbe0*/  @P4 MUFU.LG2 R5, R5 ;  /* 0x0000000500054308 */ /* 0x000ea20000000c00 */
[----:B------:R-:W-:Y:S01]  /*bbf0*/  LEA.HI R11, R11, R11, RZ, 0x1d ;  /* 0x0000000b0b0b7211 */ /* 0x000fe200078fe8ff */
[C---:B------:R-:W-:Y:S01]  /*bc00*/  FMUL.FTZ R128, R9.reuse, R128 ;  /* 0x0000008009807220 */ /* 0x040fe20000410000 */
[----:B------:R-:W-:Y:S01]  /*bc10*/  ISETP.NE.U32.AND P0, PT, R6, 0x1, PT ;  /* 0x000000010600780c */ /* 0x000fe20003f05070 */
[C---:B------:R-:W-:Y:S01]  /*bc20*/  FMUL.FTZ R129, R9.reuse, R129 ;  /* 0x0000008109817220 */ /* 0x040fe20000410000 */
[----:B------:R-:W-:Y:S01]  /*bc30*/  LEA R8, R8, R11, 0x1 ;  /* 0x0000000b08087211 */ /* 0x000fe200078e08ff */
[----:B-1----:R-:W-:Y:S01]  /*bc40*/  FMUL.FTZ R10, R10, c[0x0][0x2dc] ;  /* 0x0000b7000a0a7a20 */ /* 0x002fe20000410000 */
[----:B------:R-:W-:Y:S01]  /*bc50*/  MOV R6, 0x20 ;  /* 0x0000002000067802 */ /* 0x000fe20000000f00 */
[C---:B------:R-:W-:Y:S01]  /*bc60*/  FMUL.FTZ R124, R9.reuse, R124 ;  /* 0x0000007c097c7220 */ /* 0x040fe20000410000 */
[----:B------:R-:W-:Y:S01]  /*bc70*/  SHF.L.U32 R8, R8, 0x1, RZ ;  /* 0x0000000108087819 */ /* 0x000fe200000006ff */
[----:B------:R-:W-:Y:S01]  /*bc80*/  FMUL.FTZ R130, R10, R130 ;  /* 0x000000820a827220 */ /* 0x000fe20000410000 */
[----:B------:R-:W-:Y:S01]  /*bc90*/  SEL R6, R6, 0xffffffe0, !P1 ;  /* 0xffffffe006067807 */ /* 0x000fe20004800000 */
[----:B------:R-:W-:Y:S01]  /*bca0*/  FMUL.FTZ R131, R10, R131 ;  /* 0x000000830a837220 */ /* 0x000fe20000410000 */
[----:B------:R-:W-:Y:S01]  /*bcb0*/  IADD3 R11, R8, -0x10, RZ ;  /* 0xfffffff0080b7810 */ /* 0x000fe20007ffe0ff */
[----:B------:R-:W-:Y:S01]  /*bcc0*/  FMUL.FTZ R125, R9, R125 ;  /* 0x0000007d097d7220 */ /* 0x000fe20000410000 */
[----:B------:R-:W-:Y:S01]  /*bcd0*/  F2FP.BF16.PACK_AB R128, R129, R128 ;  /* 0x000000808180723e */ /* 0x000fe200000010ff */
[----:B------:R-:W-:Y:S01]  /*bce0*/  FMUL.FTZ R126, R10, R126 ;  /* 0x0000007e0a7e7220 */ /* 0x000fe20000410000 */
[----:B------:R-:W-:Y:S01]  /*bcf0*/  @P0 IADD3 R11, R8, 0x10, RZ ;  /* 0x00000010080b0810 */ /* 0x000fe20007ffe0ff */
[----:B------:R-:W-:Y:S01]  /*bd00*/  FMUL.FTZ R127, R10, R127 ;  /* 0x0000007f0a7f7220 */ /* 0x000fe20000410000 */
[----:B------:R-:W-:Y:S01]  /*bd10*/  F2FP.BF16.PACK_AB R130, R131, R130 ;  /* 0x000000828382723e */ /* 0x000fe200000010ff */
[C---:B------:R-:W-:Y:S01]  /*bd20*/  FMUL.FTZ R36, R9.reuse, R36 ;  /* 0x0000002409247220 */ /* 0x040fe20000410000 */
[----:B------:R-:W-:Y:S01]  /*bd30*/  SEL R12, R12, 0xffffffc0, !P2 ;  /* 0xffffffc00c0c7807 */ /* 0x000fe20005000000 */
[----:B------:R-:W-:Y:S01]  /*bd40*/  FMUL.FTZ R37, R9, R37 ;  /* 0x0000002509257220 */ /* 0x000fe20000410000 */
[----:B------:R-:W-:Y:S01]  /*bd50*/  F2FP.BF16.PACK_AB R124, R125, R124 ;  /* 0x0000007c7d7c723e */ /* 0x000fe200000010ff */
[C---:B------:R-:W-:Y:S01]  /*bd60*/  FMUL.FTZ R38, R10.reuse, R38 ;  /* 0x000000260a267220 */ /* 0x040fe20000410000 */
[----:B------:R-:W-:Y:S01]  /*bd70*/  F2FP.BF16.PACK_AB R126, R127, R126 ;  /* 0x0000007e7f7e723e */ /* 0x000fe200000010ff */
        /* <DEDUP_REMOVED lines=164> */
[----:B------:R-:W-:Y:S01]  /*c7c0*/  FMUL.FTZ R114, R10, R114 ;  /* 0x000000720a727220 */ /* 0x000fe20000410000 */
[----:B------:R-:W-:Y:S01]  /*c7d0*/  LOP3.LUT R0, R0, 0xffffffe0, RZ, 0xc0, !PT ;  /* 0xffffffe000007812 */ /* 0x000fe200078ec0ff */
[----:B------:R-:W-:Y:S01]  /*c7e0*/  FMUL.FTZ R9, R9, R113 ;  /* 0x0000007109097220 */ /* 0x000fe20000410000 */
[----:B------:R-:W-:Y:S01]  /*c7f0*/  F2FP.BF16.PACK_AB R118, R119, R118 ;  /* 0x000000767776723e */ /* 0x000fe200000010ff */
[----:B------:R-:W-:Y:S01]  /*c800*/  FMUL.FTZ R10, R10, R115 ;  /* 0x000000730a0a7220 */ /* 0x000fe20000410000 */
[----:B------:R-:W-:Y:S01]  /*c810*/  STS [R11+0x4400], R98 ;  /* 0x004400620b007388 */ /* 0x000fe20000000800 */
[----:B------:R-:W1:Y:S01]  /*c820*/  @P3 MUFU.LG2 R4, R4 ;  /* 0x0000000400043308 */ /* 0x000e620000000c00 */
[----:B------:R-:W-:Y:S01]  /*c830*/  F2FP.BF16.PACK_AB R9, R9, R112 ;  /* 0x000000700909723e */ /* 0x000fe200000010ff */
[----:B------:R-:W-:Y:S01]  /*c840*/  @!UP3 UMOV UR26, URZ ;  /* 0x0000003f001abc82 */ /* 0x000fe20008000000 */
[----:B------:R-:W-:Y:S01]  /*c850*/  F2FP.BF16.PACK_AB R10, R10, R114 ;  /* 0x000000720a0a723e */ /* 0x000fe200000010ff */
[----:B------:R-:W-:Y:S01]  /*c860*/  STS [R13+0x4000], R100 ;  /* 0x004000640d007388 */ /* 0x000fe20000000800 */
[----:B------:R-:W-:Y:S01]  /*c870*/  IADD3 R0, -R0, R2, RZ ;  /* 0x0000000200007210 */ /* 0x000fe20007ffe1ff */
[----:B------:R-:W-:Y:S01]  /*c880*/  @UP3 UMOV UR26, UR16 ;  /* 0x00000010001a3c82 */ /* 0x000fe20008000000 */
[----:B--2---:R-:W-:Y:S01]  /*c890*/  @P4 FMUL.FTZ R5, R5, 0.69314718246459960938 ;  /* 0x3f31721805054820 */ /* 0x004fe20000410000 */
[----:B------:R-:W-:Y:S01]  /*c8a0*/  STS [R13+0x4400], R102 ;  /* 0x004400660d007388 */ /* 0x000fe20000000800 */
[----:B------:R-:W-:Y:S01]  /*c8b0*/  LOP3.LUT P0, RZ, R0, 0x3, RZ, 0xc0, !PT ;  /* 0x0000000300ff7812 */ /* 0x000fe2000780c0ff */
[----:B------:R-:W-:Y:S01]  /*c8c0*/  @!UP3 UMOV UR27, URZ ;  /* 0x0000003f001bbc82 */ /* 0x000fe20008000000 */
[----:B------:R-:W-:Y:S01]  /*c8d0*/  MOV R0, 0x7f800000 ;  /* 0x7f80000000007802 */ /* 0x000fe20000000f00 */
[----:B------:R-:W-:Y:S01]  /*c8e0*/  STS [R6+0x4000], R120 ;  /* 0x0040007806007388 */ /* 0x000fe20000000800 */
[----:B------:R-:W-:Y:S01]  /*c8f0*/  USHF.R.S32.HI UR5, URZ, 0x1f, UR4 ;  /* 0x0000001f3f057899 */ /* 0x000fe20008011404 */
[----:B------:R-:W-:Y:S01]  /*c900*/  MOV R2, 0x7f800000 ;  /* 0x7f80000000027802 */ /* 0x000fe20000000f00 */
[----:B------:R-:W-:Y:S01]  /*c910*/  @UP3 USHF.R.S32.HI UR27, URZ, 0x1f, UR16 ;  /* 0x0000001f3f1b3899 */ /* 0x000fe20008011410 */
[----:B------:R2:W-:Y:S01]  /*c920*/  STS [R6+0x4400], R122 ;  /* 0x0044007a06007388 */ /* 0x0005e20000000800 */
[----:B------:R-:W-:Y:S01]  /*c930*/  USHF.R.S32.HI UR6, URZ, 0x1f, UR14 ;  /* 0x0000001f3f067899 */ /* 0x000fe2000801140e */
[----:B-1----:R-:W-:Y:S01]  /*c940*/  @P3 FMUL.FTZ R4, R4, 0.69314718246459960938 ;  /* 0x3f31721804043820 */ /* 0x002fe20000410000 */
[----:B------:R-:W-:Y:S01]  /*c950*/  UIADD3 UR4, UP2, UP1, UR4, UR26, UR14 ;  /* 0x0000001a04047290 */ /* 0x000fe2000f95e00e */
[----:B------:R1:W-:Y:S01]  /*c960*/  STS [R14+0x4000], R104 ;  /* 0x004000680e007388 */ /* 0x0003e20000000800 */
[----:B------:R-:W-:Y:S01]  /*c970*/  @!UP0 UMOV UR12, UR24 ;  /* 0x00000018000c8c82 */ /* 0x000fe20008000000 */
[----:B------:R-:W-:Y:S01]  /*c980*/  @P4 FFMA.FTZ R0, R132, c[0x0][0x238], R5 ;  /* 0x00008e0084004a23 */ /* 0x000fe20000010005 */
[----:B------:R-:W-:Y:S01]  /*c990*/  UIADD3.X UR5, UR5, UR27, UR6, UP2, UP1 ;  /* 0x0000001b05057290 */ /* 0x000fe200097e2406 */
[----:B------:R1:W-:Y:S01]  /*c9a0*/  STS [R14+0x4400], R106 ;  /* 0x0044006a0e007388 */ /* 0x0003e20000000800 */
[----:B------:R-:W-:-:S03]  /*c9b0*/  @P3 FFMA.FTZ R2, R3, c[0x0][0x238], R4 ;  /* 0x00008e0003023a23 */ /* 0x000fc60000010004 */
[----:B------:R1:W-:Y:S04]  /*c9c0*/  STS [R15+0x4000], R108 ;  /* 0x0040006c0f007388 */ /* 0x0003e80000000800 */
[----:B------:R1:W-:Y:S04]  /*c9d0*/  STS [R15+0x4400], R110 ;  /* 0x0044006e0f007388 */ /* 0x0003e80000000800 */
[----:B------:R1:W-:Y:S04]  /*c9e0*/  STS [R16+0x4000], R116 ;  /* 0x0040007410007388 */ /* 0x0003e80000000800 */
[----:B------:R1:W-:Y:S01]  /*c9f0*/  STS [R16+0x4400], R118 ;  /* 0x0044007610007388 */ /* 0x0003e20000000800 */
[----:B--2---:R-:W-:-:S03]  /*ca00*/  SHF.R.S32.HI R6, RZ, 0x1f, R7 ;  /* 0x0000001fff067819 */ /* 0x004fc60000011407 */
[----:B------:R1:W-:Y:S01]  /*ca10*/  STS [R12+0x4000], R9 ;  /* 0x004000090c007388 */ /* 0x0003e20000000800 */
[----:B------:R-:W-:-:S03]  /*ca20*/  LEA.HI R6, R6, R7, RZ, 0x2 ;  /* 0x0000000706067211 */ /* 0x000fc600078f10ff */
[----:B------:R1:W-:Y:S01]  /*ca30*/  STS [R12+0x4400], R10 ;  /* 0x0044000a0c007388 */ /* 0x0003e20000000800 */
[----:B------:R-:W-:-:S03]  /*ca40*/  LOP3.LUT R6, R6, 0xffffffc, RZ, 0xc0, !PT ;  /* 0x0ffffffc06067812 */ /* 0x000fc600078ec0ff */
[----:B------:R-:W-:Y:S01]  /*ca50*/  BAR.SYNC.DEFER_BLOCKING 0x0 ;  /* 0x0000000000007b1d */ /* 0x000fe20000010000 */
[----:B------:R-:W-:-:S04]  /*ca60*/  IADD3 R6, R7, -R6, RZ ;  /* 0x8000000607067210 */ /* 0x000fc80007ffe0ff */
[----:B------:R-:W-:Y:S01]  /*ca70*/  LEA R6, R6, R204, 0x4 ;  /* 0x000000cc06067211 */ /* 0x000fe200078e20ff */
[----:B------:R1:W2:Y:S04]  /*ca80*/  LDS.128 R48, [R197] ;  /* 0x00000000c5307984 */ /* 0x0002a80000000c00 */
[----:B------:R1:W3:Y:S04]  /*ca90*/  LDS.128 R44, [R197+0x800] ;  /* 0x00080000c52c7984 */ /* 0x0002e80000000c00 */
[----:B------:R1:W4:Y:S04]  /*caa0*/  LDS.128 R40, [R197+0x1000] ;  /* 0x00100000c5287984 */ /* 0x0003280000000c00 */
[----:B------:R1:W1:Y:S04]  /*cab0*/  LDS.128 R36, [R197+0x1800] ;  /* 0x00180000c5247984 */ /* 0x0002680000000c00 */
[----:B------:R1:W1:Y:S04]  /*cac0*/  LDS.128 R32, [R197+0x2000] ;  /* 0x00200000c5207984 */ /* 0x0002680000000c00 */
[----:B------:R1:W1:Y:S04]  /*cad0*/  LDS.128 R28, [R197+0x2800] ;  /* 0x00280000c51c7984 */ /* 0x0002680000000c00 */
[----:B------:R1:W1:Y:S04]  /*cae0*/  LDS.128 R24, [R197+0x3000] ;  /* 0x00300000c5187984 */ /* 0x0002680000000c00 */
[----:B------:R1:W1:Y:S04]  /*caf0*/  LDS.128 R20, [R197+0x3800] ;  /* 0x00380000c5147984 */ /* 0x0002680000000c00 */
[----:B------:R1:W1:Y:S04]  /*cb00*/  LDS.128 R16, [R197+0x4000] ;  /* 0x00400000c5107984 */ /* 0x0002680000000c00 */
[----:B------:R1:W1:Y:S04]  /*cb10*/  LDS.128 R12, [R197+0x4800] ;  /* 0x00480000c50c7984 */ /* 0x0002680000000c00 */
[----:B------:R1:W1:Y:S04]  /*cb20*/  LDS.128 R8, [R197+0x5000] ;  /* 0x00500000c5087984 */ /* 0x0002680000000c00 */
[----:B------:R1:W1:Y:S01]  /*cb30*/  LDS.128 R52, [R197+0x5800] ;  /* 0x00580000c5347984 */ /* 0x0002620000000c00 */
[----:B------:R-:W-:Y:S05]  /*cb40*/  @P0 BRA `(.L_x_346) ;  /* 0x0000010000000947 */ /* 0x000fea0003800000 */
[----:B--23--:R-:W-:Y:S01]  /*cb50*/  UIMAD UR6, UR9, -0x40, UR20 ;  /* 0xffffffc0090678a4 */ /* 0x00cfe2000f8e0214 */
        /* <DEDUP_REMOVED lines=15> */
.L_x_346:
[----:B--23--:R-:W-:Y:S05]  /*cc50*/  BSYNC B0 ;  /* 0x0000000000007941 */ /* 0x00cfea0003800000 */
.L_x_345:
[----:B------:R-:W2:Y:S01]  /*cc60*/  S2R R3, SR_TID.X ;  /* 0x0000000000037919 */ /* 0x000ea20000002100 */
[----:B------:R-:W-:Y:S01]  /*cc70*/  IADD3 R4, P0, R206, UR12, RZ ;  /* 0x0000000cce047c10 */ /* 0x000fe2000ff1e0ff */
[----:B------:R-:W-:Y:S01]  /*cc80*/  USHF.R.S32.HI UR6, URZ, 0x1f, UR10 ;  /* 0x0000001f3f067899 */ /* 0x000fe2000801140a */
[----:B------:R-:W-:Y:S01]  /*cc90*/  BSSY B0, `(.L_x_347) ;  /* 0x0000017000007945 */ /* 0x000fe20003800000 */
[----:B------:R-:W3:Y:S01]  /*cca0*/  S2R R0, SR_CTAID.Z ;  /* 0x0000000000007919 */ /* 0x000ee20000002700 */
[----:B------:R-:W-:Y:S01]  /*ccb0*/  IADD3.X R5, R207, UR7, RZ, P0, !PT ;  /* 0x00000007cf057c10 */ /* 0x000fe200087fe4ff */
[----:B------:R-:W-:-:S02]  /*ccc0*/  ULDC.64 UR4, c[0x0][0x1f0] ;  /* 0x00007c0000047ab9 */ /* 0x000fc40000000a00 */
[----:B------:R-:W-:-:S04]  /*ccd0*/  UIMAD UR4, UR6, UR4, URZ ;  /* 0x00000004060472a4 */ /* 0x000fc8000f8e023f */
[----:B------:R-:W-:Y:S01]  /*cce0*/  UIMAD UR4, UR10, UR5, UR4 ;  /* 0x000000050a0472a4 */ /* 0x000fe2000f8e0204 */
[----:B--2---:R-:W-:-:S04]  /*ccf0*/  SHF.R.S32.HI R2, RZ, 0x1f, R3 ;  /* 0x0000001fff027819 */ /* 0x004fc80000011403 */
[----:B------:R-:W-:Y:S01]  /*cd00*/  LEA.HI R2, R2, R3, RZ, 0x3 ;  /* 0x0000000302027211 */ /* 0x000fe200078f18ff */
[----:B---3--:R-:W-:-:S03]  /*cd10*/  IMAD.WIDE.U32 R4, R0, c[0x0][0x1f0], R4 ;  /* 0x00007c0000047a25 */ /* 0x008fc600078e0004 */
[----:B------:R-:W-:Y:S02]  /*cd20*/  SHF.R.S32.HI R2, RZ, 0x3, R2 ;  /* 0x00000003ff027819 */ /* 0x000fe40000011402 */
[----:B------:R-:W-:Y:S02]  /*cd30*/  IADD3 R7, R5, UR4, RZ ;  /* 0x0000000405077c10 */ /* 0x000fe4000fffe0ff */
[----:B------:R-:W-:-:S13]  /*cd40*/  ISETP.GE.AND P0, PT, R2, UR18, PT ;  /* 0x0000001202007c0c */ /* 0x000fda000bf06270 */
        /* <DEDUP_REMOVED lines=11> */
.L_x_348:
[----:B------:R-:W-:Y:S05]  /*ce00*/  BSYNC B0 ;  /* 0x0000000000007941 */ /* 0x000fea0003800000 */
.L_x_347:
[----:B------:R-:W-:Y:S01]  /*ce10*/  IADD3 R2, R2, 0x10, RZ ;  /* 0x0000001002027810 */ /* 0x000fe20007ffe0ff */
[----:B------:R-:W-:Y:S03]  /*ce20*/  BSSY B0, `(.L_x_349) ;  /* 0x0000010000007945 */ /* 0x000fe60003800000 */
[----:B------:R-:W-:-:S13]  /*ce30*/  ISETP.GE.AND P0, PT, R2, UR18, PT ;  /* 0x0000001202007c0c */ /* 0x000fda000bf06270 */
[----:B------:R-:W-:Y:S05]  /*ce40*/  @P0 BRA `(.L_x_350) ;  /* 0x000000d000000947 */ /* 0x000fea0003800000 */
[----:B------:R-:W-:Y:S01]  /*ce50*/  IADD3 R2, P0, R208, 0x10, RZ ;  /* 0x00000010d0027810 */ /* 0x000fe20007f1e0ff */
[----:B-12---:R-:W-:Y:S01]  /*ce60*/  IMAD.MOV.U32 R16, RZ, RZ, R4 ;  /* 0x000000ffff107224 */ /* 0x006fe200078e0004 */
        /* <DEDUP_REMOVED lines=8> */
[----:B------:R1:W-:Y:S04]  /*cef0*/  STG.E.128 [R2.64], R44 ;  /* 0x0000002c02007986 */ /* 0x0003e8000c101d16 */
[----:B------:R1:W-:Y:S04]  /*cf00*/  STG.E.128 [R2.64+0x80], R28 ;  /* 0x0000801c02007986 */ /* 0x0003e8000c101d16 */
[----:B------:R1:W-:Y:S02]  /*cf10*/  STG.E.128 [R2.64+0x100], R12 ;  /* 0x0001000c02007986 */ /* 0x0003e4000c101d16 */
.L_x_350:
[----:B------:R-:W-:Y:S05]  /*cf20*/  BSYNC B0 ;  /* 0x0000000000007941 */ /* 0x000fea0003800000 */
.L_x_349:
[----:B------:R-:W-:Y:S01]  /*cf30*/  ISETP.GE.AND P0, PT, R196, UR18, PT ;  /* 0x00000012c4007c0c */ /* 0x000fe2000bf06270 */
[----:B------:R-:W-:-:S12]  /*cf40*/  BSSY B0, `(.L_x_351) ;  /* 0x000000f000007945 */ /* 0x000fd80003800000 */
[----:B------:R-:W-:Y:S05]  /*cf50*/  @P0 BRA `(.L_x_352) ;  /* 0x000000d000000947 */ /* 0x000fea0003800000 */
[----:B-1----:R-:W-:Y:S01]  /*cf60*/  IADD3 R2, P0, R208, 0x20, RZ ;  /* 0x00000020d0027810 */ /* 0x002fe20007f1e0ff */
        /* <DEDUP_REMOVED lines=9> */
[----:B----4-:R1:W-:Y:S04]  /*d000*/  STG.E.128 [R2.64], R40 ;  /* 0x0000002802007986 */ /* 0x0103e8000c101d16 */
[----:B------:R1:W-:Y:S04]  /*d010*/  STG.E.128 [R2.64+0x80], R24 ;  /* 0x0000801802007986 */ /* 0x0003e8000c101d16 */
[----:B------:R1:W-:Y:S02]  /*d020*/  STG.E.128 [R2.64+0x100], R8 ;  /* 0x0001000802007986 */ /* 0x0003e4000c101d16 */
.L_x_352:
[----:B------:R-:W-:Y:S05]  /*d030*/  BSYNC B0 ;  /* 0x0000000000007941 */ /* 0x000fea0003800000 */
.L_x_351:
[----:B------:R-:W-:-:S13]  /*d040*/  ISETP.GE.AND P0, PT, R195, UR18, PT ;  /* 0x00000012c3007c0c */ /* 0x000fda000bf06270 */
[----:B------:R-:W-:Y:S05]  /*d050*/  @P0 EXIT ;  /* 0x000000000000094d */ /* 0x000fea0003800000 */
[----:B------:R-:W-:Y:S01]  /*d060*/  IADD3 R0, P0, R208, 0x30, RZ ;  /* 0x00000030d0007810 */ /* 0x000fe20007f1e0ff */
[----:B-1----:R-:W-:Y:S01]  /*d070*/  IMAD.MOV.U32 R2, RZ, RZ, R4 ;  /* 0x000000ffff027224 */ /* 0x002fe200078e0004 */
        /* <DEDUP_REMOVED lines=12> */
.L_x_334:
[----:B------:R-:W-:Y:S01]  /*d140*/  UISETP.NE.AND UP4, UPT, UR19, -0x1, UPT ;  /* 0xffffffff1300788c */ /* 0x000fe2000bf85270 */
[----:B------:R-:W-:Y:S01]  /*d150*/  LEA.HI R7, R7, R86, RZ, 0x3 ;  /* 0x0000005607077211 */ /* 0x000fe200078f18ff */
[----:B------:R-:W-:Y:S01]  /*d160*/  ULDC.U8 UR15, c[0x0][0x329] ;  /* 0x0000ca40000f7ab9 */ /* 0x000fe20000000000 */
[----:B------:R-:W1:Y:S01]  /*d170*/  S2R R8, SR_CTAID.Z ;  /* 0x0000000000087919 */ /* 0x000e620000002700 */
[----:B------:R-:W-:Y:S01]  /*d180*/  UISETP.NE.AND UP3, UPT, UR15, URZ, UPT ;  /* 0x0000003f0f00728c */ /* 0x000fe2000bf65270 */
[----:B------:R-:W-:Y:S01]  /*d190*/  LOP3.LUT R0, R7, 0x1ffffff8, RZ, 0xc0, !PT ;  /* 0x1ffffff807007812 */ /* 0x000fe200078ec0ff */
[----:B------:R-:W-:Y:S01]  /*d1a0*/  ULDC.64 UR4, c[0x0][0x1e0] ;  /* 0x0000780000047ab9 */ /* 0x000fe20000000a00 */
[----:B------:R-:W2:Y:S01]  /*d1b0*/  S2R R12, SR_CTAID.X ;  /* 0x00000000000c7919 */ /* 0x000ea20000002500 */
[----:B------:R-:W-:Y:S01]  /*d1c0*/  ULDC.64 UR6, c[0x0][0x1e8] ;  /* 0x00007a0000067ab9 */ /* 0x000fe20000000a00 */
[----:B------:R-:W-:Y:S01]  /*d1d0*/  SHF.R.S32.HI R6, RZ, 0x3, R7 ;  /* 0x00000003ff067819 */ /* 0x000fe20000011407 */
[----:B------:R-:W-:Y:S01]  /*d1e0*/  USHF.R.S32.HI UR14, URZ, 0x1f, UR8 ;  /* 0x0000001f3f0e7899 */ /* 0x000fe20008011408 */
[----:B------:R-:W-:Y:S01]  /*d1f0*/  IMAD.IADD R0, R86, 0x1, -R0 ;  /* 0x0000000156007824 */ /* 0x000fe200078e0a00 */
[----:B------:R-:W-:Y:S01]  /*d200*/  @!UP4 USHF.R.S32.HI UR17, URZ, 0x1f, UR11 ;  /* 0x0000001f3f11c899 */ /* 0x000fe2000801140b */
[----:B------:R-:W-:Y:S01]  /*d210*/  SHF.R.S32.HI R7, RZ, 0x1f, R6 ;  /* 0x0000001fff077819 */ /* 0x000fe20000011406 */
[----:B------:R-:W-:Y:S01]  /*d220*/  @UP4 UIMAD.WIDE.U32 UR12, UR19, UR6, URZ ;  /* 0x00000006130c42a5 */ /* 0x000fe2000f8e003f */
[----:B------:R-:W-:Y:S01]  /*d230*/  IMAD.SHL.U32 R0, R0, 0x8, RZ ;  /* 0x0000000800007824 */ /* 0x000fe200078e00ff */
[----:B------:R-:W-:Y:S01]  /*d240*/  @!UP4 UIMAD UR17, UR17, UR4, URZ ;  /* 0x000000041111c2a4 */ /* 0x000fe2000f8e023f */
[----:B------:R-:W-:Y:S01]  /*d250*/  BSSY B0, `(.L_x_353) ;  /* 0x0000038000007945 */ /* 0x000fe20003800000 */
[----:B------:R-:W-:-:S02]  /*d260*/  ULDC.U8 UR16, c[0x0][0x328] ;  /* 0x0000ca0000107ab9 */ /* 0x000fc40000000000 */
[----:B------:R-:W-:Y:S02]  /*d270*/  @!UP4 UIMAD.WIDE.U32 UR24, UR11, UR4, URZ ;  /* 0x000000040b18c2a5 */ /* 0x000fe4000f8e003f */
[----:B------:R-:W-:Y:S02]  /*d280*/  @!UP4 UIMAD UR17, UR11, UR5, UR17 ;  /* 0x000000050b11c2a4 */ /* 0x000fe4000f8e0211 */
[----:B------:R-:W-:Y:S02]  /*d290*/  UISETP.NE.AND UP2, UPT, UR16, URZ, UPT ;  /* 0x0000003f1000728c */ /* 0x000fe4000bf45270 */
[----:B------:R-:W-:Y:S02]  /*d2a0*/  ULDC.64 UR4, c[0x0][0x1f0] ;  /* 0x00007c0000047ab9 */ /* 0x000fe40000000a00 */
[----:B------:R-:W-:Y:S02]  /*d2b0*/  UIMAD UR4, UR14, UR4, URZ ;  /* 0x000000040e0472a4 */ /* 0x000fe4000f8e023f */
[----:B------:R-:W-:Y:S01]  /*d2c0*/  @UP4 UIMAD UR7, UR19, UR7, UR13 ;  /* 0x00000007130742a4 */ /* 0x000fe2000f8e020d */
[----:B--2---:R-:W-:Y:S01]  /*d2d0*/  IMAD.WIDE R12, R12, 0x40, R6 ;  /* 0x000000400c0c7825 */ /* 0x004fe200078e0206 */
[----:B------:R-:W-:-:S02]  /*d2e0*/  @UP4 UMOV UR14, UR12 ;  /* 0x0000000c000e4c82 */ /* 0x000fc40008000000 */
[----:B------:R-:W-:Y:S02]  /*d2f0*/  UISETP.EQ.AND UP2, UPT, UR15, URZ, UP2 ;  /* 0x0000003f0f00728c */ /* 0x000fe40009742270 */
[----:B------:R-:W-:Y:S02]  /*d300*/  @!UP3 UISETP.NE.AND UP1, UPT, UR16, URZ, UPT ;  /* 0x0000003f1000b28c */ /* 0x000fe4000bf25270 */
[----:B------:R-:W-:Y:S02]  /*d310*/  ULDC UR13, c[0x0][0x214] ;  /* 0x00008500000d7ab9 */ /* 0x000fe40000000800 */
[----:B------:R-:W-:Y:S02]  /*d320*/  @UP3 ULDC UR12, c[0x0][0x210] ;  /* 0x00008400000c3ab9 */ /* 0x000fe40000000800 */
[----:B------:R-:W-:Y:S02]  /*d330*/  ULDC UR10, c[0x0][0x234] ;  /* 0x00008d00000a7ab9 */ /* 0x000fe40000000800 */
[----:B------:R-:W-:-:S02]  /*d340*/  @UP3 UIMAD UR12, UR12, UR13, URZ ;  /* 0x0000000d0c0c32a4 */ /* 0x000fc4000f8e023f */
[----:B------:R-:W-:Y:S02]  /*d350*/  UISETP.NE.OR UP0, UPT, UR19, -0x1, !UP2 ;  /* 0xffffffff1300788c */ /* 0x000fe4000d705670 */
[----:B------:R-:W-:Y:S02]  /*d360*/  @!UP3 USEL UR12, UR13, UR10, !UP1 ;  /* 0x0000000a0d0cb287 */ /* 0x000fe4000c800000 */
        /* <DEDUP_REMOVED lines=10> */
[----:B------:R-:W-:Y:S01]  /*d410*/  @UP3 ULDC UR18, c[0x0][0x210] ;  /* 0x0000840000123ab9 */ /* 0x000fe20000000800 */
[----:B------:R-:W-:Y:S01]  /*d420*/  ISETP.GE.AND P0, PT, R6, UR20, PT ;  /* 0x0000001406007c0c */ /* 0x000fe2000bf06270 */
[----:B------:R-:W-:-:S02]  /*d430*/  USEL UR15, UR15, URZ, !UP2 ;  /* 0x0000003f0f0f7287 */ /* 0x000fc4000d000000 */
[----:B------:R-:W-:Y:S01]  /*d440*/  @!UP3 UMOV UR18, 0x1 ;  /* 0x000000010012b882 */ /* 0x000fe20000000000 */
[----:B-1----:R-:W-:Y:S01]  /*d450*/  IMAD.WIDE.U32 R8, R8, c[0x0][0x1f0], R2 ;  /* 0x00007c0008087a25 */ /* 0x002fe200078e0002 */
[----:B------:R-:W-:Y:S02]  /*d460*/  UIMAD UR9, UR9, UR18, URZ ;  /* 0x00000012090972a4 */ /* 0x000fe4000f8e023f */
[----:B------:R-:W-:Y:S02]  /*d470*/  UIMAD UR15, UR8, UR12, UR15 ;  /* 0x0000000c080f72a4 */ /* 0x000fe4000f8e020f */
        /* <DEDUP_REMOVED lines=21> */
.L_x_354:
[----:B------:R-:W-:Y:S05]  /*d5d0*/  BSYNC B0 ;  /* 0x0000000000007941 */ /* 0x000fea0003800000 */
.L_x_353:
[----:B-1----:R-:W-:Y:S01]  /*d5e0*/  IADD3 R5, R6, 0x10, RZ ;  /* 0x0000001006057810 */ /* 0x002fe20007ffe0ff */
[----:B------:R-:W-:Y:S03]  /*d5f0*/  BSSY B0, `(.L_x_355) ;  /* 0x0000010000007945 */ /* 0x000fe60003800000 */
[----:B------:R-:W-:-:S13]  /*d600*/  ISETP.GE.AND P0, PT, R5, UR20, PT ;  /* 0x0000001405007c0c */ /* 0x000fda000bf06270 */
        /* <DEDUP_REMOVED lines=11> */
[----:B------:R1:W-:Y:S04]  /*d6c0*/  STG.E.128 [R2.64], RZ ;  /* 0x000000ff02007986 */ /* 0x0003e8000c101d16 */
[----:B------:R1:W-:Y:S04]  /*d6d0*/  STG.E.128 [R2.64+0x80], RZ ;  /* 0x000080ff02007986 */ /* 0x0003e8000c101d16 */
[----:B------:R1:W-:Y:S02]  /*d6e0*/  STG.E.128 [R2.64+0x100], RZ ;  /* 0x000100ff02007986 */ /* 0x0003e4000c101d16 */
.L_x_356:
[----:B------:R-:W-:Y:S05]  /*d6f0*/  BSYNC B0 ;  /* 0x0000000000007941 */ /* 0x000fea0003800000 */
.L_x_355:
[----:B------:R-:W-:Y:S01]  /*d700*/  IADD3 R4, R6, 0x20, RZ ;  /* 0x0000002006047810 */ /* 0x000fe20007ffe0ff */
[----:B------:R-:W-:Y:S03]  /*d710*/  BSSY B0, `(.L_x_357) ;  /* 0x0000010000007945 */ /* 0x000fe60003800000 */
[----:B------:R-:W-:-:S13]  /*d720*/  ISETP.GE.AND P0, PT, R4, UR20, PT ;  /* 0x0000001404007c0c */ /* 0x000fda000bf06270 */
        /* <DEDUP_REMOVED lines=14> */
.L_x_358:
[----:B------:R-:W-:Y:S05]  /*d810*/  BSYNC B0 ;  /* 0x0000000000007941 */ /* 0x000fea0003800000 */
.L_x_357:
[----:B-1----:R-:W-:Y:S01]  /*d820*/  IADD3 R3, R6, 0x30, RZ ;  /* 0x0000003006037810 */ /* 0x002fe20007ffe0ff */
[----:B------:R-:W-:Y:S03]  /*d830*/  BSSY B0, `(.L_x_359) ;  /* 0x000000f000007945 */ /* 0x000fe60003800000 */
[----:B------:R-:W-:-:S13]  /*d840*/  ISETP.GE.AND P0, PT, R3, UR20, PT ;  /* 0x0000001403007c0c */ /* 0x000fda000bf06270 */
[----:B------:R-:W-:Y:S05]  /*d850*/  @P0 BRA `(.L_x_360) ;  /* 0x000000c000000947 */ /* 0x000fea0003800000 */
[----:B------:R-:W-:Y:S02]  /*d860*/  IADD3 R2, P0, R12, 0x30, RZ ;  /* 0x000000300c027810 */ /* 0x000fe40007f1e0ff */
[----:B------:R-:W-:Y:S02]  /*d870*/  MOV R9, R11 ;  /* 0x0000000b00097202 */ /* 0x000fe40000000f00 */
[----:B------:R-:W-:-:S03]  /*d880*/  IADD3.X R0, RZ, R13, RZ, P0, !PT ;  /* 0x0000000dff007210 */ /* 0x000fc600007fe4ff */
        /* <DEDUP_REMOVED lines=9> */
.L_x_360:
[----:B------:R-:W-:Y:S05]  /*d920*/  BSYNC B0 ;  /* 0x0000000000007941 */ /* 0x000fea0003800000 */
.L_x_359:
[----:B------:R-:W-:-:S04]  /*d930*/  LOP3.LUT P6, RZ, R86, 0x7, RZ, 0xc0, !PT ;  /* 0x0000000756ff7812 */ /* 0x000fc800078cc0ff */
[----:B------:R-:W-:Y:S02]  /*d940*/  ISETP.GE.OR P5, PT, R6, UR20, P6 ;  /* 0x0000001406007c0c */ /* 0x000fe4000b7a6670 */
[----:B------:R-:W-:Y:S02]  /*d950*/  ISETP.GE.OR P4, PT, R5, UR20, P6 ;  /* 0x0000001405007c0c */ /* 0x000fe4000b786670 */
[----:B------:R-:W-:Y:S02]  /*d960*/  ISETP.GE.OR P3, PT, R4, UR20, P6 ;  /* 0x0000001404007c0c */ /* 0x000fe4000b766670 */
[----:B------:R-:W-:-:S07]  /*d970*/  ISETP.GE.OR P6, PT, R3, UR20, P6 ;  /* 0x0000001403007c0c */ /* 0x000fce000b7c6670 */
[----:B------:R-:W-:Y:S02]  /*d980*/  @!P5 IMAD R7, R6, UR18, RZ ;  /* 0x000000120607dc24 */ /* 0x000fe4000f8e02ff */
[----:B------:R-:W-:Y:S02]  /*d990*/  @!P4 IMAD R0, R5, UR18, RZ ;  /* 0x000000120500cc24 */ /* 0x000fe4000f8e02ff */
[----:B------:R-:W-:Y:S01]  /*d9a0*/  @!P3 IMAD R4, R4, UR18, RZ ;  /* 0x000000120404bc24 */ /* 0x000fe2000f8e02ff */
[C---:B------:R-:W-:Y:S02]  /*d9b0*/  @!P5 IADD3 R6, P0, R7.reuse, UR9, RZ ;  /* 0x000000090706dc10 */ /* 0x040fe4000ff1e0ff */
[----:B------:R-:W-:Y:S02]  /*d9c0*/  @!P4 IADD3 R2, P1, R0, UR9, RZ ;  /* 0x000000090002cc10 */ /* 0x000fe4000ff3e0ff */
[----:B------:R-:W-:Y:S02]  /*d9d0*/  @!P5 LEA.HI.X.SX32 R7, R7, UR6, 0x1, P0 ;  /* 0x000000060707dc11 */ /* 0x000fe400080f0eff */
[----:B-1----:R-:W-:-:S02]  /*d9e0*/  @!P5 LEA R10, P2, R6, c[0x0][0x200], 0x2 ;  /* 0x00008000060ada11 */ /* 0x002fc400078410ff */
        /* <DEDUP_REMOVED lines=15> */
[----:B-1----:R-:W-:-:S05]  /*dae0*/  IMAD R0, R3, UR18, RZ ;  /* 0x0000001203007c24 */ /* 0x002fca000f8e02ff */
[----:B------:R-:W-:-:S04]  /*daf0*/  IADD3 R2, P0, R0, UR9, RZ ;  /* 0x0000000900027c10 */ /* 0x000fc8000ff1e0ff */
[----:B------:R-:W-:Y:S02]  /*db00*/  LEA.HI.X.SX32 R0, R0, UR6, 0x1, P0 ;  /* 0x0000000600007c11 */ /* 0x000fe400080f0eff */
[----:B------:R-:W-:-:S04]  /*db10*/  LEA R4, P0, R2, c[0x0][0x200], 0x2 ;  /* 0x0000800002047a11 */ /* 0x000fc800078010ff */
[----:B------:R-:W-:Y:S01]  /*db20*/  LEA.HI.X R5, R2, c[0x0][0x204], R0, 0x2, P0 ;  /* 0x0000810002057a11 */ /* 0x000fe200000f1400 */
[----:B------:R-:W-:-:S05]  /*db30*/  IMAD.MOV.U32 R0, RZ, RZ, 0x7f800000 ;  /* 0x7f800000ff007424 */ /* 0x000fca00078e00ff */
[----:B------:R-:W-:Y:S01]  /*db40*/  STG.E [R4.64], R0 ;  /* 0x0000000004007986 */ /* 0x000fe2000c101916 */
[----:B------:R-:W-:Y:S05]  /*db50*/  EXIT ;  /* 0x000000000000794d */ /* 0x000fea0003800000 */
.L_x_361:
        /* <DEDUP_REMOVED lines=10> */
.L_x_689:


//--------------------- .text._ZN5flash16flash_fwd_kernelI23Flash_fwd_kernel_traitsILi192ELi64ELi64ELi4ELb0ELb0EN7cutlass10bfloat16_tE19Flash_kernel_traitsILi192ELi64ELi64ELi4ES3_EELb0ELb1ELb0ELb0ELb0ELb1ELb1ELb0EEEvNS_16Flash_fwd_paramsE --------------------------
	.section	.text._ZN5flash16flash_fwd_kernelI23Flash_fwd_kernel_traitsILi192ELi64ELi64ELi4ELb0ELb0EN7cutlass10bfloat16_tE19Flash_kernel_traitsILi192ELi64ELi64ELi4ES3_EELb0ELb1ELb0ELb0ELb0ELb1ELb1ELb0EEEvNS_16Flash_fwd_paramsE,"ax",@progbits
	.sectioninfo	@"SHI_REGISTERS=254"
	.align	128
        .global         _ZN5flash16flash_fwd_kernelI23Flash_fwd_kernel_traitsILi192ELi64ELi64ELi4ELb0ELb0EN7cutlass10bfloat16_tE19Flash_kernel_traitsILi192ELi64ELi64ELi4ES3_EELb0ELb1ELb0ELb0ELb0ELb1ELb1ELb0EEEvNS_16Flash_fwd_paramsE
        .type           _ZN5flash16flash_fwd_kernelI23Flash_fwd_kernel_traitsILi192ELi64ELi64ELi4ELb0ELb0EN7cutlass10bfloat16_tE19Flash_kernel_traitsILi192ELi64ELi64ELi4ES3_EELb0ELb1ELb0ELb0ELb0ELb1ELb1ELb0EEEvNS_16Flash_fwd_paramsE,@function
        .size           _ZN5flash16flash_fwd_kernelI23Flash_fwd_kernel_traitsILi192ELi64ELi64ELi4ELb0ELb0EN7cutlass10bfloat16_tE19Flash_kernel_traitsILi192ELi64ELi64ELi4ES3_EELb0ELb1ELb0ELb0ELb0ELb1ELb1ELb0EEEvNS_16Flash_fwd_paramsE,(.L_x_690 - _ZN5flash16flash_fwd_kernelI23Flash_fwd_kernel_traitsILi192ELi64ELi64ELi4ELb0ELb0EN7cutlass10bfloat16_tE19Flash_kernel_traitsILi192ELi64ELi64ELi4ES3_EELb0ELb1ELb0ELb0ELb0ELb1ELb1ELb0EEEvNS_16Flash_fwd_paramsE)
        .other          _ZN5flash16flash_fwd_kernelI23Flash_fwd_kernel_traitsILi192ELi64ELi64ELi4ELb0ELb0EN7cutlass10bfloat16_tE19Flash_kernel_traitsILi192ELi64ELi64ELi4ES3_EELb0ELb1ELb0ELb0ELb0ELb1ELb1ELb0EEEvNS_16Flash_fwd_paramsE,@"STO_CUDA_ENTRY STV_DEFAULT"
_ZN5flash16flash_fwd_kernelI23Flash_fwd_kernel_traitsILi192ELi64ELi64ELi4ELb0ELb0EN7cutlass10bfloat16_tE19Flash_kernel_traitsILi192ELi64ELi64ELi4ES3_EELb0ELb1ELb0ELb0ELb0ELb1ELb1ELb0EEEvNS_16Flash_fwd_paramsE:
.text._ZN5flash16flash_fwd_kernelI23Flash_fwd_kernel_traitsILi192ELi64ELi64ELi4ELb0ELb0EN7cutlass10bfloat16_tE19Flash_kernel_traitsILi192ELi64ELi64ELi4ES3_EELb0ELb1ELb0ELb0ELb0ELb1ELb1ELb0EEEvNS_16Flash_fwd_paramsE:
[----:B------:R-:W-:Y:S02]  /*0000*/  MOV R1, c[0x0][0x28] ;  /* 0x00000a0000017a02 */ /* 0x000fe40000000f00 */
[----:B------:R-:W1:Y:S01]  /*0010*/  S2UR UR10, SR_CTAID.Y ;  /* 0x00000000000a79c3 */ /* 0x000e620000002600 */
[----:B------:R-:W-:Y:S02]  /*0020*/  ULDC.64 UR4, c[0x0][0x240] ;  /* 0x0000900000047ab9 */ /* 0x000fe40000000a00 */
[----:B------:R-:W-:Y:S02]  /*0030*/  UISETP.NE.U32.AND UP2, UPT, URZ, UR4, UPT ;  /* 0x000000043f00728c */ /* 0x000fe4000bf45070 */
[----:B------:R-:W-:Y:S02]  /*0040*/  UMOV UR7, 0x4 ;  /* 0x0000000400077882 */ /* 0x000fe40000000000 */
[----:B------:R-:W-:Y:S02]  /*0050*/  UISETP.NE.AND.EX UP2, UPT, URZ, UR5, UPT, UP2 ;  /* 0x000000053f00728c */ /* 0x000fe4000bf45320 */
[----:B------:R-:W-:Y:S02]  /*0060*/  ULDC.64 UR12, c[0x0][0x240] ;  /* 0x00009000000c7ab9 */ /* 0x000fe40000000a00 */
[----:B------:R-:W-:-:S02]  /*0070*/  ULDC.64 UR4, c[0x0][0x250] ;  /* 0x0000940000047ab9 */ /* 0x000fc40000000a00 */
[----:B------:R-:W-:Y:S01]  /*0080*/  PLOP3.LUT P2, PT, PT, PT, UP2, 0x80, 0x0 ;  /* 0x000000000000781c */ /* 0x000fe20003f4f028 */
[----:B------:R-:W-:Y:S02]  /*0090*/  UISETP.NE.U32.AND UP0, UPT, URZ, UR4, UPT ;  /* 0x000000043f00728c */ /* 0x000fe4000bf05070 */
[----:B------:R-:W-:Y:S02]  /*00a0*/  ULDC.64 UR16, c[0x0][0x118] ;  /* 0x0000460000107ab9 */ /* 0x000fe40000000a00 */
[----:B------:R-:W-:Y:S02]  /*00b0*/  UISETP.NE.AND.EX UP0, UPT, URZ, UR5, UPT, UP0 ;  /* 0x000000053f00728c */ /* 0x000fe4000bf05300 */
[----:B------:R-:W-:Y:S02]  /*00c0*/  ULDC.U8 UR6, c[0x0][0x312] ;  /* 0x0000c48000067ab9 */ /* 0x000fe40000000000 */
[----:B------:R-:W-:Y:S02]  /*00d0*/  ULDC.64 UR8, c[0x0][0x248] ;  /* 0x0000920000087ab9 */ /* 0x000fe40000000a00 */
[----:B-1----:R-:W-:Y:S01]  /*00e0*/  UIMAD.WIDE UR12, UR10, UR7, UR12 ;  /* 0x000000070a0c72a5 */ /* 0x002fe2000f8e020c */
[----:B------:R-:W-:Y:S01]  /*00f0*/  PLOP3.LUT P0, PT, PT, PT, UP0, 0x80, 0x0 ;  /* 0x000000000000781c */ /* 0x000fe20003f0f008 */
[----:B------:R-:W-:-:S02]  /*0100*/  ULDC.64 UR4, c[0x0][0x250] ;  /* 0x0000940000047ab9 */ /* 0x000fc40000000a00 */
[----:B------:R-:W-:Y:S02]  /*0110*/  UISETP.NE.AND UP3, UPT, UR6, URZ, UPT ;  /* 0x0000003f0600728c */ /* 0x000fe4000bf65270 */
[----:B------:R-:W-:Y:S01]  /*0120*/  IMAD.U32 R8, RZ, RZ, UR12 ;  /* 0x0000000cff087e24 */ /* 0x000fe2000f8e00ff */
[----:B------:R-:W-:Y:S01]  /*0130*/  UISETP.EQ.U32.AND UP1, UPT, URZ, UR8, UPT ;  /* 0x000000083f00728c */ /* 0x000fe2000bf22070 */
[----:B------:R-:W-:Y:S01]  /*0140*/  IMAD.U32 R9, RZ, RZ, UR13 ;  /* 0x0000000dff097e24 */ /* 0x000fe2000f8e00ff */
[----:B------:R-:W-:Y:S02]  /*0150*/  @UP0 UIMAD.WIDE UR4, UR10, UR7, UR4 ;  /* 0x000000070a0402a5 */ /* 0x000fe4000f8e0204 */
[----:B------:R-:W-:Y:S02]  /*0160*/  UISETP.EQ.OR.EX UP1, UPT, URZ, UR9, !UP3, UP1 ;  /* 0x000000093f00728c */ /* 0x000fe4000df22710 */
[----:B------:R-:W2:Y:S01]  /*0170*/  @P2 LDG.E R7, [R8.64] ;  /* 0x0000001008072981 */ /* 0x000ea2000c1e1900 */
[----:B------:R-:W-:-:S03]  /*0180*/  ULDC.64 UR8, c[0x0][0x248] ;  /* 0x0000920000087ab9 */ /* 0x000fc60000000a00 */
[----:B------:R-:W3:Y:S01]  /*0190*/  @P2 LDG.E R0, [R8.64+0x4] ;  /* 0x0000041008002981 */ /* 0x000ee2000c1e1900 */
[----:B------:R-:W-:Y:S01]  /*01a0*/  MOV R5, UR5 ;  /* 0x0000000500057c02 */ /* 0x000fe20008000f00 */
[----:B------:R-:W-:Y:S01]  /*01b0*/  IMAD.U32 R4, RZ, RZ, UR4 ;  /* 0x00000004ff047e24 */ /* 0x000fe2000f8e00ff */
[----:B------:R-:W-:-:S04]  /*01c0*/  PLOP3.LUT P1, PT, PT, PT, UP1, 0x80, 0x0 ;  /* 0x000000000000781c */ /* 0x000fc80003f2f018 */
[----:B------:R1:W4:Y:S01]  /*01d0*/  @P0 LDG.E R5, [R4.64] ;  /* 0x0000001004050981 */ /* 0x000322000c1e1900 */
[----:B------:R-:W-:-:S06]  /*01e0*/  UIMAD.WIDE UR8, UR10, UR7, UR8 ;  /* 0x000000070a0872a5 */ /* 0x000fcc000f8e0208 */
[----:B------:R-:W-:Y:S01]  /*01f0*/  IMAD.U32 R2, RZ, RZ, UR8 ;  /* 0x00000008ff027e24 */ /* 0x000fe2000f8e00ff */
[----:B------:R-:W-:-:S05]  /*0200*/  MOV R3, UR9 ;  /* 0x0000000900037c02 */ /* 0x000fca0008000f00 */
[----:B------:R-:W5:Y:S01]  /*0210*/  @!P1 LDG.E R6, [R2.64] ;  /* 0x0000001002069981 */ /* 0x000f62000c1e1900 */
[----:B------:R-:W-:Y:S02]  /*0220*/  UMOV UR9, 0xffffffff ;  /* 0xffffffff00097882 */ /* 0x000fe40000000000 */
[----:B------:R-:W-:Y:S01]  /*0230*/  UMOV UR14, URZ ;  /* 0x0000003f000e7c82 */ /* 0x000fe20008000000 */
[----:B-1----:R-:W1:Y:S01]  /*0240*/  S2R R4, SR_TID.X ;  /* 0x0000000000047919 */ /* 0x002e620000002100 */
[----:B------:R-:W-:Y:S01]  /*0250*/  UMOV UR19, 0xffffffff ;  /* 0xffffffff00137882 */ /* 0x000fe20000000000 */
[----:B------:R-:W1:Y:S08]  /*0260*/  S2UR UR12, SR_CTAID.X ;  /* 0x00000000000c79c3 */ /* 0x000e700000002500 */
[----:B------:R-:W1:Y:S08]  /*0270*/  S2UR UR11, SR_CTAID.Z ;  /* 0x00000000000b79c3 */ /* 0x000e700000002700 */
[----:B--2---:R-:W2:Y:S08]  /*0280*/  @P2 R2UR UR9, R7 ;  /* 0x00000000070923c2 */ /* 0x004eb000000e0000 */
[----:B---3--:R-:W2:Y:S08]  /*0290*/  @P2 R2UR UR15, R0 ;  /* 0x00000000000f23c2 */ /* 0x008eb000000e0000 */
[----:B----4-:R3:W4:Y:S01]  /*02a0*/  @P0 R2UR UR14, R5 ;  /* 0x00000000050e03c2 */ /* 0x01072200000e0000 */
[----:B------:R-:W-:-:S04]  /*02b0*/  ISETP.NE.U32.AND P0, PT, RZ, c[0x0][0x248], PT ;  /* 0x00009200ff007a0c */ /* 0x000fc80003f05070 */
[----:B------:R-:W-:-:S03]  /*02c0*/  ISETP.NE.AND.EX P0, PT, RZ, c[0x0][0x24c], PT, P0 ;  /* 0x00009300ff007a0c */ /* 0x000fc60003f05300 */
[----:B-----5:R3:W1:Y:S01]  /*02d0*/  @!P1 R2UR UR19, R6 ;  /* 0x00000000061393c2 */ /* 0x02066200000e0000 */
[----:B--2---:R-:W-:-:S07]  /*02e0*/  @UP2 UIADD3 UR15, UR15, -UR9, URZ ;  /* 0x800000090f0f2290 */ /* 0x004fce000fffe03f */
[----:B------:R-:W-:Y:S02]  /*02f0*/  @!UP2 ULDC UR15, c[0x0][0x214] ;  /* 0x00008500000faab9 */ /* 0x000fe40000000800 */
[----:B-1-34-:R-:W-:Y:S05]  /*0300*/  @!P0 BRA `(.L_x_362) ;  /* 0x0000007000008947 */ /* 0x01afea0003800000 */
[----:B------:R-:W-:-:S13]  /*0310*/  PLOP3.LUT P0, PT, PT, PT, UP3, 0x80, 0x0 ;  /* 0x000000000000781c */ /* 0x000fda0003f0f038 */
[----:B------:R-:W2:Y:S04]  /*0320*/  @P0 LDG.E R0, [R2.64+0x4] ;  /* 0x0000041002000981 */ /* 0x000ea8000c1e1900 */
[----:B------:R-:W3:Y:S01]  /*0330*/  @!P0 LDG.E R5, [R2.64] ;  /* 0x0000001002058981 */ /* 0x000ee2000c1e1900 */
[----:B--2---:R-:W1:Y:S02]  /*0340*/  @P0 R2UR UR6, R0 ;  /* 0x00000000000603c2 */ /* 0x004e6400000e0000 */
[----:B-1----:R-:W-:-:S11]  /*0350*/  @UP3 UIADD3 UR6, UR6, -UR19, URZ ;  /* 0x8000001306063290 */ /* 0x002fd6000fffe03f */
[----:B---3--:R1:W2:Y:S02]  /*0360*/  @!P0 R2UR UR6, R5 ;  /* 0x00000000050683c2 */ /* 0x0082a400000e0000 */
[----:B-12---:R-:W-:Y:S05]  /*0370*/  BRA `(.L_x_363) ;  /* 0x0000001000007947 */ /* 0x006fea0003800000 */
.L_x_362:
[----:B------:R-:W-:Y:S02]  /*0380*/  ULDC UR6, c[0x0][0x218] ;  /* 0x0000860000067ab9 */ /* 0x000fe40000000800 */
.L_x_363:
        /* <DEDUP_REMOVED lines=36> */
[----:B------:R-:W-:Y:S02]  /*05d0*/  UISETP.NE.AND UP1, UPT, UR9, -0x1, UPT ;  /* 0xffffffff0900788c */ /* 0x000fe4000bf25270 */
        /* <DEDUP_REMOVED lines=8> */
[----:B------:R-:W-:Y:S02]  /*0660*/  @!UP1 UIMAD.WIDE.U32 UR20, UR10, UR6, URZ ;  /* 0x000000060a1492a5 */ /* 0x000fe4000f8e003f */
[----:B------:R-:W-:-:S02]  /*0670*/  ULDC.64 UR4, c[0x0][0x198] ;  /* 0x0000660000047ab9 */ /* 0x000fc40000000a00 */
[----:B------:R-:W-:Y:S02]  /*0680*/  @!UP1 UIMAD UR22, UR22, UR6, URZ ;  /* 0x00000006161692a4 */ /* 0x000fe4000f8e023f */
[----:B------:R-:W-:Y:S02]  /*0690*/  @UP0 UIMAD.WIDE.U32 UR26, UR23, UR4, URZ ;  /* 0x00000004171a02a5 */ /* 0x000fe4000f8e003f */
[----:B------:R-:W-:Y:S02]  /*06a0*/  @!UP1 UIMAD UR22, UR10, UR7, UR22 ;  /* 0x000000070a1692a4 */ /* 0x000fe4000f8e0216 */
[----:B------:R-:W-:Y:S02]  /*06b0*/  @UP1 UMOV UR6, UR24 ;  /* 0x0000001800061c82 */ /* 0x000fe40008000000 */
[----:B------:R-:W-:Y:S02]  /*06c0*/  @!UP1 UMOV UR6, UR20 ;  /* 0x0000001400069c82 */ /* 0x000fe40008000000 */
[----:B------:R-:W-:-:S02]  /*06d0*/  @UP0 UIMAD UR7, UR23, UR5, UR27 ;  /* 0x00000005170702a4 */ /* 0x000fc4000f8e021b */
[----:B------:R-:W-:Y:S02]  /*06e0*/  @!UP1 UIADD3 UR18, UR21, UR22, URZ ;  /* 0x0000001615129290 */ /* 0x000fe4000fffe03f */
[----:B------:R-:W-:Y:S01]  /*06f0*/  @UP0 UMOV UR20, UR26 ;  /* 0x0000001a00140c82 */ /* 0x000fe20008000000 */
        /* <DEDUP_REMOVED lines=14> */
.L_x_365:
[----:B------:R-:W-:Y:S01]  /*07e0*/  IABS R3, c[0x0][0x1c8] ;  /* 0x0000720000037a13 */ /* 0x000fe20000000000 */
[----:B------:R-:W1:Y:S01]  /*07f0*/  S2R R0, SR_CTAID.Z ;  /* 0x0000000000007919 */ /* 0x000e620000002700 */
[----:B------:R-:W-:Y:S02]  /*0800*/  ULDC UR4, c[0x0][0x1c8] ;  /* 0x0000720000047ab9 */ /* 0x000fe40000000800 */
[----:B------:R-:W2:Y:S01]  /*0810*/  I2F.RP R5, R3 ;  /* 0x0000000300057306 */ /* 0x000ea20000209400 */
[----:B------:R-:W-:Y:S02]  /*0820*/  ULOP3.LUT UR4, UR11, UR4, URZ, 0x3c, !UPT ;  /* 0x000000040b047292 */ /* 0x000fe4000f8e3c3f */
[----:B------:R-:W-:Y:S02]  /*0830*/  @UP0 UIADD3 UR19, UR14, UR19, URZ ;  /* 0x000000130e130290 */ /* 0x000fe4000fffe03f */
[----:B------:R-:W-:Y:S02]  /*0840*/  USHF.R.S32.HI UR21, URZ, 0x1f, UR11 ;  /* 0x0000001f3f157899 */ /* 0x000fe4000801140b */
[----:B------:R-:W-:Y:S01]  /*0850*/  ISETP.LE.AND P1, PT, RZ, UR4, PT ;  /* 0x00000004ff007c0c */ /* 0x000fe2000bf23270 */
[----:B------:R-:W-:-:S02]  /*0860*/  ULDC.64 UR4, c[0x0][0x1a0] ;  /* 0x0000680000047ab9 */ /* 0x000fc40000000a00 */
[----:B------:R-:W-:-:S04]  /*0870*/  @UP0 UIMAD.WIDE.U32 UR22, UR19, UR4, URZ ;  /* 0x00000004131602a5 */ /* 0x000fc8000f8e003f */
[----:B------:R-:W-:Y:S01]  /*0880*/  @UP0 UIMAD UR19, UR19, UR5, UR23 ;  /* 0x00000005131302a4 */ /* 0x000fe2000f8e0217 */
[----:B--2---:R-:W2:Y:S01]  /*0890*/  MUFU.RCP R6, R5 ;  /* 0x0000000500067308 */ /* 0x004ea20000001000 */
[----:B-1----:R-:W-:Y:S02]  /*08a0*/  IABS R0, R0 ;  /* 0x0000000000007213 */ /* 0x002fe40000000000 */
[----:B--2---:R-:W-:-:S05]  /*08b0*/  IADD3 R6, R6, 0xffffffe, RZ ;  /* 0x0ffffffe06067810 */ /* 0x004fca0007ffe0ff */
        /* <DEDUP_REMOVED lines=30> */
.L_x_366:
[----:B------:R-:W-:Y:S01]  /*0aa0*/  SHF.R.S32.HI R7, RZ, 0x1f, R4 ;  /* 0x0000001fff077819 */ /* 0x000fe20000011404 */
[----:B------:R-:W1:Y:S01]  /*0ab0*/  S2R R219, SR_CTAID.X ;  /* 0x0000000000db7919 */ /* 0x000e620000002500 */
[----:B------:R-:W-:Y:S01]  /*0ac0*/  UIADD3 UR10, -UR12, UR15, URZ ;  /* 0x0000000f0c0a7290 */ /* 0x000fe2000fffe13f */
[----:B------:R-:W-:Y:S01]  /*0ad0*/  IMAD.SHL.U32 R134, R4, 0x2, RZ ;  /* 0x0000000204867824 */ /* 0x000fe200078e00ff */
[CC--:B------:R-:W-:Y:S01]  /*0ae0*/  LEA.HI R10, R7.reuse, R4.reuse, RZ, 0x3 ;  /* 0x00000004070a7211 */ /* 0x0c0fe200078f18ff */
[----:B------:R-:W2:Y:S01]  /*0af0*/  S2R R18, SR_CTAID.Z ;  /* 0x0000000000127919 */ /* 0x000ea20000002700 */
[----:B------:R-:W-:Y:S01]  /*0b00*/  ULDC.64 UR4, c[0x0][0x1a8] ;  /* 0x00006a0000047ab9 */ /* 0x000fe20000000a00 */
[-C--:B------:R-:W-:Y:S01]  /*0b10*/  LEA.HI R5, R7, R4.reuse, RZ, 0x6 ;  /* 0x0000000407057211 */ /* 0x080fe200078f30ff */
[----:B------:R-:W-:Y:S01]  /*0b20*/  UIMAD UR4, UR21, UR4, URZ ;  /* 0x00000004150472a4 */ /* 0x000fe2000f8e023f */
[----:B------:R-:W-:Y:S02]  /*0b30*/  LOP3.LUT R3, R10, 0xfffffff8, RZ, 0xc0, !PT ;  /* 0xfffffff80a037812 */ /* 0x000fe400078ec0ff */
[----:B------:R-:W-:Y:S01]  /*0b40*/  SHF.R.S32.HI R10, RZ, 0x3, R10 ;  /* 0x00000003ff0a7819 */ /* 0x000fe2000001140a */
[----:B------:R-:W-:Y:S01]  /*0b50*/  UIMAD UR4, UR11, UR5, UR4 ;  /* 0x000000050b0472a4 */ /* 0x000fe2000f8e0204 */
[----:B------:R-:W-:Y:S01]  /*0b60*/  IMAD.SHL.U32 R5, R5, 0x8, RZ ;  /* 0x0000000805057824 */ /* 0x000fe200078e00ff */
[----:B------:R-:W-:Y:S01]  /*0b70*/  LEA.HI R100, R7, R4, RZ, 0x5 ;  /* 0x0000000407647211 */ /* 0x000fe200078f28ff */
[----:B------:R-:W-:Y:S01]  /*0b80*/  IMAD.IADD R0, R4, 0x1, -R3 ;  /* 0x0000000104007824 */ /* 0x000fe200078e0a03 */
[C---:B------:R-:W-:Y:S01]  /*0b90*/  IADD3 R9, R10.reuse, 0x10, RZ ;  /* 0x000000100a097810 */ /* 0x040fe20007ffe0ff */
[C---:B------:R-:W-:Y:S01]  /*0ba0*/  IMAD.SHL.U32 R3, R10.reuse, 0x40, RZ ;  /* 0x000000400a037824 */ /* 0x040fe200078e00ff */
[----:B------:R-:W-:Y:S01]  /*0bb0*/  IADD3 R207, R10, 0x30, RZ ;  /* 0x000000300acf7810 */ /* 0x000fe20007ffe0ff */
[----:B------:R-:W-:Y:S01]  /*0bc0*/  IMAD.SHL.U32 R216, R0, 0x8, RZ ;  /* 0x0000000800d87824 */ /* 0x000fe200078e00ff */
[----:B------:R-:W-:-:S02]  /*0bd0*/  ISETP.GE.AND P1, PT, R9, UR10, PT ;  /* 0x0000000a09007c0c */ /* 0x000fc4000bf26270 */
[----:B------:R-:W-:Y:S02]  /*0be0*/  SHF.R.S32.HI R11, RZ, 0x1f, R10 ;  /* 0x0000001fff0b7819 */ /* 0x000fe4000001140a */
[----:B------:R-:W-:Y:S02]  /*0bf0*/  SHF.R.S32.HI R217, RZ, 0x1f, R216 ;  /* 0x0000001fffd97819 */ /* 0x000fe400000114d8 */
[----:B------:R-:W-:Y:S01]  /*0c00*/  IADD3 R12, P0, R216, UR6, RZ ;  /* 0x00000006d80c7c10 */ /* 0x000fe2000ff1e0ff */
[----:B-1----:R-:W-:Y:S01]  /*0c10*/  IMAD.WIDE R218, R219, 0x40, R10 ;  /* 0x00000040dbda7825 */ /* 0x002fe200078e020a */
[----:B------:R-:W-:Y:S02]  /*0c20*/  LOP3.LUT R3, R3, 0x1c0, RZ, 0xc0, !PT ;  /* 0x000001c003037812 */ /* 0x000fe400078ec0ff */
[----:B------:R-:W-:Y:S01]  /*0c30*/  IADD3.X R13, R217, UR18, RZ, P0, !PT ;  /* 0x00000012d90d7c10 */ /* 0x000fe200087fe4ff */
[----:B------:R-:W-:Y:S01]  /*0c40*/  UIADD3 UR18, UR8, -0x1, URZ ;  /* 0xffffffff08127890 */ /* 0x000fe2000fffe03f */
[----:B------:R-:W-:-:S02]  /*0c50*/  ISETP.GE.AND P0, PT, R207, UR10, PT ;  /* 0x0000000acf007c0c */ /* 0x000fc4000bf06270 */
[----:B------:R-:W-:Y:S01]  /*0c60*/  SHF.R.U32.HI R208, RZ, 0x3, R3 ;  /* 0x00000003ffd07819 */ /* 0x000fe20000011603 */
[----:B--2---:R-:W-:Y:S01]  /*0c70*/  IMAD.WIDE.U32 R18, R18, c[0x0][0x1a8], R12 ;  /* 0x00006a0012127a25 */ /* 0x004fe200078e000c */
[--C-:B------:R-:W-:Y:S01]  /*0c80*/  LOP3.LUT R3, R3, 0x38, R216.reuse, 0xf8, !PT ;  /* 0x0000003803037812 */ /* 0x100fe200078ef8d8 */
[----:B------:R-:W-:Y:S01]  /*0c90*/  UIMAD UR11, UR18, -0x40, UR13 ;  /* 0xffffffc0120b78a4 */ /* 0x000fe2000f8e020d */
[C---:B------:R-:W-:Y:S01]  /*0ca0*/  IADD3 R2, R10.reuse, 0x20, RZ ;  /* 0x000000200a027810 */ /* 0x040fe20007ffe0ff */
[C---:B------:R-:W-:Y:S01]  /*0cb0*/  IMAD.WIDE.U32 R12, R10.reuse, c[0x0][0x198], R216 ;  /* 0x000066000a0c7a25 */ /* 0x040fe200078e00d8 */
[----:B------:R-:W-:Y:S01]  /*0cc0*/  ISETP.GE.AND P5, PT, R10, UR10, PT ;  /* 0x0000000a0a007c0c */ /* 0x000fe2000bfa6270 */
[----:B------:R-:W-:Y:S01]  /*0cd0*/  USHF.R.S32.HI UR14, URZ, 0x1f, UR18 ;  /* 0x0000001f3f0e7899 */ /* 0x000fe20008011412 */
[----:B------:R-:W-:Y:S01]  /*0ce0*/  LOP3.LUT R208, R3, R208, RZ, 0x3c, !PT ;  /* 0x000000d003d07212 */ /* 0x000fe200078e3cff */
[----:B------:R-:W-:Y:S01]  /*0cf0*/  IMAD R3, R11, c[0x0][0x198], RZ ;  /* 0x000066000b037a24 */ /* 0x000fe200078e02ff */
[----:B------:R-:W-:Y:S01]  /*0d00*/  @!P1 IADD3 R16, P3, R218, 0x10, RZ ;  /* 0x00000010da109810 */ /* 0x000fe20007f7e0ff */
[--C-:B------:R-:W-:Y:S01]  /*0d10*/  @!P1 IMAD.MOV.U32 R24, RZ, RZ, R18.reuse ;  /* 0x000000ffff189224 */ /* 0x100fe200078e0012 */
[----:B------:R-:W-:Y:S01]  /*0d20*/  ISETP.GE.AND P4, PT, R2, UR10, PT ;  /* 0x0000000a02007c0c */ /* 0x000fe2000bf86270 */
[----:B------:R-:W-:Y:S01]  /*0d30*/  IMAD R3, R10, c[0x0][0x19c], R3 ;  /* 0x000067000a037a24 */ /* 0x000fe200078e0203 */
[----:B------:R-:W-:Y:S01]  /*0d40*/  IADD3 R210, P2, R12, UR20, RZ ;  /* 0x000000140cd27c10 */ /* 0x000fe2000ff5e0ff */
[----:B------:R-:W-:Y:S01]  /*0d50*/  @!P1 IMAD.X R15, RZ, RZ, R219, P3 ;  /* 0x000000ffff0f9224 */ /* 0x000fe200018e06db */
[----:B------:R-:W-:Y:S01]  /*0d60*/  @!P0 IADD3 R12, P3, R218, 0x30, RZ ;  /* 0x00000030da0c8810 */ /* 0x000fe20007f7e0ff */
[--C-:B------:R-:W-:Y:S01]  /*0d70*/  @!P0 IMAD.MOV.U32 R20, RZ, RZ, R18.reuse ;  /* 0x000000ffff148224 */ /* 0x100fe200078e0012 */
[----:B------:R-:W-:Y:S01]  /*0d80*/  IADD3 R19, R19, UR4, RZ ;  /* 0x0000000413137c10 */ /* 0x000fe2000fffe0ff */
[----:B------:R-:W-:Y:S01]  /*0d90*/  @!P1 IMAD R15, R15, c[0x0][0x190], RZ ;  /* 0x000064000f0f9a24 */ /* 0x000fe200078e02ff */
[----:B------:R-:W-:Y:S01]  /*0da0*/  IADD3.X R211, R13, UR7, R3, P2, !PT ;  /* 0x000000070dd37c10 */ /* 0x000fe200097fe403 */
[----:B------:R-:W-:Y:S01]  /*0db0*/  @!P0 IMAD.X R13, RZ, RZ, R219, P3 ;  /* 0x000000ffff0d8224 */ /* 0x000fe200018e06db */
[----:B------:R-:W-:Y:S01]  /*0dc0*/  LOP3.LUT R208, R208, 0xfffffe00, R5, 0xf8, !PT ;  /* 0xfffffe00d0d07812 */ /* 0x000fe200078ef805 */
[----:B------:R-:W-:Y:S01]  /*0dd0*/  @!P5 IMAD R5, R219, c[0x0][0x190], RZ ;  /* 0x00006400db05da24 */ /* 0x000fe200078e02ff */
[----:B------:R-:W-:Y:S01]  /*0de0*/  ULDC.64 UR6, c[0x0][0x198] ;  /* 0x0000660000067ab9 */ /* 0x000fe20000000a00 */
[----:B------:R-:W-:Y:S01]  /*0df0*/  @!P4 IADD3 R14, P2, R218, 0x20, RZ ;  /* 0x00000020da0ec810 */ /* 0x000fe20007f5e0ff */
[--C-:B------:R-:W-:Y:S01]  /*0e00*/  @!P1 IMAD.MOV.U32 R25, RZ, RZ, R19.reuse ;  /* 0x000000ffff199224 */ /* 0x100fe200078e0013 */
[----:B------:R-:W-:Y:S01]  /*0e10*/  UMOV UR20, 0x6 ;  /* 0x0000000600147882 */ /* 0x000fe20000000000 */
[--C-:B------:R-:W-:Y:S01]  /*0e20*/  @!P4 IMAD.MOV.U32 R22, RZ, RZ, R18.reuse ;  /* 0x000000ffff16c224 */ /* 0x100fe200078e0012 */
[----:B------:R-:W-:Y:S01]  /*0e30*/  USHF.L.U32 UR21, UR6, 0x6, URZ ;  /* 0x0000000606157899 */ /* 0x000fe2000800063f */
[--C-:B------:R-:W-:Y:S01]  /*0e40*/  @!P4 IMAD.MOV.U32 R23, RZ, RZ, R19.reuse ;  /* 0x000000ffff17c224 */ /* 0x100fe200078e0013 */
[----:B------:R-:W-:Y:S01]  /*0e50*/  USHF.L.U64.HI UR20, UR6, UR20, UR7 ;  /* 0x0000001406147299 */ /* 0x000fe20008010207 */
[----:B------:R-:W-:Y:S01]  /*0e60*/  @!P0 IMAD.MOV.U32 R21, RZ, RZ, R19 ;  /* 0x000000ffff158224 */ /* 0x000fe200078e0013 */
[----:B------:R-:W-:Y:S01]  /*0e70*/  ISETP.GE.AND P6, PT, R10, UR11, PT ;  /* 0x0000000b0a007c0c */ /* 0x000fe2000bfc6270 */
[----:B------:R-:W-:Y:S01]  /*0e80*/  @!P0 IMAD R13, R13, c[0x0][0x190], RZ ;  /* 0x000064000d0d8a24 */ /* 0x000fe200078e02ff */
[----:B------:R-:W-:Y:S01]  /*0e90*/  UIMAD UR4, UR20, UR18, URZ ;  /* 0x00000012140472a4 */ /* 0x000fe2000f8e023f */
[C---:B------:R-:W-:Y:S01]  /*0ea0*/  @!P5 IMAD R5, R218.reuse, c[0x0][0x194], R5 ;  /* 0x00006500da05da24 */ /* 0x040fe200078e0205 */
[----:B------:R-:W-:Y:S01]  /*0eb0*/  UIMAD.WIDE.U32 UR24, UR6, 0x20, URZ ;  /* 0x00000020061878a5 */ /* 0x000fe2000f8e003f */
[----:B------:R-:W-:Y:S01]  /*0ec0*/  @!P5 IMAD.WIDE.U32 R18, R218, c[0x0][0x190], R18 ;  /* 0x00006400da12da25 */ /* 0x000fe200078e0012 */
[----:B------:R-:W-:Y:S01]  /*0ed0*/  UIMAD UR4, UR14, UR21, UR4 ;  /* 0x000000150e0472a4 */ /* 0x000fe2000f8e0204 */
[----:B------:R-:W-:-:S02]  /*0ee0*/  LOP3.LUT R134, R134, 0x6, RZ, 0xc0, !PT ;  /* 0x0000000686867812 */ /* 0x000fc400078ec0ff */
[----:B------:R-:W-:Y:S02]  /*0ef0*/  @!P4 IMAD.X R3, RZ, RZ, R219, P2 ;  /* 0x000000ffff03c224 */ /* 0x000fe400010e06db */
[C---:B------:R-:W-:Y:S02]  /*0f00*/  @!P0 IMAD R6, R12.reuse, c[0x0][0x194], R13 ;  /* 0x000065000c068a24 */ /* 0x040fe400078e020d */
[----:B------:R-:W-:Y:S01]  /*0f10*/  @!P0 IMAD.WIDE.U32 R12, R12, c[0x0][0x190], R20 ;  /* 0x000064000c0c8a25 */ /* 0x000fe200078e0014 */
[----:B------:R-:W-:-:S03]  /*0f20*/  @!P5 LEA R20, P3, R18, c[0x0][0x160], 0x1 ;  /* 0x000058001214da11 */ /* 0x000fc600078608ff */
[----:B------:R-:W-:Y:S02]  /*0f30*/  @!P5 IMAD.IADD R5, R19, 0x1, R5 ;  /* 0x000000011305d824 */ /* 0x000fe400078e0205 */
[C---:B------:R-:W-:Y:S02]  /*0f40*/  @!P1 IMAD R8, R16.reuse, c[0x0][0x194], R15 ;  /* 0x0000650010089a24 */ /* 0x040fe400078e020f */
[----:B------:R-:W-:Y:S01]  /*0f50*/  @!P1 IMAD.WIDE.U32 R16, R16, c[0x0][0x190], R24 ;  /* 0x0000640010109a25 */ /* 0x000fe200078e0018 */
[----:B------:R-:W-:Y:S02]  /*0f60*/  @!P5 LEA.HI.X R21, R18, c[0x0][0x164], R5, 0x1, P3 ;  /* 0x000059001215da11 */ /* 0x000fe400018f0c05 */
[----:B------:R-:W-:Y:S01]  /*0f70*/  SHF.R.S32.HI R5, RZ, 0x1f, R232 ;  /* 0x0000001fff057819 */ /* 0x000fe200000114e8 */
[----:B------:R-:W-:Y:S01]  /*0f80*/  @!P4 IMAD R3, R3, c[0x0][0x190], RZ ;  /* 0x000064000303ca24 */ /* 0x000fe200078e02ff */
[----:B------:R-:W-:Y:S01]  /*0f90*/  @!P1 LEA R26, P2, R16, c[0x0][0x160], 0x1 ;  /* 0x00005800101a9a11 */ /* 0x000fe200078408ff */
[----:B------:R-:W-:Y:S01]  /*0fa0*/  @!P1 IMAD.IADD R8, R17, 0x1, R8 ;  /* 0x0000000111089824 */ /* 0x000fe200078e0208 */
[----:B------:R-:W-:Y:S01]  /*0fb0*/  ISETP.GE.AND P3, PT, R9, UR11, PT ;  /* 0x0000000b09007c0c */ /* 0x000fe2000bf66270 */
[----:B------:R-:W-:-:S02]  /*0fc0*/  @!P4 IMAD R3, R14, c[0x0][0x194], R3 ;  /* 0x000065000e03ca24 */ /* 0x000fc400078e0203 */
[----:B------:R-:W-:Y:S01]  /*0fd0*/  @!P4 IMAD.WIDE.U32 R14, R14, c[0x0][0x190], R22 ;  /* 0x000064000e0eca25 */ /* 0x000fe200078e0016 */
[----:B------:R-:W-:-:S03]  /*0fe0*/  @!P1 LEA.HI.X R27, R16, c[0x0][0x164], R8, 0x1, P2 ;  /* 0x00005900101b9a11 */ /* 0x000fc600010f0c08 */
[----:B------:R-:W-:Y:S01]  /*0ff0*/  IMAD R215, R5, c[0x0][0x1b0], RZ ;  /* 0x00006c0005d77a24 */ /* 0x000fe200078e02ff */
[----:B------:R-:W-:Y:S01]  /*1000*/  @!P4 LEA R16, P2, R14, c[0x0][0x160], 0x1 ;  /* 0x000058000e10ca11 */ /* 0x000fe200078408ff */
[----:B------:R-:W-:Y:S02]  /*1010*/  @!P4 IMAD.IADD R3, R15, 0x1, R3 ;  /* 0x000000010f03c824 */ /* 0x000fe400078e0203 */
[C---:B------:R-:W-:Y:S02]  /*1020*/  IMAD R215, R232.reuse, c[0x0][0x1b4], R215 ;  /* 0x00006d00e8d77a24 */ /* 0x040fe400078e02d7 */
[----:B------:R-:W-:Y:S01]  /*1030*/  IMAD.WIDE.U32 R210, R232, c[0x0][0x1b0], R210 ;  /* 0x00006c00e8d27a25 */ /* 0x000fe200078e00d2 */
[----:B------:R-:W-:Y:S02]  /*1040*/  @!P4 LEA.HI.X R17, R14, c[0x0][0x164], R3, 0x1, P2 ;  /* 0x000059000e11ca11 */ /* 0x000fe400010f0c03 */
[----:B------:R-:W-:Y:S01]  /*1050*/  @!P0 LEA R24, P2, R12, c[0x0][0x160], 0x1 ;  /* 0x000058000c188a11 */ /* 0x000fe200078408ff */
[----:B------:R-:W-:-:S02]  /*1060*/  @!P0 IMAD.IADD R6, R13, 0x1, R6 ;  /* 0x000000010d068824 */ /* 0x000fc400078e0206 */
[----:B------:R-:W-:Y:S02]  /*1070*/  IMAD.IADD R215, R211, 0x1, R215 ;  /* 0x00000001d3d77824 */ /* 0x000fe400078e02d7 */
[----:B------:R-:W-:Y:S01]  /*1080*/  IMAD.U32 R3, RZ, RZ, UR21 ;  /* 0x00000015ff037e24 */ /* 0x000fe2000f8e00ff */
[----:B------:R-:W-:Y:S01]  /*1090*/  @!P0 LEA.HI.X R25, R12, c[0x0][0x164], R6, 0x1, P2 ;  /* 0x000059000c198a11 */ /* 0x000fe200010f0c06 */
[----:B------:R-:W-:Y:S02]  /*10a0*/  IMAD.MOV.U32 R214, RZ, RZ, R210 ;  /* 0x000000ffffd67224 */ /* 0x000fe400078e00d2 */
[----:B------:R-:W-:Y:S02]  /*10b0*/  IMAD.SHL.U32 R208, R208, 0x2, RZ ;  /* 0x00000002d0d07824 */ /* 0x000fe400078e00ff */
[----:B------:R-:W-:-:S03]  /*10c0*/  IMAD.WIDE.U32 R12, R3, UR18, R214 ;  /* 0x00000012030c7c25 */ /* 0x000fc6000f8e00d6 */
[----:B------:R-:W-:Y:S01]  /*10d0*/  @!PT LDS RZ, [RZ] ;  /* 0x00000000fffff984 */ /* 0x000fe20000000800 */
[----:B------:R-:W-:Y:S01]  /*10e0*/  @!PT LDS RZ, [RZ] ;  /* 0x00000000fffff984 */ /* 0x000fe20000000800 */
[----:B------:R-:W-:Y:S01]  /*10f0*/  @!PT LDS RZ, [RZ] ;  /* 0x00000000fffff984 */ /* 0x000fe20000000800 */
[----:B------:R1:W-:Y:S01]  /*1100*/  @!P5 LDGSTS.E.BYPASS.LTC128B.128 [R208], [R20.64] ;  /* 0x0000000014d0dfae */ /* 0x0003e2000b901d50 */
[----:B------:R-:W-:Y:S01]  /*1110*/  IMAD.MOV.U32 R8, RZ, RZ, c[0x0][0x198] ;  /* 0x00006600ff087624 */ /* 0x000fe200078e00ff */
[----:B------:R-:W-:Y:S01]  /*1120*/  IADD3 R19, R13, UR4, RZ ;  /* 0x000000040d137c10 */ /* 0x000fe2000fffe0ff */
[----:B------:R-:W-:Y:S01]  /*1130*/  IMAD.U32 R15, RZ, RZ, UR7 ;  /* 0x00000007ff0f7e24 */ /* 0x000fe2000f8e00ff */
[----:B------:R1:W-:Y:S01]  /*1140*/  @!P5 LDGSTS.E.BYPASS.LTC128B.128 [R208+0x2000], [R20.64+0x80] ;  /* 0x0200008014d0dfae */ /* 0x0003e2000b901d50 */
[----:B------:R-:W-:Y:S01]  /*1150*/  IMAD R11, R11, c[0x0][0x1a0], RZ ;  /* 0x000068000b0b7a24 */ /* 0x000fe200078e02ff */
[C---:B------:R-:W-:Y:S01]  /*1160*/  @!P3 LEA R13, P2, R8.reuse, R12, 0x4 ;  /* 0x0000000c080db211 */ /* 0x040fe200078420ff */
[----:B------:R-:W-:Y:S01]  /*1170*/  IMAD R213, R5, c[0x0][0x1b8], RZ ;  /* 0x00006e0005d57a24 */ /* 0x000fe200078e02ff */
[----:B------:R1:W-:Y:S01]  /*1180*/  @!P5 LDGSTS.E.BYPASS.LTC128B.128 [R208+0x4000], [R20.64+0x100] ;  /* 0x0400010014d0dfae */ /* 0x0003e2000b901d50 */
[----:B------:R-:W-:Y:S01]  /*1190*/  ULDC.64 UR4, c[0x0][0x1a0] ;  /* 0x0000680000047ab9 */ /* 0x000fe20000000a00 */
[----:B------:R-:W-:Y:S01]  /*11a0*/  @!P3 LEA.HI.X R6, R8, R19, R15, 0x4, P2 ;  /* 0x000000130806b211 */ /* 0x000fe200010f240f */
[----:B------:R-:W-:Y:S01]  /*11b0*/  UIMAD UR14, UR14, UR4, URZ ;  /* 0x000000040e0e72a4 */ /* 0x000fe2000f8e023f */
[----:B------:R2:W-:Y:S01]  /*11c0*/  @!P1 LDGSTS.E.BYPASS.LTC128B.128 [R208+0x800], [R26.64] ;  /* 0x008000001ad09fae */ /* 0x0005e2000b901d50 */
[C---:B------:R-:W-:Y:S01]  /*11d0*/  @!P3 LEA R14, P2, R13.reuse, c[0x0][0x168], 0x1 ;  /* 0x00005a000d0eba11 */ /* 0x040fe200078408ff */
[----:B------:R-:W-:Y:S01]  /*11e0*/  IMAD R213, R232, c[0x0][0x1bc], R213 ;  /* 0x00006f00e8d57a24 */ /* 0x000fe200078e02d5 */
[----:B------:R-:W-:Y:S01]  /*11f0*/  UIMAD.WIDE.U32 UR26, UR18, UR4, URZ ;  /* 0x00000004121a72a5 */ /* 0x000fe2000f8e003f */
[----:B------:R2:W-:Y:S01]  /*1200*/  @!P1 LDGSTS.E.BYPASS.LTC128B.128 [R208+0x2800], [R26.64+0x80] ;  /* 0x028000801ad09fae */ /* 0x0005e2000b901d50 */
[----:B------:R-:W-:Y:S01]  /*1210*/  @!P3 LEA.HI.X R15, R13, c[0x0][0x16c], R6, 0x1, P2 ;  /* 0x00005b000d0fba11 */ /* 0x000fe200010f0c06 */
[----:B------:R-:W-:Y:S01]  /*1220*/  IMAD R6, R10, c[0x0][0x1a4], R11 ;  /* 0x000069000a067a24 */ /* 0x000fe200078e020b */
[----:B------:R-:W-:Y:S01]  /*1230*/  ISETP.GE.AND P2, PT, R2, UR11, PT ;  /* 0x0000000b02007c0c */ /* 0x000fe2000bf46270 */
[----:B------:R2:W-:Y:S01]  /*1240*/  @!P1 LDGSTS.E.BYPASS.LTC128B.128 [R208+0x4800], [R26.64+0x100] ;  /* 0x048001001ad09fae */ /* 0x0005e2000b901d50 */
[----:B------:R-:W-:Y:S01]  /*1250*/  @!P6 LEA R22, P1, R12, c[0x0][0x168], 0x1 ;  /* 0x00005a000c16ea11 */ /* 0x000fe200078208ff */
[----:B------:R-:W-:Y:S01]  /*1260*/  UIMAD UR14, UR18, UR5, UR14 ;  /* 0x00000005120e72a4 */ /* 0x000fe2000f8e020e */
[----:B------:R-:W-:Y:S01]  /*1270*/  IMAD.SHL.U32 R11, R10, 0x8, RZ ;  /* 0x000000080a0b7824 */ /* 0x000fe200078e00ff */
[----:B------:R3:W-:Y:S01]  /*1280*/  @!P4 LDGSTS.E.BYPASS.LTC128B.128 [R208+0x1000], [R16.64] ;  /* 0x0100000010d0cfae */ /* 0x0007e2000b901d50 */
[----:B------:R-:W-:Y:S01]  /*1290*/  @!P6 LEA.HI.X R23, R12, c[0x0][0x16c], R19, 0x1, P1 ;  /* 0x00005b000c17ea11 */ /* 0x000fe200008f0c13 */
[----:B------:R-:W-:Y:S01]  /*12a0*/  UIADD3 UR14, UR27, UR14, URZ ;  /* 0x0000000e1b0e7290 */ /* 0x000fe2000fffe03f */
[----:B------:R-:W-:Y:S01]  /*12b0*/  ISETP.GE.AND P1, PT, R207, UR11, PT ;  /* 0x0000000bcf007c0c */ /* 0x000fe2000bf26270 */
[----:B------:R3:W-:Y:S04]  /*12c0*/  @!P4 LDGSTS.E.BYPASS.LTC128B.128 [R208+0x3000], [R16.64+0x80] ;  /* 0x0300008010d0cfae */ /* 0x0007e8000b901d50 */
[----:B------:R3:W-:Y:S01]  /*12d0*/  @!P4 LDGSTS.E.BYPASS.LTC128B.128 [R208+0x5000], [R16.64+0x100] ;  /* 0x0500010010d0cfae */ /* 0x0007e2000b901d50 */
[----:B-1----:R-:W-:-:S03]  /*12e0*/  IMAD.WIDE.U32 R20, R10, c[0x0][0x1a0], R216 ;  /* 0x000068000a147a25 */ /* 0x002fc600078e00d8 */
[----:B------:R1:W-:Y:S02]  /*12f0*/  @!P0 LDGSTS.E.BYPASS.LTC128B.128 [R208+0x1800], [R24.64] ;  /* 0x0180000018d08fae */ /* 0x0003e4000b901d50 */
[----:B------:R-:W-:Y:S01]  /*1300*/  IADD3 R20, P5, R20, UR22, RZ ;  /* 0x0000001614147c10 */ /* 0x000fe2000ffbe0ff */
[----:B------:R-:W-:Y:S01]  /*1310*/  USHF.L.U32 UR22, UR7, 0x5, URZ ;  /* 0x0000000507167899 */ /* 0x000fe2000800063f */
[----:B------:R-:W-:Y:S01]  /*1320*/  @!P1 IMAD.MOV.U32 R18, RZ, RZ, R12 ;  /* 0x000000ffff129224 */ /* 0x000fe200078e000c */
[----:B------:R-:W-:Y:S01]  /*1330*/  VOTEU.ALL UP0, P1 ;  /* 0x00000000003f7886 */ /* 0x000fe20000800000 */
[----:B------:R-:W-:Y:S01]  /*1340*/  IADD3.X R21, R21, UR19, R6, P5, !PT ;  /* 0x0000001315157c10 */ /* 0x000fe2000affe406 */
[----:B------:R1:W-:Y:S01]  /*1350*/  @!P0 LDGSTS.E.BYPASS.LTC128B.128 [R208+0x3800], [R24.64+0x80] ;  /* 0x0380008018d08fae */ /* 0x0003e2000b901d50 */
[----:B------:R-:W-:Y:S01]  /*1360*/  @!P2 IADD3 R6, P5, R12, UR24, RZ ;  /* 0x000000180c06ac10 */ /* 0x000fe2000ffbe0ff */
[----:B------:R-:W-:Y:S01]  /*1370*/  IMAD.U32 R5, RZ, RZ, UR22 ;  /* 0x00000016ff057e24 */ /* 0x000fe2000f8e00ff */
[----:B------:R-:W-:Y:S01]  /*1380*/  @!UP0 UIMAD UR19, UR7, 0x30, URZ ;  /* 0x00000030071388a4 */ /* 0x000fe2000f8e023f */
[----:B------:R-:W-:Y:S01]  /*1390*/  IMAD.WIDE.U32 R232, R232, c[0x0][0x1b8], R20 ;  /* 0x00006e00e8e87a25 */ /* 0x000fe200078e0014 */
[----:B------:R1:W-:Y:S01]  /*13a0*/  @!P0 LDGSTS.E.BYPASS.LTC128B.128 [R208+0x5800], [R24.64+0x100] ;  /* 0x0580010018d08fae */ /* 0x0003e2000b901d50 */
[----:B------:R-:W-:Y:S01]  /*13b0*/  UIMAD.WIDE.U32 UR22, UR4, 0x20, URZ ;  /* 0x00000020041678a5 */ /* 0x000fe2000f8e003f */
[----:B------:R-:W-:Y:S01]  /*13c0*/  @!P2 IADD3.X R5, R19, UR25, R5, P5, !PT ;  /* 0x000000191305ac10 */ /* 0x000fe2000affe405 */
[----:B------:R-:W-:Y:S01]  /*13d0*/  @!P1 IMAD.WIDE.U32 R12, R8, 0x30, R18 ;  /* 0x00000030080c9825 */ /* 0x000fe200078e0012 */
[C---:B------:R-:W-:Y:S01]  /*13e0*/  @!P2 LEA R20, P5, R6.reuse, c[0x0][0x168], 0x1 ;  /* 0x00005a000614aa11 */ /* 0x040fe200078a08ff */
[----:B------:R4:W-:Y:S02]  /*13f0*/  @!P6 LDGSTS.E.BYPASS.LTC128B.128 [R208+0x6000], [R22.64] ;  /* 0x0600000016d0efae */ /* 0x0009e4000b901d50 */
[----:B--2---:R-:W-:Y:S01]  /*1400*/  IMAD.U32 R26, RZ, RZ, UR26 ;  /* 0x0000001aff1a7e24 */ /* 0x004fe2000f8e00ff */
[----:B------:R-:W-:Y:S01]  /*1410*/  @!P2 LEA.HI.X R21, R6, c[0x0][0x16c], R5, 0x1, P5 ;  /* 0x00005b000615aa11 */ /* 0x000fe200028f0c05 */
[----:B------:R4:W-:Y:S01]  /*1420*/  @!P6 LDGSTS.E.BYPASS.LTC128B.128 [R208+0x8000], [R22.64+0x80] ;  /* 0x0800008016d0efae */ /* 0x0009e2000b901d50 */
[----:B------:R-:W-:Y:S01]  /*1430*/  ISETP.GE.AND P5, PT, R9, UR11, PT ;  /* 0x0000000b09007c0c */ /* 0x000fe2000bfa6270 */
[----:B------:R-:W-:Y:S01]  /*1440*/  IMAD.U32 R5, RZ, RZ, UR14 ;  /* 0x0000000eff057e24 */ /* 0x000fe2000f8e00ff */
[----:B------:R-:W-:Y:S01]  /*1450*/  @!P1 IADD3 R8, R13, UR19, RZ ;  /* 0x000000130d089c10 */ /* 0x000fe2000fffe0ff */
[----:B------:R-:W-:Y:S01]  /*1460*/  IMAD.IADD R213, R233, 0x1, R213 ;  /* 0x00000001e9d57824 */ /* 0x000fe200078e02d5 */
[----:B------:R-:W-:Y:S01]  /*1470*/  @!P1 LEA R18, P4, R12, c[0x0][0x168], 0x1 ;  /* 0x00005a000c129a11 */ /* 0x000fe200078808ff */
[----:B------:R4:W-:Y:S01]  /*1480*/  @!P6 LDGSTS.E.BYPASS.LTC128B.128 [R208+0xa000], [R22.64+0x100] ;  /* 0x0a00010016d0efae */ /* 0x0009e2000b901d50 */
[----:B------:R-:W-:Y:S01]  /*1490*/  IMAD.U32 R9, RZ, RZ, UR4 ;  /* 0x00000004ff097e24 */ /* 0x000fe2000f8e00ff */
[----:B------:R-:W-:Y:S01]  /*14a0*/  ISETP.GE.AND P6, PT, R10, UR11, PT ;  /* 0x0000000b0a007c0c */ /* 0x000fe2000bfc6270 */
[----:B------:R-:W-:Y:S01]  /*14b0*/  IMAD.U32 R6, RZ, RZ, UR4 ;  /* 0x00000004ff067e24 */ /* 0x000fe2000f8e00ff */
[----:B------:R-:W-:Y:S01]  /*14c0*/  @!P1 LEA.HI.X R19, R12, c[0x0][0x16c], R8, 0x1, P4 ;  /* 0x00005b000c139a11 */ /* 0x000fe200020f0c08 */
[----:B------:R2:W-:Y:S01]  /*14d0*/  @!P3 LDGSTS.E.BYPASS.LTC128B.128 [R208+0x6800], [R14.64] ;  /* 0x068000000ed0bfae */ /* 0x0005e2000b901d50 */
[----:B---3--:R-:W-:Y:S01]  /*14e0*/  LEA R16, P4, R26, R232, 0x6 ;  /* 0x000000e81a107211 */ /* 0x008fe200078830ff */
[----:B------:R-:W-:-:S02]  /*14f0*/  IMAD.SHL.U32 R8, R0, 0x40, RZ ;  /* 0x0000004000087824 */ /* 0x000fc400078e00ff */
[----:B------:R2:W-:Y:S01]  /*1500*/  @!P3 LDGSTS.E.BYPASS.LTC128B.128 [R208+0x8800], [R14.64+0x80] ;  /* 0x088000800ed0bfae */ /* 0x0005e2000b901d50 */
[----:B------:R-:W-:Y:S01]  /*1510*/  LEA.HI.X R17, R26, R213, R5, 0x6, P4 ;  /* 0x000000d51a117211 */ /* 0x000fe200020f3405 */
[----:B------:R-:W-:Y:S01]  /*1520*/  IMAD.U32 R5, RZ, RZ, UR5 ;  /* 0x00000005ff057e24 */ /* 0x000fe2000f8e00ff */
[----:B------:R-:W-:Y:S01]  /*1530*/  @!P5 LEA R9, P0, R9, R16, 0x4 ;  /* 0x000000100909d211 */ /* 0x000fe200078020ff */
[----:B------:R2:W-:Y:S01]  /*1540*/  @!P3 LDGSTS.E.BYPASS.LTC128B.128 [R208+0xa800], [R14.64+0x100] ;  /* 0x0a8001000ed0bfae */ /* 0x0005e2000b901d50 */
[----:B------:R-:W-:Y:S01]  /*1550*/  ISETP.GE.AND P4, PT, R2, UR11, PT ;  /* 0x0000000b02007c0c */ /* 0x000fe2000bf86270 */
[----:B------:R-:W-:Y:S01]  /*1560*/  IMAD.U32 R27, RZ, RZ, UR27 ;  /* 0x0000001bff1b7e24 */ /* 0x000fe2000f8e00ff */
[----:B------:R-:W-:Y:S01]  /*1570*/  @!P5 LEA.HI.X R6, R6, R17, R5, 0x4, P0 ;  /* 0x000000110606d211 */ /* 0x000fe200000f2405 */
[----:B------:R4:W-:Y:S01]  /*1580*/  @!P2 LDGSTS.E.BYPASS.LTC128B.128 [R208+0x7000], [R20.64] ;  /* 0x0700000014d0afae */ /* 0x0009e2000b901d50 */
[----:B------:R-:W-:Y:S01]  /*1590*/  LEA.HI R5, R7, R4, RZ, 0x4 ;  /* 0x0000000407057211 */ /* 0x000fe200078f20ff */
[----:B------:R-:W-:Y:S01]  /*15a0*/  IMAD.MOV.U32 R7, RZ, RZ, 0x10 ;  /* 0x00000010ff077424 */ /* 0x000fe200078e00ff */
[----:B------:R-:W-:Y:S01]  /*15b0*/  LOP3.LUT R8, R8, 0x1c0, RZ, 0xc0, !PT ;  /* 0x000001c008087812 */ /* 0x000fe200078ec0ff */
[----:B------:R4:W-:Y:S01]  /*15c0*/  @!P2 LDGSTS.E.BYPASS.LTC128B.128 [R208+0x9000], [R20.64+0x80] ;  /* 0x0900008014d0afae */ /* 0x0009e2000b901d50 */
[----:B------:R-:W-:-:S02]  /*15d0*/  LOP3.LUT R13, R5, 0xfffffff0, RZ, 0xc0, !PT ;  /* 0xfffffff0050d7812 */ /* 0x000fc400078ec0ff */
[----:B------:R-:W-:Y:S01]  /*15e0*/  SHF.R.S32.HI R12, RZ, 0x4, R5 ;  /* 0x00000004ff0c7819 */ /* 0x000fe20000011405 */
[----:B------:R4:W-:Y:S01]  /*15f0*/  @!P2 LDGSTS.E.BYPASS.LTC128B.128 [R208+0xb000], [R20.64+0x100] ;  /* 0x0b00010014d0afae */ /* 0x0009e2000b901d50 */
[----:B------:R-:W-:Y:S01]  /*1600*/  ISETP.GE.AND P3, PT, R207, UR11, PT ;  /* 0x0000000bcf007c0c */ /* 0x000fe2000bf66270 */
[----:B------:R-:W-:Y:S01]  /*1610*/  IMAD.IADD R13, R4, 0x1, -R13 ;  /* 0x00000001040d7824 */ /* 0x000fe200078e0a0d */
[----:B------:R-:W-:Y:S01]  /*1620*/  LEA.HI R5, R5, R12, RZ, 0x1 ;  /* 0x0000000c05057211 */ /* 0x000fe200078f08ff */
[----:B------:R3:W-:Y:S01]  /*1630*/  @!P1 LDGSTS.E.BYPASS.LTC128B.128 [R208+0x7800], [R18.64] ;  /* 0x0780000012d09fae */ /* 0x0007e2000b901d50 */
[----:B------:R-:W-:Y:S01]  /*1640*/  LOP3.LUT R11, R8, 0x8, R11, 0xf8, !PT ;  /* 0x00000008080b7812 */ /* 0x000fe200078ef80b */
[----:B------:R-:W-:Y:S01]  /*1650*/  USHF.L.U32 UR11, UR5, 0x5, URZ ;  /* 0x00000005050b7899 */ /* 0x000fe2000800063f */
[----:B------:R-:W-:Y:S01]  /*1660*/  SHF.R.S32.HI R2, RZ, 0x1f, R13 ;  /* 0x0000001fff027819 */ /* 0x000fe2000001140d */
[----:B------:R3:W-:Y:S01]  /*1670*/  @!P1 LDGSTS.E.BYPASS.LTC128B.128 [R208+0x9800], [R18.64+0x80] ;  /* 0x0980008012d09fae */ /* 0x0007e2000b901d50 */
[----:B------:R-:W-:-:S02]  /*1680*/  SHF.R.U32.HI R8, RZ, 0x3, R8 ;  /* 0x00000003ff087819 */ /* 0x000fc40000011608 */
[----:B------:R-:W-:Y:S01]  /*1690*/  LEA.HI R2, R2, R13, RZ, 0x3 ;  /* 0x0000000d02027211 */ /* 0x000fe200078f18ff */
[----:B------:R3:W-:Y:S01]  /*16a0*/  @!P1 LDGSTS.E.BYPASS.LTC128B.128 [R208+0xb800], [R18.64+0x100] ;  /* 0x0b80010012d09fae */ /* 0x0007e2000b901d50 */
[----:B------:R-:W-:Y:S01]  /*16b0*/  LOP3.LUT R5, R5, 0xfffffffe, RZ, 0xc0, !PT ;  /* 0xfffffffe05057812 */ /* 0x000fe200078ec0ff */
[----:B------:R-:W-:Y:S01]  /*16c0*/  VOTEU.ALL UP0, P3 ;  /* 0x00000000003f7886 */ /* 0x000fe20001800000 */
[----:B--2---:R-:W-:Y:S01]  /*16d0*/  @!P5 LEA R14, P0, R9, c[0x0][0x170], 0x1 ;  /* 0x00005c00090eda11 */ /* 0x004fe200078008ff */
[----:B------:R-:W0:Y:S01]  /*16e0*/  LDGDEPBAR ;  /* 0x00000000000079af */ /* 0x000e220000000000 */
[----:B------:R-:W-:Y:S01]  /*16f0*/  LOP3.LUT R10, R2, 0xfffffff8, RZ, 0xc0, !PT ;  /* 0xfffffff8020a7812 */ /* 0x000fe200078ec0ff */
[----:B------:R-:W-:Y:S01]  /*1700*/  IMAD.IADD R5, R12, 0x1, -R5 ;  /* 0x000000010c057824 */ /* 0x000fe200078e0a05 */
[----:B------:R-:W-:Y:S01]  /*1710*/  LOP3.LUT R8, R11, R8, RZ, 0x3c, !PT ;  /* 0x000000080b087212 */ /* 0x000fe200078e3cff */
[----:B------:R-:W-:Y:S01]  /*1720*/  IMAD.U32 R11, RZ, RZ, UR11 ;  /* 0x0000000bff0b7e24 */ /* 0x000fe2000f8e00ff */
[----:B------:R-:W-:Y:S01]  /*1730*/  @!P5 LEA.HI.X R15, R9, c[0x0][0x174], R6, 0x1, P0 ;  /* 0x00005d00090fda11 */ /* 0x000fe200000f0c06 */
[----:B------:R-:W-:Y:S01]  /*1740*/  IMAD.IADD R10, R13, 0x1, -R10 ;  /* 0x000000010d0a7824 */ /* 0x000fe200078e0a0a */
[C---:B------:R-:W-:Y:S01]  /*1750*/  @!P4 IADD3 R6, P0, R16.reuse, UR22, RZ ;  /* 0x000000161006cc10 */ /* 0x040fe2000ff1e0ff */
[----:B------:R-:W-:Y:S01]  /*1760*/  IMAD R205, R5, 0x200, R8 ;  /* 0x0000020005cd7824 */ /* 0x000fe200078e0208 */
[----:B------:R-:W-:Y:S01]  /*1770*/  @!P6 LEA R12, P1, R16, c[0x0][0x170], 0x1 ;  /* 0x00005c00100cea11 */ /* 0x000fe200078208ff */
[----:B------:R-:W-:Y:S01]  /*1780*/  IMAD.SHL.U32 R8, R10, 0x40, RZ ;  /* 0x000000400a087824 */ /* 0x000fe200078e00ff */
[----:B------:R-:W-:Y:S01]  /*1790*/  @!P4 IADD3.X R11, R17, UR23, R11, P0, !PT ;  /* 0x00000017110bcc10 */ /* 0x000fe200087fe40b */
[----:B------:R-:W-:Y:S01]  /*17a0*/  IMAD.U32 R9, RZ, RZ, UR4 ;  /* 0x00000004ff097e24 */ /* 0x000fe2000f8e00ff */
[--C-:B------:R-:W-:Y:S01]  /*17b0*/  @!P6 LEA.HI.X R13, R16, c[0x0][0x174], R17.reuse, 0x1, P1 ;  /* 0x00005d00100dea11 */ /* 0x100fe200008f0c11 */
[----:B------:R-:W-:Y:S01]  /*17c0*/  IMAD.SHL.U32 R5, R5, 0x8, RZ ;  /* 0x0000000805057824 */ /* 0x000fe200078e00ff */
[----:B------:R-:W-:Y:S01]  /*17d0*/  LOP3.LUT R8, R8, 0x1c0, RZ, 0xc0, !PT ;  /* 0x000001c008087812 */ /* 0x000fe200078ec0ff */
[----:B------:R-:W-:Y:S01]  /*17e0*/  @!UP0 UIMAD UR11, UR5, 0x30, URZ ;  /* 0x00000030050b88a4 */ /* 0x000fe2000f8e023f */
[----:B------:R-:W-:Y:S01]  /*17f0*/  @!P3 IMAD.WIDE.U32 R16, R9, 0x30, R16 ;  /* 0x000000300910b825 */ /* 0x000fe200078e0010 */
[----:B------:R-:W-:Y:S01]  /*1800*/  UISETP.GE.AND UP0, UPT, UR8, 0x2, UPT ;  /* 0x000000020800788c */ /* 0x000fe2000bf06270 */
[----:B------:R-:W-:-:S02]  /*1810*/  SHF.R.U32.HI R9, RZ, 0x3, R8 ;  /* 0x00000003ff097819 */ /* 0x000fc40000011608 */
[----:B------:R-:W-:Y:S01]  /*1820*/  IMAD.SHL.U32 R101, R2, 0x40, RZ ;  /* 0x0000004002657824 */ /* 0x000fe200078e00ff */
[----:B---3--:R-:W-:Y:S01]  /*1830*/  @!P4 LEA R18, P0, R6, c[0x0][0x170], 0x1 ;  /* 0x00005c000612ca11 */ /* 0x008fe200078008ff */
[----:B------:R-:W-:-:S04]  /*1840*/  DEPBAR.LE SB0, 0x0 ;  /* 0x000080000000791a */ /* 0x000fc80000000000 */
[----:B------:R-:W-:Y:S01]  /*1850*/  BAR.SYNC.DEFER_BLOCKING 0x0 ;  /* 0x0000000000007b1d */ /* 0x000fe20000010000 */
[----:B------:R-:W-:Y:S01]  /*1860*/  @!P4 LEA.HI.X R19, R6, c[0x0][0x174], R11, 0x1, P0 ;  /* 0x00005d000613ca11 */ /* 0x000fe200000f0c0b */
[----:B------:R-:W-:Y:S01]  /*1870*/  IMAD.SHL.U32 R205, R205, 0x2, RZ ;  /* 0x00000002cdcd7824 */ /* 0x000fe200078e00ff */
[----:B------:R-:W-:Y:S02]  /*1880*/  LOP3.LUT R6, R8, 0x8, R5, 0xf8, !PT ;  /* 0x0000000808067812 */ /* 0x000fe400078ef805 */
[----:B------:R-:W-:Y:S02]  /*1890*/  @!P3 IADD3 R5, R17, UR11, RZ ;  /* 0x0000000b1105bc10 */ /* 0x000fe4000fffe0ff */
[----:B------:R-:W-:Y:S02]  /*18a0*/  LOP3.LUT R2, R6, R9, RZ, 0x3c, !PT ;  /* 0x0000000906027212 */ /* 0x000fe400078e3cff */
[----:B------:R-:W-:Y:S02]  /*18b0*/  R2P PR, R10, 0x6 ;  /* 0x000000060a007804 */ /* 0x000fe40000000000 */
[----:B------:R-:W-:-:S02]  /*18c0*/  @!P3 LEA R8, P0, R16, c[0x0][0x170], 0x1 ;  /* 0x00005c001008ba11 */ /* 0x000fc400078008ff */
[----:B------:R-:W-:Y:S02]  /*18d0*/  SHF.R.S32.HI R6, RZ, 0x5, R100 ;  /* 0x00000005ff067819 */ /* 0x000fe40000011464 */
[----:B------:R-:W-:Y:S02]  /*18e0*/  LOP3.LUT R101, R101, 0xfffffe00, RZ, 0xc0, !PT ;  /* 0xfffffe0065657812 */ /* 0x000fe400078ec0ff */
[----:B------:R-:W-:Y:S02]  /*18f0*/  @!P3 LEA.HI.X R9, R16, c[0x0][0x174], R5, 0x1, P0 ;  /* 0x00005d001009ba11 */ /* 0x000fe400000f0c05 */
[----:B------:R-:W-:Y:S01]  /*1900*/  SEL R7, R7, 0xfffffff0, !P1 ;  /* 0xfffffff007077807 */ /* 0x000fe20004800000 */
[----:B------:R-:W-:Y:S01]  /*1910*/  IMAD R5, R6, 0x400, R101 ;  /* 0x0000040006057824 */ /* 0x000fe200078e0265 */
[----:B------:R-:W-:Y:S01]  /*1920*/  IADD3 R203, R205, 0x6020, RZ ;  /* 0x00006020cdcb7810 */ /* 0x000fe20007ffe0ff */
[----:B------:R-:W-:Y:S02]  /*1930*/  @P6 STS.128 [R208+0xc000], RZ ;  /* 0x00c000ffd0006388 */ /* 0x000fe40000000c00 */
[----:B------:R-:W-:-:S02]  /*1940*/  IMAD.IADD R206, R2, 0x1, R5 ;  /* 0x0000000102ce7824 */ /* 0x000fc400078e0205 */
[----:B------:R-:W-:Y:S01]  /*1950*/  IMAD.MOV.U32 R5, RZ, RZ, 0x20 ;  /* 0x00000020ff057424 */ /* 0x000fe200078e00ff */
[----:B------:R-:W-:Y:S01]  /*1960*/  @P6 STS.128 [R208+0xe000], RZ ;  /* 0x00e000ffd0006388 */ /* 0x000fe20000000c00 */
[----:B------:R-:W-:-:S03]  /*1970*/  IMAD.SHL.U32 R206, R206, 0x2, RZ ;  /* 0x00000002cece7824 */ /* 0x000fc600078e00ff */
[----:B------:R-:W-:Y:S01]  /*1980*/  @P6 STS.128 [R208+0x10000], RZ ;  /* 0x010000ffd0006388 */ /* 0x000fe20000000c00 */
[----:B------:R-:W-:Y:S01]  /*1990*/  SEL R5, R5, 0xffffffe0, !P2 ;  /* 0xffffffe005057807 */ /* 0x000fe20005000000 */
[--C-:B------:R-:W-:Y:S01]  /*19a0*/  IMAD R204, R7, 0x2, R206.reuse ;  /* 0x0000000207cc7824 */ /* 0x100fe200078e02ce */
[----:B------:R-:W-:Y:S01]  /*19b0*/  R2P PR, R0, 0x6 ;  /* 0x0000000600007804 */ /* 0x000fe20000000000 */
[----:B------:R-:W-:Y:S01]  /*19c0*/  @!PT LDS RZ, [RZ] ;  /* 0x00000000fffff984 */ /* 0x000fe20000000800 */
[----:B------:R-:W-:Y:S01]  /*19d0*/  @!PT LDS RZ, [RZ] ;  /* 0x00000000fffff984 */ /* 0x000fe20000000800 */
[----:B------:R-:W-:Y:S01]  /*19e0*/  @!PT LDS RZ, [RZ] ;  /* 0x00000000fffff984 */ /* 0x000fe20000000800 */
[----:B------:R2:W-:Y:S01]  /*19f0*/  @!P6 LDGSTS.E.BYPASS.LTC128B.128 [R208+0xc000], [R12.64] ;  /* 0x0c0000000cd0efae */ /* 0x0005e2000b901d50 */
[----:B------:R-:W-:Y:S01]  /*1a00*/  IADD3 R0, R205, 0x6000, RZ ;  /* 0x00006000cd007810 */ /* 0x000fe20007ffe0ff */
[C---:B------:R-:W-:Y:S02]  /*1a10*/  IMAD R202, R5.reuse, 0x2, R206 ;  /* 0x0000000205ca7824 */ /* 0x040fe400078e02ce */
[----:B------:R2:W-:Y:S01]  /*1a20*/  @!P6 LDGSTS.E.BYPASS.LTC128B.128 [R208+0xe000], [R12.64+0x80] ;  /* 0x0e0000800cd0efae */ /* 0x0005e2000b901d50 */
[----:B------:R-:W-:-:S03]  /*1a30*/  IMAD R201, R5, 0x2, R204 ;  /* 0x0000000205c97824 */ /* 0x000fc600078e02cc */
[----:B------:R2:W-:Y:S04]  /*1a40*/  @!P6 LDGSTS.E.BYPASS.LTC128B.128 [R208+0x10000], [R12.64+0x100] ;  /* 0x100001000cd0efae */ /* 0x0005e8000b901d50 */
[----:B------:R-:W-:Y:S01]  /*1a50*/  @P5 STS.128 [R208+0xc800], RZ ;  /* 0x00c800ffd0005388 */ /* 0x000fe20000000c00 */
[----:B------:R-:W-:Y:S01]  /*1a60*/  @P1 IADD3 R203, R0, -0x20, RZ ;  /* 0xffffffe000cb1810 */ /* 0x000fe20007ffe0ff */
[----:B------:R-:W-:Y:S02]  /*1a70*/  IMAD.MOV.U32 R0, RZ, RZ, 0x40 ;  /* 0x00000040ff007424 */ /* 0x000fe400078e00ff */
[----:B------:R-:W-:Y:S01]  /*1a80*/  @P5 STS.128 [R208+0xe800], RZ ;  /* 0x00e800ffd0005388 */ /* 0x000fe20000000c00 */
[C---:B------:R-:W-:Y:S02]  /*1a90*/  IADD3 R195, R203.reuse, 0x800, RZ ;  /* 0x00000800cbc37810 */ /* 0x040fe40007ffe0ff */
[----:B------:R-:W-:Y:S01]  /*1aa0*/  SEL R0, R0, 0xffffffc0, !P2 ;  /* 0xffffffc000007807 */ /* 0x000fe20005000000 */
[----:B------:R-:W-:Y:S01]  /*1ab0*/  @P5 STS.128 [R208+0x10800], RZ ;  /* 0x010800ffd0005388 */ /* 0x000fe20000000c00 */
[----:B------:R-:W-:-:S02]  /*1ac0*/  IADD3 R194, R203, 0x1000, RZ ;  /* 0x00001000cbc27810 */ /* 0x000fc40007ffe0ff */
[----:B------:R-:W-:Y:S01]  /*1ad0*/  IADD3 R193, R203, 0x1800, RZ ;  /* 0x00001800cbc17810 */ /* 0x000fe20007ffe0ff */
[----:B------:R-:W-:Y:S01]  /*1ae0*/  @!PT LDS RZ, [RZ] ;  /* 0x00000000fffff984 */ /* 0x000fe20000000800 */
[----:B------:R-:W-:Y:S01]  /*1af0*/  @!PT LDS RZ, [RZ] ;  /* 0x00000000fffff984 */ /* 0x000fe20000000800 */
[----:B------:R-:W-:Y:S01]  /*1b00*/  @!PT LDS RZ, [RZ] ;  /* 0x00000000fffff984 */ /* 0x000fe20000000800 */
[----:B------:R2:W-:Y:S01]  /*1b10*/  @!P5 LDGSTS.E.BYPASS.LTC128B.128 [R208+0xc800], [R14.64] ;  /* 0x0c8000000ed0dfae */ /* 0x0005e2000b901d50 */
[----:B------:R-:W-:Y:S01]  /*1b20*/  IMAD.IADD R199, R205, 0x1, R0 ;  /* 0x00000001cdc77824 */ /* 0x000fe200078e0200 */
[C---:B------:R-:W-:Y:S01]  /*1b30*/  IADD3 R191, R203.reuse, 0x2000, RZ ;  /* 0x00002000cbbf7810 */ /* 0x040fe20007ffe0ff */
[----:B------:R-:W-:Y:S01]  /*1b40*/  IMAD.IADD R192, R0, 0x1, R203 ;  /* 0x0000000100c07824 */ /* 0x000fe200078e02cb */
[----:B------:R2:W-:Y:S01]  /*1b50*/  @!P5 LDGSTS.E.BYPASS.LTC128B.128 [R208+0xe800], [R14.64+0x80] ;  /* 0x0e8000800ed0dfae */ /* 0x0005e2000b901d50 */
[C---:B------:R-:W-:Y:S02]  /*1b60*/  IADD3 R190, R203.reuse, 0x2800, RZ ;  /* 0x00002800cbbe7810 */ /* 0x040fe40007ffe0ff */
[C---:B------:R-:W-:Y:S01]  /*1b70*/  IADD3 R189, R203.reuse, 0x3000, RZ ;  /* 0x00003000cbbd7810 */ /* 0x040fe20007ffe0ff */
[----:B------:R2:W-:Y:S01]  /*1b80*/  @!P5 LDGSTS.E.BYPASS.LTC128B.128 [R208+0x10800], [R14.64+0x100] ;  /* 0x108001000ed0dfae */ /* 0x0005e2000b901d50 */
[----:B------:R-:W-:-:S02]  /*1b90*/  IADD3 R188, R203, 0x3800, RZ ;  /* 0x00003800cbbc7810 */ /* 0x000fc40007ffe0ff */
[C---:B------:R-:W-:Y:S01]  /*1ba0*/  IADD3 R187, R203.reuse, 0x4000, RZ ;  /* 0x00004000cbbb7810 */ /* 0x040fe20007ffe0ff */
[----:B------:R-:W-:Y:S01]  /*1bb0*/  @P4 STS.128 [R208+0xd000], RZ ;  /* 0x00d000ffd0004388 */ /* 0x000fe20000000c00 */
[C---:B------:R-:W-:Y:S02]  /*1bc0*/  IADD3 R186, R203.reuse, 0x4800, RZ ;  /* 0x00004800cbba7810 */ /* 0x040fe40007ffe0ff */
[C---:B------:R-:W-:Y:S01]  /*1bd0*/  IADD3 R185, R203.reuse, 0x5000, RZ ;  /* 0x00005000cbb97810 */ /* 0x040fe20007ffe0ff */
[----:B------:R-:W-:Y:S01]  /*1be0*/  @P4 STS.128 [R208+0xf000], RZ ;  /* 0x00f000ffd0004388 */ /* 0x000fe20000000c00 */
[----:B------:R-:W-:-:S03]  /*1bf0*/  IADD3 R184, R203, 0x5800, RZ ;  /* 0x00005800cbb87810 */ /* 0x000fc60007ffe0ff */
        /* <DEDUP_REMOVED lines=16> */
[----:B------:R-:W-:Y:S04]  /*1d00*/  LDSM.16.M88.4 R48, [R206] ;  /* 0x00000000ce30783b */ /* 0x000fe80000000200 */
[----:B-1----:R-:W3:Y:S04]  /*1d10*/  LDSM.16.M88.4 R24, [R205+0x6000] ;  /* 0x00600000cd18783b */ /* 0x002ee80000000200 */
[----:B------:R-:W-:Y:S04]  /*1d20*/  LDSM.16.M88.4 R36, [R204] ;  /* 0x00000000cc24783b */ /* 0x000fe80000000200 */
[----:B------:R-:W-:Y:S04]  /*1d30*/  LDSM.16.M88.4 R76, [R203] ;  /* 0x00000000cb4c783b */ /* 0x000fe80000000200 */
[----:B------:R-:W1:Y:S04]  /*1d40*/  LDSM.16.M88.4 R44, [R205+0x6800] ;  /* 0x00680000cd2c783b */ /* 0x000e680000000200 */
[----:B------:R-:W1:Y:S04]  /*1d50*/  LDSM.16.M88.4 R60, [R205+0x7000] ;  /* 0x00700000cd3c783b */ /* 0x000e680000000200 */
[----:B------:R-:W-:Y:S04]  /*1d60*/  LDSM.16.M88.4 R80, [R202] ;  /* 0x00000000ca50783b */ /* 0x000fe80000000200 */
[----:B------:R-:W1:Y:S04]  /*1d70*/  LDSM.16.M88.4 R72, [R199+0x6000] ;  /* 0x00600000c748783b */ /* 0x000e680000000200 */
[----:B------:R-:W1:Y:S04]  /*1d80*/  LDSM.16.M88.4 R68, [R205+0x7800] ;  /* 0x00780000cd44783b */ /* 0x000e680000000200 */
[----:B----4-:R-:W4:Y:S04]  /*1d90*/  LDSM.16.M88.4 R20, [R203+0x800] ;  /* 0x00080000cb14783b */ /* 0x010f280000000200 */
[----:B--2---:R-:W2:Y:S01]  /*1da0*/  LDSM.16.M88.4 R12, [R203+0x1000] ;  /* 0x00100000cb0c783b */ /* 0x004ea20000000200 */
[C---:B---3--:R-:W-:Y:S03]  /*1db0*/  HMMA.16816.F32.BF16 R16, R48.reuse, R24, RZ ;  /* 0x000000183010723c */ /* 0x048fe600000418ff */
[----:B------:R-:W-:Y:S04]  /*1dc0*/  LDSM.16.M88.4 R40, [R201] ;  /* 0x00000000c928783b */ /* 0x000fe80000000200 */
[----:B------:R-:W3:Y:S01]  /*1dd0*/  LDSM.16.M88.4 R88, [R192] ;  /* 0x00000000c058783b */ /* 0x000ee20000000200 */
[C---:B------:R-:W-:Y:S03]  /*1de0*/  HMMA.16816.F32.BF16 R24, R48.reuse, R26, RZ ;  /* 0x0000001a3018723c */ /* 0x040fe600000418ff */
[----:B------:R-:W2:Y:S04]  /*1df0*/  LDSM.16.M88.4 R52, [R203+0x1800] ;  /* 0x00180000cb34783b */ /* 0x000ea80000000200 */
[----:B-----5:R-:W5:Y:S01]  /*1e00*/  LDSM.16.M88.4 R8, [R199+0x6800] ;  /* 0x00680000c708783b */ /* 0x020f620000000200 */
[----:B-1----:R-:W-:Y:S03]  /*1e10*/  HMMA.16816.F32.BF16 R32, R48, R44, RZ ;  /* 0x0000002c3020723c */ /* 0x002fe600000418ff */
[----:B------:R-:W1:Y:S04]  /*1e20*/  LDSM.16.M88.4 R28, [R199+0x7000] ;  /* 0x00700000c71c783b */ /* 0x000e680000000200 */
[----:B------:R-:W-:Y:S01]  /*1e30*/  LDSM.16.M88.4 R84, [R199+0x7800] ;  /* 0x00780000c754783b */ /* 0x000fe20000000200 */
[----:B------:R-:W-:Y:S03]  /*1e40*/  HMMA.16816.F32.BF16 R16, R36, R76, R16 ;  /* 0x0000004c2410723c */ /* 0x000fe60000041810 */
[----:B------:R-:W-:Y:S04]  /*1e50*/  LDSM.16.M88.4 R96, [R205+0xa800] ;  /* 0x00a80000cd60783b */ /* 0x000fe80000000200 */
[----:B------:R-:W-:Y:S01]  /*1e60*/  LDSM.16.M88.4 R92, [R199+0xa000] ;  /* 0x00a00000c75c783b */ /* 0x000fe20000000200 */
[C---:B------:R-:W-:Y:S03]  /*1e70*/  HMMA.16816.F32.BF16 R64, R48.reuse, R60, RZ ;  /* 0x0000003c3040723c */ /* 0x040fe600000418ff */
[----:B------:R-:W0:Y:S05]  /*1e80*/  LDGDEPBAR ;  /* 0x00000000000079af */ /* 0x000e2a0000000000 */
[C---:B------:R-:W-:Y:S08]  /*1e90*/  HMMA.16816.F32.BF16 R44, R48.reuse, R46, RZ ;  /* 0x0000002e302c723c */ /* 0x040ff000000418ff */
[----:B------:R-:W-:Y:S08]  /*1ea0*/  HMMA.16816.F32.BF16 R60, R48, R62, RZ ;  /* 0x0000003e303c723c */ /* 0x000ff000000418ff */
[----:B------:R-:W-:Y:S01]  /*1eb0*/  HMMA.16816.F32.BF16 R24, R36, R78, R24 ;  /* 0x0000004e2418723c */ /* 0x000fe20000041818 */
[----:B------:R-:W-:Y:S07]  /*1ec0*/  LDSM.16.M88.4 R76, [R205+0x8000] ;  /* 0x00800000cd4c783b */ /* 0x000fee0000000200 */
[----:B------:R-:W-:Y:S08]  /*1ed0*/  HMMA.16816.F32.BF16 R16, R80, R72, R16 ;  /* 0x000000485010723c */ /* 0x000ff00000041810 */
[C---:B------:R-:W-:Y:S08]  /*1ee0*/  HMMA.16816.F32.BF16 R56, R48.reuse, R68, RZ ;  /* 0x000000443038723c */ /* 0x040ff000000418ff */
[----:B------:R-:W-:Y:S01]  /*1ef0*/  HMMA.16816.F32.BF16 R48, R48, R70, RZ ;  /* 0x000000463030723c */ /* 0x000fe200000418ff */
[----:B------:R-:W-:Y:S07]  /*1f00*/  LDSM.16.M88.4 R68, [R192+0x1000] ;  /* 0x00100000c044783b */ /* 0x000fee0000000200 */
[C---:B----4-:R-:W-:Y:S08]  /*1f10*/  HMMA.16816.F32.BF16 R32, R36.reuse, R20, R32 ;  /* 0x000000142420723c */ /* 0x050ff00000041820 */
[C---:B------:R-:W-:Y:S01]  /*1f20*/  HMMA.16816.F32.BF16 R44, R36.reuse, R22, R44 ;  /* 0x00000016242c723c */ /* 0x040fe2000004182c */
[----:B------:R-:W-:Y:S07]  /*1f30*/  LDSM.16.M88.4 R20, [R192+0x800] ;  /* 0x00080000c014783b */ /* 0x000fee0000000200 */
[C---:B--2---:R-:W-:Y:S08]  /*1f40*/  HMMA.16816.F32.BF16 R64, R36.reuse, R12, R64 ;  /* 0x0000000c2440723c */ /* 0x044ff00000041840 */
[----:B------:R-:W-:Y:S01]  /*1f50*/  HMMA.16816.F32.BF16 R60, R36, R14, R60 ;  /* 0x0000000e243c723c */ /* 0x000fe2000004183c */
[----:B------:R-:W2:Y:S07]  /*1f60*/  LDSM.16.M88.4 R12, [R206+0x2000] ;  /* 0x00200000ce0c783b */ /* 0x000eae0000000200 */
[----:B------:R-:W-:Y:S01]  /*1f70*/  HMMA.16816.F32.BF16 R24, R80, R74, R24 ;  /* 0x0000004a5018723c */ /* 0x000fe20000041818 */
[----:B------:R-:W-:Y:S07]  /*1f80*/  LDSM.16.M88.4 R72, [R192+0x1800] ;  /* 0x00180000c048783b */ /* 0x000fee0000000200 */
[----:B---3--:R-:W-:Y:S08]  /*1f90*/  HMMA.16816.F32.BF16 R16, R40, R88, R16 ;  /* 0x000000582810723c */ /* 0x008ff00000041810 */
[C---:B------:R-:W-:Y:S08]  /*1fa0*/  HMMA.16816.F32.BF16 R56, R36.reuse, R52, R56 ;  /* 0x000000342438723c */ /* 0x040ff00000041838 */
[----:B------:R-:W-:Y:S01]  /*1fb0*/  HMMA.16816.F32.BF16 R36, R36, R54, R48 ;  /* 0x000000362424723c */ /* 0x000fe20000041830 */
[----:B------:R-:W-:Y:S04]  /*1fc0*/  LDSM.16.M88.4 R52, [R203+0x2000] ;  /* 0x00200000cb34783b */ /* 0x000fe80000000200 */
[----:B------:R-:W-:Y:S03]  /*1fd0*/  LDSM.16.M88.4 R48, [R205+0x9000] ;  /* 0x00900000cd30783b */ /* 0x000fe60000000200 */
[C---:B-----5:R-:W-:Y:S08]  /*1fe0*/  HMMA.16816.F32.BF16 R32, R80.reuse, R8, R32 ;  /* 0x000000085020723c */ /* 0x060ff00000041820 */
[C---:B------:R-:W-:Y:S01]  /*1ff0*/  HMMA.16816.F32.BF16 R44, R80.reuse, R10, R44 ;  /* 0x0000000a502c723c */ /* 0x040fe2000004182c */
[----:B------:R-:W-:Y:S07]  /*2000*/  LDSM.16.M88.4 R8, [R205+0x8800] ;  /* 0x00880000cd08783b */ /* 0x000fee0000000200 */
[C---:B-1----:R-:W-:Y:S08]  /*2010*/  HMMA.16816.F32.BF16 R64, R80.reuse, R28, R64 ;  /* 0x0000001c5040723c */ /* 0x042ff00000041840 */
[----:B------:R-:W-:Y:S01]  /*2020*/  HMMA.16816.F32.BF16 R60, R80, R30, R60 ;  /* 0x0000001e503c723c */ /* 0x000fe2000004183c */
[----:B------:R-:W1:Y:S07]  /*2030*/  LDSM.16.M88.4 R28, [R204+0x2000] ;  /* 0x00200000cc1c783b */ /* 0x000e6e0000000200 */
[----:B------:R-:W-:Y:S01]  /*2040*/  HMMA.16816.F32.BF16 R24, R40, R90, R24 ;  /* 0x0000005a2818723c */ /* 0x000fe20000041818 */
[----:B------:R-:W-:Y:S07]  /*2050*/  LDSM.16.M88.4 R88, [R199+0x9800] ;  /* 0x00980000c758783b */ /* 0x000fee0000000200 */
        /* <DEDUP_REMOVED lines=8> */
[C---:B------:R-:W-:Y:S08]  /*20e0*/  HMMA.16816.F32.BF16 R64, R40.reuse, R68, R64 ;  /* 0x000000442840723c */ /* 0x040ff00000041840 */
[----:B------:R-:W-:Y:S01]  /*20f0*/  HMMA.16816.F32.BF16 R60, R40, R70, R60 ;  /* 0x00000046283c723c */ /* 0x000fe2000004183c */
[----:B------:R-:W2:Y:S07]  /*2100*/  LDSM.16.M88.4 R68, [R199+0x8000] ;  /* 0x00800000c744783b */ /* 0x000eae0000000200 */
[----:B------:R-:W-:Y:S01]  /*2110*/  HMMA.16816.F32.BF16 R24, R12, R78, R24 ;  /* 0x0000004e0c18723c */ /* 0x000fe20000041818 */
[----:B------:R-:W-:Y:S07]  /*2120*/  LDSM.16.M88.4 R76, [R201+0x2000] ;  /* 0x00200000c94c783b */ /* 0x000fee0000000200 */
        /* <DEDUP_REMOVED lines=10> */
[----:B------:R-:W1:Y:S07]  /*21d0*/  LDSM.16.M88.4 R48, [R192+0x2000] ;  /* 0x00200000c030783b */ /* 0x000e6e0000000200 */
[----:B------:R-:W-:Y:S01]  /*21e0*/  HMMA.16816.F32.BF16 R24, R28, R54, R24 ;  /* 0x000000361c18723c */ /* 0x000fe20000041818 */
[----:B------:R-:W-:Y:S07]  /*21f0*/  LDSM.16.M88.4 R52, [R206+0x4000] ;  /* 0x00400000ce34783b */ /* 0x000fee0000000200 */
[----:B--2---:R-:W-:Y:S08]  /*2200*/  HMMA.16816.F32.BF16 R16, R84, R68, R16 ;  /* 0x000000445410723c */ /* 0x004ff00000041810 */
[C---:B------:R-:W-:Y:S08]  /*2210*/  HMMA.16816.F32.BF16 R56, R12.reuse, R36, R56 ;  /* 0x000000240c38723c */ /* 0x040ff00000041838 */
[----:B------:R-:W-:Y:S01]  /*2220*/  HMMA.16816.F32.BF16 R80, R12, R38, R80 ;  /* 0x000000260c50723c */ /* 0x000fe20000041850 */
[----:B------:R-:W2:Y:S04]  /*2230*/  LDSM.16.M88.4 R36, [R199+0x8800] ;  /* 0x00880000c724783b */ /* 0x000ea80000000200 */
[----:B------:R-:W-:Y:S03]  /*2240*/  LDSM.16.M88.4 R12, [R199+0x9000] ;  /* 0x00900000c70c783b */ /* 0x000fe60000000200 */
[C---:B------:R-:W-:Y:S08]  /*2250*/  HMMA.16816.F32.BF16 R32, R28.reuse, R20, R32 ;  /* 0x000000141c20723c */ /* 0x040ff00000041820 */
[----:B------:R-:W-:Y:S01]  /*2260*/  HMMA.16816.F32.BF16 R44, R28, R22, R44 ;  /* 0x000000161c2c723c */ /* 0x000fe2000004182c */
[----:B------:R-:W3:Y:S07]  /*2270*/  LDSM.16.M88.4 R20, [R205+0xa000] ;  /* 0x00a00000cd14783b */ /* 0x000eee0000000200 */
[----:B------:R-:W-:Y:S01]  /*2280*/  HMMA.16816.F32.BF16 R24, R84, R70, R24 ;  /* 0x000000465418723c */ /* 0x000fe20000041818 */
[----:B------:R-:W-:Y:S07]  /*2290*/  LDSM.16.M88.4 R68, [R192+0x3800] ;  /* 0x00380000c044783b */ /* 0x000fee0000000200 */
[----:B-1----:R-:W-:Y:S08]  /*22a0*/  HMMA.16816.F32.BF16 R16, R76, R48, R16 ;  /* 0x000000304c10723c */ /* 0x002ff00000041810 */
[C---:B------:R-:W-:Y:S08]  /*22b0*/  HMMA.16816.F32.BF16 R64, R28.reuse, R8, R64 ;  /* 0x000000081c40723c */ /* 0x040ff00000041840 */
[C---:B------:R-:W-:Y:S01]  /*22c0*/  HMMA.16816.F32.BF16 R60, R28.reuse, R10, R60 ;  /* 0x0000000a1c3c723c */ /* 0x040fe2000004183c */
[----:B------:R-:W1:Y:S07]  /*22d0*/  LDSM.16.M88.4 R8, [R192+0x2800] ;  /* 0x00280000c008783b */ /* 0x000e6e0000000200 */
[C---:B------:R-:W-:Y:S08]  /*22e0*/  HMMA.16816.F32.BF16 R56, R28.reuse, R40, R56 ;  /* 0x000000281c38723c */ /* 0x040ff00000041838 */
[----:B------:R-:W-:Y:S01]  /*22f0*/  HMMA.16816.F32.BF16 R80, R28, R42, R80 ;  /* 0x0000002a1c50723c */ /* 0x000fe20000041850 */
[----:B------:R-:W-:Y:S04]  /*2300*/  LDSM.16.M88.4 R40, [R204+0x4000] ;  /* 0x00400000cc28783b */ /* 0x000fe80000000200 */
[----:B------:R-:W4:Y:S03]  /*2310*/  LDSM.16.M88.4 R28, [R203+0x4000] ;  /* 0x00400000cb1c783b */ /* 0x000f260000000200 */
[----:B------:R-:W-:Y:S01]  /*2320*/  HMMA.16816.F32.BF16 R24, R76, R50, R24 ;  /* 0x000000324c18723c */ /* 0x000fe20000041818 */
[----:B------:R-:W-:Y:S07]  /*2330*/  LDSM.16.M88.4 R48, [R205+0xb000] ;  /* 0x00b00000cd30783b */ /* 0x000fee0000000200 */
[C---:B--2---:R-:W-:Y:S08]  /*2340*/  HMMA.16816.F32.BF16 R32, R84.reuse, R36, R32 ;  /* 0x000000245420723c */ /* 0x044ff00000041820 */
[----:B------:R-:W-:Y:S01]  /*2350*/  HMMA.16816.F32.BF16 R44, R84, R38, R44 ;  /* 0x00000026542c723c */ /* 0x000fe2000004182c */
[----:B------:R-:W-:Y:S07]  /*2360*/  LDSM.16.M88.4 R36, [R203+0x4800] ;  /* 0x00480000cb24783b */ /* 0x000fee0000000200 */
[----:B---3--:R-:W-:Y:S08]  /*2370*/  HMMA.16816.F32.BF16 R16, R52, R20, R16 ;  /* 0x000000143410723c */ /* 0x008ff00000041810 */
[C---:B------:R-:W-:Y:S08]  /*2380*/  HMMA.16816.F32.BF16 R64, R84.reuse, R12, R64 ;  /* 0x0000000c5440723c */ /* 0x040ff00000041840 */
[----:B------:R-:W-:Y:S01]  /*2390*/  HMMA.16816.F32.BF16 R60, R84, R14, R60 ;  /* 0x0000000e543c723c */ /* 0x000fe2000004183c */
[----:B------:R-:W2:Y:S07]  /*23a0*/  LDSM.16.M88.4 R12, [R202+0x4000] ;  /* 0x00400000ca0c783b */ /* 0x000eae0000000200 */
[----:B------:R-:W-:Y:S01]  /*23b0*/  HMMA.16816.F32.BF16 R24, R52, R22, R24 ;  /* 0x000000163418723c */ /* 0x000fe20000041818 */
[----:B------:R-:W-:Y:S07]  /*23c0*/  LDSM.16.M88.4 R20, [R192+0x4000] ;  /* 0x00400000c014783b */ /* 0x000fee0000000200 */
[C---:B-1----:R-:W-:Y:S08]  /*23d0*/  HMMA.16816.F32.BF16 R32, R76.reuse, R8, R32 ;  /* 0x000000084c20723c */ /* 0x042ff00000041820 */
[----:B------:R-:W-:Y:S01]  /*23e0*/  HMMA.16816.F32.BF16 R44, R76, R10, R44 ;  /* 0x0000000a4c2c723c */ /* 0x000fe2000004182c */
[----:B------:R-:W1:Y:S07]  /*23f0*/  LDSM.16.M88.4 R8, [R201+0x4000] ;  /* 0x00400000c908783b */ /* 0x000e6e0000000200 */
[C---:B----4-:R-:W-:Y:S08]  /*2400*/  HMMA.16816.F32.BF16 R16, R40.reuse, R28, R16 ;  /* 0x0000001c2810723c */ /* 0x050ff00000041810 */
[----:B------:R-:W-:Y:S01]  /*2410*/  HMMA.16816.F32.BF16 R24, R40, R30, R24 ;  /* 0x0000001e2818723c */ /* 0x000fe20000041818 */
[----:B------:R-:W3:Y:S07]  /*2420*/  LDSM.16.M88.4 R28, [R199+0xa800] ;  /* 0x00a80000c71c783b */ /* 0x000eee0000000200 */
[----:B------:R-:W-:Y:S08]  /*2430*/  HMMA.16816.F32.BF16 R32, R52, R96, R32 ;  /* 0x000000603420723c */ /* 0x000ff00000041820 */
[----:B------:R-:W-:Y:S08]  /*2440*/  HMMA.16816.F32.BF16 R64, R76, R72, R64 ;  /* 0x000000484c40723c */ /* 0x000ff00000041840 */
[----:B------:R-:W-:Y:S08]  /*2450*/  HMMA.16816.F32.BF16 R44, R52, R98, R44 ;  /* 0x00000062342c723c */ /* 0x000ff0000004182c */
[----:B--2---:R-:W-:Y:S08]  /*2460*/  HMMA.16816.F32.BF16 R16, R12, R92, R16 ;  /* 0x0000005c0c10723c */ /* 0x004ff00000041810 */
[----:B------:R-:W-:Y:S01]  /*2470*/  HMMA.16816.F32.BF16 R60, R76, R74, R60 ;  /* 0x0000004a4c3c723c */ /* 0x000fe2000004183c */
[----:B------:R-:W2:Y:S07]  /*2480*/  LDSM.16.M88.4 R72, [R203+0x5000] ;  /* 0x00500000cb48783b */ /* 0x000eae0000000200 */
[----:B------:R-:W-:Y:S08]  /*2490*/  HMMA.16816.F32.BF16 R24, R12, R94, R24 ;  /* 0x0000005e0c18723c */ /* 0x000ff00000041818 */
[----:B------:R-:W-:Y:S08]  /*24a0*/  HMMA.16816.F32.BF16 R32, R40, R36, R32 ;  /* 0x000000242820723c */ /* 0x000ff00000041820 */
[----:B------:R-:W-:Y:S08]  /*24b0*/  HMMA.16816.F32.BF16 R64, R52, R48, R64 ;  /* 0x000000303440723c */ /* 0x000ff00000041840 */
[----:B------:R-:W-:Y:S01]  /*24c0*/  HMMA.16816.F32.BF16 R44, R40, R38, R44 ;  /* 0x00000026282c723c */ /* 0x000fe2000004182c */
[----:B------:R-:W4:Y:S07]  /*24d0*/  LDSM.16.M88.4 R36, [R199+0xb000] ;  /* 0x00b00000c724783b */ /* 0x000f2e0000000200 */
[----:B-1----:R-:W-:Y:S08]  /*24e0*/  HMMA.16816.F32.BF16 R16, R8, R20, R16 ;  /* 0x000000140810723c */ /* 0x002ff00000041810 */
[----:B------:R-:W-:Y:S08]  /*24f0*/  HMMA.16816.F32.BF16 R56, R84, R88, R56 ;  /* 0x000000585438723c */ /* 0x000ff00000041838 */
[----:B------:R-:W-:Y:S01]  /*2500*/  HMMA.16816.F32.BF16 R24, R8, R22, R24 ;  /* 0x000000160818723c */ /* 0x000fe20000041818 */
[----:B------:R-:W1:Y:S07]  /*2510*/  LDSM.16.M88.4 R20, [R192+0x5000] ;  /* 0x00500000c014783b */ /* 0x000e6e0000000200 */
[----:B---3--:R-:W-:Y:S01]  /*2520*/  HMMA.16816.F32.BF16 R32, R12, R28, R32 ;  /* 0x0000001c0c20723c */ /* 0x008fe20000041820 */
[----:B------:R-:W-:-:S06]  /*2530*/  FMUL.FTZ R48, R17, c[0x0][0x2ec] ;  /* 0x0000bb0011307a20 */ /* 0x000fcc0000410000 */
[----:B------:R-:W-:Y:S01]  /*2540*/  FMUL.FTZ R28, R16, c[0x0][0x2ec] ;  /* 0x0000bb00101c7a20 */ /* 0x000fe20000410000 */
[----:B--2---:R-:W-:Y:S01]  /*2550*/  HMMA.16816.F32.BF16 R64, R40, R72, R64 ;  /* 0x000000482840723c */ /* 0x004fe20000041840 */
[----:B------:R-:W-:Y:S01]  /*2560*/  FMUL.FTZ R29, R18, c[0x0][0x2ec] ;  /* 0x0000bb00121d7a20 */ /* 0x000fe20000410000 */
[----:B------:R-:W2:Y:S06]  /*2570*/  MUFU.TANH R48, R48 ;  /* 0x0000003000307308 */ /* 0x000eac0000002400 */
[----:B------:R-:W-:Y:S01]  /*2580*/  HMMA.16816.F32.BF16 R44, R12, R30, R44 ;  /* 0x0000001e0c2c723c */ /* 0x000fe2000004182c */
[----:B------:R-:W-:Y:S01]  /*2590*/  FMUL.FTZ R24, R24, c[0x0][0x2ec] ;  /* 0x0000bb0018187a20 */ /* 0x000fe20000410000 */
[----:B------:R-:W-:Y:S01]  /*25a0*/  MUFU.TANH R28, R28 ;  /* 0x0000001c001c7308 */ /* 0x000fe20000002400 */
[----:B------:R-:W-:-:S04]  /*25b0*/  FMUL.FTZ R49, R25, c[0x0][0x2ec] ;  /* 0x0000bb0019317a20 */ /* 0x000fc80000410000 */
[----:B------:R-:W-:Y:S01]  /*25c0*/  FMUL.FTZ R30, R19, c[0x0][0x2ec] ;  /* 0x0000bb00131e7a20 */ /* 0x000fe20000410000 */
[----:B------:R-:W-:Y:S01]  /*25d0*/  HMMA.16816.F32.BF16 R80, R84, R90, R80 ;  /* 0x0000005a5450723c */ /* 0x000fe20000041850 */
[----:B------:R-:W3:Y:S01]  /*25e0*/  LDSM.16.M88.4 R16, [R205+0xb800] ;  /* 0x00b80000cd10783b */ /* 0x000ee20000000200 */
[----:B------:R5:W-:Y:S06]  /*25f0*/  MUFU.TANH R31, R24 ;  /* 0x00000018001f7308 */ /* 0x000bec0000002400 */
[----:B------:R-:W-:Y:S01]  /*2600*/  HMMA.16816.F32.BF16 R84, R76, R68, R56 ;  /* 0x000000444c54723c */ /* 0x000fe20000041838 */
[----:B------:R-:W-:Y:S01]  /*2610*/  LDSM.16.M88.4 R56, [R192+0x4800] ;  /* 0x00480000c038783b */ /* 0x000fe20000000200 */
[----:B------:R-:W1:Y:S06]  /*2620*/  MUFU.TANH R30, R30 ;  /* 0x0000001e001e7308 */ /* 0x000e6c0000002400 */
[----:B----4-:R-:W-:Y:S02]  /*2630*/  HMMA.16816.F32.BF16 R64, R12, R36, R64 ;  /* 0x000000240c40723c */ /* 0x010fe40000041840 */
[----:B------:R-:W-:Y:S05]  /*2640*/  MUFU.TANH R49, R49 ;  /* 0x0000003100317308 */ /* 0x000fea0000002400 */
[----:B------:R-:W-:Y:S01]  /*2650*/  FMUL.FTZ R36, R26, c[0x0][0x2ec] ;  /* 0x0000bb001a247a20 */ /* 0x000fe20000410000 */
[----:B------:R-:W-:Y:S01]  /*2660*/  HMMA.16816.F32.BF16 R80, R76, R70, R80 ;  /* 0x000000464c50723c */ /* 0x000fe20000041850 */
[----:B------:R-:W-:Y:S01]  /*2670*/  FMUL.FTZ R37, R27, c[0x0][0x2ec] ;  /* 0x0000bb001b257a20 */ /* 0x000fe20000410000 */
[----:B------:R-:W-:Y:S01]  /*2680*/  MUFU.TANH R29, R29 ;  /* 0x0000001d001d7308 */ /* 0x000fe20000002400 */
[----:B-----5:R-:W4:Y:S05]  /*2690*/  LDSM.16.M88.4 R24, [R203+0x5800] ;  /* 0x00580000cb18783b */ /* 0x020f2a0000000200 */
[----:B------:R-:W-:Y:S02]  /*26a0*/  HMMA.16816.F32.BF16 R60, R52, R50, R60 ;  /* 0x00000032343c723c */ /* 0x000fe4000004183c */
[----:B------:R-:W5:Y:S06]  /*26b0*/  MUFU.TANH R36, R36 ;  /* 0x0000002400247308 */ /* 0x000f6c0000002400 */
[----:B-1----:R-:W-:Y:S02]  /*26c0*/  HMMA.16816.F32.BF16 R64, R8, R20, R64 ;  /* 0x000000140840723c */ /* 0x002fe40000041840 */
[----:B------:R-:W1:Y:S06]  /*26d0*/  MUFU.TANH R37, R37 ;  /* 0x0000002500257308 */ /* 0x000e6c0000002400 */
[C---:B---3--:R-:W-:Y:S08]  /*26e0*/  HMMA.16816.F32.BF16 R84, R52.reuse, R16, R84 ;  /* 0x000000103454723c */ /* 0x048ff00000041854 */
[----:B------:R-:W-:Y:S01]  /*26f0*/  HMMA.16816.F32.BF16 R80, R52, R18, R80 ;  /* 0x000000123450723c */ /* 0x000fe20000041850 */
[----:B------:R-:W3:Y:S07]  /*2700*/  LDSM.16.M88.4 R16, [R199+0xb800] ;  /* 0x00b80000c710783b */ /* 0x000eee0000000200 */
[----:B------:R-:W-:Y:S01]  /*2710*/  HMMA.16816.F32.BF16 R60, R40, R74, R60 ;  /* 0x0000004a283c723c */ /* 0x000fe2000004183c */
[----:B------:R-:W-:-:S02]  /*2720*/  FMUL.FTZ R64, R64, c[0x0][0x2ec] ;  /* 0x0000bb0040407a20 */ /* 0x000fc40000410000 */
[----:B------:R-:W-:Y:S02]  /*2730*/  FMUL.FTZ R66, R66, c[0x0][0x2ec] ;  /* 0x0000bb0042427a20 */ /* 0x000fe40000410000 */
[----:B------:R-:W-:Y:S01]  /*2740*/  MUFU.TANH R167, R64 ;  /* 0x0000004000a77308 */ /* 0x000fe20000002400 */
[----:B------:R-:W-:Y:S02]  /*2750*/  FMUL.FTZ R65, R65, c[0x0][0x2ec] ;  /* 0x0000bb0041417a20 */ /* 0x000fe40000410000 */
[----:B----4-:R-:W-:Y:S01]  /*2760*/  HMMA.16816.F32.BF16 R84, R40, R24, R84 ;  /* 0x000000182854723c */ /* 0x010fe20000041854 */
[----:B------:R-:W-:-:S04]  /*2770*/  FMUL.FTZ R67, R67, c[0x0][0x2ec] ;  /* 0x0000bb0043437a20 */ /* 0x000fc80000410000 */
[----:B------:R-:W-:Y:S03]  /*2780*/  MUFU.TANH R164, R66 ;  /* 0x0000004200a47308 */ /* 0x000fe60000002400 */
[----:B------:R-:W-:Y:S01]  /*2790*/  HMMA.16816.F32.BF16 R80, R40, R26, R80 ;  /* 0x0000001a2850723c */ /* 0x000fe20000041850 */
[----:B------:R-:W4:Y:S01]  /*27a0*/  LDSM.16.M88.4 R24, [R192+0x5800] ;  /* 0x00580000c018783b */ /* 0x000f220000000200 */
[----:B------:R-:W-:-:S04]  /*27b0*/  DEPBAR.LE SB0, 0x0 ;  /* 0x000080000000791a */ /* 0x000fc80000000000 */
[----:B------:R-:W-:Y:S01]  /*27c0*/  MUFU.TANH R161, R65 ;  /* 0x0000004100a17308 */ /* 0x000fe20000002400 */
[----:B------:R-:W-:Y:S01]  /*27d0*/  LEA R40, R6, UR12, 0x4 ;  /* 0x0000000c06287c11 */ /* 0x000fe2000f8e20ff */
[----:B------:R-:W-:Y:S06]  /*27e0*/  HMMA.16816.F32.BF16 R60, R12, R38, R60 ;  /* 0x000000260c3c723c */ /* 0x000fec000004183c */
[----:B------:R-:W-:Y:S01]  /*27f0*/  MUFU.TANH R174, R67 ;  /* 0x0000004300ae7308 */ /* 0x000fe20000002400 */
[----:B------:R-:W-:Y:S01]  /*2800*/  LOP3.LUT R39, R100, 0xffffffe0, RZ, 0xc0, !PT ;  /* 0xffffffe064277812 */ /* 0x000fe200078ec0ff */
[----:B------:R-:W-:Y:S04]  /*2810*/  HMMA.16816.F32.BF16 R32, R8, R56, R32 ;  /* 0x000000380820723c */ /* 0x000fe80000041820 */
[----:B------:R-:W-:-:S04]  /*2820*/  IMAD.IADD R0, R4, 0x1, -R39 ;  /* 0x0000000104007824 */ /* 0x000fc800078e0a27 */
[----:B---3--:R-:W-:Y:S01]  /*2830*/  HMMA.16816.F32.BF16 R84, R12, R16, R84 ;  /* 0x000000100c54723c */ /* 0x008fe20000041854 */
[----:B------:R-:W-:-:S04]  /*2840*/  SHF.R.S32.HI R209, RZ, 0x1f, R0 ;  /* 0x0000001fffd17819 */ /* 0x000fc80000011400 */
[----:B------:R-:W-:Y:S01]  /*2850*/  LEA.HI R209, R209, R0, RZ, 0x2 ;  /* 0x00000000d1d17211 */ /* 0x000fe200078f10ff */
[----:B------:R-:W-:Y:S02]  /*2860*/  IMAD.U32 R0, RZ, RZ, UR13 ;  /* 0x0000000dff007e24 */ /* 0x000fe4000f8e00ff */
[----:B------:R-:W-:Y:S01]  /*2870*/  HMMA.16816.F32.BF16 R44, R8, R58, R44 ;  /* 0x0000003a082c723c */ /* 0x000fe2000004182c */
[----:B------:R-:W-:-:S04]  /*2880*/  SHF.R.S32.HI R209, RZ, 0x2, R209 ;  /* 0x00000002ffd17819 */ /* 0x000fc800000114d1 */
[----:B------:R-:W-:-:S03]  /*2890*/  IADD3 R39, R40, 0x1, R209 ;  /* 0x0000000128277810 */ /* 0x000fc60007ffe0d1 */
[----:B------:R-:W-:Y:S01]  /*28a0*/  HMMA.16816.F32.BF16 R80, R12, R18, R80 ;  /* 0x000000120c50723c */ /* 0x000fe20000041850 */
[----:B------:R-:W-:Y:S01]  /*28b0*/  IADD3 R4, R0, -UR15, R39 ;  /* 0x8000000f00047c10 */ /* 0x000fe2000fffe027 */
[----:B------:R-:W-:Y:S02]  /*28c0*/  IMAD.IADD R0, R101, 0x1, R2 ;  /* 0x0000000165007824 */ /* 0x000fe400078e0202 */
[----:B------:R-:W-:Y:S01]  /*28d0*/  FMUL.FTZ R32, R32, c[0x0][0x2ec] ;  /* 0x0000bb0020207a20 */ /* 0x000fe20000410000 */
[----:B------:R-:W-:Y:S01]  /*28e0*/  IADD3 R4, R4, c[0x0][0x2e8], RZ ;  /* 0x0000ba0004047a10 */ /* 0x000fe20007ffe0ff */
[----:B------:R-:W-:Y:S02]  /*28f0*/  FMUL.FTZ R34, R34, c[0x0][0x2ec] ;  /* 0x0000bb0022227a20 */ /* 0x000fe40000410000 */
[----:B------:R-:W-:Y:S01]  /*2900*/  HMMA.16816.F32.BF16 R60, R8, R22, R60 ;  /* 0x00000016083c723c */ /* 0x000fe2000004183c */
[C---:B------:R-:W-:Y:S01]  /*2910*/  IADD3 R2, R4.reuse, 0x8, RZ ;  /* 0x0000000804027810 */ /* 0x040fe20007ffe0ff */
[----:B------:R-:W3:Y:S01]  /*2920*/  MUFU.TANH R32, R32 ;  /* 0x0000002000207308 */ /* 0x000ee20000002400 */
[----:B------:R-:W-:Y:S01]  /*2930*/  IMNMX R133, R4, UR13, PT ;  /* 0x0000000d04857c17 */ /* 0x000fe2000b800200 */
[----:B------:R-:W-:Y:S01]  /*2940*/  FMUL.FTZ R33, R33, c[0x0][0x2ec] ;  /* 0x0000bb0021217a20 */ /* 0x000fe20000410000 */
[----:B------:R-:W-:Y:S01]  /*2950*/  IMNMX R2, R2, UR13, PT ;  /* 0x0000000d02027c17 */ /* 0x000fe2000b800200 */
[----:B------:R-:W-:-:S02]  /*2960*/  FMUL.FTZ R35, R35, c[0x0][0x2ec] ;  /* 0x0000bb0023237a20 */ /* 0x000fc40000410000 */
[----:B------:R-:W-:Y:S01]  /*2970*/  IMAD.U32 R23, RZ, RZ, UR18 ;  /* 0x00000012ff177e24 */ /* 0x000fe2000f8e00ff */
[C---:B----4-:R-:W-:Y:S01]  /*2980*/  HMMA.16816.F32.BF16 R84, R8.reuse, R24, R84 ;  /* 0x000000180854723c */ /* 0x050fe20000041854 */
[----:B------:R-:W-:Y:S01]  /*2990*/  FMUL.FTZ R21, R45, c[0x0][0x2ec] ;  /* 0x0000bb002d157a20 */ /* 0x000fe20000410000 */
[----:B------:R-:W4:Y:S01]  /*29a0*/  MUFU.TANH R34, R34 ;  /* 0x0000002200227308 */ /* 0x000f220000002400 */
[----:B------:R-:W-:Y:S02]  /*29b0*/  IMAD R22, R23, 0x40, R134 ;  /* 0x0000004017167824 */ /* 0x000fe400078e0286 */
[----:B------:R-:W-:Y:S02]  /*29c0*/  FMUL.FTZ R38, R46, c[0x0][0x2ec] ;  /* 0x0000bb002e267a20 */ /* 0x000fe40000410000 */
[----:B------:R-:W-:Y:S01]  /*29d0*/  FMUL.FTZ R47, R47, c[0x0][0x2ec] ;  /* 0x0000bb002f2f7a20 */ /* 0x000fe20000410000 */
[C---:B------:R-:W-:Y:S01]  /*29e0*/  IADD3 R16, R22.reuse, 0x1, RZ ;  /* 0x0000000116107810 */ /* 0x040fe20007ffe0ff */
[----:B------:R-:W-:Y:S01]  /*29f0*/  HMMA.16816.F32.BF16 R24, R8, R26, R80 ;  /* 0x0000001a0818723c */ /* 0x000fe20000041850 */
[----:B------:R-:W-:Y:S01]  /*2a00*/  IADD3 R4, R22, 0x8, RZ ;  /* 0x0000000816047810 */ /* 0x000fe20007ffe0ff */
[----:B------:R-:W-:Y:S01]  /*2a10*/  MUFU.TANH R21, R21 ;  /* 0x0000001500157308 */ /* 0x000fe20000002400 */
[-C--:B------:R-:W-:Y:S01]  /*2a20*/  ISETP.GE.AND P6, PT, R16, R133.reuse, PT ;  /* 0x000000851000720c */ /* 0x080fe20003fc6270 */
[----:B------:R-:W-:Y:S01]  /*2a30*/  FMUL.FTZ R20, R44, c[0x0][0x2ec] ;  /* 0x0000bb002c147a20 */ /* 0x000fe20000410000 */
[-C--:B------:R-:W-:Y:S01]  /*2a40*/  ISETP.GE.AND P4, PT, R4, R133.reuse, PT ;  /* 0x000000850400720c */ /* 0x080fe20003f86270 */
[----:B------:R-:W-:Y:S01]  /*2a50*/  FMUL.FTZ R60, R60, c[0x0][0x2ec] ;  /* 0x0000bb003c3c7a20 */ /* 0x000fe20000410000 */
[-C--:B------:R-:W-:Y:S01]  /*2a60*/  ISETP.GE.AND P1, PT, R4, R2.reuse, PT ;  /* 0x000000020400720c */ /* 0x080fe20003f26270 */
[----:B------:R-:W-:Y:S01]  /*2a70*/  FMUL.FTZ R63, R63, c[0x0][0x2ec] ;  /* 0x0000bb003f3f7a20 */ /* 0x000fe20000410000 */
[----:B------:R-:W-:Y:S01]  /*2a80*/  IADD3 R4, R22, 0x10, RZ ;  /* 0x0000001016047810 */ /* 0x000fe20007ffe0ff */
[----:B------:R-:W1:Y:S01]  /*2a90*/  MUFU.TANH R38, R38 ;  /* 0x0000002600267308 */ /* 0x000e620000002400 */
[----:B--2---:R-:W-:Y:S01]  /*2aa0*/  FSEL R23, R48, -INF , !P6 ;  /* 0xff80000030177808 */ /* 0x004fe20007000000 */
[----:B------:R-:W-:Y:S01]  /*2ab0*/  FMUL.FTZ R61, R61, c[0x0][0x2ec] ;  /* 0x0000bb003d3d7a20 */ /* 0x000fe20000410000 */
[-C--:B------:R-:W-:Y:S01]  /*2ac0*/  ISETP.GE.AND P3, PT, R16, R2.reuse, PT ;  /* 0x000000021000720c */ /* 0x080fe20003f66270 */
[----:B------:R-:W-:Y:S01]  /*2ad0*/  FMUL.FTZ R62, R62, c[0x0][0x2ec] ;  /* 0x0000bb003e3e7a20 */ /* 0x000fe20000410000 */
[CC--:B------:R-:W-:Y:S01]  /*2ae0*/  ISETP.GE.AND P2, PT, R4.reuse, R133.reuse, PT ;  /* 0x000000850400720c */ /* 0x0c0fe20003f46270 */
[----:B------:R-:W-:Y:S01]  /*2af0*/  FMUL.FTZ R87, R87, c[0x0][0x2ec] ;  /* 0x0000bb0057577a20 */ /* 0x000fe20000410000 */
[-C--:B------:R-:W-:Y:S01]  /*2b00*/  ISETP.GE.AND P6, PT, R4, R2.reuse, PT ;  /* 0x000000020400720c */ /* 0x080fe20003fc6270 */
[----:B------:R-:W2:Y:S01]  /*2b10*/  MUFU.TANH R6, R47 ;  /* 0x0000002f00067308 */ /* 0x000ea20000002400 */
[----:B------:R-:W-:Y:S01]  /*2b20*/  IADD3 R16, R22, 0x9, RZ ;  /* 0x0000000916107810 */ /* 0x000fe20007ffe0ff */
[----:B------:R-:W-:Y:S01]  /*2b30*/  FMUL.FTZ R84, R84, c[0x0][0x2ec] ;  /* 0x0000bb0054547a20 */ /* 0x000fe20000410000 */
[----:B------:R-:W-:Y:S01]  /*2b40*/  IADD3 R4, R22, 0x11, RZ ;  /* 0x0000001116047810 */ /* 0x000fe20007ffe0ff */
[----:B------:R-:W-:Y:S01]  /*2b50*/  FMUL.FTZ R85, R85, c[0x0][0x2ec] ;  /* 0x0000bb0055557a20 */ /* 0x000fe20000410000 */
[----:B------:R-:W-:Y:S01]  /*2b60*/  FSEL R30, R30, -INF , !P3 ;  /* 0xff8000001e1e7808 */ /* 0x000fe20005800000 */
[----:B------:R-:W-:Y:S01]  /*2b70*/  FMUL.FTZ R86, R86, c[0x0][0x2ec] ;  /* 0x0000bb0056567a20 */ /* 0x000fe20000410000 */
[----:B------:R-:W-:Y:S01]  /*2b80*/  FSEL R31, R31, -INF , !P4 ;  /* 0xff8000001f1f7808 */ /* 0x000fe20006000000 */
[----:B------:R-:W1:Y:S01]  /*2b90*/  MUFU.TANH R159, R60 ;  /* 0x0000003c009f7308 */ /* 0x000e620000002400 */
[-C--:B------:R-:W-:Y:S01]  /*2ba0*/  ISETP.GE.AND P0, PT, R16, R133.reuse, PT ;  /* 0x000000851000720c */ /* 0x080fe20003f06270 */
[----:B------:R-:W-:Y:S01]  /*2bb0*/  FMUL.FTZ R24, R24, c[0x0][0x2ec] ;  /* 0x0000bb0018187a20 */ /* 0x000fe20000410000 */
[C---:B------:R-:W-:Y:S01]  /*2bc0*/  ISETP.GE.AND P3, PT, R4.reuse, R133, PT ;  /* 0x000000850400720c */ /* 0x040fe20003f66270 */
[----:B------:R-:W-:Y:S01]  /*2bd0*/  FMUL.FTZ R25, R25, c[0x0][0x2ec] ;  /* 0x0000bb0019197a20 */ /* 0x000fe20000410000 */
[-C--:B------:R-:W-:Y:S01]  /*2be0*/  ISETP.GE.AND P4, PT, R4, R2.reuse, PT ;  /* 0x000000020400720c */ /* 0x080fe20003f86270 */
[----:B------:R-:W-:Y:S01]  /*2bf0*/  FMUL.FTZ R26, R26, c[0x0][0x2ec] ;  /* 0x0000bb001a1a7a20 */ /* 0x000fe20000410000 */
[----:B------:R-:W-:Y:S01]  /*2c00*/  IADD3 R4, R22, 0x18, RZ ;  /* 0x0000001816047810 */ /* 0x000fe20007ffe0ff */
[----:B------:R-:W2:Y:S01]  /*2c10*/  MUFU.TANH R33, R33 ;  /* 0x0000002100217308 */ /* 0x000ea20000002400 */
[----:B------:R-:W-:Y:S01]  /*2c20*/  ISETP.GE.AND P5, PT, R16, R2, PT ;  /* 0x000000021000720c */ /* 0x000fe20003fa6270 */
[----:B------:R-:W-:Y:S01]  /*2c30*/  FMUL.FTZ R27, R27, c[0x0][0x2ec] ;  /* 0x0000bb001b1b7a20 */ /* 0x000fe20000410000 */
[----:B------:R-:W-:-:S02]  /*2c40*/  IADD3 R12, R22, 0x19, RZ ;  /* 0x00000019160c7810 */ /* 0x000fc40007ffe0ff */
[----:B-----5:R-:W-:Y:S02]  /*2c50*/  FSEL R36, R36, -INF , !P1 ;  /* 0xff80000024247808 */ /* 0x020fe40004800000 */
[----:B------:R-:W-:Y:S01]  /*2c60*/  FSEL R49, R49, -INF , !P0 ;  /* 0xff80000031317808 */ /* 0x000fe20004000000 */
[----:B------:R-:W5:Y:S01]  /*2c70*/  MUFU.TANH R35, R35 ;  /* 0x0000002300237308 */ /* 0x000f620000002400 */
[CC--:B------:R-:W-:Y:S02]  /*2c80*/  ISETP.GE.AND P1, PT, R4.reuse, R133.reuse, PT ;  /* 0x000000850400720c */ /* 0x0c0fe40003f26270 */
[----:B------:R-:W-:Y:S02]  /*2c90*/  ISETP.GE.AND P0, PT, R4, R2, PT ;  /* 0x000000020400720c */ /* 0x000fe40003f06270 */
[----:B-1----:R-:W-:Y:S02]  /*2ca0*/  FSEL R4, R37, -INF , !P5 ;  /* 0xff80000025047808 */ /* 0x002fe40006800000 */
[----:B---3--:R-:W-:Y:S01]  /*2cb0*/  FSEL R17, R32, -INF , !P2 ;  /* 0xff80000020117808 */ /* 0x008fe20005000000 */
[----:B------:R-:W1:Y:S01]  /*2cc0*/  MUFU.TANH R142, R87 ;  /* 0x00000057008e7308 */ /* 0x000e620000002400 */
[----:B------:R-:W-:-:S02]  /*2cd0*/  ISETP.GE.AND P5, PT, R12, R133, PT ;  /* 0x000000850c00720c */ /* 0x000fc40003fa6270 */
[----:B------:R-:W-:Y:S02]  /*2ce0*/  ISETP.GE.AND P2, PT, R12, R2, PT ;  /* 0x000000020c00720c */ /* 0x000fe40003f46270 */
[----:B------:R-:W-:Y:S02]  /*2cf0*/  IADD3 R12, R22, 0x20, RZ ;  /* 0x00000020160c7810 */ /* 0x000fe40007ffe0ff */
[----:B----4-:R-:W-:Y:S01]  /*2d00*/  FSEL R14, R34, -INF , !P6 ;  /* 0xff800000220e7808 */ /* 0x010fe20007000000 */
[----:B------:R-:W3:Y:S01]  /*2d10*/  MUFU.TANH R20, R20 ;  /* 0x0000001400147308 */ /* 0x000ee20000002400 */
[----:B------:R-:W-:Y:S02]  /*2d20*/  IADD3 R8, R22, 0x28, RZ ;  /* 0x0000002816087810 */ /* 0x000fe40007ffe0ff */
[----:B------:R-:W-:Y:S02]  /*2d30*/  ISETP.GE.AND P6, PT, R12, R133, PT ;  /* 0x000000850c00720c */ /* 0x000fe40003fc6270 */
[----:B------:R-:W-:-:S02]  /*2d40*/  IADD3 R11, R22, 0x29, RZ ;  /* 0x00000029160b7810 */ /* 0x000fc40007ffe0ff */
[----:B------:R-:W-:Y:S01]  /*2d50*/  FSEL R10, R38, -INF , !P0 ;  /* 0xff800000260a7808 */ /* 0x000fe20004000000 */
[----:B------:R-:W4:Y:S01]  /*2d60*/  MUFU.TANH R172, R63 ;  /* 0x0000003f00ac7308 */ /* 0x000f220000002400 */
[----:B------:R-:W-:Y:S02]  /*2d70*/  FSEL R9, R21, -INF , !P5 ;  /* 0xff80000015097808 */ /* 0x000fe40006800000 */
[C---:B------:R-:W-:Y:S02]  /*2d80*/  ISETP.GE.AND P0, PT, R8.reuse, R133, PT ;  /* 0x000000850800720c */ /* 0x040fe40003f06270 */
[----:B------:R-:W-:Y:S02]  /*2d90*/  ISETP.GE.AND P5, PT, R8, R2, PT ;  /* 0x000000020800720c */ /* 0x000fe40003fa6270 */
[----:B--2---:R-:W-:Y:S01]  /*2da0*/  FSEL R8, R6, -INF , !P2 ;  /* 0xff80000006087808 */ /* 0x004fe20005000000 */
[----:B------:R-:W2:Y:S01]  /*2db0*/  MUFU.TANH R171, R84 ;  /* 0x0000005400ab7308 */ /* 0x000ea20000002400 */
[----:B------:R-:W-:-:S02]  /*2dc0*/  FSEL R167, R167, -INF , !P6 ;  /* 0xff800000a7a77808 */ /* 0x000fc40007000000 */
[C---:B------:R-:W-:Y:S02]  /*2dd0*/  ISETP.GE.AND P2, PT, R11.reuse, R133, PT ;  /* 0x000000850b00720c */ /* 0x040fe40003f46270 */
[-C--:B------:R-:W-:Y:S02]  /*2de0*/  ISETP.GE.AND P6, PT, R11, R2.reuse, PT ;  /* 0x000000020b00720c */ /* 0x080fe40003fc6270 */
[----:B------:R-:W-:Y:S01]  /*2df0*/  IADD3 R11, R22, 0x31, RZ ;  /* 0x00000031160b7810 */ /* 0x000fe20007ffe0ff */
[----:B------:R-:W-:Y:S01]  /*2e00*/  MUFU.TANH R165, R61 ;  /* 0x0000003d00a57308 */ /* 0x000fe20000002400 */
[----:B------:R-:W-:Y:S02]  /*2e10*/  FSEL R159, R159, -INF , !P0 ;  /* 0xff8000009f9f7808 */ /* 0x000fe40004000000 */
[----:B------:R-:W-:Y:S02]  /*2e20*/  FSEL R15, R33, -INF , !P3 ;  /* 0xff800000210f7808 */ /* 0x000fe40005800000 */
[----:B------:R-:W-:-:S02]  /*2e30*/  ISETP.GE.AND P0, PT, R11, R2, PT ;  /* 0x000000020b00720c */ /* 0x000fc40003f06270 */
[----:B------:R-:W-:Y:S01]  /*2e40*/  IADD3 R16, R22, 0x21, RZ ;  /* 0x0000002116107810 */ /* 0x000fe20007ffe0ff */
[----:B------:R-:W2:Y:S01]  /*2e50*/  MUFU.TANH R166, R62 ;  /* 0x0000003e00a67308 */ /* 0x000ea20000002400 */
[----:B------:R-:W-:Y:S02]  /*2e60*/  ISETP.GE.AND P3, PT, R12, R2, PT ;  /* 0x000000020c00720c */ /* 0x000fe40003f66270 */
[----:B------:R-:W-:Y:S02]  /*2e70*/  IADD3 R6, R22, 0x30, RZ ;  /* 0x0000003016067810 */ /* 0x000fe40007ffe0ff */
[----:B-----5:R-:W-:Y:S02]  /*2e80*/  FSEL R12, R35, -INF , !P4 ;  /* 0xff800000230c7808 */ /* 0x020fe40006000000 */
[----:B-1----:R-:W-:Y:S01]  /*2e90*/  FSEL R142, R142, -INF , !P0 ;  /* 0xff8000008e8e7808 */ /* 0x002fe20004000000 */
[----:B------:R-:W-:Y:S01]  /*2ea0*/  MUFU.TANH R169, R85 ;  /* 0x0000005500a97308 */ /* 0x000fe20000002400 */
[----:B------:R-:W-:-:S02]  /*2eb0*/  ISETP.GE.AND P4, PT, R16, R133, PT ;  /* 0x000000851000720c */ /* 0x000fc40003f86270 */
[----:B---3--:R-:W-:Y:S02]  /*2ec0*/  FSEL R13, R20, -INF , !P1 ;  /* 0xff800000140d7808 */ /* 0x008fe40004800000 */
[----:B------:R-:W-:Y:S02]  /*2ed0*/  FSEL R164, R164, -INF , !P3 ;  /* 0xff800000a4a47808 */ /* 0x000fe40005800000 */
[----:B------:R-:W-:Y:S01]  /*2ee0*/  PLOP3.LUT P0, PT, PT, PT, UP0, 0x80, 0x0 ;  /* 0x000000000000781c */ /* 0x000fe20003f0f008 */
[----:B------:R-:W1:Y:S01]  /*2ef0*/  MUFU.TANH R168, R86 ;  /* 0x0000005600a87308 */ /* 0x000e620000002400 */
[----:B------:R-:W-:Y:S02]  /*2f00*/  ISETP.GE.AND P1, PT, R16, R2, PT ;  /* 0x000000021000720c */ /* 0x000fe40003f26270 */
[----:B------:R-:W-:Y:S02]  /*2f10*/  ISETP.GE.AND P3, PT, R6, R133, PT ;  /* 0x000000850600720c */ /* 0x000fe40003f66270 */
[----:B------:R-:W-:-:S02]  /*2f20*/  FSEL R161, R161, -INF , !P4 ;  /* 0xff800000a1a17808 */ /* 0x000fc40006000000 */
[----:B------:R-:W-:Y:S01]  /*2f30*/  ISETP.GE.AND P4, PT, R6, R2, PT ;  /* 0x000000020600720c */ /* 0x000fe20003f86270 */
[----:B------:R-:W3:Y:S01]  /*2f40*/  MUFU.TANH R143, R24 ;  /* 0x00000018008f7308 */ /* 0x000ee20000002400 */
[----:B------:R-:W-:Y:S02]  /*2f50*/  FSEL R174, R174, -INF , !P1 ;  /* 0xff800000aeae7808 */ /* 0x000fe40004800000 */
[----:B----4-:R-:W-:Y:S02]  /*2f60*/  FSEL R172, R172, -INF , !P6 ;  /* 0xff800000acac7808 */ /* 0x010fe40007000000 */
[----:B--2---:R-:W-:Y:S02]  /*2f70*/  FSEL R171, R171, -INF , !P3 ;  /* 0xff800000abab7808 */ /* 0x004fe40005800000 */
[----:B------:R-:W-:Y:S01]  /*2f80*/  IADD3 R6, R22, 0x38, RZ ;  /* 0x0000003816067810 */ /* 0x000fe20007ffe0ff */
[----:B------:R-:W-:Y:S01]  /*2f90*/  MUFU.TANH R141, R25 ;  /* 0x00000019008d7308 */ /* 0x000fe20000002400 */
[----:B------:R-:W-:-:S02]  /*2fa0*/  ISETP.GE.AND P1, PT, R11, R133, PT ;  /* 0x000000850b00720c */ /* 0x000fc40003f26270 */
[C---:B------:R-:W-:Y:S02]  /*2fb0*/  ISETP.GE.AND P6, PT, R22.reuse, R133, PT ;  /* 0x000000851600720c */ /* 0x040fe40003fc6270 */
[C---:B------:R-:W-:Y:S02]  /*2fc0*/  ISETP.GE.AND P3, PT, R22.reuse, R2, PT ;  /* 0x000000021600720c */ /* 0x040fe40003f66270 */
[----:B------:R-:W-:Y:S01]  /*2fd0*/  IADD3 R22, R22, 0x39, RZ ;  /* 0x0000003916167810 */ /* 0x000fe20007ffe0ff */
[----:B------:R-:W2:Y:S01]  /*2fe0*/  MUFU.TANH R140, R26 ;  /* 0x0000001a008c7308 */ /* 0x000ea20000002400 */
[----:B------:R-:W-:Y:S02]  /*2ff0*/  FSEL R166, R166, -INF , !P5 ;  /* 0xff800000a6a67808 */ /* 0x000fe40006800000 */
[----:B------:R-:W-:Y:S02]  /*3000*/  FSEL R165, R165, -INF , !P2 ;  /* 0xff800000a5a57808 */ /* 0x000fe40005000000 */
[----:B-1----:R-:W-:-:S02]  /*3010*/  FSEL R168, R168, -INF , !P4 ;  /* 0xff800000a8a87808 */ /* 0x002fc40006000000 */
[----:B------:R-:W-:Y:S01]  /*3020*/  FSEL R169, R169, -INF , !P1 ;  /* 0xff800000a9a97808 */ /* 0x000fe20004800000 */
[----:B------:R-:W1:Y:S01]  /*3030*/  MUFU.TANH R162, R27 ;  /* 0x0000001b00a27308 */ /* 0x000e620000002400 */
[----:B------:R-:W-:Y:S01]  /*3040*/  BAR.SYNC.DEFER_BLOCKING 0x0 ;  /* 0x0000000000007b1d */ /* 0x000fe20000010000 */
[CC--:B------:R-:W-:Y:S02]  /*3050*/  ISETP.GE.AND P5, PT, R6.reuse, R133.reuse, PT ;  /* 0x000000850600720c */ /* 0x0c0fe40003fa6270 */
[-C--:B------:R-:W-:Y:S02]  /*3060*/  ISETP.GE.AND P2, PT, R6, R2.reuse, PT ;  /* 0x000000020600720c */ /* 0x080fe40003f46270 */
[C---:B------:R-:W-:Y:S02]  /*3070*/  ISETP.GE.AND P4, PT, R22.reuse, R133, PT ;  /* 0x000000851600720c */ /* 0x040fe40003f86270 */
[----:B------:R-:W-:Y:S02]  /*3080*/  ISETP.GE.AND P1, PT, R22, R2, PT ;  /* 0x000000021600720c */ /* 0x000fe40003f26270 */
[----:B---3--:R-:W-:-:S02]  /*3090*/  FSEL R143, R143, -INF , !P5 ;  /* 0xff8000008f8f7808 */ /* 0x008fc40006800000 */
[----:B--2---:R-:W-:Y:S02]  /*30a0*/  FSEL R140, R140, -INF , !P2 ;  /* 0xff8000008c8c7808 */ /* 0x004fe40005000000 */
[----:B------:R-:W-:Y:S02]  /*30b0*/  FSEL R28, R28, -INF , !P6 ;  /* 0xff8000001c1c7808 */ /* 0x000fe40007000000 */
[----:B------:R-:W-:Y:S02]  /*30c0*/  FSEL R29, R29, -INF , !P3 ;  /* 0xff8000001d1d7808 */ /* 0x000fe40005800000 */
[----:B------:R-:W-:Y:S02]  /*30d0*/  FSEL R141, R141, -INF , !P4 ;  /* 0xff8000008d8d7808 */ /* 0x000fe40006000000 */
[----:B-1----:R-:W-:Y:S01]  /*30e0*/  FSEL R162, R162, -INF , !P1 ;  /* 0xff800000a2a27808 */ /* 0x002fe20004800000 */
[----:B------:R-:W-:Y:S05]  /*30f0*/  @!P0 BRA `(.L_x_367) ;  /* 0x0000020000008947 */ /* 0x000fea0003800000 */
[----:B------:R-:W-:-:S04]  /*3100*/  UIADD3 UR12, UR8, -0x2, URZ ;  /* 0xfffffffe080c7890 */ /* 0x000fc8000fffe03f */
[----:B------:R-:W-:Y:S02]  /*3110*/  USHF.R.S32.HI UR11, URZ, 0x1f, UR12 ;  /* 0x0000001f3f0b7899 */ /* 0x000fe4000801140c */
[----:B------:R-:W-:Y:S01]  /*3120*/  UIMAD UR20, UR20, UR12, URZ ;  /* 0x0000000c141472a4 */ /* 0x000fe2000f8e023f */
[----:B------:R-:W-:Y:S01]  /*3130*/  IMAD.WIDE.U32 R18, R3, UR12, R214 ;  /* 0x0000000c03127c25 */ /* 0x000fe2000f8e00d6 */
[----:B------:R-:W-:Y:S02]  /*3140*/  USHF.L.U32 UR12, UR6, 0x5, URZ ;  /* 0x00000005060c7899 */ /* 0x000fe4000800063f */
[----:B------:R-:W-:Y:S02]  /*3150*/  UIMAD UR11, UR11, UR21, UR20 ;  /* 0x000000150b0b72a4 */ /* 0x000fe4000f8e0214 */
[----:B------:R-:W-:Y:S01]  /*3160*/  LEA R24, P2, R18, c[0x0][0x168], 0x1 ;  /* 0x00005a0012187a11 */ /* 0x000fe200078408ff */
[----:B------:R-:W-:-:S03]  /*3170*/  USHF.L.U64.HI UR6, UR6, 0x5, UR7 ;  /* 0x0000000506067899 */ /* 0x000fc60008010207 */
[----:B------:R-:W-:Y:S02]  /*3180*/  IADD3 R3, R19, UR11, RZ ;  /* 0x0000000b13037c10 */ /* 0x000fe4000fffe0ff */
        /* <DEDUP_REMOVED lines=8> */
[----:B------:R-:W-:-:S02]  /*3210*/  IADD3 R18, P1, R26, UR12, RZ ;  /* 0x0000000c1a127c10 */ /* 0x000fc4000ff3e0ff */
        /* <DEDUP_REMOVED lines=14> */
.L_x_367:
[----:B------:R-:W-:Y:S02]  /*3300*/  FMNMX.FTZ R16, R28, R23, !PT ;  /* 0x000000171c107209 */ /* 0x000fe40007810000 */
[----:B-1----:R-:W-:-:S02]  /*3310*/  FMNMX.FTZ R19, R29, R30, !PT ;  /* 0x0000001e1d137209 */ /* 0x002fc40007810000 */
        /* <DEDUP_REMOVED lines=72> */
[----:B------:R-:W4:Y:S01]  /*37a0*/  LDSM.16.MT88.4 R4, [R196+0x10000] ;  /* 0x01000000c404783b */ /* 0x000f220000004200 */
[--C-:B------:R-:W-:Y:S02]  /*37b0*/  FFMA.FTZ R135, R9, c[0x0][0x23c], -R170.reuse ;  /* 0x00008f0009877a23 */ /* 0x100fe400000108aa */
[--C-:B------:R-:W-:Y:S01]  /*37c0*/  FFMA.FTZ R145, R10, c[0x0][0x23c], -R163.reuse ;  /* 0x00008f000a917a23 */ /* 0x100fe200000108a3 */
[----:B------:R-:W-:Y:S01]  /*37d0*/  LDSM.16.MT88.4 R16, [R197+0xe800] ;  /* 0x00e80000c510783b */ /* 0x000fe20000004200 */
[----:B------:R-:W-:Y:S01]  /*37e0*/  FFMA.FTZ R0, R8, c[0x0][0x23c], -R163 ;  /* 0x00008f0008007a23 */ /* 0x000fe200000108a3 */
[----:B------:R-:W-:Y:S01]  /*37f0*/  MUFU.EX2 R151, R151 ;  /* 0x0000009700977308 */ /* 0x000fe20000000800 */
[--C-:B------:R-:W-:Y:S01]  /*3800*/  FFMA.FTZ R147, R15, c[0x0][0x23c], -R170.reuse ;  /* 0x00008f000f937a23 */ /* 0x100fe200000108aa */
[----:B------:R-:W5:Y:S01]  /*3810*/  LDSM.16.MT88.4 R8, [R200+0xe800] ;  /* 0x00e80000c808783b */ /* 0x000f620000004200 */
[----:B------:R-:W-:-:S02]  /*3820*/  FFMA.FTZ R146, R13, c[0x0][0x23c], -R170 ;  /* 0x00008f000d927a23 */ /* 0x000fc400000108aa */
[--C-:B------:R-:W-:Y:S01]  /*3830*/  FFMA.FTZ R149, R14, c[0x0][0x23c], -R163.reuse ;  /* 0x00008f000e957a23 */ /* 0x100fe200000108a3 */
[----:B------:R-:W-:Y:S01]  /*3840*/  LDSM.16.MT88.4 R28, [R196+0xc800] ;  /* 0x00c80000c41c783b */ /* 0x000fe20000004200 */
[----:B------:R-:W-:Y:S01]  /*3850*/  FFMA.FTZ R144, R12, c[0x0][0x23c], -R163 ;  /* 0x00008f000c907a23 */ /* 0x000fe200000108a3 */
[----:B------:R-:W3:Y:S01]  /*3860*/  MUFU.EX2 R148, R148 ;  /* 0x0000009400947308 */ /* 0x000ee20000000800 */
[----:B--2---:R-:W-:Y:S01]  /*3870*/  F2FP.BF16.PACK_AB R96, R153, R154 ;  /* 0x0000009a9960723e */ /* 0x004fe200000010ff */
[----:B------:R-:W2:Y:S01]  /*3880*/  LDSM.16.MT88.4 R12, [R196+0xe800] ;  /* 0x00e80000c40c783b */ /* 0x000ea20000004200 */
        /* <DEDUP_REMOVED lines=8> */
[----:B------:R-:W1:Y:S01]  /*3910*/  MUFU.EX2 R156, R156 ;  /* 0x0000009c009c7308 */ /* 0x000e620000000800 */
        /* <DEDUP_REMOVED lines=30> */
[----:B------:R-:W3:Y:S06]  /*3b00*/  MUFU.EX2 R144, R144 ;  /* 0x0000009000907308 */ /* 0x000eec0000000800 */
        /* <DEDUP_REMOVED lines=35> */
[----:B------:R-:W2:Y:S06]  /*3d40*/  MUFU.EX2 R221, R221 ;  /* 0x000000dd00dd7308 */ /* 0x000eac0000000800 */
[C---:B----4-:R-:W-:Y:S07]  /*3d50*/  HMMA.16816.F32.BF16 R92, R96.reuse, R4, RZ ;  /* 0x00000004605c723c */ /* 0x050fee00000418ff */
[----:B-1----:R-:W-:Y:S01]  /*3d60*/  F2FP.BF16.PACK_AB R4, R147, R152 ;  /* 0x000000989304723e */ /* 0x002fe200000010ff */
[----:B------:R-:W-:Y:S01]  /*3d70*/  HMMA.16816.F32.BF16 R96, R96, R6, RZ ;  /* 0x000000066060723c */ /* 0x000fe200000418ff */
[----:B---3--:R-:W-:Y:S01]  /*3d80*/  F2FP.BF16.PACK_AB R5, R144, R149 ;  /* 0x000000959005723e */ /* 0x008fe200000010ff */
        /* <DEDUP_REMOVED lines=9> */
[----:B-----5:R-:W-:Y:S01]  /*3e20*/  HMMA.16816.F32.BF16 R36, R4, R8, R36 ;  /* 0x000000080424723c */ /* 0x020fe20000041824 */
        /* <DEDUP_REMOVED lines=131> */
[----:B------:R-:W-:-:S02]  /*4660*/  USHF.L.U32 UR11, UR4, 0x5, URZ ;  /* 0x00000005040b7899 */ /* 0x000fc4000800063f */
[----:B------:R-:W-:Y:S01]  /*4670*/  UIADD3 UR6, UR21, UR6, URZ ;  /* 0x0000000615067290 */ /* 0x000fe2000fffe03f */
[----:B------:R-:W-:Y:S01]  /*4680*/  IMAD.U32 R6, RZ, RZ, UR20 ;  /* 0x00000014ff067e24 */ /* 0x000fe2000f8e00ff */
[----:B------:R-:W-:Y:S01]  /*4690*/  UISETP.NE.AND UP0, UPT, UR8, 0x2, UPT ;  /* 0x000000020800788c */ /* 0x000fe2000bf05270 */
[----:B------:R-:W-:-:S03]  /*46a0*/  IMAD.U32 R7, RZ, RZ, UR21 ;  /* 0x00000015ff077e24 */ /* 0x000fc6000f8e00ff */
[----:B------:R-:W-:Y:S01]  /*46b0*/  IMAD.U32 R5, RZ, RZ, UR6 ;  /* 0x00000006ff057e24 */ /* 0x000fe2000f8e00ff */
[----:B------:R-:W-:Y:S01]  /*46c0*/  BAR.SYNC.DEFER_BLOCKING 0x0 ;  /* 0x0000000000007b1d */ /* 0x000fe20000010000 */
[----:B------:R-:W-:Y:S01]  /*46d0*/  LEA R0, P0, R6, R232, 0x6 ;  /* 0x000000e806007211 */ /* 0x000fe200078030ff */
[----:B------:R-:W-:-:S03]  /*46e0*/  USHF.L.U64.HI UR6, UR4, 0x5, UR5 ;  /* 0x0000000504067899 */ /* 0x000fc60008010205 */
[----:B------:R-:W-:Y:S02]  /*46f0*/  LEA R4, P1, R0, c[0x0][0x170], 0x1 ;  /* 0x00005c0000047a11 */ /* 0x000fe400078208ff */
[----:B------:R-:W-:Y:S02]  /*4700*/  LEA.HI.X R5, R6, R213, R5, 0x6, P0 ;  /* 0x000000d506057211 */ /* 0x000fe400000f3405 */
[----:B------:R-:W-:Y:S02]  /*4710*/  IADD3 R6, P0, R4, UR11, RZ ;  /* 0x0000000b04067c10 */ /* 0x000fe4000ff1e0ff */
[----:B------:R-:W-:Y:S02]  /*4720*/  LEA.HI.X R5, R0, c[0x0][0x174], R5, 0x1, P1 ;  /* 0x00005d0000057a11 */ /* 0x000fe400008f0c05 */
[----:B------:R-:W-:Y:S02]  /*4730*/  IADD3 R10, P1, R6, UR11, RZ ;  /* 0x0000000b060a7c10 */ /* 0x000fe4000ff3e0ff */
[----:B------:R-:W-:-:S02]  /*4740*/  IADD3.X R7, R5, UR6, RZ, P0, !PT ;  /* 0x0000000605077c10 */ /* 0x000fc400087fe4ff */
[----:B------:R-:W-:Y:S02]  /*4750*/  IADD3 R8, P0, R10, UR11, RZ ;  /* 0x0000000b0a087c10 */ /* 0x000fe4000ff1e0ff */
[----:B------:R-:W-:-:S04]  /*4760*/  IADD3.X R11, R7, UR6, RZ, P1, !PT ;  /* 0x00000006070b7c10 */ /* 0x000fc80008ffe4ff */
[----:B------:R-:W-:Y:S01]  /*4770*/  IADD3.X R9, R11, UR6, RZ, P0, !PT ;  /* 0x000000060b097c10 */ /* 0x000fe200087fe4ff */
        /* <DEDUP_REMOVED lines=16> */
[----:B------:R-:W1:Y:S04]  /*4880*/  LDSM.16.M88.4 R16, [R205+0x6000] ;  /* 0x00600000cd10783b */ /* 0x000e680000000200 */
[----:B------:R-:W-:Y:S04]  /*4890*/  LDSM.16.M88.4 R32, [R204] ;  /* 0x00000000cc20783b */ /* 0x000fe80000000200 */
[----:B------:R-:W-:Y:S04]  /*48a0*/  LDSM.16.M88.4 R12, [R203] ;  /* 0x00000000cb0c783b */ /* 0x000fe80000000200 */
[----:B------:R-:W3:Y:S04]  /*48b0*/  LDSM.16.M88.4 R140, [R205+0x6800] ;  /* 0x00680000cd8c783b */ /* 0x000ee80000000200 */
[----:B------:R-:W4:Y:S04]  /*48c0*/  LDSM.16.M88.4 R152, [R205+0x7000] ;  /* 0x00700000cd98783b */ /* 0x000f280000000200 */
[----:B------:R-:W5:Y:S04]  /*48d0*/  LDSM.16.M88.4 R24, [R205+0x7800] ;  /* 0x00780000cd18783b */ /* 0x000f680000000200 */
[----:B--2---:R-:W-:Y:S04]  /*48e0*/  LDSM.16.M88.4 R8, [R202] ;  /* 0x00000000ca08783b */ /* 0x004fe80000000200 */
[----:B------:R-:W2:Y:S04]  /*48f0*/  LDSM.16.M88.4 R20, [R199+0x6000] ;  /* 0x00600000c714783b */ /* 0x000ea80000000200 */
[----:B------:R-:W2:Y:S04]  /*4900*/  LDSM.16.M88.4 R148, [R195] ;  /* 0x00000000c394783b */ /* 0x000ea80000000200 */
[----:B------:R-:W2:Y:S01]  /*4910*/  LDSM.16.M88.4 R144, [R194] ;  /* 0x00000000c290783b */ /* 0x000ea20000000200 */
[C---:B-1----:R-:W-:Y:S03]  /*4920*/  HMMA.16816.F32.BF16 R4, R168.reuse, R16, RZ ;  /* 0x00000010a804723c */ /* 0x042fe600000418ff */
[----:B------:R-:W1:Y:S04]  /*4930*/  LDSM.16.M88.4 R136, [R193] ;  /* 0x00000000c188783b */ /* 0x000e680000000200 */
[----:B------:R-:W-:Y:S01]  /*4940*/  LDSM.16.M88.4 R160, [R199+0x7800] ;  /* 0x00780000c7a0783b */ /* 0x000fe20000000200 */
[C---:B------:R-:W-:Y:S03]  /*4950*/  HMMA.16816.F32.BF16 R16, R168.reuse, R18, RZ ;  /* 0x00000012a810723c */ /* 0x040fe600000418ff */
[----:B------:R-:W-:Y:S04]  /*4960*/  LDSM.16.M88.4 R176, [R199+0x6800] ;  /* 0x00680000c7b0783b */ /* 0x000fe80000000200 */
[----:B------:R-:W-:Y:S01]  /*4970*/  LDSM.16.M88.4 R164, [R199+0x7000] ;  /* 0x00700000c7a4783b */ /* 0x000fe20000000200 */
[----:B---3--:R-:W-:Y:S03]  /*4980*/  HMMA.16816.F32.BF16 R28, R168, R140, RZ ;  /* 0x0000008ca81c723c */ /* 0x008fe600000418ff */
[----:B------:R-:W-:Y:S04]  /*4990*/  LDSM.16.M88.4 R180, [R202+0x2000] ;  /* 0x00200000cab4783b */ /* 0x000fe80000000200 */
[----:B------:R-:W-:Y:S01]  /*49a0*/  LDSM.16.M88.4 R228, [R205+0xa800] ;  /* 0x00a80000cde4783b */ /* 0x000fe20000000200 */
[----:B------:R-:W-:Y:S03]  /*49b0*/  HMMA.16816.F32.BF16 R4, R32, R12, R4 ;  /* 0x0000000c2004723c */ /* 0x000fe60000041804 */
[----:B------:R-:W-:Y:S04]  /*49c0*/  LDSM.16.M88.4 R224, [R199+0xa000] ;  /* 0x00a00000c7e0783b */ /* 0x000fe80000000200 */
[----:B------:R-:W0:Y:S01]  /*49d0*/  LDGDEPBAR ;  /* 0x00000000000079af */ /* 0x000e220000000000 */
[C---:B----4-:R-:W-:Y:S08]  /*49e0*/  HMMA.16816.F32.BF16 R156, R168.reuse, R152, RZ ;  /* 0x00000098a89c723c */ /* 0x050ff000000418ff */
[C---:B------:R-:W-:Y:S08]  /*49f0*/  HMMA.16816.F32.BF16 R140, R168.reuse, R142, RZ ;  /* 0x0000008ea88c723c */ /* 0x040ff000000418ff */
[C---:B------:R-:W-:Y:S08]  /*4a00*/  HMMA.16816.F32.BF16 R152, R168.reuse, R154, RZ ;  /* 0x0000009aa898723c */ /* 0x040ff000000418ff */
[C---:B-----5:R-:W-:Y:S08]  /*4a10*/  HMMA.16816.F32.BF16 R172, R168.reuse, R24, RZ ;  /* 0x00000018a8ac723c */ /* 0x060ff000000418ff */
[----:B------:R-:W-:Y:S01]  /*4a20*/  HMMA.16816.F32.BF16 R168, R168, R26, RZ ;  /* 0x0000001aa8a8723c */ /* 0x000fe200000418ff */
[----:B------:R-:W-:Y:S07]  /*4a30*/  LDSM.16.M88.4 R24, [R201] ;  /* 0x00000000c918783b */ /* 0x000fee0000000200 */
[----:B------:R-:W-:Y:S01]  /*4a40*/  HMMA.16816.F32.BF16 R16, R32, R14, R16 ;  /* 0x0000000e2010723c */ /* 0x000fe20000041810 */
[----:B------:R-:W3:Y:S07]  /*4a50*/  LDSM.16.M88.4 R12, [R192] ;  /* 0x00000000c00c783b */ /* 0x000eee0000000200 */
[----:B--2---:R-:W-:Y:S08]  /*4a60*/  HMMA.16816.F32.BF16 R4, R8, R20, R4 ;  /* 0x000000140804723c */ /* 0x004ff00000041804 */
        /* <DEDUP_REMOVED lines=8> */
[----:B------:R-:W-:Y:S04]  /*4af0*/  LDSM.16.M88.4 R32, [R206+0x2000] ;  /* 0x00200000ce20783b */ /* 0x000fe80000000200 */
[----:B------:R-:W-:Y:S03]  /*4b00*/  LDSM.16.M88.4 R136, [R192+0x1800] ;  /* 0x00180000c088783b */ /* 0x000fe60000000200 */
[----:B------:R-:W-:Y:S01]  /*4b10*/  HMMA.16816.F32.BF16 R16, R8, R22, R16 ;  /* 0x000000160810723c */ /* 0x000fe20000041810 */
[----:B------:R-:W1:Y:S07]  /*4b20*/  LDSM.16.M88.4 R20, [R205+0x8000] ;  /* 0x00800000cd14783b */ /* 0x000e6e0000000200 */
[----:B---3--:R-:W-:Y:S08]  /*4b30*/  HMMA.16816.F32.BF16 R4, R24, R12, R4 ;  /* 0x0000000c1804723c */ /* 0x008ff00000041804 */
[C---:B------:R-:W-:Y:S08]  /*4b40*/  HMMA.16816.F32.BF16 R172, R8.reuse, R160, R172 ;  /* 0x000000a008ac723c */ /* 0x040ff000000418ac */
[----:B------:R-:W-:Y:S01]  /*4b50*/  HMMA.16816.F32.BF16 R168, R8, R162, R168 ;  /* 0x000000a208a8723c */ /* 0x000fe200000418a8 */
[----:B------:R-:W-:Y:S07]  /*4b60*/  LDSM.16.M88.4 R160, [R191] ;  /* 0x00000000bfa0783b */ /* 0x000fee0000000200 */
[----:B------:R-:W-:Y:S01]  /*4b70*/  HMMA.16816.F32.BF16 R16, R24, R14, R16 ;  /* 0x0000000e1810723c */ /* 0x000fe20000041810 */
[----:B------:R-:W2:Y:S07]  /*4b80*/  LDSM.16.M88.4 R12, [R204+0x2000] ;  /* 0x00200000cc0c783b */ /* 0x000eae0000000200 */
        /* <DEDUP_REMOVED lines=16> */
[----:B--2---:R-:W-:Y:S08]  /*4c90*/  HMMA.16816.F32.BF16 R4, R12, R160, R4 ;  /* 0x000000a00c04723c */ /* 0x004ff00000041804 */
[C---:B------:R-:W-:Y:S08]  /*4ca0*/  HMMA.16816.F32.BF16 R172, R24.reuse, R136, R172 ;  /* 0x0000008818ac723c */ /* 0x040ff000000418ac */
[----:B------:R-:W-:Y:S01]  /*4cb0*/  HMMA.16816.F32.BF16 R168, R24, R138, R168 ;  /* 0x0000008a18a8723c */ /* 0x000fe200000418a8 */
[----:B------:R-:W2:Y:S04]  /*4cc0*/  LDSM.16.M88.4 R136, [R190] ;  /* 0x00000000be88783b */ /* 0x000ea80000000200 */
[----:B------:R-:W2:Y:S03]  /*4cd0*/  LDSM.16.M88.4 R24, [R192+0x2000] ;  /* 0x00200000c018783b */ /* 0x000ea60000000200 */
[C---:B---3--:R-:W-:Y:S08]  /*4ce0*/  HMMA.16816.F32.BF16 R28, R32.reuse, R8, R28 ;  /* 0x00000008201c723c */ /* 0x048ff0000004181c */
[----:B------:R-:W-:Y:S01]  /*4cf0*/  HMMA.16816.F32.BF16 R140, R32, R10, R140 ;  /* 0x0000000a208c723c */ /* 0x000fe2000004188c */
[----:B------:R-:W3:Y:S07]  /*4d00*/  LDSM.16.M88.4 R8, [R189] ;  /* 0x00000000bd08783b */ /* 0x000eee0000000200 */
[----:B------:R-:W-:Y:S01]  /*4d10*/  HMMA.16816.F32.BF16 R16, R12, R162, R16 ;  /* 0x000000a20c10723c */ /* 0x000fe20000041810 */
[----:B------:R-:W-:Y:S07]  /*4d20*/  LDSM.16.M88.4 R160, [R188] ;  /* 0x00000000bca0783b */ /* 0x000fee0000000200 */
[----:B-1----:R-:W-:Y:S08]  /*4d30*/  HMMA.16816.F32.BF16 R4, R180, R20, R4 ;  /* 0x00000014b404723c */ /* 0x002ff00000041804 */
        /* <DEDUP_REMOVED lines=10> */
[----:B------:R-:W-:Y:S01]  /*4de0*/  HMMA.16816.F32.BF16 R16, R180, R22, R16 ;  /* 0x00000016b410723c */ /* 0x000fe20000041810 */
[----:B------:R-:W-:Y:S07]  /*4df0*/  LDSM.16.M88.4 R20, [R199+0x9000] ;  /* 0x00900000c714783b */ /* 0x000fee0000000200 */
[----:B------:R-:W-:Y:S08]  /*4e00*/  HMMA.16816.F32.BF16 R4, R164, R24, R4 ;  /* 0x00000018a404723c */ /* 0x000ff00000041804 */
[C---:B---3--:R-:W-:Y:S08]  /*4e10*/  HMMA.16816.F32.BF16 R156, R12.reuse, R8, R156 ;  /* 0x000000080c9c723c */ /* 0x048ff0000004189c */
[----:B------:R-:W-:Y:S01]  /*4e20*/  HMMA.16816.F32.BF16 R152, R12, R10, R152 ;  /* 0x0000000a0c98723c */ /* 0x000fe20000041898 */
[----:B------:R-:W2:Y:S07]  /*4e30*/  LDSM.16.M88.4 R8, [R192+0x2800] ;  /* 0x00280000c008783b */ /* 0x000eae0000000200 */
[----:B------:R-:W-:Y:S08]  /*4e40*/  HMMA.16816.F32.BF16 R28, R180, R176, R28 ;  /* 0x000000b0b41c723c */ /* 0x000ff0000004181c */
[----:B------:R-:W-:Y:S01]  /*4e50*/  HMMA.16816.F32.BF16 R16, R164, R26, R16 ;  /* 0x0000001aa410723c */ /* 0x000fe20000041810 */
[----:B------:R-:W3:Y:S07]  /*4e60*/  LDSM.16.M88.4 R24, [R202+0x4000] ;  /* 0x00400000ca18783b */ /* 0x000eee0000000200 */
[----:B-1----:R-:W-:Y:S08]  /*4e70*/  HMMA.16816.F32.BF16 R4, R148, R32, R4 ;  /* 0x000000209404723c */ /* 0x002ff00000041804 */
[----:B------:R-:W-:Y:S01]  /*4e80*/  HMMA.16816.F32.BF16 R140, R180, R178, R140 ;  /* 0x000000b2b48c723c */ /* 0x000fe2000004188c */
[----:B------:R-:W-:Y:S07]  /*4e90*/  LDSM.16.M88.4 R176, [R199+0x9800] ;  /* 0x00980000c7b0783b */ /* 0x000fee0000000200 */
[----:B------:R-:W-:Y:S01]  /*4ea0*/  HMMA.16816.F32.BF16 R16, R148, R34, R16 ;  /* 0x000000229410723c */ /* 0x000fe20000041810 */
[----:B------:R-:W-:Y:S07]  /*4eb0*/  LDSM.16.M88.4 R32, [R186] ;  /* 0x00000000ba20783b */ /* 0x000fee0000000200 */
[----:B--2---:R-:W-:Y:S08]  /*4ec0*/  HMMA.16816.F32.BF16 R28, R164, R8, R28 ;  /* 0x00000008a41c723c */ /* 0x004ff0000004181c */
[----:B------:R-:W-:Y:S08]  /*4ed0*/  HMMA.16816.F32.BF16 R4, R136, R144, R4 ;  /* 0x000000908804723c */ /* 0x000ff00000041804 */
[----:B------:R-:W-:Y:S01]  /*4ee0*/  HMMA.16816.F32.BF16 R140, R164, R10, R140 ;  /* 0x0000000aa48c723c */ /* 0x000fe2000004188c */
[----:B------:R-:W-:Y:S07]  /*4ef0*/  LDSM.16.M88.4 R8, [R192+0x4000] ;  /* 0x00400000c008783b */ /* 0x000fee0000000200 */
[C---:B------:R-:W-:Y:S08]  /*4f00*/  HMMA.16816.F32.BF16 R172, R12.reuse, R160, R172 ;  /* 0x000000a00cac723c */ /* 0x040ff000000418ac */
[----:B------:R-:W-:Y:S01]  /*4f10*/  HMMA.16816.F32.BF16 R168, R12, R162, R168 ;  /* 0x000000a20ca8723c */ /* 0x000fe200000418a8 */
[----:B------:R-:W1:Y:S04]  /*4f20*/  LDSM.16.M88.4 R160, [R192+0x3000] ;  /* 0x00300000c0a0783b */ /* 0x000e680000000200 */
[----:B------:R-:W2:Y:S03]  /*4f30*/  LDSM.16.M88.4 R12, [R201+0x4000] ;  /* 0x00400000c90c783b */ /* 0x000ea60000000200 */
[----:B------:R-:W-:Y:S08]  /*4f40*/  HMMA.16816.F32.BF16 R156, R180, R20, R156 ;  /* 0x00000014b49c723c */ /* 0x000ff0000004189c */
[----:B------:R-:W-:Y:S08]  /*4f50*/  HMMA.16816.F32.BF16 R28, R148, R228, R28 ;  /* 0x000000e4941c723c */ /* 0x000ff0000004181c */
[----:B------:R-:W-:Y:S01]  /*4f60*/  HMMA.16816.F32.BF16 R16, R136, R146, R16 ;  /* 0x000000928810723c */ /* 0x000fe20000041810 */
[----:B------:R-:W4:Y:S07]  /*4f70*/  LDSM.16.M88.4 R144, [R205+0xb000] ;  /* 0x00b00000cd90783b */ /* 0x000f2e0000000200 */
[----:B---3--:R-:W-:Y:S08]  /*4f80*/  HMMA.16816.F32.BF16 R4, R24, R224, R4 ;  /* 0x000000e01804723c */ /* 0x008ff00000041804 */
[----:B------:R-:W-:Y:S08]  /*4f90*/  HMMA.16816.F32.BF16 R140, R148, R230, R140 ;  /* 0x000000e6948c723c */ /* 0x000ff0000004188c */
[----:B------:R-:W-:Y:S01]  /*4fa0*/  HMMA.16816.F32.BF16 R152, R180, R22, R152 ;  /* 0x00000016b498723c */ /* 0x000fe20000041898 */
[----:B------:R-:W3:Y:S07]  /*4fb0*/  LDSM.16.M88.4 R20, [R199+0xa800] ;  /* 0x00a80000c714783b */ /* 0x000eee0000000200 */
[----:B-1----:R-:W-:Y:S08]  /*4fc0*/  HMMA.16816.F32.BF16 R156, R164, R160, R156 ;  /* 0x000000a0a49c723c */ /* 0x002ff0000004189c */
[----:B------:R-:W-:Y:S08]  /*4fd0*/  HMMA.16816.F32.BF16 R28, R136, R32, R28 ;  /* 0x00000020881c723c */ /* 0x000ff0000004181c */
[----:B------:R-:W-:Y:S01]  /*4fe0*/  HMMA.16816.F32.BF16 R16, R24, R226, R16 ;  /* 0x000000e21810723c */ /* 0x000fe20000041810 */
[----:B------:R-:W-:Y:S07]  /*4ff0*/  LDSM.16.M88.4 R224, [R185] ;  /* 0x00000000b9e0783b */ /* 0x000fee0000000200 */
[----:B--2---:R-:W-:Y:S08]  /*5000*/  HMMA.16816.F32.BF16 R4, R12, R8, R4 ;  /* 0x000000080c04723c */ /* 0x004ff00000041804 */
[----:B------:R-:W-:Y:S01]  /*5010*/  HMMA.16816.F32.BF16 R140, R136, R34, R140 ;  /* 0x00000022888c723c */ /* 0x000fe2000004188c */
[----:B------:R-:W1:Y:S07]  /*5020*/  LDSM.16.M88.4 R32, [R192+0x3800] ;  /* 0x00380000c020783b */ /* 0x000e6e0000000200 */
[C---:B------:R-:W-:Y:S08]  /*5030*/  HMMA.16816.F32.BF16 R172, R180.reuse, R176, R172 ;  /* 0x000000b0b4ac723c */ /* 0x040ff000000418ac */
[----:B------:R-:W-:Y:S01]  /*5040*/  HMMA.16816.F32.BF16 R176, R180, R178, R168 ;  /* 0x000000b2b4b0723c */ /* 0x000fe200000418a8 */
[----:B------:R-:W2:Y:S01]  /*5050*/  LDSM.16.M88.4 R168, [R192+0x4800] ;  /* 0x00480000c0a8783b */ /* 0x000ea20000000200 */
[----:B------:R-:W-:-:S02]  /*5060*/  FMUL.FTZ R0, R4, c[0x0][0x2ec] ;  /* 0x0000bb0004007a20 */ /* 0x000fc40000410000 */
[----:B------:R-:W-:-:S04]  /*5070*/  FMUL.FTZ R135, R6, c[0x0][0x2ec] ;  /* 0x0000bb0006877a20 */ /* 0x000fc80000410000 */
[----:B----4-:R-:W-:Y:S01]  /*5080*/  HMMA.16816.F32.BF16 R156, R148, R144, R156 ;  /* 0x00000090949c723c */ /* 0x010fe2000004189c */
[----:B------:R-:W-:Y:S06]  /*5090*/  MUFU.TANH R0, R0 ;  /* 0x0000000000007308 */ /* 0x000fec0000002400 */
[----:B------:R-:W-:Y:S01]  /*50a0*/  FMUL.FTZ R144, R5, c[0x0][0x2ec] ;  /* 0x0000bb0005907a20 */ /* 0x000fe20000410000 */
[----:B------:R-:W-:Y:S01]  /*50b0*/  HMMA.16816.F32.BF16 R152, R164, R162, R152 ;  /* 0x000000a2a498723c */ /* 0x000fe20000041898 */
[----:B------:R-:W-:Y:S01]  /*50c0*/  FMUL.FTZ R145, R7, c[0x0][0x2ec] ;  /* 0x0000bb0007917a20 */ /* 0x000fe20000410000 */
[----:B------:R-:W-:Y:S01]  /*50d0*/  MUFU.TANH R135, R135 ;  /* 0x0000008700877308 */ /* 0x000fe20000002400 */
[----:B------:R-:W4:Y:S05]  /*50e0*/  LDSM.16.M88.4 R4, [R205+0xb800] ;  /* 0x00b80000cd04783b */ /* 0x000f2a0000000200 */
[----:B---3--:R-:W-:Y:S02]  /*50f0*/  HMMA.16816.F32.BF16 R28, R24, R20, R28 ;  /* 0x00000014181c723c */ /* 0x008fe4000004181c */
[----:B------:R-:W3:Y:S06]  /*5100*/  MUFU.TANH R144, R144 ;  /* 0x0000009000907308 */ /* 0x000eec0000002400 */
[----:B------:R-:W-:Y:S01]  /*5110*/  HMMA.16816.F32.BF16 R16, R12, R10, R16 ;  /* 0x0000000a0c10723c */ /* 0x000fe20000041810 */
[----:B------:R-:W-:Y:S01]  /*5120*/  LDSM.16.M88.4 R8, [R199+0xb000] ;  /* 0x00b00000c708783b */ /* 0x000fe20000000200 */
[----:B------:R-:W-:Y:S06]  /*5130*/  MUFU.TANH R145, R145 ;  /* 0x0000009100917308 */ /* 0x000fec0000002400 */
[----:B-1----:R-:W-:Y:S08]  /*5140*/  HMMA.16816.F32.BF16 R172, R164, R32, R172 ;  /* 0x00000020a4ac723c */ /* 0x002ff000000418ac */
[----:B------:R-:W-:Y:S08]  /*5150*/  HMMA.16816.F32.BF16 R152, R148, R146, R152 ;  /* 0x000000929498723c */ /* 0x000ff00000041898 */
[----:B--2---:R-:W-:Y:S01]  /*5160*/  HMMA.16816.F32.BF16 R28, R12, R168, R28 ;  /* 0x000000a80c1c723c */ /* 0x004fe2000004181c */
[----:B------:R-:W-:-:S02]  /*5170*/  FMUL.FTZ R160, R16, c[0x0][0x2ec] ;  /* 0x0000bb0010a07a20 */ /* 0x000fc40000410000 */
[----:B------:R-:W-:Y:S02]  /*5180*/  FMUL.FTZ R146, R17, c[0x0][0x2ec] ;  /* 0x0000bb0011927a20 */ /* 0x000fe40000410000 */
[----:B------:R-:W-:Y:S02]  /*5190*/  FMUL.FTZ R32, R18, c[0x0][0x2ec] ;  /* 0x0000bb0012207a20 */ /* 0x000fe40000410000 */
[----:B------:R-:W-:Y:S01]  /*51a0*/  FMUL.FTZ R33, R19, c[0x0][0x2ec] ;  /* 0x0000bb0013217a20 */ /* 0x000fe20000410000 */
[----:B------:R-:W-:Y:S01]  /*51b0*/  HMMA.16816.F32.BF16 R176, R164, R34, R176 ;  /* 0x00000022a4b0723c */ /* 0x000fe200000418b0 */
[----:B------:R-:W1:Y:S01]  /*51c0*/  LDSM.16.M88.4 R16, [R184] ;  /* 0x00000000b810783b */ /* 0x000e620000000200 */
[----:B------:R-:W2:Y:S06]  /*51d0*/  MUFU.TANH R160, R160 ;  /* 0x000000a000a07308 */ /* 0x000eac0000002400 */
[----:B----4-:R-:W-:Y:S02]  /*51e0*/  HMMA.16816.F32.BF16 R172, R148, R4, R172 ;  /* 0x0000000494ac723c */ /* 0x010fe400000418ac */
[----:B------:R-:W-:Y:S06]  /*51f0*/  MUFU.TANH R32, R32 ;  /* 0x0000002000207308 */ /* 0x000fec0000002400 */
[----:B------:R-:W-:Y:S01]  /*5200*/  HMMA.16816.F32.BF16 R156, R136, R224, R156 ;  /* 0x000000e0889c723c */ /* 0x000fe2000004189c */
[----:B------:R-:W-:Y:S01]  /*5210*/  FMUL.FTZ R147, R28, c[0x0][0x2ec] ;  /* 0x0000bb001c937a20 */ /* 0x000fe20000410000 */
[----:B------:R-:W-:Y:S01]  /*5220*/  MUFU.TANH R33, R33 ;  /* 0x0000002100217308 */ /* 0x000fe20000002400 */
[----:B------:R-:W-:-:S02]  /*5230*/  FMUL.FTZ R161, R29, c[0x0][0x2ec] ;  /* 0x0000bb001da17a20 */ /* 0x000fc40000410000 */
[----:B------:R-:W-:Y:S02]  /*5240*/  FMUL.FTZ R4, R30, c[0x0][0x2ec] ;  /* 0x0000bb001e047a20 */ /* 0x000fe40000410000 */
[----:B------:R-:W-:Y:S01]  /*5250*/  FMUL.FTZ R5, R31, c[0x0][0x2ec] ;  /* 0x0000bb001f057a20 */ /* 0x000fe20000410000 */
[----:B------:R-:W-:Y:S01]  /*5260*/  HMMA.16816.F32.BF16 R152, R136, R226, R152 ;  /* 0x000000e28898723c */ /* 0x000fe20000041898 */
[----:B------:R-:W4:Y:S01]  /*5270*/  LDSM.16.M88.4 R28, [R199+0xb800] ;  /* 0x00b80000c71c783b */ /* 0x000f220000000200 */
[----:B------:R-:W-:Y:S06]  /*5280*/  MUFU.TANH R146, R146 ;  /* 0x0000009200927308 */ /* 0x000fec0000002400 */
[----:B------:R-:W-:Y:S02]  /*5290*/  HMMA.16816.F32.BF16 R176, R148, R6, R176 ;  /* 0x0000000694b0723c */ /* 0x000fe400000418b0 */
[----:B------:R-:W5:Y:S05]  /*52a0*/  MUFU.TANH R147, R147 ;  /* 0x0000009300937308 */ /* 0x000f6a0000002400 */
[----:B------:R-:W-:Y:S01]  /*52b0*/  IMAD.U32 R7, RZ, RZ, UR18 ;  /* 0x00000012ff077e24 */ /* 0x000fe2000f8e00ff */
[----:B------:R-:W-:Y:S01]  /*52c0*/  HMMA.16816.F32.BF16 R140, R24, R22, R140 ;  /* 0x00000016188c723c */ /* 0x000fe2000004188c */
[----:B------:R-:W5:Y:S01]  /*52d0*/  LDSM.16.M88.4 R20, [R192+0x5000] ;  /* 0x00500000c014783b */ /* 0x000f620000000200 */
[----:B------:R-:W2:Y:S01]  /*52e0*/  MUFU.TANH R4, R4 ;  /* 0x0000000400047308 */ /* 0x000ea20000002400 */
[----:B------:R-:W-:-:S05]  /*52f0*/  IMAD R134, R7, 0x40, R134 ;  /* 0x0000004007867824 */ /* 0x000fca00078e0286 */
[----:B-1----:R-:W-:Y:S01]  /*5300*/  HMMA.16816.F32.BF16 R172, R136, R16, R172 ;  /* 0x0000001088ac723c */ /* 0x002fe200000418ac */
[C---:B------:R-:W-:Y:S01]  /*5310*/  IADD3 R7, R134.reuse, 0x1, RZ ;  /* 0x0000000186077810 */ /* 0x040fe20007ffe0ff */
[----:B------:R-:W1:Y:S03]  /*5320*/  MUFU.TANH R5, R5 ;  /* 0x0000000500057308 */ /* 0x000e660000002400 */
[C---:B------:R-:W-:Y:S02]  /*5330*/  ISETP.GE.AND P5, PT, R7.reuse, R133, PT ;  /* 0x000000850700720c */ /* 0x040fe40003fa6270 */
[----:B------:R-:W-:Y:S01]  /*5340*/  ISETP.GE.AND P2, PT, R7, R2, PT ;  /* 0x000000020700720c */ /* 0x000fe20003f46270 */
[----:B------:R-:W-:Y:S01]  /*5350*/  HMMA.16816.F32.BF16 R156, R24, R8, R156 ;  /* 0x00000008189c723c */ /* 0x000fe2000004189c */
[----:B------:R-:W-:Y:S01]  /*5360*/  IADD3 R7, R134, 0x8, RZ ;  /* 0x0000000886077810 */ /* 0x000fe20007ffe0ff */
[----:B------:R-:W-:Y:S01]  /*5370*/  MUFU.TANH R161, R161 ;  /* 0x000000a100a17308 */ /* 0x000fe20000002400 */
[----:B---3--:R-:W-:-:S02]  /*5380*/  FSEL R144, R144, -INF , !P5 ;  /* 0xff80000090907808 */ /* 0x008fc40006800000 */
[C---:B------:R-:W-:Y:S02]  /*5390*/  ISETP.GE.AND P4, PT, R7.reuse, R133, PT ;  /* 0x000000850700720c */ /* 0x040fe40003f86270 */
[----:B------:R-:W-:Y:S01]  /*53a0*/  ISETP.GE.AND P1, PT, R7, R2, PT ;  /* 0x000000020700720c */ /* 0x000fe20003f26270 */
[----:B------:R-:W-:Y:S01]  /*53b0*/  HMMA.16816.F32.BF16 R152, R24, R10, R152 ;  /* 0x0000000a1898723c */ /* 0x000fe20000041898 */
[----:B------:R-:W3:Y:S01]  /*53c0*/  LDSM.16.M88.4 R8, [R192+0x5800] ;  /* 0x00580000c008783b */ /* 0x000ee20000000200 */
[----:B------:R-:W-:Y:S01]  /*53d0*/  IADD3 R7, R134, 0x10, RZ ;  /* 0x0000001086077810 */ /* 0x000fe20007ffe0ff */
[----:B------:R-:W-:-:S04]  /*53e0*/  DEPBAR.LE SB0, 0x0 ;  /* 0x000080000000791a */ /* 0x000fc80000000000 */
[C---:B------:R-:W-:Y:S01]  /*53f0*/  ISETP.GE.AND P3, PT, R7.reuse, R133, PT ;  /* 0x000000850700720c */ /* 0x040fe20003f66270 */
[----:B------:R-:W-:Y:S01]  /*5400*/  HMMA.16816.F32.BF16 R176, R136, R18, R176 ;  /* 0x0000001288b0723c */ /* 0x000fe200000418b0 */
[----:B------:R-:W-:Y:S02]  /*5410*/  ISETP.GE.AND P5, PT, R7, R2, PT ;  /* 0x000000020700720c */ /* 0x000fe40003fa6270 */
[----:B--2---:R-:W-:Y:S02]  /*5420*/  FSEL R160, R160, -INF , !P4 ;  /* 0xff800000a0a07808 */ /* 0x004fe40006000000 */
[C---:B------:R-:W-:Y:S02]  /*5430*/  IADD3 R17, R134.reuse, 0x19, RZ ;  /* 0x0000001986117810 */ /* 0x040fe40007ffe0ff */
[----:B------:R-:W-:Y:S01]  /*5440*/  IADD3 R18, R134, 0x18, RZ ;  /* 0x0000001886127810 */ /* 0x000fe20007ffe0ff */
[----:B----4-:R-:W-:Y:S01]  /*5450*/  HMMA.16816.F32.BF16 R172, R24, R28, R172 ;  /* 0x0000001c18ac723c */ /* 0x010fe200000418ac */
[----:B------:R-:W-:-:S07]  /*5460*/  FSEL R7, R145, -INF , !P2 ;  /* 0xff80000091077808 */ /* 0x000fce0005000000 */
[C---:B------:R-:W-:Y:S08]  /*5470*/  HMMA.16816.F32.BF16 R140, R12.reuse, R170, R140 ;  /* 0x000000aa0c8c723c */ /* 0x040ff0000004188c */
[----:B-----5:R-:W-:Y:S08]  /*5480*/  HMMA.16816.F32.BF16 R156, R12, R20, R156 ;  /* 0x000000140c9c723c */ /* 0x020ff0000004189c */
[----:B------:R-:W-:Y:S07]  /*5490*/  HMMA.16816.F32.BF16 R176, R24, R30, R176 ;  /* 0x0000001e18b0723c */ /* 0x000fee00000418b0 */
[----:B------:R-:W-:Y:S01]  /*54a0*/  FSEL R24, R147, -INF , !P3 ;  /* 0xff80000093187808 */ /* 0x000fe20005800000 */
[C---:B------:R-:W-:Y:S01]  /*54b0*/  HMMA.16816.F32.BF16 R152, R12.reuse, R22, R152 ;  /* 0x000000160c98723c */ /* 0x040fe20000041898 */
[----:B------:R-:W-:Y:S01]  /*54c0*/  FMUL.FTZ R20, R140, c[0x0][0x2ec] ;  /* 0x0000bb008c147a20 */ /* 0x000fe20000410000 */
[----:B------:R-:W-:Y:S01]  /*54d0*/  FSEL R27, R4, -INF , !P5 ;  /* 0xff800000041b7808 */ /* 0x000fe20006800000 */
[----:B------:R-:W-:Y:S01]  /*54e0*/  FMUL.FTZ R21, R141, c[0x0][0x2ec] ;  /* 0x0000bb008d157a20 */ /* 0x000fe20000410000 */
[----:B------:R-:W-:Y:S01]  /*54f0*/  ISETP.GE.AND P3, PT, R17, R2, PT ;  /* 0x000000021100720c */ /* 0x000fe20003f66270 */
[----:B------:R-:W-:Y:S01]  /*5500*/  FMUL.FTZ R16, R142, c[0x0][0x2ec] ;  /* 0x0000bb008e107a20 */ /* 0x000fe20000410000 */
[----:B------:R-:W-:Y:S01]  /*5510*/  IADD3 R4, R134, 0x29, RZ ;  /* 0x0000002986047810 */ /* 0x000fe20007ffe0ff */
[----:B------:R-:W-:Y:S01]  /*5520*/  FMUL.FTZ R143, R143, c[0x0][0x2ec] ;  /* 0x0000bb008f8f7a20 */ /* 0x000fe20000410000 */
[----:B---3--:R-:W-:Y:S01]  /*5530*/  HMMA.16816.F32.BF16 R172, R12, R8, R172 ;  /* 0x000000080cac723c */ /* 0x008fe200000418ac */
[----:B------:R-:W-:Y:S01]  /*5540*/  FMUL.FTZ R156, R156, c[0x0][0x2ec] ;  /* 0x0000bb009c9c7a20 */ /* 0x000fe20000410000 */
[----:B------:R-:W2:Y:S01]  /*5550*/  MUFU.TANH R20, R20 ;  /* 0x0000001400147308 */ /* 0x000ea20000002400 */
[----:B------:R-:W-:-:S02]  /*5560*/  FMUL.FTZ R159, R159, c[0x0][0x2ec] ;  /* 0x0000bb009f9f7a20 */ /* 0x000fc40000410000 */
[----:B------:R-:W-:Y:S02]  /*5570*/  FMUL.FTZ R157, R157, c[0x0][0x2ec] ;  /* 0x0000bb009d9d7a20 */ /* 0x000fe40000410000 */
[----:B------:R-:W-:Y:S01]  /*5580*/  IADD3 R8, R134, 0x9, RZ ;  /* 0x0000000986087810 */ /* 0x000fe20007ffe0ff */
[----:B------:R-:W-:Y:S01]  /*5590*/  HMMA.16816.F32.BF16 R176, R12, R10, R176 ;  /* 0x0000000a0cb0723c */ /* 0x000fe200000418b0 */
[----:B------:R-:W-:Y:S01]  /*55a0*/  FSEL R9, R32, -INF , !P1 ;  /* 0xff80000020097808 */ /* 0x000fe20004800000 */
[----:B------:R-:W3:Y:S01]  /*55b0*/  MUFU.TANH R21, R21 ;  /* 0x0000001500157308 */ /* 0x000ee20000002400 */
[-C--:B------:R-:W-:Y:S01]  /*55c0*/  ISETP.GE.AND P0, PT, R8, R133.reuse, PT ;  /* 0x000000850800720c */ /* 0x080fe20003f06270 */
[----:B------:R-:W-:Y:S01]  /*55d0*/  FMUL.FTZ R158, R158, c[0x0][0x2ec] ;  /* 0x0000bb009e9e7a20 */ /* 0x000fe20000410000 */
[-C--:B------:R-:W-:Y:S02]  /*55e0*/  ISETP.GE.AND P6, PT, R8, R2.reuse, PT ;  /* 0x000000020800720c */ /* 0x080fe40003fc6270 */
[----:B------:R-:W-:Y:S01]  /*55f0*/  IADD3 R8, R134, 0x11, RZ ;  /* 0x0000001186087810 */ /* 0x000fe20007ffe0ff */
[----:B------:R-:W-:Y:S01]  /*5600*/  FMUL.FTZ R152, R152, c[0x0][0x2ec] ;  /* 0x0000bb0098987a20 */ /* 0x000fe20000410000 */
[----:B------:R-:W-:Y:S01]  /*5610*/  IADD3 R11, R134, 0x20, RZ ;  /* 0x00000020860b7810 */ /* 0x000fe20007ffe0ff */
[----:B------:R-:W4:Y:S01]  /*5620*/  MUFU.TANH R16, R16 ;  /* 0x0000001000107308 */ /* 0x000f220000002400 */
[-C--:B------:R-:W-:Y:S01]  /*5630*/  ISETP.GE.AND P4, PT, R8, R2.reuse, PT ;  /* 0x000000020800720c */ /* 0x080fe20003f86270 */
[----:B------:R-:W-:Y:S01]  /*5640*/  FMUL.FTZ R154, R154, c[0x0][0x2ec] ;  /* 0x0000bb009a9a7a20 */ /* 0x000fe20000410000 */
[-C--:B------:R-:W-:Y:S01]  /*5650*/  ISETP.GE.AND P2, PT, R8, R133.reuse, PT ;  /* 0x000000850800720c */ /* 0x080fe20003f46270 */
[----:B------:R-:W-:Y:S01]  /*5660*/  FMUL.FTZ R153, R153, c[0x0][0x2ec] ;  /* 0x0000bb0099997a20 */ /* 0x000fe20000410000 */
[-C--:B------:R-:W-:Y:S01]  /*5670*/  ISETP.GE.AND P1, PT, R18, R133.reuse, PT ;  /* 0x000000851200720c */ /* 0x080fe20003f26270 */
[----:B------:R-:W-:Y:S01]  /*5680*/  FMUL.FTZ R139, R175, c[0x0][0x2ec] ;  /* 0x0000bb00af8b7a20 */ /* 0x000fe20000410000 */
[----:B------:R-:W-:Y:S01]  /*5690*/  FSEL R33, R33, -INF , !P6 ;  /* 0xff80000021217808 */ /* 0x000fe20007000000 */
[----:B------:R-:W5:Y:S01]  /*56a0*/  MUFU.TANH R6, R143 ;  /* 0x0000008f00067308 */ /* 0x000f620000002400 */
[----:B------:R-:W-:Y:S01]  /*56b0*/  FSEL R8, R146, -INF , !P0 ;  /* 0xff80000092087808 */ /* 0x000fe20004000000 */
[----:B------:R-:W-:Y:S01]  /*56c0*/  FMUL.FTZ R151, R174, c[0x0][0x2ec] ;  /* 0x0000bb00ae977a20 */ /* 0x000fe20000410000 */
[-C--:B------:R-:W-:Y:S01]  /*56d0*/  ISETP.GE.AND P6, PT, R17, R133.reuse, PT ;  /* 0x000000851100720c */ /* 0x080fe20003fc6270 */
[----:B------:R-:W-:Y:S01]  /*56e0*/  FMUL.FTZ R155, R155, c[0x0][0x2ec] ;  /* 0x0000bb009b9b7a20 */ /* 0x000fe20000410000 */
[----:B------:R-:W-:Y:S01]  /*56f0*/  ISETP.GE.AND P0, PT, R18, R2, PT ;  /* 0x000000021200720c */ /* 0x000fe20003f06270 */
[----:B------:R-:W-:Y:S01]  /*5700*/  FMUL.FTZ R138, R176, c[0x0][0x2ec] ;  /* 0x0000bb00b08a7a20 */ /* 0x000fe20000410000 */
[----:B------:R-:W-:Y:S01]  /*5710*/  ISETP.GE.AND P5, PT, R11, R133, PT ;  /* 0x000000850b00720c */ /* 0x000fe20003fa6270 */
[----:B------:R-:W5:Y:S01]  /*5720*/  MUFU.TANH R168, R156 ;  /* 0x0000009c00a87308 */ /* 0x000f620000002400 */
[----:B-1----:R-:W-:Y:S01]  /*5730*/  FSEL R25, R5, -INF , !P4 ;  /* 0xff80000005197808 */ /* 0x002fe20006000000 */
[----:B------:R-:W-:Y:S01]  /*5740*/  FMUL.FTZ R136, R177, c[0x0][0x2ec] ;  /* 0x0000bb00b1887a20 */ /* 0x000fe20000410000 */
[----:B------:R-:W-:Y:S01]  /*5750*/  IADD3 R5, R134, 0x28, RZ ;  /* 0x0000002886057810 */ /* 0x000fe20007ffe0ff */
[----:B------:R-:W-:Y:S01]  /*5760*/  FMUL.FTZ R137, R178, c[0x0][0x2ec] ;  /* 0x0000bb00b2897a20 */ /* 0x000fe20000410000 */
[----:B--2---:R-:W-:Y:S01]  /*5770*/  FSEL R22, R20, -INF , !P1 ;  /* 0xff80000014167808 */ /* 0x004fe20004800000 */
[----:B------:R-:W-:Y:S01]  /*5780*/  FMUL.FTZ R149, R179, c[0x0][0x2ec] ;  /* 0x0000bb00b3957a20 */ /* 0x000fe20000410000 */
[----:B---3--:R-:W-:Y:S01]  /*5790*/  FSEL R20, R21, -INF , !P6 ;  /* 0xff80000015147808 */ /* 0x008fe20007000000 */
[----:B------:R1:W2:Y:S01]  /*57a0*/  MUFU.TANH R166, R152 ;  /* 0x0000009800a67308 */ /* 0x0002a20000002400 */
[----:B----4-:R-:W-:-:S02]  /*57b0*/  FSEL R23, R16, -INF , !P0 ;  /* 0xff80000010177808 */ /* 0x010fc40004000000 */
[----:B-----5:R-:W-:Y:S02]  /*57c0*/  FSEL R21, R6, -INF , !P3 ;  /* 0xff80000006157808 */ /* 0x020fe40005800000 */
[-C--:B------:R-:W-:Y:S02]  /*57d0*/  ISETP.GE.AND P0, PT, R5, R133.reuse, PT ;  /* 0x000000850500720c */ /* 0x080fe40003f06270 */
[----:B------:R-:W-:Y:S01]  /*57e0*/  ISETP.GE.AND P3, PT, R4, R133, PT ;  /* 0x000000850400720c */ /* 0x000fe20003f66270 */
[----:B------:R-:W3:Y:S01]  /*57f0*/  MUFU.TANH R139, R139 ;  /* 0x0000008b008b7308 */ /* 0x000ee20000002400 */
[----:B------:R-:W-:Y:S02]  /*5800*/  FSEL R168, R168, -INF , !P5 ;  /* 0xff800000a8a87808 */ /* 0x000fe40006800000 */
[----:B------:R-:W-:Y:S02]  /*5810*/  ISETP.GE.AND P5, PT, R4, R2, PT ;  /* 0x000000020400720c */ /* 0x000fe40003fa6270 */
[----:B------:R-:W-:-:S02]  /*5820*/  IADD3 R4, R134, 0x31, RZ ;  /* 0x0000003186047810 */ /* 0x000fc40007ffe0ff */
[----:B------:R-:W-:Y:S01]  /*5830*/  IADD3 R10, R134, 0x21, RZ ;  /* 0x00000021860a7810 */ /* 0x000fe20007ffe0ff */
[----:B------:R4:W-:Y:S01]  /*5840*/  MUFU.TANH R165, R154 ;  /* 0x0000009a00a57308 */ /* 0x0009e20000002400 */
[----:B-1----:R-:W-:Y:S01]  /*5850*/  FMUL.FTZ R152, R173, c[0x0][0x2ec] ;  /* 0x0000bb00ad987a20 */ /* 0x002fe20000410000 */
[----:B--2---:R-:W-:Y:S02]  /*5860*/  FSEL R166, R166, -INF , !P0 ;  /* 0xff800000a6a67808 */ /* 0x004fe40004000000 */
[----:B------:R-:W-:Y:S02]  /*5870*/  ISETP.GE.AND P0, PT, R4, R2, PT ;  /* 0x000000020400720c */ /* 0x000fe40003f06270 */
[----:B------:R-:W-:Y:S02]  /*5880*/  FSEL R26, R161, -INF , !P2 ;  /* 0xff800000a11a7808 */ /* 0x000fe40005000000 */
[----:B------:R-:W1:Y:S01]  /*5890*/  MUFU.TANH R167, R159 ;  /* 0x0000009f00a77308 */ /* 0x000e620000002400 */
[----:B---3--:R-:W-:-:S02]  /*58a0*/  FSEL R139, R139, -INF , !P0 ;  /* 0xff8000008b8b7808 */ /* 0x008fc40004000000 */
[-C--:B------:R-:W-:Y:S02]  /*58b0*/  ISETP.GE.AND P1, PT, R10, R2.reuse, PT ;  /* 0x000000020a00720c */ /* 0x080fe40003f26270 */
[----:B------:R-:W-:Y:S02]  /*58c0*/  PLOP3.LUT P0, PT, PT, PT, UP0, 0x80, 0x0 ;  /* 0x000000000000781c */ /* 0x000fe40003f0f008 */
[-C--:B------:R-:W-:Y:S01]  /*58d0*/  ISETP.GE.AND P2, PT, R11, R2.reuse, PT ;  /* 0x000000020b00720c */ /* 0x080fe20003f46270 */
[----:B----4-:R-:W-:Y:S01]  /*58e0*/  FMUL.FTZ R154, R172, c[0x0][0x2ec] ;  /* 0x0000bb00ac9a7a20 */ /* 0x010fe20000410000 */
[----:B------:R-:W2:Y:S01]  /*58f0*/  MUFU.TANH R170, R157 ;  /* 0x0000009d00aa7308 */ /* 0x000ea20000002400 */
[----:B------:R-:W-:Y:S02]  /*5900*/  ISETP.GE.AND P4, PT, R10, R133, PT ;  /* 0x000000850a00720c */ /* 0x000fe40003f86270 */
[----:B------:R-:W-:Y:S02]  /*5910*/  ISETP.GE.AND P6, PT, R5, R2, PT ;  /* 0x000000020500720c */ /* 0x000fe40003fc6270 */
[----:B------:R-:W-:-:S02]  /*5920*/  IADD3 R5, R134, 0x30, RZ ;  /* 0x0000003086057810 */ /* 0x000fc40007ffe0ff */
[----:B-1----:R-:W-:Y:S01]  /*5930*/  FSEL R167, R167, -INF , !P1 ;  /* 0xff800000a7a77808 */ /* 0x002fe20004800000 */
[----:B------:R-:W1:Y:S01]  /*5940*/  MUFU.TANH R169, R158 ;  /* 0x0000009e00a97308 */ /* 0x000e620000002400 */
[-C--:B------:R-:W-:Y:S02]  /*5950*/  ISETP.GE.AND P1, PT, R4, R133.reuse, PT ;  /* 0x000000850400720c */ /* 0x080fe40003f26270 */
[----:B------:R-:W-:Y:S02]  /*5960*/  FSEL R165, R165, -INF , !P6 ;  /* 0xff800000a5a57808 */ /* 0x000fe40007000000 */
[C---:B------:R-:W-:Y:S02]  /*5970*/  ISETP.GE.AND P6, PT, R134.reuse, R133, PT ;  /* 0x000000858600720c */ /* 0x040fe40003fc6270 */
[----:B------:R-:W-:Y:S01]  /*5980*/  IADD3 R4, R134, 0x38, RZ ;  /* 0x0000003886047810 */ /* 0x000fe20007ffe0ff */
[----:B------:R-:W3:Y:S01]  /*5990*/  MUFU.TANH R164, R153 ;  /* 0x0000009900a47308 */ /* 0x000ee20000002400 */
[----:B--2---:R-:W-:-:S02]  /*59a0*/  FSEL R170, R170, -INF , !P4 ;  /* 0xff800000aaaa7808 */ /* 0x004fc40006000000 */
[----:B------:R-:W-:Y:S02]  /*59b0*/  ISETP.GE.AND P4, PT, R5, R2, PT ;  /* 0x000000020500720c */ /* 0x000fe40003f86270 */
[----:B------:R-:W-:-:S03]  /*59c0*/  FSEL R0, R0, -INF , !P6 ;  /* 0xff80000000007808 */ /* 0x000fc60007000000 */
[----:B------:R-:W2:Y:S01]  /*59d0*/  MUFU.TANH R163, R155 ;  /* 0x0000009b00a37308 */ /* 0x000ea20000002400 */
[----:B-1----:R-:W-:Y:S02]  /*59e0*/  FSEL R169, R169, -INF , !P2 ;  /* 0xff800000a9a97808 */ /* 0x002fe40005000000 */
[----:B------:R-:W-:-:S05]  /*59f0*/  ISETP.GE.AND P2, PT, R5, R133, PT ;  /* 0x000000850500720c */ /* 0x000fca0003f46270 */
[----:B------:R-:W1:Y:S01]  /*5a00*/  MUFU.TANH R154, R154 ;  /* 0x0000009a009a7308 */ /* 0x000e620000002400 */
[----:B---3--:R-:W-:Y:S02]  /*5a10*/  FSEL R164, R164, -INF , !P3 ;  /* 0xff800000a4a47808 */ /* 0x008fe40005800000 */
[C---:B------:R-:W-:Y:S02]  /*5a20*/  ISETP.GE.AND P3, PT, R134.reuse, R2, PT ;  /* 0x000000028600720c */ /* 0x040fe40003f66270 */
[----:B------:R-:W-:Y:S02]  /*5a30*/  IADD3 R134, R134, 0x39, RZ ;  /* 0x0000003986867810 */ /* 0x000fe40007ffe0ff */
[----:B------:R-:W-:Y:S01]  /*5a40*/  FSEL R135, R135, -INF , !P3 ;  /* 0xff80000087877808 */ /* 0x000fe20005800000 */
[----:B------:R-:W3:Y:S01]  /*5a50*/  MUFU.TANH R152, R152 ;  /* 0x0000009800987308 */ /* 0x000ee20000002400 */
[----:B--2---:R-:W-:Y:S02]  /*5a60*/  FSEL R163, R163, -INF , !P5 ;  /* 0xff800000a3a37808 */ /* 0x004fe40006800000 */
[----:B------:R-:W-:-:S05]  /*5a70*/  ISETP.GE.AND P5, PT, R4, R133, PT ;  /* 0x000000850400720c */ /* 0x000fca0003fa6270 */
[----:B------:R-:W2:Y:S01]  /*5a80*/  MUFU.TANH R151, R151 ;  /* 0x0000009700977308 */ /* 0x000ea20000002400 */
[----:B-1----:R-:W-:Y:S01]  /*5a90*/  FSEL R154, R154, -INF , !P2 ;  /* 0xff8000009a9a7808 */ /* 0x002fe20005000000 */
[----:B------:R-:W-:Y:S01]  /*5aa0*/  BAR.SYNC.DEFER_BLOCKING 0x0 ;  /* 0x0000000000007b1d */ /* 0x000fe20000010000 */
[----:B------:R-:W-:-:S05]  /*5ab0*/  ISETP.GE.AND P2, PT, R4, R2, PT ;  /* 0x000000020400720c */ /* 0x000fca0003f46270 */
[----:B------:R-:W1:Y:S01]  /*5ac0*/  MUFU.TANH R138, R138 ;  /* 0x0000008a008a7308 */ /* 0x000e620000002400 */
[----:B---3--:R-:W-:Y:S02]  /*5ad0*/  FSEL R152, R152, -INF , !P1 ;  /* 0xff80000098987808 */ /* 0x008fe40004800000 */
[----:B------:R-:W-:-:S05]  /*5ae0*/  ISETP.GE.AND P1, PT, R134, R2, PT ;  /* 0x000000028600720c */ /* 0x000fca0003f26270 */
[----:B------:R-:W3:Y:S01]  /*5af0*/  MUFU.TANH R136, R136 ;  /* 0x0000008800887308 */ /* 0x000ee20000002400 */
[----:B--2---:R-:W-:Y:S02]  /*5b00*/  FSEL R151, R151, -INF , !P4 ;  /* 0xff80000097977808 */ /* 0x004fe40006000000 */
[----:B------:R-:W-:-:S05]  /*5b10*/  ISETP.GE.AND P4, PT, R134, R133, PT ;  /* 0x000000858600720c */ /* 0x000fca0003f86270 */
[----:B------:R-:W2:Y:S01]  /*5b20*/  MUFU.TANH R137, R137 ;  /* 0x0000008900897308 */ /* 0x000ea20000002400 */
[----:B-1----:R-:W-:-:S07]  /*5b30*/  FSEL R138, R138, -INF , !P5 ;  /* 0xff8000008a8a7808 */ /* 0x002fce0006800000 */
[----:B------:R-:W1:Y:S01]  /*5b40*/  MUFU.TANH R149, R149 ;  /* 0x0000009500957308 */ /* 0x000e620000002400 */
[----:B---3--:R-:W-:Y:S02]  /*5b50*/  FSEL R136, R136, -INF , !P4 ;  /* 0xff80000088887808 */ /* 0x008fe40006000000 */
[----:B--2---:R-:W-:Y:S02]  /*5b60*/  FSEL R137, R137, -INF , !P2 ;  /* 0xff80000089897808 */ /* 0x004fe40005000000 */
[----:B-1----:R-:W-:Y:S01]  /*5b70*/  FSEL R149, R149, -INF , !P1 ;  /* 0xff80000095957808 */ /* 0x002fe20004800000 */
[----:B------:R-:W-:Y:S05]  /*5b80*/  @!P0 BRA `(.L_x_369) ;  /* 0x0000026000008947 */ /* 0x000fea0003800000 */
[----:B------:R-:W-:Y:S02]  /*5b90*/  UIADD3 UR11, UR8, -0x3, URZ ;  /* 0xfffffffd080b7890 */ /* 0x000fe4000fffe03f */
[----:B------:R-:W-:Y:S02]  /*5ba0*/  ULDC.64 UR12, c[0x0][0x198] ;  /* 0x00006600000c7ab9 */ /* 0x000fe40000000a00 */
[----:B------:R-:W-:-:S02]  /*5bb0*/  USHF.R.S32.HI UR6, URZ, 0x1f, UR11 ;  /* 0x0000001f3f067899 */ /* 0x000fc4000801140b */
        /* <DEDUP_REMOVED lines=35> */
.L_x_369:
[----:B-1----:R-:W-:Y:S01]  /*5df0*/  FMNMX.FTZ R5, R132, R0, !PT ;  /* 0x0000000084057209 */ /* 0x002fe20007810000 */
        /* <DEDUP_REMOVED lines=9> */
[----:B------:R-:W-:Y:S02]  /*5e90*/  FMNMX.FTZ R5, R8, R5, !PT ;  /* 0x0000000508057209 */ /* 0x000fe40007810000 */
        /* <DEDUP_REMOVED lines=40> */
[----:B------:R-:W-:Y:S01]  /*6120*/  FFMA.FTZ R144, R160, c[0x0][0x23c], -R153 ;  /* 0x00008f00a0907a23 */ /* 0x000fe20000010899 */
[C---:B------:R-:W-:Y:S01]  /*6130*/  FSETP.NEU.FTZ.AND P0, PT, R0.reuse, -INF , PT ;  /* 0xff8000000000780b */ /* 0x040fe20003f1d000 */
[----:B------:R-:W-:Y:S01]  /*6140*/  FMUL.FTZ R150, R0, c[0x0][0x23c] ;  /* 0x00008f0000967a20 */ /* 0x000fe20000410000 */
[----:B------:R-:W-:Y:S01]  /*6150*/  MUFU.EX2 R146, R146 ;  /* 0x0000009200927308 */ /* 0x000fe20000000800 */
[----:B------:R-:W-:Y:S01]  /*6160*/  FADD.FTZ R4, R132, -R5 ;  /* 0x8000000584047221 */ /* 0x000fe20000010000 */
[----:B------:R-:W-:Y:S01]  /*6170*/  FSEL R6, R0, RZ, P0 ;  /* 0x000000ff00067208 */ /* 0x000fe20000000000 */
[----:B------:R-:W-:Y:S01]  /*6180*/  FFMA.FTZ R143, R8, c[0x0][0x23c], -R153 ;  /* 0x00008f00088f7a23 */ /* 0x000fe20000010899 */
[----:B------:R-:W-:Y:S01]  /*6190*/  FSEL R150, R150, RZ, P0 ;  /* 0x000000ff96967208 */ /* 0x000fe20000000000 */
[----:B------:R-:W-:Y:S01]  /*61a0*/  FMUL.FTZ R148, R4, c[0x0][0x23c] ;  /* 0x00008f0004947a20 */ /* 0x000fe20000410000 */
[----:B------:R-:W-:Y:S01]  /*61b0*/  PLOP3.LUT P0, PT, PT, PT, UP0, 0x80, 0x0 ;  /* 0x000000000000781c */ /* 0x000fe20003f0f008 */
[----:B------:R-:W-:Y:S01]  /*61c0*/  FADD.FTZ R6, R3, -R6 ;  /* 0x8000000603067221 */ /* 0x000fe20000010000 */
[----:B------:R-:W1:Y:S01]  /*61d0*/  MUFU.EX2 R145, R145 ;  /* 0x0000009100917308 */ /* 0x000e620000000800 */
[----:B------:R-:W-:-:S02]  /*61e0*/  FFMA.FTZ R142, R135, c[0x0][0x23c], -R150 ;  /* 0x00008f00878e7a23 */ /* 0x000fc40000010896 */
[--C-:B------:R-:W-:Y:S01]  /*61f0*/  FFMA.FTZ R141, R7, c[0x0][0x23c], -R150.reuse ;  /* 0x00008f00078d7a23 */ /* 0x100fe20000010896 */
[----:B------:R-:W-:Y:S01]  /*6200*/  LDSM.16.MT88.4 R132, [R198+0xc800] ;  /* 0x00c80000c684783b */ /* 0x000fe20000004200 */
[--C-:B------:R-:W-:Y:S02]  /*6210*/  FFMA.FTZ R140, R9, c[0x0][0x23c], -R150.reuse ;  /* 0x00008f00098c7a23 */ /* 0x100fe40000010896 */
[----:B------:R-:W-:Y:S01]  /*6220*/  FFMA.FTZ R147, R33, c[0x0][0x23c], -R150 ;  /* 0x00008f0021937a23 */ /* 0x000fe20000010896 */
[----:B------:R-:W-:Y:S01]  /*6230*/  MUFU.EX2 R144, R144 ;  /* 0x0000009000907308 */ /* 0x000fe20000000800 */
[----:B------:R-:W-:Y:S01]  /*6240*/  FMUL.FTZ R3, R6, c[0x0][0x23c] ;  /* 0x00008f0006037a20 */ /* 0x000fe20000410000 */
[----:B------:R-:W2:Y:S01]  /*6250*/  LDSM.16.MT88.4 R8, [R197+0xc000] ;  /* 0x00c00000c508783b */ /* 0x000ea20000004200 */
[--C-:B------:R-:W-:Y:S02]  /*6260*/  FFMA.FTZ R155, R24, c[0x0][0x23c], -R153.reuse ;  /* 0x00008f00189b7a23 */ /* 0x100fe40000010899 */
[--C-:B------:R-:W-:Y:S01]  /*6270*/  FFMA.FTZ R156, R26, c[0x0][0x23c], -R153.reuse ;  /* 0x00008f001a9c7a23 */ /* 0x100fe20000010899 */
[----:B------:R-:W-:Y:S01]  /*6280*/  LDSM.16.MT88.4 R32, [R197+0xc800] ;  /* 0x00c80000c520783b */ /* 0x000fe20000004200 */
[--C-:B------:R-:W-:Y:S01]  /*6290*/  FFMA.FTZ R157, R22, c[0x0][0x23c], -R153.reuse ;  /* 0x00008f00169d7a23 */ /* 0x100fe20000010899 */
[----:B------:R-:W3:Y:S01]  /*62a0*/  MUFU.EX2 R143, R143 ;  /* 0x0000008f008f7308 */ /* 0x000ee20000000800 */
[----:B-1----:R-:W-:Y:S01]  /*62b0*/  F2FP.BF16.PACK_AB R4, R145, R146 ;  /* 0x000000929104723e */ /* 0x002fe200000010ff */
[----:B------:R-:W-:-:S02]  /*62c0*/  FFMA.FTZ R158, R20, c[0x0][0x23c], -R153 ;  /* 0x00008f00149e7a23 */ /* 0x000fc40000010899 */
[--C-:B------:R-:W-:Y:S02]  /*62d0*/  FFMA.FTZ R159, R27, c[0x0][0x23c], -R150.reuse ;  /* 0x00008f001b9f7a23 */ /* 0x100fe40000010896 */
[--C-:B------:R-:W-:Y:S02]  /*62e0*/  FFMA.FTZ R160, R25, c[0x0][0x23c], -R150.reuse ;  /* 0x00008f0019a07a23 */ /* 0x100fe40000010896 */
[----:B------:R-:W-:Y:S01]  /*62f0*/  MUFU.EX2 R142, R142 ;  /* 0x0000008e008e7308 */ /* 0x000fe20000000800 */
[--C-:B------:R-:W-:Y:S01]  /*6300*/  FFMA.FTZ R161, R23, c[0x0][0x23c], -R150.reuse ;  /* 0x00008f0017a17a23 */ /* 0x100fe20000010896 */
[----:B------:R-:W-:Y:S01]  /*6310*/  LDSM.16.MT88.4 R24, [R200+0xe800] ;  /* 0x00e80000c818783b */ /* 0x000fe20000004200 */
[----:B------:R-:W-:Y:S02]  /*6320*/  FFMA.FTZ R162, R21, c[0x0][0x23c], -R150 ;  /* 0x00008f0015a27a23 */ /* 0x000fe40000010896 */
        /* <DEDUP_REMOVED lines=182> */
[----:B------:R-:W-:Y:S02]  /*6e90*/  FADD.FTZ R145, R145, R146 ;  /* 0x0000009291917221 */ /* 0x000fe40000010000 */
[----:B------:R-:W-:-:S03]  /*6ea0*/  FADD.FTZ R141, R141, R142 ;  /* 0x0000008e8d8d7221 */ /* 0x000fc60000010000 */
[----:B------:R-:W-:Y:S01]  /*6eb0*/  HMMA.16816.F32.BF16 R96, R4, R10, R96 ;  /* 0x0000000a0460723c */ /* 0x000fe20000041860 */
[----:B------:R-:W-:Y:S01]  /*6ec0*/  LDSM.16.MT88.4 R8, [R196+0xe800] ;  /* 0x00e80000c408783b */ /* 0x000fe20000004200 */
[----:B------:R-:W-:-:S04]  /*6ed0*/  FADD.FTZ R140, R140, R141 ;  /* 0x0000008d8c8c7221 */ /* 0x000fc80000010000 */
[----:B------:R-:W-:Y:S01]  /*6ee0*/  FADD.FTZ R140, R147, R140 ;  /* 0x0000008c938c7221 */ /* 0x000fe20000010000 */
[----:B-1----:R-:W-:Y:S02]  /*6ef0*/  F2FP.BF16.PACK_AB R4, R156, R155 ;  /* 0x0000009b9c04723e */ /* 0x002fe400000010ff */
[----:B-----5:R-:W-:Y:S01]  /*6f00*/  F2FP.BF16.PACK_AB R5, R160, R159 ;  /* 0x0000009fa005723e */ /* 0x020fe200000010ff */
[----:B------:R-:W-:Y:S01]  /*6f10*/  FADD.FTZ R159, R159, R140 ;  /* 0x0000008c9f9f7221 */ /* 0x000fe20000010000 */
[----:B------:R-:W-:Y:S02]  /*6f20*/  F2FP.BF16.PACK_AB R6, R158, R157 ;  /* 0x0000009d9e06723e */ /* 0x000fe400000010ff */
[----:B------:R-:W-:Y:S01]  /*6f30*/  F2FP.BF16.PACK_AB R7, R162, R161 ;  /* 0x000000a1a207723e */ /* 0x000fe200000010ff */
[----:B------:R-:W-:-:S04]  /*6f40*/  FADD.FTZ R160, R160, R159 ;  /* 0x0000009fa0a07221 */ /* 0x000fc80000010000 */
[----:B------:R-:W-:Y:S02]  /*6f50*/  FADD.FTZ R161, R161, R160 ;  /* 0x000000a0a1a17221 */ /* 0x000fe40000010000 */
[----:B---3--:R-:W-:Y:S02]  /*6f60*/  HMMA.16816.F32.BF16 R128, R4, R12, R128 ;  /* 0x0000000c0480723c */ /* 0x008fe40000041880 */
[----:B------:R-:W-:-:S06]  /*6f70*/  FADD.FTZ R161, R162, R161 ;  /* 0x000000a1a2a17221 */ /* 0x000fcc0000010000 */
        /* <DEDUP_REMOVED lines=36> */
[----:B------:R-:W-:Y:S01]  /*71c0*/  F2FP.BF16.PACK_AB R5, R167, R164 ;  /* 0x000000a4a705723e */ /* 0x000fe200000010ff */
[----:B------:R-:W-:Y:S01]  /*71d0*/  FADD.FTZ R164, R164, R161 ;  /* 0x000000a1a4a47221 */ /* 0x000fe20000010000 */
[----:B------:R-:W-:Y:S02]  /*71e0*/  F2FP.BF16.PACK_AB R6, R173, R166 ;  /* 0x000000a6ad06723e */ /* 0x000fe400000010ff */
[----:B------:R-:W-:Y:S01]  /*71f0*/  F2FP.BF16.PACK_AB R7, R170, R165 ;  /* 0x000000a5aa07723e */ /* 0x000fe200000010ff */
[----:B------:R-:W-:-:S04]  /*7200*/  FADD.FTZ R164, R167, R164 ;  /* 0x000000a4a7a47221 */ /* 0x000fc80000010000 */
[----:B------:R-:W-:Y:S02]  /*7210*/  FADD.FTZ R165, R165, R164 ;  /* 0x000000a4a5a57221 */ /* 0x000fe40000010000 */
[----:B-1----:R-:W-:Y:S02]  /*7220*/  HMMA.16816.F32.BF16 R128, R4, R12, R128 ;  /* 0x0000000c0480723c */ /* 0x002fe40000041880 */
[----:B------:R-:W-:-:S06]  /*7230*/  FADD.FTZ R170, R170, R165 ;  /* 0x000000a5aaaa7221 */ /* 0x000fcc0000010000 */
        /* <DEDUP_REMOVED lines=36> */
[----:B------:R-:W-:Y:S01]  /*7480*/  F2FP.BF16.PACK_AB R5, R172, R151 ;  /* 0x00000097ac05723e */ /* 0x000fe200000010ff */
[----:B------:R-:W-:Y:S01]  /*7490*/  FADD.FTZ R151, R151, R170 ;  /* 0x000000aa97977221 */ /* 0x000fe20000010000 */
[----:B------:R-:W-:Y:S02]  /*74a0*/  F2FP.BF16.PACK_AB R6, R153, R152 ;  /* 0x000000989906723e */ /* 0x000fe400000010ff */
[----:B------:R-:W-:Y:S01]  /*74b0*/  F2FP.BF16.PACK_AB R7, R150, R169 ;  /* 0x000000a99607723e */ /* 0x000fe200000010ff */
[----:B------:R-:W-:-:S04]  /*74c0*/  FADD.FTZ R172, R172, R151 ;  /* 0x00000097acac7221 */ /* 0x000fc80000010000 */
[----:B------:R-:W-:Y:S02]  /*74d0*/  FADD.FTZ R169, R169, R172 ;  /* 0x000000aca9a97221 */ /* 0x000fe40000010000 */
[----:B----4-:R-:W-:Y:S02]  /*74e0*/  HMMA.16816.F32.BF16 R128, R4, R8, R128 ;  /* 0x000000080480723c */ /* 0x010fe40000041880 */
[----:B------:R-:W-:-:S06]  /*74f0*/  FADD.FTZ R221, R150, R169 ;  /* 0x000000a996dd7221 */ /* 0x000fcc0000010000 */
        /* <DEDUP_REMOVED lines=18> */
[-C--:B------:R-:W-:Y:S02]  /*7620*/  MOV R132, R2.reuse ;  /* 0x0000000200847202 */ /* 0x080fe40000000f00 */
[----:B------:R-:W-:Y:S01]  /*7630*/  FADD.FTZ R3, R158, R3 ;  /* 0x000000039e037221 */ /* 0x000fe20000010000 */
[----:B------:R-:W-:-:S03]  /*7640*/  @P0 MOV R132, R2 ;  /* 0x0000000200840202 */ /* 0x000fc60000000f00 */
[----:B------:R-:W-:Y:S01]  /*7650*/  FADD.FTZ R168, R168, R3 ;  /* 0x00000003a8a87221 */ /* 0x000fe20000010000 */
[----:B------:R-:W-:Y:S01]  /*7660*/  HMMA.16816.F32.BF16 R104, R4, R32, R104 ;  /* 0x000000200468723c */ /* 0x000fe20000041868 */
[-C--:B------:R-:W-:Y:S02]  /*7670*/  MOV R3, R0.reuse ;  /* 0x0000000000037202 */ /* 0x080fe40000000f00 */
[----:B------:R-:W-:Y:S01]  /*7680*/  FADD.FTZ R171, R171, R168 ;  /* 0x000000a8abab7221 */ /* 0x000fe20000010000 */
[----:B------:R-:W-:-:S03]  /*7690*/  @P0 MOV R3, R0 ;  /* 0x0000000000030202 */ /* 0x000fc60000000f00 */
[----:B------:R-:W-:Y:S01]  /*76a0*/  FADD.FTZ R166, R166, R171 ;  /* 0x000000aba6a67221 */ /* 0x000fe20000010000 */
[----:B------:R-:W-:Y:S03]  /*76b0*/  HMMA.16816.F32.BF16 R100, R4, R34, R100 ;  /* 0x000000220464723c */ /* 0x000fe60000041864 */
[----:B------:R-:W-:-:S04]  /*76c0*/  FADD.FTZ R173, R173, R166 ;  /* 0x000000a6adad7221 */ /* 0x000fc80000010000 */
        /* <DEDUP_REMOVED lines=15> */
[----:B------:R-:W-:Y:S11]  /*77c0*/  @P0 BRA `(.L_x_370) ;  /* 0x0000001000000947 */ /* 0x000ff60003800000 */
.L_x_368:
[----:B------:R-:W-:-:S12]  /*77d0*/  UIADD3 UR11, UR18, -0x1, URZ ;  /* 0xffffffff120b7890 */ /* 0x000fd8000fffe03f */
.L_x_370:
[----:B------:R-:W-:-:S13]  /*77e0*/  ISETP.LE.AND P0, PT, RZ, UR11, PT ;  /* 0x0000000bff007c0c */ /* 0x000fda000bf03270 */
[----:B------:R-:W-:Y:S05]  /*77f0*/  @!P0 BRA `(.L_x_371) ;  /* 0x00002c8000008947 */ /* 0x000fea0003800000 */
[----:B------:R-:W-:Y:S01]  /*7800*/  USHF.L.U64.HI UR8, UR4, 0x5, UR5 ;  /* 0x0000000504087899 */ /* 0x000fe20008010205 */
[----:B------:R-:W-:Y:S01]  /*7810*/  MOV R0, R3 ;  /* 0x0000000300007202 */ /* 0x000fe20000000f00 */
[----:B------:R-:W-:Y:S01]  /*7820*/  USHF.L.U32 UR6, UR4, 0x5, URZ ;  /* 0x0000000504067899 */ /* 0x000fe2000800063f */
[----:B------:R-:W-:Y:S01]  /*7830*/  MOV R135, R132 ;  /* 0x0000008400877202 */ /* 0x000fe20000000f00 */
[----:B------:R-:W-:Y:S01]  /*7840*/  USHF.L.U64.HI UR12, UR4, 0x6, UR5 ;  /* 0x00000006040c7899 */ /* 0x000fe20008010205 */
[----:B------:R-:W-:Y:S01]  /*7850*/  MOV R212, R232 ;  /* 0x000000e800d47202 */ /* 0x000fe20000000f00 */
[----:B------:R-:W-:-:S03]  /*7860*/  USHF.L.U32 UR13, UR4, 0x6, URZ ;  /* 0x00000006040d7899 */ /* 0x000fc6000800063f */
[----:B------:R-:W-:Y:S02]  /*7870*/  ULDC UR4, c[0x0][0x198] ;  /* 0x0000660000047ab9 */ /* 0x000fe40000000800 */
[----:B------:R-:W-:Y:S02]  /*7880*/  USHF.L.U64.HI UR14, UR4, 0x5, UR7 ;  /* 0x00000005040e7899 */ /* 0x000fe40008010207 */
[----:B------:R-:W-:Y:S01]  /*7890*/  USHF.L.U32 UR7, UR4, 0x5, URZ ;  /* 0x0000000504077899 */ /* 0x000fe2000800063f */
[----:B------:R-:W-:Y:S05]  /*78a0*/  BRA `(.L_x_372) ;  /* 0x0000025000007947 */ /* 0x000fea0003800000 */
.L_x_374:
        /* <DEDUP_REMOVED lines=11> */
[----:B------:R-:W-:Y:S04]  /*7960*/  LEA R4, P2, R2, c[0x0][0x168], 0x1 ;  /* 0x00005a0002047a11 */ /* 0x000fe800078408ff */
        /* <DEDUP_REMOVED lines=25> */
.L_x_372:
[----:B------:R-:W-:Y:S04]  /*7b00*/  DEPBAR.LE SB0, 0x0 ;  /* 0x000080000000791a */ /* 0x000fe80000000000 */
[----:B------:R-:W-:Y:S01]  /*7b10*/  BAR.SYNC.DEFER_BLOCKING 0x0 ;  /* 0x0000000000007b1d */ /* 0x000fe20000010000 */
[----:B------:R-:W-:Y:S01]  /*7b20*/  MOV R3, UR11 ;  /* 0x0000000b00037c02 */ /* 0x000fe20008000f00 */
[----:B------:R-:W-:Y:S02]  /*7b30*/  USHF.R.S32.HI UR5, URZ, 0x1f, UR11 ;  /* 0x0000001f3f057899 */ /* 0x000fe4000801140b */
[----:B------:R-:W-:Y:S02]  /*7b40*/  UIMAD UR4, UR12, UR11, URZ ;  /* 0x0000000b0c0472a4 */ /* 0x000fe4000f8e023f */
[----:B------:R-:W-:Y:S02]  /*7b50*/  IMAD.WIDE.U32 R224, R3, UR13, R212 ;  /* 0x0000000d03e07c25 */ /* 0x000fe4000f8e00d4 */
[----:B------:R-:W-:Y:S03]  /*7b60*/  UIMAD UR4, UR5, UR13, UR4 ;  /* 0x0000000d050472a4 */ /* 0x000fe6000f8e0204 */
[C---:B------:R-:W-:Y:S03]  /*7b70*/  LEA R132, P0, R224.reuse, c[0x0][0x170], 0x1 ;  /* 0x00005c00e0847a11 */ /* 0x040fe600078008ff */
[----:B------:R-:W-:Y:S04]  /*7b80*/  IADD3 R2, R225, UR4, RZ ;  /* 0x00000004e1027c10 */ /* 0x000fe8000fffe0ff */
[----:B------:R-:W-:Y:S02]  /*7b90*/  LEA.HI.X R133, R224, c[0x0][0x174], R2, 0x1, P0 ;  /* 0x00005d00e0857a11 */ /* 0x000fe400000f0c02 */
[----:B------:R-:W-:Y:S03]  /*7ba0*/  IADD3 R226, P0, R132, UR6, RZ ;  /* 0x0000000684e27c10 */ /* 0x000fe6000ff1e0ff */
[----:B------:R-:W-:Y:S01]  /*7bb0*/  @!PT LDS RZ, [RZ] ;  /* 0x00000000fffff984 */ /* 0x000fe20000000800 */
[----:B------:R-:W-:Y:S01]  /*7bc0*/  @!PT LDS RZ, [RZ] ;  /* 0x00000000fffff984 */ /* 0x000fe20000000800 */
[----:B------:R-:W-:Y:S01]  /*7bd0*/  @!PT LDS RZ, [RZ] ;  /* 0x00000000fffff984 */ /* 0x000fe20000000800 */
[----:B------:R1:W-:Y:S01]  /*7be0*/  LDGSTS.E.BYPASS.LTC128B.128 [R208+0xc000], [R132.64] ;  /* 0x0c00000084d07fae */ /* 0x0003e2000b901d50 */
[----:B------:R-:W-:Y:S02]  /*7bf0*/  IADD3.X R227, R133, UR8, RZ, P0, !PT ;  /* 0x0000000885e37c10 */ /* 0x000fe400087fe4ff */
[----:B------:R-:W-:Y:S03]  /*7c00*/  IADD3 R224, P0, R226, UR6, RZ ;  /* 0x00000006e2e07c10 */ /* 0x000fe6000ff1e0ff */
[----:B------:R1:W-:Y:S01]  /*7c10*/  LDGSTS.E.BYPASS.LTC128B.128 [R208+0xe000], [R132.64+0x80] ;  /* 0x0e00008084d07fae */ /* 0x0003e2000b901d50 */
[----:B------:R-:W-:Y:S02]  /*7c20*/  IADD3.X R225, R227, UR8, RZ, P0, !PT ;  /* 0x00000008e3e17c10 */ /* 0x000fe400087fe4ff */
[----:B------:R-:W-:Y:S03]  /*7c30*/  IADD3 R2, P0, R224, UR6, RZ ;  /* 0x00000006e0027c10 */ /* 0x000fe6000ff1e0ff */
[----:B------:R1:W-:Y:S01]  /*7c40*/  LDGSTS.E.BYPASS.LTC128B.128 [R208+0x10000], [R132.64+0x100] ;  /* 0x1000010084d07fae */ /* 0x0003e2000b901d50 */
[----:B------:R-:W-:Y:S02]  /*7c50*/  IADD3.X R3, R225, UR8, RZ, P0, !PT ;  /* 0x00000008e1037c10 */ /* 0x000fe400087fe4ff */
[----:B------:R-:W-:Y:S03]  /*7c60*/  ISETP.LT.AND P0, PT, RZ, UR11, PT ;  /* 0x0000000bff007c0c */ /* 0x000fe6000bf01270 */
[----:B------:R2:W-:Y:S06]  /*7c70*/  LDGSTS.E.BYPASS.LTC128B.128 [R208+0xc800], [R226.64] ;  /* 0x0c800000e2d07fae */ /* 0x0005ec000b901d50 */
[----:B------:R2:W-:Y:S06]  /*7c80*/  LDGSTS.E.BYPASS.LTC128B.128 [R208+0xe800], [R226.64+0x80] ;  /* 0x0e800080e2d07fae */ /* 0x0005ec000b901d50 */
[----:B------:R2:W-:Y:S06]  /*7c90*/  LDGSTS.E.BYPASS.LTC128B.128 [R208+0x10800], [R226.64+0x100] ;  /* 0x10800100e2d07fae */ /* 0x0005ec000b901d50 */
[----:B------:R3:W-:Y:S06]  /*7ca0*/  LDGSTS.E.BYPASS.LTC128B.128 [R208+0xd000], [R224.64] ;  /* 0x0d000000e0d07fae */ /* 0x0007ec000b901d50 */
[----:B------:R3:W-:Y:S06]  /*7cb0*/  LDGSTS.E.BYPASS.LTC128B.128 [R208+0xf000], [R224.64+0x80] ;  /* 0x0f000080e0d07fae */ /* 0x0007ec000b901d50 */
[----:B------:R3:W-:Y:S06]  /*7cc0*/  LDGSTS.E.BYPASS.LTC128B.128 [R208+0x11000], [R224.64+0x100] ;  /* 0x11000100e0d07fae */ /* 0x0007ec000b901d50 */
[----:B------:R4:W-:Y:S06]  /*7cd0*/  LDGSTS.E.BYPASS.LTC128B.128 [R208+0xd800], [R2.64] ;  /* 0x0d80000002d07fae */ /* 0x0009ec000b901d50 */
[----:B------:R4:W-:Y:S06]  /*7ce0*/  LDGSTS.E.BYPASS.LTC128B.128 [R208+0xf800], [R2.64+0x80] ;  /* 0x0f80008002d07fae */ /* 0x0009ec000b901d50 */
[----:B------:R4:W-:Y:S06]  /*7cf0*/  LDGSTS.E.BYPASS.LTC128B.128 [R208+0x11800], [R2.64+0x100] ;  /* 0x1180010002d07fae */ /* 0x0009ec000b901d50 */
[----:B------:R-:W-:Y:S06]  /*7d00*/  LDSM.16.M88.4 R136, [R206] ;  /* 0x00000000ce88783b */ /* 0x000fec0000000200 */
[----:B------:R-:W5:Y:S06]  /*7d10*/  LDSM.16.M88.4 R140, [R205+0x6000] ;  /* 0x00600000cd8c783b */ /* 0x000f6c0000000200 */
[----:B------:R-:W1:Y:S06]  /*7d20*/  LDSM.16.M88.4 R144, [R205+0x6800] ;  /* 0x00680000cd90783b */ /* 0x000e6c0000000200 */
[----:B------:R-:W1:Y:S06]  /*7d30*/  LDSM.16.M88.4 R148, [R205+0x7000] ;  /* 0x00700000cd94783b */ /* 0x000e6c0000000200 */
[----:B------:R-:W0:Y:S06]  /*7d40*/  LDGDEPBAR ;  /* 0x00000000000079af */ /* 0x000e2c0000000000 */
[----:B------:R-:W2:Y:S06]  /*7d50*/  LDSM.16.M88.4 R152, [R205+0x7800] ;  /* 0x00780000cd98783b */ /* 0x000eac0000000200 */
[----:B------:R-:W-:Y:S06]  /*7d60*/  LDSM.16.M88.4 R156, [R204] ;  /* 0x00000000cc9c783b */ /* 0x000fec0000000200 */
[----:B------:R-:W2:Y:S01]  /*7d70*/  LDSM.16.M88.4 R160, [R203] ;  /* 0x00000000cba0783b */ /* 0x000ea20000000200 */
[C---:B-----5:R-:W-:Y:S05]  /*7d80*/  HMMA.16816.F32.BF16 R4, R136.reuse, R140, RZ ;  /* 0x0000008c8804723c */ /* 0x060fea00000418ff */
[----:B------:R-:W5:Y:S03]  /*7d90*/  LDSM.16.M88.4 R164, [R195] ;  /* 0x00000000c3a4783b */ /* 0x000f660000000200 */
[C---:B------:R-:W-:Y:S03]  /*7da0*/  HMMA.16816.F32.BF16 R8, R136.reuse, R142, RZ ;  /* 0x0000008e8808723c */ /* 0x040fe600000418ff */
[----:B------:R-:W3:Y:S06]  /*7db0*/  LDSM.16.M88.4 R168, [R194] ;  /* 0x00000000c2a8783b */ /* 0x000eec0000000200 */
[----:B------:R-:W3:Y:S01]  /*7dc0*/  LDSM.16.M88.4 R172, [R193] ;  /* 0x00000000c1ac783b */ /* 0x000ee20000000200 */
[C---:B-1----:R-:W-:Y:S05]  /*7dd0*/  HMMA.16816.F32.BF16 R12, R136.reuse, R144, RZ ;  /* 0x00000090880c723c */ /* 0x042fea00000418ff */
[----:B------:R-:W-:Y:S03]  /*7de0*/  LDSM.16.M88.4 R176, [R202] ;  /* 0x00000000cab0783b */ /* 0x000fe60000000200 */
[C---:B------:R-:W-:Y:S03]  /*7df0*/  HMMA.16816.F32.BF16 R16, R136.reuse, R146, RZ ;  /* 0x000000928810723c */ /* 0x040fe600000418ff */
[----:B------:R-:W1:Y:S05]  /*7e00*/  LDSM.16.M88.4 R180, [R199+0x6000] ;  /* 0x00600000c7b4783b */ /* 0x000e6a0000000200 */
[C---:B------:R-:W-:Y:S01]  /*7e10*/  HMMA.16816.F32.BF16 R20, R136.reuse, R148, RZ ;  /* 0x000000948814723c */ /* 0x040fe200000418ff */
[----:B------:R-:W-:Y:S06]  /*7e20*/  LDSM.16.M88.4 R140, [R199+0x7000] ;  /* 0x00700000c78c783b */ /* 0x000fec0000000200 */
[----:B------:R-:W-:Y:S01]  /*7e30*/  LDSM.16.M88.4 R144, [R199+0x7800] ;  /* 0x00780000c790783b */ /* 0x000fe20000000200 */
[C---:B------:R-:W-:Y:S05]  /*7e40*/  HMMA.16816.F32.BF16 R24, R136.reuse, R150, RZ ;  /* 0x000000968818723c */ /* 0x040fea00000418ff */
[----:B------:R-:W-:Y:S03]  /*7e50*/  LDSM.16.M88.4 R148, [R201] ;  /* 0x00000000c994783b */ /* 0x000fe60000000200 */
[C---:B--2---:R-:W-:Y:S08]  /*7e60*/  HMMA.16816.F32.BF16 R28, R136.reuse, R152, RZ ;  /* 0x00000098881c723c */ /* 0x044ff000000418ff */
[----:B------:R-:W-:Y:S01]  /*7e70*/  HMMA.16816.F32.BF16 R32, R136, R154, RZ ;  /* 0x0000009a8820723c */ /* 0x000fe200000418ff */
[----:B------:R-:W2:Y:S06]  /*7e80*/  LDSM.16.M88.4 R136, [R199+0x6800] ;  /* 0x00680000c788783b */ /* 0x000eac0000000200 */
[----:B------:R-:W1:Y:S01]  /*7e90*/  LDSM.16.M88.4 R152, [R192] ;  /* 0x00000000c098783b */ /* 0x000e620000000200 */
[C---:B------:R-:W-:Y:S08]  /*7ea0*/  HMMA.16816.F32.BF16 R4, R156.reuse, R160, R4 ;  /* 0x000000a09c04723c */ /* 0x040ff00000041804 */
[C---:B------:R-:W-:Y:S01]  /*7eb0*/  HMMA.16816.F32.BF16 R8, R156.reuse, R162, R8 ;  /* 0x000000a29c08723c */ /* 0x040fe20000041808 */
[----:B------:R-:W-:Y:S07]  /*7ec0*/  LDSM.16.M88.4 R160, [R192+0x1000] ;  /* 0x00100000c0a0783b */ /* 0x000fee0000000200 */
[C---:B-----5:R-:W-:Y:S08]  /*7ed0*/  HMMA.16816.F32.BF16 R12, R156.reuse, R164, R12 ;  /* 0x000000a49c0c723c */ /* 0x060ff0000004180c */
[C---:B------:R-:W-:Y:S01]  /*7ee0*/  HMMA.16816.F32.BF16 R16, R156.reuse, R166, R16 ;  /* 0x000000a69c10723c */ /* 0x040fe20000041810 */
[----:B------:R-:W-:Y:S07]  /*7ef0*/  LDSM.16.M88.4 R164, [R192+0x1800] ;  /* 0x00180000c0a4783b */ /* 0x000fee0000000200 */
[C---:B---3--:R-:W-:Y:S08]  /*7f00*/  HMMA.16816.F32.BF16 R20, R156.reuse, R168, R20 ;  /* 0x000000a89c14723c */ /* 0x048ff00000041814 */
[C---:B------:R-:W-:Y:S01]  /*7f10*/  HMMA.16816.F32.BF16 R24, R156.reuse, R170, R24 ;  /* 0x000000aa9c18723c */ /* 0x040fe20000041818 */
[----:B------:R-:W-:Y:S07]  /*7f20*/  LDSM.16.M88.4 R168, [R206+0x2000] ;  /* 0x00200000cea8783b */ /* 0x000fee0000000200 */
[C---:B------:R-:W-:Y:S08]  /*7f30*/  HMMA.16816.F32.BF16 R28, R156.reuse, R172, R28 ;  /* 0x000000ac9c1c723c */ /* 0x040ff0000004181c */
[----:B------:R-:W-:Y:S01]  /*7f40*/  HMMA.16816.F32.BF16 R32, R156, R174, R32 ;  /* 0x000000ae9c20723c */ /* 0x000fe20000041820 */
[----:B------:R-:W3:Y:S06]  /*7f50*/  LDSM.16.M88.4 R156, [R192+0x800] ;  /* 0x00080000c09c783b */ /* 0x000eec0000000200 */
[----:B------:R-:W5:Y:S01]  /*7f60*/  LDSM.16.M88.4 R172, [R205+0x8000] ;  /* 0x00800000cdac783b */ /* 0x000f620000000200 */
[C---:B-1----:R-:W-:Y:S08]  /*7f70*/  HMMA.16816.F32.BF16 R4, R176.reuse, R180, R4 ;  /* 0x000000b4b004723c */ /* 0x042ff00000041804 */
[C---:B------:R-:W-:Y:S01]  /*7f80*/  HMMA.16816.F32.BF16 R8, R176.reuse, R182, R8 ;  /* 0x000000b6b008723c */ /* 0x040fe20000041808 */
[----:B------:R-:W-:Y:S07]  /*7f90*/  LDSM.16.M88.4 R180, [R191] ;  /* 0x00000000bfb4783b */ /* 0x000fee0000000200 */
        /* <DEDUP_REMOVED lines=8> */
[----:B------:R-:W1:Y:S06]  /*8020*/  LDSM.16.M88.4 R144, [R205+0x9800] ;  /* 0x00980000cd90783b */ /* 0x000e6c0000000200 */
[----:B------:R-:W1:Y:S01]  /*8030*/  LDSM.16.M88.4 R176, [R204+0x2000] ;  /* 0x00200000ccb0783b */ /* 0x000e620000000200 */
[C---:B------:R-:W-:Y:S08]  /*8040*/  HMMA.16816.F32.BF16 R4, R148.reuse, R152, R4 ;  /* 0x000000989404723c */ /* 0x040ff00000041804 */
[C---:B------:R-:W-:Y:S01]  /*8050*/  HMMA.16816.F32.BF16 R8, R148.reuse, R154, R8 ;  /* 0x0000009a9408723c */ /* 0x040fe20000041808 */
[----:B------:R-:W-:Y:S07]  /*8060*/  LDSM.16.M88.4 R152, [R189] ;  /* 0x00000000bd98783b */ /* 0x000fee0000000200 */
[C---:B---3--:R-:W-:Y:S08]  /*8070*/  HMMA.16816.F32.BF16 R12, R148.reuse, R156, R12 ;  /* 0x0000009c940c723c */ /* 0x048ff0000004180c */
[C---:B------:R-:W-:Y:S01]  /*8080*/  HMMA.16816.F32.BF16 R16, R148.reuse, R158, R16 ;  /* 0x0000009e9410723c */ /* 0x040fe20000041810 */
[----:B------:R-:W-:Y:S07]  /*8090*/  LDSM.16.M88.4 R156, [R188] ;  /* 0x00000000bc9c783b */ /* 0x000fee0000000200 */
[C---:B------:R-:W-:Y:S08]  /*80a0*/  HMMA.16816.F32.BF16 R20, R148.reuse, R160, R20 ;  /* 0x000000a09414723c */ /* 0x040ff00000041814 */
[C---:B------:R-:W-:Y:S01]  /*80b0*/  HMMA.16816.F32.BF16 R24, R148.reuse, R162, R24 ;  /* 0x000000a29418723c */ /* 0x040fe20000041818 */
[----:B------:R-:W-:Y:S07]  /*80c0*/  LDSM.16.M88.4 R160, [R202+0x2000] ;  /* 0x00200000caa0783b */ /* 0x000fee0000000200 */
[C---:B------:R-:W-:Y:S08]  /*80d0*/  HMMA.16816.F32.BF16 R28, R148.reuse, R164, R28 ;  /* 0x000000a4941c723c */ /* 0x040ff0000004181c */
[----:B------:R-:W-:Y:S01]  /*80e0*/  HMMA.16816.F32.BF16 R32, R148, R166, R32 ;  /* 0x000000a69420723c */ /* 0x000fe20000041820 */
[----:B------:R-:W3:Y:S06]  /*80f0*/  LDSM.16.M88.4 R148, [R190] ;  /* 0x00000000be94783b */ /* 0x000eec0000000200 */
[----:B------:R-:W3:Y:S01]  /*8100*/  LDSM.16.M88.4 R164, [R199+0x8000] ;  /* 0x00800000c7a4783b */ /* 0x000ee20000000200 */
[C---:B-----5:R-:W-:Y:S08]  /*8110*/  HMMA.16816.F32.BF16 R4, R168.reuse, R172, R4 ;  /* 0x000000aca804723c */ /* 0x060ff00000041804 */
[C---:B------:R-:W-:Y:S01]  /*8120*/  HMMA.16816.F32.BF16 R8, R168.reuse, R174, R8 ;  /* 0x000000aea808723c */ /* 0x040fe20000041808 */
[----:B------:R-:W-:Y:S07]  /*8130*/  LDSM.16.M88.4 R172, [R192+0x2000] ;  /* 0x00200000c0ac783b */ /* 0x000fee0000000200 */
[C---:B-1----:R-:W-:Y:S08]  /*8140*/  HMMA.16816.F32.BF16 R12, R168.reuse, R136, R12 ;  /* 0x00000088a80c723c */ /* 0x042ff0000004180c */
[C---:B------:R-:W-:Y:S01]  /*8150*/  HMMA.16816.F32.BF16 R16, R168.reuse, R138, R16 ;  /* 0x0000008aa810723c */ /* 0x040fe20000041810 */
[----:B------:R-:W1:Y:S07]  /*8160*/  LDSM.16.M88.4 R136, [R199+0x8800] ;  /* 0x00880000c788783b */ /* 0x000e6e0000000200 */
[C---:B--2---:R-:W-:Y:S08]  /*8170*/  HMMA.16816.F32.BF16 R20, R168.reuse, R140, R20 ;  /* 0x0000008ca814723c */ /* 0x044ff00000041814 */
[C---:B------:R-:W-:Y:S01]  /*8180*/  HMMA.16816.F32.BF16 R24, R168.reuse, R142, R24 ;  /* 0x0000008ea818723c */ /* 0x040fe20000041818 */
[----:B------:R-:W2:Y:S07]  /*8190*/  LDSM.16.M88.4 R140, [R199+0x9000] ;  /* 0x00900000c78c783b */ /* 0x000eae0000000200 */
[C---:B------:R-:W-:Y:S08]  /*81a0*/  HMMA.16816.F32.BF16 R28, R168.reuse, R144, R28 ;  /* 0x00000090a81c723c */ /* 0x040ff0000004181c */
[----:B------:R-:W-:Y:S01]  /*81b0*/  HMMA.16816.F32.BF16 R32, R168, R146, R32 ;  /* 0x00000092a820723c */ /* 0x000fe20000041820 */
[----:B------:R-:W5:Y:S06]  /*81c0*/  LDSM.16.M88.4 R144, [R199+0x9800] ;  /* 0x00980000c790783b */ /* 0x000f6c0000000200 */
[----:B------:R-:W1:Y:S01]  /*81d0*/  LDSM.16.M88.4 R168, [R201+0x2000] ;  /* 0x00200000c9a8783b */ /* 0x000e620000000200 */
[C---:B------:R-:W-:Y:S08]  /*81e0*/  HMMA.16816.F32.BF16 R4, R176.reuse, R180, R4 ;  /* 0x000000b4b004723c */ /* 0x040ff00000041804 */
[C---:B------:R-:W-:Y:S01]  /*81f0*/  HMMA.16816.F32.BF16 R8, R176.reuse, R182, R8 ;  /* 0x000000b6b008723c */ /* 0x040fe20000041808 */
[----:B------:R-:W-:Y:S07]  /*8200*/  LDSM.16.M88.4 R180, [R205+0xa000] ;  /* 0x00a00000cdb4783b */ /* 0x000fee0000000200 */
[C---:B---3--:R-:W-:Y:S08]  /*8210*/  HMMA.16816.F32.BF16 R12, R176.reuse, R148, R12 ;  /* 0x00000094b00c723c */ /* 0x048ff0000004180c */
[C---:B------:R-:W-:Y:S01]  /*8220*/  HMMA.16816.F32.BF16 R16, R176.reuse, R150, R16 ;  /* 0x00000096b010723c */ /* 0x040fe20000041810 */
[----:B------:R-:W3:Y:S07]  /*8230*/  LDSM.16.M88.4 R148, [R192+0x2800] ;  /* 0x00280000c094783b */ /* 0x000eee0000000200 */
[C---:B------:R-:W-:Y:S08]  /*8240*/  HMMA.16816.F32.BF16 R20, R176.reuse, R152, R20 ;  /* 0x00000098b014723c */ /* 0x040ff00000041814 */
[C---:B------:R-:W-:Y:S01]  /*8250*/  HMMA.16816.F32.BF16 R24, R176.reuse, R154, R24 ;  /* 0x0000009ab018723c */ /* 0x040fe20000041818 */
[----:B------:R-:W2:Y:S07]  /*8260*/  LDSM.16.M88.4 R152, [R192+0x3000] ;  /* 0x00300000c098783b */ /* 0x000eae0000000200 */
[C---:B------:R-:W-:Y:S08]  /*8270*/  HMMA.16816.F32.BF16 R28, R176.reuse, R156, R28 ;  /* 0x0000009cb01c723c */ /* 0x040ff0000004181c */
[----:B------:R-:W-:Y:S01]  /*8280*/  HMMA.16816.F32.BF16 R32, R176, R158, R32 ;  /* 0x0000009eb020723c */ /* 0x000fe20000041820 */
[----:B------:R-:W3:Y:S06]  /*8290*/  LDSM.16.M88.4 R156, [R192+0x3800] ;  /* 0x00380000c09c783b */ /* 0x000eec0000000200 */
[----:B------:R-:W3:Y:S01]  /*82a0*/  LDSM.16.M88.4 R176, [R206+0x4000] ;  /* 0x00400000ceb0783b */ /* 0x000ee20000000200 */
[C---:B------:R-:W-:Y:S08]  /*82b0*/  HMMA.16816.F32.BF16 R4, R160.reuse, R164, R4 ;  /* 0x000000a4a004723c */ /* 0x040ff00000041804 */
[C---:B------:R-:W-:Y:S01]  /*82c0*/  HMMA.16816.F32.BF16 R8, R160.reuse, R166, R8 ;  /* 0x000000a6a008723c */ /* 0x040fe20000041808 */
[----:B------:R-:W-:Y:S07]  /*82d0*/  LDSM.16.M88.4 R164, [R187] ;  /* 0x00000000bba4783b */ /* 0x000fee0000000200 */
[C---:B-1----:R-:W-:Y:S08]  /*82e0*/  HMMA.16816.F32.BF16 R12, R160.reuse, R136, R12 ;  /* 0x00000088a00c723c */ /* 0x042ff0000004180c */
[C---:B------:R-:W-:Y:S01]  /*82f0*/  HMMA.16816.F32.BF16 R16, R160.reuse, R138, R16 ;  /* 0x0000008aa010723c */ /* 0x040fe20000041810 */
[----:B------:R-:W1:Y:S07]  /*8300*/  LDSM.16.M88.4 R136, [R205+0xa800] ;  /* 0x00a80000cd88783b */ /* 0x000e6e0000000200 */
[C---:B--2---:R-:W-:Y:S08]  /*8310*/  HMMA.16816.F32.BF16 R20, R160.reuse, R140, R20 ;  /* 0x0000008ca014723c */ /* 0x044ff00000041814 */
[C---:B------:R-:W-:Y:S01]  /*8320*/  HMMA.16816.F32.BF16 R24, R160.reuse, R142, R24 ;  /* 0x0000008ea018723c */ /* 0x040fe20000041818 */
[----:B------:R-:W2:Y:S07]  /*8330*/  LDSM.16.M88.4 R140, [R205+0xb000] ;  /* 0x00b00000cd8c783b */ /* 0x000eae0000000200 */
[C---:B-----5:R-:W-:Y:S08]  /*8340*/  HMMA.16816.F32.BF16 R28, R160.reuse, R144, R28 ;  /* 0x00000090a01c723c */ /* 0x060ff0000004181c */
        /* <DEDUP_REMOVED lines=8> */
[----:B------:R-:W3:Y:S07]  /*83d0*/  LDSM.16.M88.4 R148, [R186] ;  /* 0x00000000ba94783b */ /* 0x000eee0000000200 */
[C---:B------:R-:W-:Y:S08]  /*83e0*/  HMMA.16816.F32.BF16 R20, R168.reuse, R152, R20 ;  /* 0x00000098a814723c */ /* 0x040ff00000041814 */
[C---:B------:R-:W-:Y:S01]  /*83f0*/  HMMA.16816.F32.BF16 R24, R168.reuse, R154, R24 ;  /* 0x0000009aa818723c */ /* 0x040fe20000041818 */
[----:B------:R-:W2:Y:S07]  /*8400*/  LDSM.16.M88.4 R152, [R185] ;  /* 0x00000000b998783b */ /* 0x000eae0000000200 */
[C---:B------:R-:W-:Y:S08]  /*8410*/  HMMA.16816.F32.BF16 R28, R168.reuse, R156, R28 ;  /* 0x0000009ca81c723c */ /* 0x040ff0000004181c */
[----:B------:R-:W-:Y:S01]  /*8420*/  HMMA.16816.F32.BF16 R32, R168, R158, R32 ;  /* 0x0000009ea820723c */ /* 0x000fe20000041820 */
[----:B------:R-:W3:Y:S06]  /*8430*/  LDSM.16.M88.4 R156, [R184] ;  /* 0x00000000b89c783b */ /* 0x000eec0000000200 */
[----:B------:R-:W3:Y:S01]  /*8440*/  LDSM.16.M88.4 R168, [R202+0x4000] ;  /* 0x00400000caa8783b */ /* 0x000ee20000000200 */
        /* <DEDUP_REMOVED lines=14> */
[C---:B------:R-:W-:Y:S08]  /*8530*/  HMMA.16816.F32.BF16 R8, R160.reuse, R166, R8 ;  /* 0x000000a6a008723c */ /* 0x040ff00000041808 */
[C---:B---3--:R-:W-:Y:S08]  /*8540*/  HMMA.16816.F32.BF16 R12, R160.reuse, R148, R12 ;  /* 0x00000094a00c723c */ /* 0x048ff0000004180c */
        /* <DEDUP_REMOVED lines=10> */
[C---:B--2---:R-:W-:Y:S08]  /*85f0*/  HMMA.16816.F32.BF16 R20, R168.reuse, R140, R20 ;  /* 0x0000008ca814723c */ /* 0x044ff00000041814 */
[C---:B------:R-:W-:Y:S01]  /*8600*/  HMMA.16816.F32.BF16 R24, R168.reuse, R142, R24 ;  /* 0x0000008ea818723c */ /* 0x040fe20000041818 */
[----:B------:R-:W2:Y:S07]  /*8610*/  LDSM.16.M88.4 R140, [R192+0x5000] ;  /* 0x00500000c08c783b */ /* 0x000eae0000000200 */
[C---:B-----5:R-:W-:Y:S08]  /*8620*/  HMMA.16816.F32.BF16 R28, R168.reuse, R144, R28 ;  /* 0x00000090a81c723c */ /* 0x060ff0000004181c */
        /* <DEDUP_REMOVED lines=32> */
[----:B------:R-:W-:Y:S02]  /*8830*/  FMUL.FTZ R237, R19, c[0x0][0x2ec] ;  /* 0x0000bb0013ed7a20 */ /* 0x000fe40000410000 */
[----:B------:R-:W-:Y:S03]  /*8840*/  FMUL.FTZ R232, R20, c[0x0][0x2ec] ;  /* 0x0000bb0014e87a20 */ /* 0x000fe60000410000 */
[----:B------:R-:W-:Y:S02]  /*8850*/  FMUL.FTZ R234, R21, c[0x0][0x2ec] ;  /* 0x0000bb0015ea7a20 */ /* 0x000fe40000410000 */
        /* <DEDUP_REMOVED lines=42> */
.L_x_373:
[----:B------:R-:W-:Y:S01]  /*8b00*/  FMNMX.FTZ R11, R248, R135, !PT ;  /* 0x00000087f80b7209 */ /* 0x000fe20007810000 */
[----:B------:R-:W-:Y:S01]  /*8b10*/  LDSM.16.MT88.4 R12, [R200+0xc000] ;  /* 0x00c00000c80c783b */ /* 0x000fe20000004200 */
[----:B-1----:R-:W-:Y:S01]  /*8b20*/  FMNMX.FTZ R2, R247, R0, !PT ;  /* 0x00000000f7027209 */ /* 0x002fe20007810000 */
        /* <DEDUP_REMOVED lines=37> */
[----:B------:R-:W-:Y:S03]  /*8d80*/  FMNMX.FTZ R7, R133, R2, !PT ;  /* 0x0000000285077209 */ /* 0x000fe60007810000 */
[----:B------:R-:W1:Y:S08]  /*8d90*/  SHFL.BFLY PT, R6, R5, 0x2, 0x1f ;  /* 0x0c401f0005067f89 */ /* 0x000e7000000e0000 */
        /* <DEDUP_REMOVED lines=139> */
[--C-:B------:R-:W-:Y:S02]  /*9650*/  FFMA.FTZ R175, R241, c[0x0][0x23c], -R144.reuse ;  /* 0x00008f00f1af7a23 */ /* 0x100fe40000010890 */
[--C-:B------:R-:W-:Y:S02]  /*9660*/  FFMA.FTZ R177, R238, c[0x0][0x23c], -R145.reuse ;  /* 0x00008f00eeb17a23 */ /* 0x100fe40000010891 */
[C---:B---3--:R-:W-:Y:S02]  /*9670*/  HMMA.16816.F32.BF16 R36, R128.reuse, R112, R36 ;  /* 0x000000708024723c */ /* 0x048fe40000041824 */
[----:B------:R-:W2:Y:S02]  /*9680*/  MUFU.EX2 R175, R175 ;  /* 0x000000af00af7308 */ /* 0x000ea40000000800 */
[--C-:B------:R-:W-:Y:S02]  /*9690*/  FFMA.FTZ R176, R236, c[0x0][0x23c], -R145.reuse ;  /* 0x00008f00ecb07a23 */ /* 0x100fe40000010891 */
[--C-:B------:R-:W-:Y:S02]  /*96a0*/  FFMA.FTZ R178, R239, c[0x0][0x23c], -R144.reuse ;  /* 0x00008f00efb27a23 */ /* 0x100fe40000010890 */
[C---:B------:R-:W-:Y:S01]  /*96b0*/  HMMA.16816.F32.BF16 R40, R128.reuse, R114, R40 ;  /* 0x000000728028723c */ /* 0x040fe20000041828 */
[----:B------:R-:W-:Y:S03]  /*96c0*/  LDSM.16.MT88.4 R112, [R200+0xc800] ;  /* 0x00c80000c870783b */ /* 0x000fe60000004200 */
[--C-:B------:R-:W-:Y:S01]  /*96d0*/  FFMA.FTZ R179, R237, c[0x0][0x23c], -R144.reuse ;  /* 0x00008f00edb37a23 */ /* 0x100fe20000010890 */
[----:B------:R-:W-:Y:S01]  /*96e0*/  MUFU.EX2 R177, R177 ;  /* 0x000000b100b17308 */ /* 0x000fe20000000800 */
[C---:B------:R-:W-:Y:S02]  /*96f0*/  FMUL.FTZ R88, R2.reuse, R88 ;  /* 0x0000005802587220 */ /* 0x040fe40000410000 */
[----:B------:R-:W-:Y:S01]  /*9700*/  FMUL.FTZ R89, R2, R89 ;  /* 0x0000005902597220 */ /* 0x000fe20000410000 */
[C---:B----4-:R-:W-:Y:S03]  /*9710*/  HMMA.16816.F32.BF16 R44, R128.reuse, R104, R44 ;  /* 0x00000068802c723c */ /* 0x050fe6000004182c */
[C---:B------:R-:W-:Y:S03]  /*9720*/  FMUL.FTZ R90, R0.reuse, R90 ;  /* 0x0000005a005a7220 */ /* 0x040fe60000410000 */
[----:B------:R-:W3:Y:S01]  /*9730*/  MUFU.EX2 R176, R176 ;  /* 0x000000b000b07308 */ /* 0x000ee20000000800 */
[----:B------:R-:W-:Y:S02]  /*9740*/  FMUL.FTZ R91, R0, R91 ;  /* 0x0000005b005b7220 */ /* 0x000fe40000410000 */
[C---:B------:R-:W-:Y:S01]  /*9750*/  FMUL.FTZ R92, R2.reuse, R92 ;  /* 0x0000005c025c7220 */ /* 0x040fe20000410000 */
[C---:B------:R-:W-:Y:S01]  /*9760*/  HMMA.16816.F32.BF16 R48, R128.reuse, R106, R48 ;  /* 0x0000006a8030723c */ /* 0x040fe20000041830 */
[----:B------:R-:W4:Y:S02]  /*9770*/  LDSM.16.MT88.4 R104, [R200+0x10000] ;  /* 0x01000000c868783b */ /* 0x000f240000004200 */
[----:B------:R-:W-:Y:S02]  /*9780*/  FMUL.FTZ R93, R2, R93 ;  /* 0x0000005d025d7220 */ /* 0x000fe40000410000 */
[C---:B------:R-:W-:Y:S01]  /*9790*/  FMUL.FTZ R94, R0.reuse, R94 ;  /* 0x0000005e005e7220 */ /* 0x040fe20000410000 */
[----:B------:R-:W-:Y:S02]  /*97a0*/  MUFU.EX2 R178, R178 ;  /* 0x000000b200b27308 */ /* 0x000fe40000000800 */
[C---:B------:R-:W-:Y:S04]  /*97b0*/  HMMA.16816.F32.BF16 R52, R128.reuse, R100, R52 ;  /* 0x000000648034723c */ /* 0x040fe80000041834 */
[----:B------:R-:W-:Y:S02]  /*97c0*/  FMUL.FTZ R95, R0, R95 ;  /* 0x0000005f005f7220 */ /* 0x000fe40000410000 */
[C---:B------:R-:W-:Y:S02]  /*97d0*/  FMUL.FTZ R96, R2.reuse, R96 ;  /* 0x0000006002607220 */ /* 0x040fe40000410000 */
[C---:B------:R-:W-:Y:S01]  /*97e0*/  HMMA.16816.F32.BF16 R56, R128.reuse, R102, R56 ;  /* 0x000000668038723c */ /* 0x040fe20000041838 */
[----:B------:R-:W5:Y:S01]  /*97f0*/  LDSM.16.MT88.4 R100, [R198+0x10000] ;  /* 0x01000000c664783b */ /* 0x000f620000004200 */
[----:B------:R-:W1:Y:S02]  /*9800*/  MUFU.EX2 R179, R179 ;  /* 0x000000b300b37308 */ /* 0x000e640000000800 */
[----:B------:R-:W-:Y:S02]  /*9810*/  FMUL.FTZ R97, R2, R97 ;  /* 0x0000006102617220 */ /* 0x000fe40000410000 */
[C---:B------:R-:W-:Y:S02]  /*9820*/  FMUL.FTZ R98, R0.reuse, R98 ;  /* 0x0000006200627220 */ /* 0x040fe40000410000 */
[C---:B------:R-:W-:Y:S04]  /*9830*/  HMMA.16816.F32.BF16 R60, R128.reuse, R108, R60 ;  /* 0x0000006c803c723c */ /* 0x040fe8000004183c */
[----:B------:R-:W-:Y:S02]  /*9840*/  FMUL.FTZ R99, R0, R99 ;  /* 0x0000006300637220 */ /* 0x000fe40000410000 */
[--C-:B------:R-:W-:Y:S02]  /*9850*/  FFMA.FTZ R180, R232, c[0x0][0x23c], -R145.reuse ;  /* 0x00008f00e8b47a23 */ /* 0x100fe40000010891 */
[C---:B------:R-:W-:Y:S01]  /*9860*/  HMMA.16816.F32.BF16 R64, R128.reuse, R110, R64 ;  /* 0x0000006e8040723c */ /* 0x040fe20000041840 */
[----:B------:R-:W1:Y:S03]  /*9870*/  LDSM.16.MT88.4 R108, [R197+0x10000] ;  /* 0x01000000c56c783b */ /* 0x000e660000004200 */
[--C-:B------:R-:W-:Y:S01]  /*9880*/  FFMA.FTZ R181, R234, c[0x0][0x23c], -R145.reuse ;  /* 0x00008f00eab57a23 */ /* 0x100fe20000010891 */
[----:B------:R-:W-:Y:S01]  /*9890*/  MUFU.EX2 R180, R180 ;  /* 0x000000b400b47308 */ /* 0x000fe20000000800 */
[--C-:B------:R-:W-:Y:S02]  /*98a0*/  FFMA.FTZ R182, R235, c[0x0][0x23c], -R144.reuse ;  /* 0x00008f00ebb67a23 */ /* 0x100fe40000010890 */
[--C-:B------:R-:W-:Y:S01]  /*98b0*/  FFMA.FTZ R183, R233, c[0x0][0x23c], -R144.reuse ;  /* 0x00008f00e9b77a23 */ /* 0x100fe20000010890 */
[C---:B----4-:R-:W-:Y:S03]  /*98c0*/  HMMA.16816.F32.BF16 R68, R128.reuse, R104, R68 ;  /* 0x000000688044723c */ /* 0x050fe60000041844 */
[--C-:B------:R-:W-:Y:S02]  /*98d0*/  FFMA.FTZ R230, R230, c[0x0][0x23c], -R145.reuse ;  /* 0x00008f00e6e67a23 */ /* 0x100fe40000010891 */
[--C-:B------:R-:W-:Y:S01]  /*98e0*/  FFMA.FTZ R233, R228, c[0x0][0x23c], -R145.reuse ;  /* 0x00008f00e4e97a23 */ /* 0x100fe20000010891 */
[----:B------:R-:W-:Y:S01]  /*98f0*/  MUFU.EX2 R181, R181 ;  /* 0x000000b500b57308 */ /* 0x000fe20000000800 */
[--C-:B------:R-:W-:Y:S01]  /*9900*/  FFMA.FTZ R228, R231, c[0x0][0x23c], -R144.reuse ;  /* 0x00008f00e7e47a23 */ /* 0x100fe20000010890 */
[C---:B------:R-:W-:Y:S01]  /*9910*/  HMMA.16816.F32.BF16 R72, R128.reuse, R106, R72 ;  /* 0x0000006a8048723c */ /* 0x040fe20000041848 */
[----:B------:R-:W4:Y:S03]  /*9920*/  LDSM.16.MT88.4 R104, [R196+0x10000] ;  /* 0x01000000c468783b */ /* 0x000f260000004200 */
[C---:B------:R-:W-:Y:S02]  /*9930*/  FMUL.FTZ R76, R2.reuse, R76 ;  /* 0x0000004c024c7220 */ /* 0x040fe40000410000 */
[----:B------:R-:W-:Y:S02]  /*9940*/  FMUL.FTZ R77, R2, R77 ;  /* 0x0000004d024d7220 */ /* 0x000fe40000410000 */
[C---:B------:R-:W-:Y:S01]  /*9950*/  FMUL.FTZ R78, R0.reuse, R78 ;  /* 0x0000004e004e7220 */ /* 0x040fe20000410000 */
[----:B------:R-:W-:Y:S03]  /*9960*/  MUFU.EX2 R182, R182 ;  /* 0x000000b600b67308 */ /* 0x000fe60000000800 */
[----:B------:R-:W-:Y:S02]  /*9970*/  FMUL.FTZ R79, R0, R79 ;  /* 0x0000004f004f7220 */ /* 0x000fe40000410000 */
[--C-:B------:R-:W-:Y:S02]  /*9980*/  FFMA.FTZ R229, R229, c[0x0][0x23c], -R144.reuse ;  /* 0x00008f00e5e57a23 */ /* 0x100fe40000010890 */
[--C-:B------:R-:W-:Y:S02]  /*9990*/  FFMA.FTZ R224, R224, c[0x0][0x23c], -R145.reuse ;  /* 0x00008f00e0e07a23 */ /* 0x100fe40000010891 */
[--C-:B------:R-:W-:Y:S01]  /*99a0*/  FFMA.FTZ R231, R226, c[0x0][0x23c], -R145.reuse ;  /* 0x00008f00e2e77a23 */ /* 0x100fe20000010891 */
[C---:B-----5:R-:W-:Y:S01]  /*99b0*/  HMMA.16816.F32.BF16 R76, R128.reuse, R100, R76 ;  /* 0x00000064804c723c */ /* 0x060fe2000004184c */
[----:B------:R-:W-:Y:S02]  /*99c0*/  MUFU.EX2 R183, R183 ;  /* 0x000000b700b77308 */ /* 0x000fe40000000800 */
[C---:B------:R-:W-:Y:S02]  /*99d0*/  FMUL.FTZ R80, R2.reuse, R80 ;  /* 0x0000005002507220 */ /* 0x040fe40000410000 */
[----:B------:R-:W-:Y:S02]  /*99e0*/  FMUL.FTZ R81, R2, R81 ;  /* 0x0000005102517220 */ /* 0x000fe40000410000 */
[C---:B------:R-:W-:Y:S01]  /*99f0*/  FMUL.FTZ R82, R0.reuse, R82 ;  /* 0x0000005200527220 */ /* 0x040fe20000410000 */
[----:B-1----:R-:W-:Y:S01]  /*9a00*/  F2FP.BF16.PACK_AB R100, R173, R172 ;  /* 0x000000acad64723e */ /* 0x002fe200000010ff */
[----:B------:R-:W-:Y:S02]  /*9a10*/  FMUL.FTZ R83, R0, R83 ;  /* 0x0000005300537220 */ /* 0x000fe40000410000 */
[----:B------:R-:W-:Y:S01]  /*9a20*/  MUFU.EX2 R230, R230 ;  /* 0x000000e600e67308 */ /* 0x000fe20000000800 */
[----:B--2---:R-:W-:Y:S01]  /*9a30*/  F2FP.BF16.PACK_AB R101, R175, R174 ;  /* 0x000000aeaf65723e */ /* 0x004fe200000010ff */
[--C-:B------:R-:W-:Y:S02]  /*9a40*/  FFMA.FTZ R226, R227, c[0x0][0x23c], -R144.reuse ;  /* 0x00008f00e3e27a23 */ /* 0x100fe40000010890 */
[--C-:B------:R-:W-:Y:S01]  /*9a50*/  FFMA.FTZ R225, R225, c[0x0][0x23c], -R144.reuse ;  /* 0x00008f00e1e17a23 */ /* 0x100fe20000010890 */
[C---:B------:R-:W-:Y:S03]  /*9a60*/  HMMA.16816.F32.BF16 R80, R128.reuse, R102, R80 ;  /* 0x000000668050723c */ /* 0x040fe60000041850 */
[--C-:B------:R-:W-:Y:S02]  /*9a70*/  FFMA.FTZ R222, R222, c[0x0][0x23c], -R145.reuse ;  /* 0x00008f00dede7a23 */ /* 0x100fe40000010891 */
[----:B------:R-:W-:Y:S01]  /*9a80*/  FFMA.FTZ R145, R220, c[0x0][0x23c], -R145 ;  /* 0x00008f00dc917a23 */ /* 0x000fe20000010891 */
[----:B------:R-:W-:Y:S01]  /*9a90*/  MUFU.EX2 R233, R233 ;  /* 0x000000e900e97308 */ /* 0x000fe20000000800 */
[----:B---3--:R-:W-:Y:S01]  /*9aa0*/  F2FP.BF16.PACK_AB R102, R176, R177 ;  /* 0x000000b1b066723e */ /* 0x008fe200000010ff */
[C---:B------:R-:W-:Y:S04]  /*9ab0*/  HMMA.16816.F32.BF16 R84, R128.reuse, R108, R84 ;  /* 0x0000006c8054723c */ /* 0x040fe80000041854 */
[----:B------:R-:W-:Y:S01]  /*9ac0*/  F2FP.BF16.PACK_AB R103, R179, R178 ;  /* 0x000000b2b367723e */ /* 0x000fe200000010ff */
[--C-:B------:R-:W-:Y:S02]  /*9ad0*/  FFMA.FTZ R134, R134, c[0x0][0x23c], -R144.reuse ;  /* 0x00008f0086867a23 */ /* 0x100fe40000010890 */
[----:B------:R-:W-:Y:S01]  /*9ae0*/  FFMA.FTZ R144, R133, c[0x0][0x23c], -R144 ;  /* 0x00008f0085907a23 */ /* 0x000fe20000010890 */
[C---:B------:R-:W-:Y:S01]  /*9af0*/  HMMA.16816.F32.BF16 R88, R128.reuse, R110, R88 ;  /* 0x0000006e8058723c */ /* 0x040fe20000041858 */
[----:B------:R-:W1:Y:S01]  /*9b00*/  LDSM.16.MT88.4 R108, [R198+0xc800] ;  /* 0x00c80000c66c783b */ /* 0x000e620000004200 */
[----:B------:R-:W-:Y:S02]  /*9b10*/  MUFU.EX2 R227, R145 ;  /* 0x0000009100e37308 */ /* 0x000fe40000000800 */
[----:B------:R-:W-:Y:S02]  /*9b20*/  FFMA.FTZ R171, R2, R223, R171 ;  /* 0x000000df02ab7223 */ /* 0x000fe400000100ab */
[----:B------:R-:W-:Y:S02]  /*9b30*/  FFMA.FTZ R167, R0, R221, R167 ;  /* 0x000000dd00a77223 */ /* 0x000fe400000100a7 */
[C---:B----4-:R-:W-:Y:S04]  /*9b40*/  HMMA.16816.F32.BF16 R92, R128.reuse, R104, R92 ;  /* 0x00000068805c723c */ /* 0x050fe8000004185c */
[----:B------:R2:W-:Y:S01]  /*9b50*/  MUFU.EX2 R133, R144 ;  /* 0x0000009000857308 */ /* 0x0005e20000000800 */
[----:B------:R-:W-:Y:S02]  /*9b60*/  FADD.FTZ R170, R170, R171 ;  /* 0x000000abaaaa7221 */ /* 0x000fe40000010000 */
[----:B------:R-:W-:Y:S01]  /*9b70*/  FADD.FTZ R166, R166, R167 ;  /* 0x000000a7a6a67221 */ /* 0x000fe20000010000 */
[----:B------:R-:W-:Y:S01]  /*9b80*/  HMMA.16816.F32.BF16 R96, R128, R106, R96 ;  /* 0x0000006a8060723c */ /* 0x000fe20000041860 */
[----:B------:R-:W3:Y:S05]  /*9b90*/  LDSM.16.MT88.4 R104, [R196+0xe800] ;  /* 0x00e80000c468783b */ /* 0x000eea0000004200 */
[----:B------:R-:W-:Y:S02]  /*9ba0*/  MUFU.EX2 R228, R228 ;  /* 0x000000e400e47308 */ /* 0x000fe40000000800 */
[C---:B------:R-:W-:Y:S08]  /*9bb0*/  HMMA.16816.F32.BF16 R4, R100.reuse, R112, R4 ;  /* 0x000000706404723c */ /* 0x040ff00000041804 */
[C---:B------:R-:W-:Y:S01]  /*9bc0*/  HMMA.16816.F32.BF16 R8, R100.reuse, R114, R8 ;  /* 0x000000726408723c */ /* 0x040fe20000041808 */
[----:B------:R-:W-:Y:S01]  /*9bd0*/  LDSM.16.MT88.4 R112, [R198+0x10800] ;  /* 0x01080000c670783b */ /* 0x000fe20000004200 */
[----:B------:R-:W-:Y:S06]  /*9be0*/  MUFU.EX2 R229, R229 ;  /* 0x000000e500e57308 */ /* 0x000fec0000000800 */
[C---:B-1----:R-:W-:Y:S01]  /*9bf0*/  HMMA.16816.F32.BF16 R12, R100.reuse, R108, R12 ;  /* 0x0000006c640c723c */ /* 0x042fe2000004180c */
[----:B--2---:R-:W-:Y:S03]  /*9c00*/  LDSM.16.MT88.4 R144, [R200+0xf800] ;  /* 0x00f80000c890783b */ /* 0x004fe60000004200 */
[----:B------:R-:W-:Y:S04]  /*9c10*/  MUFU.EX2 R224, R224 ;  /* 0x000000e000e07308 */ /* 0x000fe80000000800 */
[C---:B------:R-:W-:Y:S01]  /*9c20*/  HMMA.16816.F32.BF16 R16, R100.reuse, R110, R16 ;  /* 0x0000006e6410723c */ /* 0x040fe20000041810 */
[----:B------:R-:W1:Y:S05]  /*9c30*/  LDSM.16.MT88.4 R108, [R200+0x10800] ;  /* 0x01080000c86c783b */ /* 0x000e6a0000004200 */
[----:B------:R-:W2:Y:S02]  /*9c40*/  MUFU.EX2 R231, R231 ;  /* 0x000000e700e77308 */ /* 0x000ea40000000800 */
[C---:B------:R-:W-:Y:S08]  /*9c50*/  HMMA.16816.F32.BF16 R20, R100.reuse, R116, R20 ;  /* 0x000000746414723c */ /* 0x040ff00000041814 */
[----:B------:R-:W-:Y:S01]  /*9c60*/  MUFU.EX2 R226, R226 ;  /* 0x000000e200e27308 */ /* 0x000fe20000000800 */
[C---:B------:R-:W-:Y:S01]  /*9c70*/  HMMA.16816.F32.BF16 R24, R100.reuse, R118, R24 ;  /* 0x000000766418723c */ /* 0x040fe20000041818 */
[----:B------:R-:W-:Y:S07]  /*9c80*/  LDSM.16.MT88.4 R116, [R196+0x10800] ;  /* 0x01080000c474783b */ /* 0x000fee0000004200 */
[C---:B------:R-:W-:Y:S01]  /*9c90*/  HMMA.16816.F32.BF16 R28, R100.reuse, R120, R28 ;  /* 0x00000078641c723c */ /* 0x040fe2000004181c */
[----:B------:R-:W4:Y:S07]  /*9ca0*/  MUFU.EX2 R225, R225 ;  /* 0x000000e100e17308 */ /* 0x000f2e0000000800 */
[C---:B------:R-:W-:Y:S01]  /*9cb0*/  HMMA.16816.F32.BF16 R32, R100.reuse, R122, R32 ;  /* 0x0000007a6420723c */ /* 0x040fe20000041820 */
[----:B------:R-:W-:Y:S02]  /*9cc0*/  LDSM.16.MT88.4 R120, [R198+0xd000] ;  /* 0x00d00000c678783b */ /* 0x000fe40000004200 */
[----:B------:R-:W5:Y:S05]  /*9cd0*/  MUFU.EX2 R222, R222 ;  /* 0x000000de00de7308 */ /* 0x000f6a0000000800 */
[C---:B------:R-:W-:Y:S05]  /*9ce0*/  HMMA.16816.F32.BF16 R36, R100.reuse, R124, R36 ;  /* 0x0000007c6424723c */ /* 0x040fea0000041824 */
[----:B------:R-:W1:Y:S03]  /*9cf0*/  MUFU.EX2 R134, R134 ;  /* 0x0000008600867308 */ /* 0x000e660000000800 */
[C---:B------:R-:W-:Y:S01]  /*9d00*/  HMMA.16816.F32.BF16 R40, R100.reuse, R126, R40 ;  /* 0x0000007e6428723c */ /* 0x040fe20000041828 */
[----:B------:R-:W-:Y:S07]  /*9d10*/  LDSM.16.MT88.4 R124, [R196+0xd000] ;  /* 0x00d00000c47c783b */ /* 0x000fee0000004200 */
[C---:B------:R-:W-:Y:S07]  /*9d20*/  HMMA.16816.F32.BF16 R44, R100.reuse, R136, R44 ;  /* 0x00000088642c723c */ /* 0x040fee000004182c */
[----:B--2---:R-:W-:Y:S01]  /*9d30*/  F2FP.BF16.PACK_AB R136, R231, R224 ;  /* 0x000000e0e788723e */ /* 0x004fe200000010ff */
[C---:B------:R-:W-:Y:S04]  /*9d40*/  HMMA.16816.F32.BF16 R48, R100.reuse, R138, R48 ;  /* 0x0000008a6430723c */ /* 0x040fe80000041830 */
[----:B----4-:R-:W-:Y:S03]  /*9d50*/  F2FP.BF16.PACK_AB R137, R225, R226 ;  /* 0x000000e2e189723e */ /* 0x010fe600000010ff */
[----:B-----5:R-:W-:Y:S01]  /*9d60*/  F2FP.BF16.PACK_AB R138, R227, R222 ;  /* 0x000000dee38a723e */ /* 0x020fe200000010ff */
[C---:B------:R-:W-:Y:S04]  /*9d70*/  HMMA.16816.F32.BF16 R52, R100.reuse, R140, R52 ;  /* 0x0000008c6434723c */ /* 0x040fe80000041834 */
[----:B-1----:R-:W-:Y:S04]  /*9d80*/  F2FP.BF16.PACK_AB R139, R133, R134 ;  /* 0x00000086858b723e */ /* 0x002fe800000010ff */
[C---:B------:R-:W-:Y:S01]  /*9d90*/  HMMA.16816.F32.BF16 R56, R100.reuse, R142, R56 ;  /* 0x0000008e6438723c */ /* 0x040fe20000041838 */
[----:B------:R-:W-:Y:S07]  /*9da0*/  LDSM.16.MT88.4 R140, [R196+0xd800] ;  /* 0x00d80000c48c783b */ /* 0x000fee0000004200 */
        /* <DEDUP_REMOVED lines=9> */
[C---:B-1----:R-:W-:Y:S08]  /*9e40*/  HMMA.16816.F32.BF16 R84, R100.reuse, R104, R84 ;  /* 0x000000686454723c */ /* 0x042ff00000041854 */
[C---:B------:R-:W-:Y:S01]  /*9e50*/  HMMA.16816.F32.BF16 R88, R100.reuse, R106, R88 ;  /* 0x0000006a6458723c */ /* 0x040fe20000041858 */
[----:B------:R-:W1:Y:S07]  /*9e60*/  LDSM.16.MT88.4 R104, [R200+0xf000] ;  /* 0x00f00000c868783b */ /* 0x000e6e0000004200 */
[C---:B------:R-:W-:Y:S08]  /*9e70*/  HMMA.16816.F32.BF16 R92, R100.reuse, R116, R92 ;  /* 0x00000074645c723c */ /* 0x040ff0000004185c */
[----:B------:R-:W-:Y:S01]  /*9e80*/  HMMA.16816.F32.BF16 R96, R100, R118, R96 ;  /* 0x000000766460723c */ /* 0x000fe20000041860 */
[----:B------:R-:W4:Y:S06]  /*9e90*/  LDSM.16.MT88.4 R116, [R198+0xf000] ;  /* 0x00f00000c674783b */ /* 0x000f2c0000004200 */
[----:B------:R-:W-:Y:S02]  /*9ea0*/  F2FP.BF16.PACK_AB R100, R181, R180 ;  /* 0x000000b4b564723e */ /* 0x000fe400000010ff */
[----:B------:R-:W-:Y:S03]  /*9eb0*/  F2FP.BF16.PACK_AB R101, R183, R182 ;  /* 0x000000b6b765723e */ /* 0x000fe600000010ff */
[----:B------:R-:W-:Y:S02]  /*9ec0*/  F2FP.BF16.PACK_AB R102, R233, R230 ;  /* 0x000000e6e966723e */ /* 0x000fe400000010ff */
[----:B------:R-:W-:Y:S07]  /*9ed0*/  F2FP.BF16.PACK_AB R103, R229, R228 ;  /* 0x000000e4e567723e */ /* 0x000fee00000010ff */
[C---:B--2---:R-:W-:Y:S08]  /*9ee0*/  HMMA.16816.F32.BF16 R4, R100.reuse, R108, R4 ;  /* 0x0000006c6404723c */ /* 0x044ff00000041804 */
[C---:B------:R-:W-:Y:S01]  /*9ef0*/  HMMA.16816.F32.BF16 R8, R100.reuse, R110, R8 ;  /* 0x0000006e6408723c */ /* 0x040fe20000041808 */
[----:B------:R-:W2:Y:S07]  /*9f00*/  LDSM.16.MT88.4 R108, [R197+0xf000] ;  /* 0x00f00000c56c783b */ /* 0x000eae0000004200 */
[C---:B------:R-:W-:Y:S08]  /*9f10*/  HMMA.16816.F32.BF16 R12, R100.reuse, R120, R12 ;  /* 0x00000078640c723c */ /* 0x040ff0000004180c */
[C---:B------:R-:W-:Y:S08]  /*9f20*/  HMMA.16816.F32.BF16 R16, R100.reuse, R122, R16 ;  /* 0x0000007a6410723c */ /* 0x040ff00000041810 */
[C---:B---3--:R-:W-:Y:S08]  /*9f30*/  HMMA.16816.F32.BF16 R20, R100.reuse, R112, R20 ;  /* 0x000000706414723c */ /* 0x048ff00000041814 */
[C---:B------:R-:W-:Y:S01]  /*9f40*/  HMMA.16816.F32.BF16 R24, R100.reuse, R114, R24 ;  /* 0x000000726418723c */ /* 0x040fe20000041818 */
[----:B------:R-:W3:Y:S07]  /*9f50*/  LDSM.16.MT88.4 R112, [R196+0xf000] ;  /* 0x00f00000c470783b */ /* 0x000eee0000004200 */
[C---:B------:R-:W-:Y:S08]  /*9f60*/  HMMA.16816.F32.BF16 R28, R100.reuse, R124, R28 ;  /* 0x0000007c641c723c */ /* 0x040ff0000004181c */
[C---:B------:R-:W-:Y:S01]  /*9f70*/  HMMA.16816.F32.BF16 R32, R100.reuse, R126, R32 ;  /* 0x0000007e6420723c */ /* 0x040fe20000041820 */
[----:B------:R-:W-:Y:S07]  /*9f80*/  LDSM.16.MT88.4 R124, [R200+0xd800] ;  /* 0x00d80000c87c783b */ /* 0x000fee0000004200 */
[C---:B-1----:R-:W-:Y:S08]  /*9f90*/  HMMA.16816.F32.BF16 R36, R100.reuse, R104, R36 ;  /* 0x000000686424723c */ /* 0x042ff00000041824 */
[C---:B------:R-:W-:Y:S01]  /*9fa0*/  HMMA.16816.F32.BF16 R40, R100.reuse, R106, R40 ;  /* 0x0000006a6428723c */ /* 0x040fe20000041828 */
[----:B------:R-:W1:Y:S07]  /*9fb0*/  LDSM.16.MT88.4 R104, [R200+0x11000] ;  /* 0x01100000c868783b */ /* 0x000e6e0000004200 */
[C---:B----4-:R-:W-:Y:S08]  /*9fc0*/  HMMA.16816.F32.BF16 R44, R100.reuse, R116, R44 ;  /* 0x00000074642c723c */ /* 0x050ff0000004182c */
        /* <DEDUP_REMOVED lines=10> */
[----:B------:R-:W-:Y:S07]  /*a070*/  LDSM.16.MT88.4 R104, [R197+0xd800] ;  /* 0x00d80000c568783b */ /* 0x000fee0000004200 */
[C---:B----4-:R-:W-:Y:S08]  /*a080*/  HMMA.16816.F32.BF16 R76, R100.reuse, R116, R76 ;  /* 0x00000074644c723c */ /* 0x050ff0000004184c */
[C---:B------:R-:W-:Y:S01]  /*a090*/  HMMA.16816.F32.BF16 R80, R100.reuse, R118, R80 ;  /* 0x000000766450723c */ /* 0x040fe20000041850 */
[----:B------:R-:W1:Y:S07]  /*a0a0*/  LDSM.16.MT88.4 R116, [R198+0xd800] ;  /* 0x00d80000c674783b */ /* 0x000e6e0000004200 */
[C---:B--2---:R-:W-:Y:S08]  /*a0b0*/  HMMA.16816.F32.BF16 R84, R100.reuse, R108, R84 ;  /* 0x0000006c6454723c */ /* 0x044ff00000041854 */
[C---:B------:R-:W-:Y:S08]  /*a0c0*/  HMMA.16816.F32.BF16 R88, R100.reuse, R110, R88 ;  /* 0x0000006e6458723c */ /* 0x040ff00000041858 */
[C---:B---3--:R-:W-:Y:S08]  /*a0d0*/  HMMA.16816.F32.BF16 R92, R100.reuse, R112, R92 ;  /* 0x00000070645c723c */ /* 0x048ff0000004185c */
[----:B------:R-:W-:Y:S08]  /*a0e0*/  HMMA.16816.F32.BF16 R96, R100, R114, R96 ;  /* 0x000000726460723c */ /* 0x000ff00000041860 */
[C---:B------:R-:W-:Y:S01]  /*a0f0*/  HMMA.16816.F32.BF16 R128, R136.reuse, R124, R4 ;  /* 0x0000007c8880723c */ /* 0x040fe20000041804 */
[----:B------:R-:W2:Y:S07]  /*a100*/  LDSM.16.MT88.4 R4, [R198+0x11800] ;  /* 0x01180000c604783b */ /* 0x000eae0000004200 */
[C---:B------:R-:W-:Y:S01]  /*a110*/  HMMA.16816.F32.BF16 R124, R136.reuse, R126, R8 ;  /* 0x0000007e887c723c */ /* 0x040fe20000041808 */
[----:B------:R-:W3:Y:S07]  /*a120*/  LDSM.16.MT88.4 R8, [R197+0x11800] ;  /* 0x01180000c508783b */ /* 0x000eee0000004200 */
[C---:B-1----:R-:W-:Y:S01]  /*a130*/  HMMA.16816.F32.BF16 R120, R136.reuse, R116, R12 ;  /* 0x000000748878723c */ /* 0x042fe2000004180c */
[----:B------:R-:W1:Y:S07]  /*a140*/  LDSM.16.MT88.4 R12, [R196+0x11800] ;  /* 0x01180000c40c783b */ /* 0x000e6e0000004200 */
[C---:B------:R-:W-:Y:S07]  /*a150*/  HMMA.16816.F32.BF16 R116, R136.reuse, R118, R16 ;  /* 0x000000768874723c */ /* 0x040fee0000041810 */
[----:B------:R-:W-:Y:S01]  /*a160*/  FADD.FTZ R17, R165, R166 ;  /* 0x000000a6a5117221 */ /* 0x000fe20000010000 */
[C---:B------:R-:W-:Y:S04]  /*a170*/  HMMA.16816.F32.BF16 R112, R136.reuse, R104, R20 ;  /* 0x000000688870723c */ /* 0x040fe80000041814 */
[----:B------:R-:W-:Y:S04]  /*a180*/  FADD.FTZ R17, R164, R17 ;  /* 0x00000011a4117221 */ /* 0x000fe80000010000 */
        /* <DEDUP_REMOVED lines=24> */
[C---:B------:R-:W-:Y:S08]  /*a310*/  HMMA.16816.F32.BF16 R72, R136.reuse, R162, R72 ;  /* 0x000000a28848723c */ /* 0x040ff00000041848 */
[C---:B--2---:R-:W-:Y:S07]  /*a320*/  HMMA.16816.F32.BF16 R76, R136.reuse, R4, R76 ;  /* 0x00000004884c723c */ /* 0x044fee000004184c */
        /* <DEDUP_REMOVED lines=8> */
[----:B------:R-:W-:Y:S01]  /*a3b0*/  MOV R0, R3 ;  /* 0x0000000300007202 */ /* 0x000fe20000000f00 */
[C---:B-1----:R-:W-:Y:S03]  /*a3c0*/  HMMA.16816.F32.BF16 R92, R136.reuse, R12, R92 ;  /* 0x0000000c885c723c */ /* 0x042fe6000004185c */
        /* <DEDUP_REMOVED lines=11> */
.L_x_371:
[----:B------:R-:W1:Y:S01]  /*a480*/  SHFL.BFLY PT, R2, R223, 0x2, 0x1f ;  /* 0x0c401f00df027f89 */ /* 0x000e6200000e0000 */
[----:B------:R-:W-:Y:S01]  /*a490*/  MOV R4, 0x3f800000 ;  /* 0x3f80000000047802 */ /* 0x000fe20000000f00 */
[----:B------:R-:W2:Y:S01]  /*a4a0*/  S2UR UR6, SR_CTAID.Y ;  /* 0x00000000000679c3 */ /* 0x000ea20000002600 */
[----:B------:R-:W-:Y:S01]  /*a4b0*/  MOV R5, 0x3f800000 ;  /* 0x3f80000000057802 */ /* 0x000fe20000000f00 */
[----:B------:R-:W3:Y:S01]  /*a4c0*/  SHFL.BFLY PT, R0, R221, 0x2, 0x1f ;  /* 0x0c401f00dd007f89 */ /* 0x000ee200000e0000 */
[----:B------:R-:W-:Y:S01]  /*a4d0*/  UISETP.NE.AND UP0, UPT, UR9, -0x1, UPT ;  /* 0xffffffff0900788c */ /* 0x000fe2000bf05270 */
[----:B------:R-:W-:Y:S01]  /*a4e0*/  BSSY B0, `(.L_x_375) ;  /* 0x0000144000007945 */ /* 0x000fe20003800000 */
[----:B------:R-:W-:-:S02]  /*a4f0*/  ULDC.64 UR4, c[0x0][0x1e8] ;  /* 0x00007a0000047ab9 */ /* 0x000fc40000000a00 */
[----:B------:R-:W-:Y:S01]  /*a500*/  ULDC UR8, c[0x0][0x214] ;  /* 0x0000850000087ab9 */ /* 0x000fe20000000800 */
[----:B------:R-:W4:Y:S01]  /*a510*/  S2UR UR11, SR_CTAID.X ;  /* 0x00000000000b79c3 */ /* 0x000f220000002500 */
[----:B------:R-:W-:Y:S02]  /*a520*/  UMOV UR24, URZ ;  /* 0x0000003f00187c82 */ /* 0x000fe40008000000 */
[----:B------:R-:W-:-:S03]  /*a530*/  UMOV UR25, URZ ;  /* 0x0000003f00197c82 */ /* 0x000fc60008000000 */
[----:B------:R-:W-:Y:S02]  /*a540*/  @UP0 UIMAD.WIDE.U32 UR18, UR9, UR4, URZ ;  /* 0x00000004091202a5 */ /* 0x000fe4000f8e003f */
[----:B------:R-:W5:Y:S02]  /*a550*/  S2UR UR12, SR_CTAID.Z ;  /* 0x00000000000c79c3 */ /* 0x000f640000002700 */
[----:B------:R-:W-:-:S03]  /*a560*/  @UP0 UIMAD UR7, UR9, UR5, UR19 ;  /* 0x00000005090702a4 */ /* 0x000fc6000f8e0213 */
[----:B------:R-:W-:Y:S01]  /*a570*/  ULDC.64 UR4, c[0x0][0x1e0] ;  /* 0x0000780000047ab9 */ /* 0x000fe20000000a00 */
[----:B-1----:R-:W-:Y:S01]  /*a580*/  FADD.FTZ R9, R2, R223 ;  /* 0x000000df02097221 */ /* 0x002fe20000010000 */
[----:B--2---:R-:W-:Y:S01]  /*a590*/  @!UP0 USHF.R.S32.HI UR13, URZ, 0x1f, UR6 ;  /* 0x0000001f3f0d8899 */ /* 0x004fe20008011406 */
[----:B---3--:R-:W-:-:S03]  /*a5a0*/  FADD.FTZ R7, R0, R221 ;  /* 0x000000dd00077221 */ /* 0x008fc60000010000 */
[----:B------:R-:W1:Y:S01]  /*a5b0*/  SHFL.BFLY PT, R2, R9, 0x1, 0x1f ;  /* 0x0c201f0009027f89 */ /* 0x000e6200000e0000 */
[----:B------:R-:W-:Y:S02]  /*a5c0*/  @!UP0 UIMAD UR13, UR13, UR4, URZ ;  /* 0x000000040d0d82a4 */ /* 0x000fe4000f8e023f */
[----:B------:R-:W-:Y:S01]  /*a5d0*/  @!UP0 UIMAD.WIDE.U32 UR22, UR6, UR4, URZ ;  /* 0x00000004061682a5 */ /* 0x000fe2000f8e003f */
[----:B------:R-:W2:Y:S01]  /*a5e0*/  SHFL.BFLY PT, R0, R7, 0x1, 0x1f ;  /* 0x0c201f0007007f89 */ /* 0x000ea200000e0000 */
[----:B------:R-:W-:Y:S02]  /*a5f0*/  @!UP0 UIMAD UR13, UR6, UR5, UR13 ;  /* 0x00000005060d82a4 */ /* 0x000fe4000f8e020d */
[----:B------:R-:W-:Y:S02]  /*a600*/  ULDC.U8 UR4, c[0x0][0x329] ;  /* 0x0000ca4000047ab9 */ /* 0x000fe40000000000 */
[----:B------:R-:W-:Y:S02]  /*a610*/  UISETP.NE.AND UP1, UPT, UR4, URZ, UPT ;  /* 0x0000003f0400728c */ /* 0x000fe4000bf25270 */
[----:B------:R-:W-:-:S02]  /*a620*/  ULDC.U8 UR5, c[0x0][0x328] ;  /* 0x0000ca0000057ab9 */ /* 0x000fc40000000000 */
[----:B------:R-:W-:Y:S02]  /*a630*/  UISETP.NE.AND UP2, UPT, UR5, URZ, UPT ;  /* 0x0000003f0500728c */ /* 0x000fe4000bf45270 */
[----:B------:R-:W-:Y:S02]  /*a640*/  @!UP0 UIADD3 UR7, UR23, UR13, URZ ;  /* 0x0000000d17078290 */ /* 0x000fe4000fffe03f */
[----:B------:R-:W-:Y:S02]  /*a650*/  UISETP.NE.OR UP3, UPT, UR4, URZ, !UP2 ;  /* 0x0000003f0400728c */ /* 0x000fe4000d765670 */
[----:B------:R-:W-:Y:S02]  /*a660*/  ULDC UR5, c[0x0][0x234] ;  /* 0x00008d0000057ab9 */ /* 0x000fe40000000800 */
[----:B------:R-:W-:Y:S02]  /*a670*/  @UP1 ULDC UR14, c[0x0][0x210] ;  /* 0x00008400000e1ab9 */ /* 0x000fe40000000800 */
[----:B------:R-:W-:Y:S01]  /*a680*/  @UP1 UIMAD UR14, UR14, UR8, URZ ;  /* 0x000000080e0e12a4 */ /* 0x000fe2000f8e023f */
[----:B-1----:R-:W-:Y:S01]  /*a690*/  FADD.FTZ R2, R9, R2 ;  /* 0x0000000209027221 */ /* 0x002fe20000010000 */
[----:B------:R-:W-:-:S02]  /*a6a0*/  @!UP1 USEL UR14, UR8, UR5, !UP2 ;  /* 0x00000005080e9287 */ /* 0x000fc4000d000000 */
[----:B------:R-:W-:Y:S01]  /*a6b0*/  ULDC UR4, c[0x0][0x1c0] ;  /* 0x0000700000047ab9 */ /* 0x000fe20000000800 */
[----:B--2---:R-:W-:Y:S01]  /*a6c0*/  FADD.FTZ R0, R7, R0 ;  /* 0x0000000007007221 */ /* 0x004fe20000010000 */
[----:B------:R-:W-:Y:S01]  /*a6d0*/  FSETP.NE.FTZ.AND P4, PT, R2, RZ, PT ;  /* 0x000000ff0200720b */ /* 0x000fe20003f95000 */
[----:B------:R-:W-:Y:S02]  /*a6e0*/  @UP1 UMOV UR19, 0x1 ;  /* 0x0000000100131882 */ /* 0x000fe40000000000 */
[----:B------:R-:W-:Y:S01]  /*a6f0*/  @!UP1 UIMAD UR19, UR14, UR4, URZ ;  /* 0x000000040e1392a4 */ /* 0x000fe2000f8e023f */
[----:B------:R-:W-:Y:S01]  /*a700*/  FSETP.NE.FTZ.AND P3, PT, R0, RZ, PT ;  /* 0x000000ff0000720b */ /* 0x000fe20003f75000 */
[----:B------:R-:W-:Y:S02]  /*a710*/  @!UP3 UIMAD UR21, UR6, UR8, URZ ;  /* 0x000000080615b2a4 */ /* 0x000fe4000f8e023f */
[----:B------:R-:W-:Y:S02]  /*a720*/  @UP1 ULDC UR20, c[0x0][0x210] ;  /* 0x0000840000141ab9 */ /* 0x000fe40000000800 */
[----:B------:R-:W-:-:S02]  /*a730*/  UIMAD UR5, UR6, UR19, URZ ;  /* 0x00000013060572a4 */ /* 0x000fc4000f8e023f */
[----:B------:R-:W-:Y:S02]  /*a740*/  @!UP1 UMOV UR20, 0x1 ;  /* 0x0000000100149882 */ /* 0x000fe40000000000 */
[----:B------:R-:W1:Y:S01]  /*a750*/  @P4 MUFU.RCP R4, R2 ;  /* 0x0000000200044308 */ /* 0x000e620000001000 */
[----:B------:R-:W-:Y:S02]  /*a760*/  @!UP3 USEL UR21, UR21, UR9, !UP0 ;  /* 0x000000091515b287 */ /* 0x000fe4000c000000 */
[----:B----4-:R-:W-:Y:S02]  /*a770*/  UIMAD UR4, UR11, UR20, URZ ;  /* 0x000000140b0472a4 */ /* 0x010fe4000f8e023f */
[----:B------:R-:W-:Y:S02]  /*a780*/  USEL UR5, UR5, URZ, UP3 ;  /* 0x0000003f05057287 */ /* 0x000fe40009800000 */
[----:B------:R-:W-:Y:S01]  /*a790*/  USHF.L.U32 UR4, UR4, 0x6, URZ ;  /* 0x0000000604047899 */ /* 0x000fe2000800063f */
[----:B------:R-:W2:Y:S01]  /*a7a0*/  @P3 MUFU.RCP R5, R0 ;  /* 0x0000000000053308 */ /* 0x000ea20000001000 */
[----:B-----5:R-:W-:-:S02]  /*a7b0*/  UIMAD UR14, UR12, UR14, UR5 ;  /* 0x0000000e0c0e72a4 */ /* 0x020fc4000f8e0205 */
[----:B------:R-:W-:Y:S02]  /*a7c0*/  @!UP3 UMOV UR24, UR21 ;  /* 0x000000150018bc82 */ /* 0x000fe40008000000 */
[----:B------:R-:W-:Y:S02]  /*a7d0*/  USHF.R.S32.HI UR5, URZ, 0x1f, UR4 ;  /* 0x0000001f3f057899 */ /* 0x000fe40008011404 */
[----:B------:R-:W-:Y:S01]  /*a7e0*/  @!UP3 USHF.R.S32.HI UR25, URZ, 0x1f, UR21 ;  /* 0x0000001f3f19b899 */ /* 0x000fe20008011415 */
[C---:B-1----:R-:W-:Y:S01]  /*a7f0*/  FMUL.FTZ R128, R4.reuse, R128 ;  /* 0x0000008004807220 */ /* 0x042fe20000410000 */
[----:B------:R-:W-:Y:S01]  /*a800*/  @P4 MUFU.LG2 R2, R2 ;  /* 0x0000000200024308 */ /* 0x000fe20000000c00 */
[C---:B------:R-:W-:Y:S01]  /*a810*/  FMUL.FTZ R129, R4.reuse, R129 ;  /* 0x0000008104817220 */ /* 0x040fe20000410000 */
[----:B------:R-:W-:Y:S01]  /*a820*/  USHF.R.S32.HI UR6, URZ, 0x1f, UR14 ;  /* 0x0000001f3f067899 */ /* 0x000fe2000801140e */
[C---:B------:R-:W-:Y:S01]  /*a830*/  FMUL.FTZ R124, R4.reuse, R124 ;  /* 0x0000007c047c7220 */ /* 0x040fe20000410000 */
[----:B------:R-:W-:Y:S01]  /*a840*/  UIADD3 UR4, UP2, UP1, UR4, UR24, UR14 ;  /* 0x0000001804047290 */ /* 0x000fe2000f95e00e */
[C---:B------:R-:W-:Y:S01]  /*a850*/  FMUL.FTZ R125, R4.reuse, R125 ;  /* 0x0000007d047d7220 */ /* 0x040fe20000410000 */
[----:B------:R-:W-:Y:S01]  /*a860*/  F2FP.BF16.PACK_AB R128, R129, R128 ;  /* 0x000000808180723e */ /* 0x000fe200000010ff */
[C---:B------:R-:W-:Y:S01]  /*a870*/  FMUL.FTZ R120, R4.reuse, R120 ;  /* 0x0000007804787220 */ /* 0x040fe20000410000 */
[----:B------:R-:W1:Y:S01]  /*a880*/  @P3 MUFU.LG2 R0, R0 ;  /* 0x0000000000003308 */ /* 0x000e620000000c00 */
[C---:B------:R-:W-:Y:S01]  /*a890*/  FMUL.FTZ R121, R4.reuse, R121 ;  /* 0x0000007904797220 */ /* 0x040fe20000410000 */
[----:B------:R-:W-:Y:S01]  /*a8a0*/  F2FP.BF16.PACK_AB R124, R125, R124 ;  /* 0x0000007c7d7c723e */ /* 0x000fe200000010ff */
[C---:B------:R-:W-:Y:S01]  /*a8b0*/  FMUL.FTZ R116, R4.reuse, R116 ;  /* 0x0000007404747220 */ /* 0x040fe20000410000 */
[----:B------:R-:W-:Y:S01]  /*a8c0*/  UIADD3.X UR5, UR5, UR25, UR6, UP2, UP1 ;  /* 0x0000001905057290 */ /* 0x000fe200097e2406 */
[C---:B------:R-:W-:Y:S01]  /*a8d0*/  FMUL.FTZ R117, R4.reuse, R117 ;  /* 0x0000007504757220 */ /* 0x040fe20000410000 */
[----:B------:R-:W-:Y:S01]  /*a8e0*/  F2FP.BF16.PACK_AB R120, R121, R120 ;  /* 0x000000787978723e */ /* 0x000fe200000010ff */
[C---:B------:R-:W-:Y:S01]  /*a8f0*/  FMUL.FTZ R112, R4.reuse, R112 ;  /* 0x0000007004707220 */ /* 0x040fe20000410000 */
[----:B------:R-:W-:Y:S01]  /*a900*/  @!UP0 UMOV UR18, UR22 ;  /* 0x0000001600128c82 */ /* 0x000fe20008000000 */
        /* <DEDUP_REMOVED lines=57> */
[----:B------:R-:W-:Y:S01]  /*aca0*/  FMUL.FTZ R97, R4, R97 ;  /* 0x0000006104617220 */ /* 0x000fe20000410000 */
[----:B------:R-:W-:Y:S01]  /*acb0*/  F2FP.BF16.PACK_AB R92, R93, R92 ;  /* 0x0000005c5d5c723e */ /* 0x000fe200000010ff */
[----:B------:R-:W3:Y:S01]  /*acc0*/  S2R R4, SR_TID.X ;  /* 0x0000000000047919 */ /* 0x000ee20000002100 */
[C---:B--2---:R-:W-:Y:S02]  /*acd0*/  FMUL.FTZ R131, R5.reuse, R131 ;  /* 0x0000008305837220 */ /* 0x044fe40000410000 */
        /* <DEDUP_REMOVED lines=15> */
[C---:B------:R-:W-:Y:S01]  /*add0*/  FMUL.FTZ R110, R5.reuse, R110 ;  /* 0x0000006e056e7220 */ /* 0x040fe20000410000 */
[----:B---3--:R-:W-:Y:S01]  /*ade0*/  SHF.R.S32.HI R7, RZ, 0x1f, R4 ;  /* 0x0000001fff077819 */ /* 0x008fe20000011404 */
        /* <DEDUP_REMOVED lines=36> */
[C---:B------:R-:W-:Y:S01]  /*b030*/  FMUL.FTZ R67, R5.reuse, R67 ;  /* 0x0000004305437220 */ /* 0x040fe20000410000 */
[----:B------:R-:W-:Y:S01]  /*b040*/  MOV R8, 0x20 ;  /* 0x0000002000087802 */ /* 0x000fe20000000f00 */
[C---:B------:R-:W-:Y:S01]  /*b050*/  FMUL.FTZ R66, R5.reuse, R66 ;  /* 0x0000004205427220 */ /* 0x040fe20000410000 */
[----:B------:R-:W-:Y:S01]  /*b060*/  MOV R10, 0x40 ;  /* 0x00000040000a7802 */ /* 0x000fe20000000f00 */
[C---:B------:R-:W-:Y:S01]  /*b070*/  FMUL.FTZ R71, R5.reuse, R71 ;  /* 0x0000004705477220 */ /* 0x040fe20000410000 */
[----:B------:R-:W-:Y:S01]  /*b080*/  SEL R8, R8, 0xffffffe0, !P1 ;  /* 0xffffffe008087807 */ /* 0x000fe20004800000 */
[C---:B------:R-:W-:Y:S01]  /*b090*/  FMUL.FTZ R70, R5.reuse, R70 ;  /* 0x0000004605467220 */ /* 0x040fe20000410000 */
[----:B------:R-:W-:Y:S01]  /*b0a0*/  SEL R10, R10, 0xffffffc0, !P2 ;  /* 0xffffffc00a0a7807 */ /* 0x000fe20005000000 */
        /* <DEDUP_REMOVED lines=27> */
[----:B------:R-:W-:Y:S01]  /*b260*/  LOP3.LUT R5, R6, 0x3ffffffc, RZ, 0xc0, !PT ;  /* 0x3ffffffc06057812 */ /* 0x000fe200078ec0ff */
[----:B-1----:R-:W-:Y:S01]  /*b270*/  @P3 FMUL.FTZ R0, R0, 0.69314718246459960938 ;  /* 0x3f31721800003820 */ /* 0x002fe20000410000 */
[----:B------:R-:W-:-:S02]  /*b280*/  SHF.R.S32.HI R6, RZ, 0x5, R7 ;  /* 0x00000005ff067819 */ /* 0x000fc40000011407 */
[----:B------:R-:W-:Y:S02]  /*b290*/  IADD3 R5, -R5, R4, RZ ;  /* 0x0000000405057210 */ /* 0x000fe40007ffe1ff */
[----:B------:R-:W-:Y:S02]  /*b2a0*/  F2FP.BF16.PACK_AB R94, R95, R94 ;  /* 0x0000005e5f5e723e */ /* 0x000fe400000010ff */
[----:B------:R-:W-:Y:S02]  /*b2b0*/  LEA R5, R6, R5, 0x9 ;  /* 0x0000000506057211 */ /* 0x000fe400078e48ff */
[----:B------:R-:W-:Y:S02]  /*b2c0*/  F2FP.BF16.PACK_AB R98, R99, R98 ;  /* 0x000000626362723e */ /* 0x000fe400000010ff */
[----:B------:R-:W-:Y:S02]  /*b2d0*/  LEA R5, R5, R12, 0x1 ;  /* 0x0000000c05057211 */ /* 0x000fe400078e08ff */
[----:B------:R-:W-:-:S02]  /*b2e0*/  LOP3.LUT R7, R7, 0xffffffe0, RZ, 0xc0, !PT ;  /* 0xffffffe007077812 */ /* 0x000fc400078ec0ff */
[----:B------:R-:W-:Y:S02]  /*b2f0*/  SHF.L.U32 R5, R5, 0x1, RZ ;  /* 0x0000000105057819 */ /* 0x000fe400000006ff */
[----:B------:R-:W-:Y:S02]  /*b300*/  IADD3 R7, R4, -R7, RZ ;  /* 0x8000000704077210 */ /* 0x000fe40007ffe0ff */
[C---:B------:R-:W-:Y:S01]  /*b310*/  IADD3 R9, R5.reuse, -0x10, RZ ;  /* 0xfffffff005097810 */ /* 0x040fe20007ffe0ff */
[----:B------:R-:W-:Y:S01]  /*b320*/  STS [R5], R128 ;  /* 0x0000008005007388 */ /* 0x000fe20000000800 */
[C---:B------:R-:W-:Y:S02]  /*b330*/  @P0 IADD3 R9, R5.reuse, 0x10, RZ ;  /* 0x0000001005090810 */ /* 0x040fe40007ffe0ff */
[----:B------:R-:W-:Y:S01]  /*b340*/  IADD3 R11, R5, R8, RZ ;  /* 0x00000008050b7210 */ /* 0x000fe20007ffe0ff */
[----:B------:R-:W-:Y:S01]  /*b350*/  STS [R5+0x400], R130 ;  /* 0x0004008205007388 */ /* 0x000fe20000000800 */
[----:B------:R-:W-:-:S02]  /*b360*/  IADD3 R13, R8, R9, RZ ;  /* 0x00000009080d7210 */ /* 0x000fc40007ffe0ff */
[-C--:B------:R-:W-:Y:S01]  /*b370*/  IADD3 R15, R5, R10.reuse, RZ ;  /* 0x0000000a050f7210 */ /* 0x080fe20007ffe0ff */
[----:B------:R-:W-:Y:S01]  /*b380*/  STS [R9], R124 ;  /* 0x0000007c09007388 */ /* 0x000fe20000000800 */
[----:B------:R-:W-:Y:S02]  /*b390*/  IADD3 R17, R10, R9, RZ ;  /* 0x000000090a117210 */ /* 0x000fe40007ffe0ff */
[-C--:B------:R-:W-:Y:S01]  /*b3a0*/  IADD3 R19, R11, R10.reuse, RZ ;  /* 0x0000000a0b137210 */ /* 0x080fe20007ffe0ff */
[----:B------:R-:W-:Y:S01]  /*b3b0*/  STS [R9+0x400], R126 ;  /* 0x0004007e09007388 */ /* 0x000fe20000000800 */
[----:B------:R-:W-:Y:S02]  /*b3c0*/  IADD3 R21, R13, R10, RZ ;  /* 0x0000000a0d157210 */ /* 0x000fe40007ffe0ff */
[----:B------:R-:W-:Y:S01]  /*b3d0*/  LOP3.LUT P0, RZ, R7, 0x3, RZ, 0xc0, !PT ;  /* 0x0000000307ff7812 */ /* 0x000fe2000780c0ff */
[----:B------:R-:W-:Y:S01]  /*b3e0*/  STS [R11], R120 ;  /* 0x000000780b007388 */ /* 0x000fe20000000800 */
[----:B------:R-:W-:Y:S01]  /*b3f0*/  @P4 FMUL.FTZ R7, R2, 0.69314718246459960938 ;  /* 0x3f31721802074820 */ /* 0x000fe20000410000 */
[----:B------:R-:W-:-:S02]  /*b400*/  MOV R4, 0x7f800000 ;  /* 0x7f80000000047802 */ /* 0x000fc40000000f00 */
[----:B------:R-:W-:Y:S01]  /*b410*/  STS [R11+0x400], R122 ;  /* 0x0004007a0b007388 */ /* 0x000fe20000000800 */
[----:B------:R-:W-:-:S03]  /*b420*/  @P4 FFMA.FTZ R4, R132, c[0x0][0x238], R7 ;  /* 0x00008e0084044a23 */ /* 0x000fc60000010007 */
[----:B------:R-:W-:Y:S04]  /*b430*/  STS [R13], R116 ;  /* 0x000000740d007388 */ /* 0x000fe80000000800 */
[----:B------:R-:W-:Y:S04]  /*b440*/  STS [R13+0x400], R118 ;  /* 0x000400760d007388 */ /* 0x000fe80000000800 */
        /* <DEDUP_REMOVED lines=32> */
[----:B-1----:R-:W-:-:S03]  /*b650*/  SHF.R.S32.HI R5, RZ, 0x1f, R6 ;  /* 0x0000001fff057819 */ /* 0x002fc60000011406 */
[----:B------:R2:W-:Y:S01]  /*b660*/  STS [R15+0x4000], R84 ;  /* 0x004000540f007388 */ /* 0x0005e20000000800 */
[----:B------:R-:W-:-:S03]  /*b670*/  LEA.HI R5, R5, R6, RZ, 0x2 ;  /* 0x0000000605057211 */ /* 0x000fc600078f10ff */
[----:B------:R2:W-:Y:S01]  /*b680*/  STS [R15+0x4400], R86 ;  /* 0x004400560f007388 */ /* 0x0005e20000000800 */
[----:B------:R-:W-:-:S03]  /*b690*/  LOP3.LUT R5, R5, 0xffffffc, RZ, 0xc0, !PT ;  /* 0x0ffffffc05057812 */ /* 0x000fc600078ec0ff */
[----:B------:R2:W-:Y:S01]  /*b6a0*/  STS [R17+0x4000], R88 ;  /* 0x0040005811007388 */ /* 0x0005e20000000800 */
[----:B------:R-:W-:Y:S02]  /*b6b0*/  IADD3 R6, R6, -R5, RZ ;  /* 0x8000000506067210 */ /* 0x000fe40007ffe0ff */
[----:B------:R-:W-:Y:S01]  /*b6c0*/  MOV R5, 0x7f800000 ;  /* 0x7f80000000057802 */ /* 0x000fe20000000f00 */
[----:B------:R2:W-:Y:S01]  /*b6d0*/  STS [R17+0x4400], R90 ;  /* 0x0044005a11007388 */ /* 0x0005e20000000800 */
[----:B------:R-:W-:Y:S01]  /*b6e0*/  @P3 FFMA.FTZ R5, R3, c[0x0][0x238], R0 ;  /* 0x00008e0003053a23 */ /* 0x000fe20000010000 */
[----:B------:R-:W-:Y:S02]  /*b6f0*/  LEA R6, R6, R209, 0x4 ;  /* 0x000000d106067211 */ /* 0x000fe400078e20ff */
[----:B------:R2:W-:Y:S04]  /*b700*/  STS [R19+0x4000], R92 ;  /* 0x0040005c13007388 */ /* 0x0005e80000000800 */
[----:B------:R2:W-:Y:S04]  /*b710*/  STS [R19+0x4400], R94 ;  /* 0x0044005e13007388 */ /* 0x0005e80000000800 */
[----:B------:R2:W-:Y:S04]  /*b720*/  STS [R21+0x4000], R96 ;  /* 0x0040006015007388 */ /* 0x0005e80000000800 */
[----:B------:R2:W-:Y:S04]  /*b730*/  STS [R21+0x4400], R98 ;  /* 0x0044006215007388 */ /* 0x0005e80000000800 */
[----:B------:R-:W-:Y:S06]  /*b740*/  BAR.SYNC.DEFER_BLOCKING 0x0 ;  /* 0x0000000000007b1d */ /* 0x000fec0000010000 */
[----:B------:R2:W1:Y:S04]  /*b750*/  LDS.128 R48, [R208] ;  /* 0x00000000d0307984 */ /* 0x0004680000000c00 */
        /* <DEDUP_REMOVED lines=12> */
[----:B---3--:R-:W-:Y:S01]  /*b820*/  UIMAD UR6, UR11, -0x40, UR15 ;  /* 0xffffffc00b0678a4 */ /* 0x008fe2000f8e020f */
        /* <DEDUP_REMOVED lines=15> */
.L_x_376:
[----:B---3--:R-:W-:Y:S05]  /*b920*/  BSYNC B0 ;  /* 0x0000000000007941 */ /* 0x008fea0003800000 */
.L_x_375:
[----:B------:R-:W3:Y:S01]  /*b930*/  S2R R3, SR_TID.X ;  /* 0x0000000000037919 */ /* 0x000ee20000002100 */
[----:B------:R-:W-:Y:S01]  /*b940*/  IADD3 R4, P0, R216, UR18, RZ ;  /* 0x00000012d8047c10 */ /* 0x000fe2000ff1e0ff */
[----:B------:R-:W-:Y:S01]  /*b950*/  USHF.R.S32.HI UR6, URZ, 0x1f, UR12 ;  /* 0x0000001f3f067899 */ /* 0x000fe2000801140c */
[----:B------:R-:W-:Y:S01]  /*b960*/  BSSY B0, `(.L_x_377) ;  /* 0x0000017000007945 */ /* 0x000fe20003800000 */
[----:B------:R-:W5:Y:S01]  /*b970*/  S2R R0, SR_CTAID.Z ;  /* 0x0000000000007919 */ /* 0x000f620000002700 */
[----:B------:R-:W-:Y:S01]  /*b980*/  IADD3.X R5, R217, UR7, RZ, P0, !PT ;  /* 0x00000007d9057c10 */ /* 0x000fe200087fe4ff */
[----:B------:R-:W-:-:S02]  /*b990*/  ULDC.64 UR4, c[0x0][0x1f0] ;  /* 0x00007c0000047ab9 */ /* 0x000fc40000000a00 */
[----:B------:R-:W-:-:S04]  /*b9a0*/  UIMAD UR4, UR6, UR4, URZ ;  /* 0x00000004060472a4 */ /* 0x000fc8000f8e023f */
[----:B------:R-:W-:Y:S01]  /*b9b0*/  UIMAD UR4, UR12, UR5, UR4 ;  /* 0x000000050c0472a4 */ /* 0x000fe2000f8e0204 */
[----:B---3--:R-:W-:-:S04]  /*b9c0*/  SHF.R.S32.HI R2, RZ, 0x1f, R3 ;  /* 0x0000001fff027819 */ /* 0x008fc80000011403 */
[----:B------:R-:W-:Y:S01]  /*b9d0*/  LEA.HI R2, R2, R3, RZ, 0x3 ;  /* 0x0000000302027211 */ /* 0x000fe200078f18ff */
[----:B-----5:R-:W-:-:S03]  /*b9e0*/  IMAD.WIDE.U32 R4, R0, c[0x0][0x1f0], R4 ;  /* 0x00007c0000047a25 */ /* 0x020fc600078e0004 */
        /* <DEDUP_REMOVED lines=11> */
[----:B-1----:R1:W-:Y:S04]  /*baa0*/  STG.E.128 [R58.64], R48 ;  /* 0x000000303a007986 */ /* 0x0023e8000c101d10 */
[----:B------:R1:W-:Y:S04]  /*bab0*/  STG.E.128 [R58.64+0x80], R32 ;  /* 0x000080203a007986 */ /* 0x0003e8000c101d10 */
[----:B------:R1:W-:Y:S02]  /*bac0*/  STG.E.128 [R58.64+0x100], R16 ;  /* 0x000100103a007986 */ /* 0x0003e4000c101d10 */
.L_x_378:
[----:B------:R-:W-:Y:S05]  /*bad0*/  BSYNC B0 ;  /* 0x0000000000007941 */ /* 0x000fea0003800000 */
.L_x_377:
[----:B------:R-:W-:Y:S01]  /*bae0*/  IADD3 R0, R2, 0x10, RZ ;  /* 0x0000001002007810 */ /* 0x000fe20007ffe0ff */
[----:B------:R-:W-:Y:S03]  /*baf0*/  BSSY B0, `(.L_x_379) ;  /* 0x0000010000007945 */ /* 0x000fe60003800000 */
[----:B------:R-:W-:-:S13]  /*bb00*/  ISETP.GE.AND P0, PT, R0, UR10, PT ;  /* 0x0000000a00007c0c */ /* 0x000fda000bf06270 */
[----:B------:R-:W-:Y:S05]  /*bb10*/  @P0 BRA `(.L_x_380) ;  /* 0x000000d000000947 */ /* 0x000fea0003800000 */
[----:B------:R-:W-:Y:S01]  /*bb20*/  IADD3 R3, P0, R218, 0x10, RZ ;  /* 0x00000010da037810 */ /* 0x000fe20007f1e0ff */
[----:B-1----:R-:W-:Y:S01]  /*bb30*/  IMAD.MOV.U32 R16, RZ, RZ, R4 ;  /* 0x000000ffff107224 */ /* 0x002fe200078e0004 */
[----:B--2---:R-:W-:-:S03]  /*bb40*/  MOV R17, R7 ;  /* 0x0000000700117202 */ /* 0x004fc60000000f00 */
[----:B------:R-:W-:Y:S02]  /*bb50*/  IMAD.X R0, RZ, RZ, R219, P0 ;  /* 0x000000ffff007224 */ /* 0x000fe400000e06db */
[----:B------:R-:W-:-:S04]  /*bb60*/  IMAD.WIDE.U32 R16, R3, c[0x0][0x1e8], R16 ;  /* 0x00007a0003107a25 */ /* 0x000fc800078e0010 */
[----:B------:R-:W-:Y:S01]  /*bb70*/  IMAD R0, R0, c[0x0][0x1e8], RZ ;  /* 0x00007a0000007a24 */ /* 0x000fe200078e02ff */
[----:B------:R-:W-:-:S03]  /*bb80*/  LEA R18, P0, R16, c[0x0][0x1d0], 0x1 ;  /* 0x0000740010127a11 */ /* 0x000fc600078008ff */
[----:B------:R-:W-:-:S05]  /*bb90*/  IMAD R0, R3, c[0x0][0x1ec], R0 ;  /* 0x00007b0003007a24 */ /* 0x000fca00078e0200 */
[----:B------:R-:W-:-:S04]  /*bba0*/  IADD3 R0, R17, R0, RZ ;  /* 0x0000000011007210 */ /* 0x000fc80007ffe0ff */
[----:B------:R-:W-:-:S05]  /*bbb0*/  LEA.HI.X R19, R16, c[0x0][0x1d4], R0, 0x1, P0 ;  /* 0x0000750010137a11 */ /* 0x000fca00000f0c00 */
[----:B------:R1:W-:Y:S04]  /*bbc0*/  STG.E.128 [R18.64], R44 ;  /* 0x0000002c12007986 */ /* 0x0003e8000c101d10 */
[----:B------:R1:W-:Y:S04]  /*bbd0*/  STG.E.128 [R18.64+0x80], R28 ;  /* 0x0000801c12007986 */ /* 0x0003e8000c101d10 */
[----:B------:R1:W-:Y:S02]  /*bbe0*/  STG.E.128 [R18.64+0x100], R12 ;  /* 0x0001000c12007986 */ /* 0x0003e4000c101d10 */
.L_x_380:
[----:B------:R-:W-:Y:S05]  /*bbf0*/  BSYNC B0 ;  /* 0x0000000000007941 */ /* 0x000fea0003800000 */
.L_x_379:
        /* <DEDUP_REMOVED lines=17> */
.L_x_382:
[----:B------:R-:W-:Y:S05]  /*bd10*/  BSYNC B0 ;  /* 0x0000000000007941 */ /* 0x000fea0003800000 */
.L_x_381:
[----:B------:R-:W-:-:S13]  /*bd20*/  ISETP.GE.AND P0, PT, R207, UR10, PT ;  /* 0x0000000acf007c0c */ /* 0x000fda000bf06270 */
        /* <DEDUP_REMOVED lines=14> */
.L_x_364:
[----:B------:R-:W-:Y:S01]  /*be10*/  UISETP.NE.AND UP4, UPT, UR9, -0x1, UPT ;  /* 0xffffffff0900788c */ /* 0x000fe2000bf85270 */
[----:B------:R-:W-:Y:S01]  /*be20*/  SHF.R.S32.HI R3, RZ, 0x1f, R4 ;  /* 0x0000001fff037819 */ /* 0x000fe20000011404 */
[----:B------:R-:W-:Y:S01]  /*be30*/  ULDC.64 UR6, c[0x0][0x1e8] ;  /* 0x00007a0000067ab9 */ /* 0x000fe20000000a00 */
[----:B------:R-:W1:Y:S01]  /*be40*/  S2R R10, SR_CTAID.Z ;  /* 0x00000000000a7919 */ /* 0x000e620000002700 */
[----:B------:R-:W-:Y:S01]  /*be50*/  ULDC.64 UR4, c[0x0][0x1e0] ;  /* 0x0000780000047ab9 */ /* 0x000fe20000000a00 */
[----:B------:R-:W-:Y:S01]  /*be60*/  LEA.HI R8, R3, R4, RZ, 0x3 ;  /* 0x0000000403087211 */ /* 0x000fe200078f18ff */
[----:B------:R-:W-:Y:S01]  /*be70*/  ULDC.U8 UR20, c[0x0][0x328] ;  /* 0x0000ca0000147ab9 */ /* 0x000fe20000000000 */
[----:B------:R-:W2:Y:S01]  /*be80*/  S2R R15, SR_CTAID.X ;  /* 0x00000000000f7919 */ /* 0x000ea20000002500 */
[----:B------:R-:W-:Y:S01]  /*be90*/  USHF.R.S32.HI UR14, URZ, 0x1f, UR11 ;  /* 0x0000001f3f0e7899 */ /* 0x000fe2000801140b */
[----:B------:R-:W-:Y:S01]  /*bea0*/  LOP3.LUT R3, R8, 0x1ffffff8, RZ, 0xc0, !PT ;  /* 0x1ffffff808037812 */ /* 0x000fe200078ec0ff */
[----:B------:R-:W-:Y:S01]  /*beb0*/  UISETP.NE.AND UP3, UPT, UR20, URZ, UPT ;  /* 0x0000003f1400728c */ /* 0x000fe2000bf65270 */
[----:B------:R-:W-:Y:S01]  /*bec0*/  SHF.R.S32.HI R8, RZ, 0x3, R8 ;  /* 0x00000003ff087819 */ /* 0x000fe20000011408 */
[----:B------:R-:W-:Y:S01]  /*bed0*/  @UP4 UIMAD.WIDE.U32 UR18, UR9, UR6, URZ ;  /* 0x00000006091242a5 */ /* 0x000fe2000f8e003f */
[----:B------:R-:W-:Y:S01]  /*bee0*/  BSSY B0, `(.L_x_383) ;  /* 0x000003b000007945 */ /* 0x000fe20003800000 */
[----:B------:R-:W-:Y:S01]  /*bef0*/  @!UP4 USHF.R.S32.HI UR21, URZ, 0x1f, UR10 ;  /* 0x0000001f3f15c899 */ /* 0x000fe2000801140a */
[----:B------:R-:W-:Y:S01]  /*bf00*/  IMAD.IADD R0, R4, 0x1, -R3 ;  /* 0x0000000104007824 */ /* 0x000fe200078e0a03 */
[----:B------:R-:W-:Y:S01]  /*bf10*/  @UP4 UIMAD UR7, UR9, UR7, UR19 ;  /* 0x00000007090742a4 */ /* 0x000fe2000f8e0213 */
[----:B------:R-:W-:Y:S01]  /*bf20*/  SHF.R.S32.HI R9, RZ, 0x1f, R8 ;  /* 0x0000001fff097819 */ /* 0x000fe20000011408 */
[----:B------:R-:W-:Y:S01]  /*bf30*/  @!UP4 UIMAD UR21, UR21, UR4, URZ ;  /* 0x000000041515c2a4 */ /* 0x000fe2000f8e023f */
[----:B------:R-:W-:Y:S01]  /*bf40*/  IMAD.SHL.U32 R0, R0, 0x8, RZ ;  /* 0x0000000800007824 */ /* 0x000fe200078e00ff */
[----:B------:R-:W-:-:S02]  /*bf50*/  ULDC.U8 UR19, c[0x0][0x329] ;  /* 0x0000ca4000137ab9 */ /* 0x000fc40000000000 */
[----:B------:R-:W-:Y:S02]  /*bf60*/  UISETP.NE.AND UP1, UPT, UR19, URZ, UPT ;  /* 0x0000003f1300728c */ /* 0x000fe4000bf25270 */
[----:B------:R-:W-:Y:S02]  /*bf70*/  @!UP4 UIMAD.WIDE.U32 UR22, UR10, UR4, URZ ;  /* 0x000000040a16c2a5 */ /* 0x000fe4000f8e003f */
[----:B------:R-:W-:Y:S02]  /*bf80*/  @!UP4 UIMAD UR21, UR10, UR5, UR21 ;  /* 0x000000050a15c2a4 */ /* 0x000fe4000f8e0215 */
[----:B------:R-:W-:Y:S02]  /*bf90*/  UISETP.NE.OR UP2, UPT, UR19, URZ, !UP3 ;  /* 0x0000003f1300728c */ /* 0x000fe4000df45670 */
[----:B------:R-:W-:Y:S01]  /*bfa0*/  ULDC.64 UR4, c[0x0][0x1f0] ;  /* 0x00007c0000047ab9 */ /* 0x000fe20000000a00 */
[----:B--2---:R-:W-:Y:S01]  /*bfb0*/  IMAD.WIDE R14, R15, 0x40, R8 ;  /* 0x000000400f0e7825 */ /* 0x004fe200078e0208 */
[----:B------:R-:W-:-:S02]  /*bfc0*/  UIMAD UR4, UR14, UR4, URZ ;  /* 0x000000040e0472a4 */ /* 0x000fc4000f8e023f */
[----:B------:R-:W-:Y:S02]  /*bfd0*/  ULDC UR13, c[0x0][0x214] ;  /* 0x00008500000d7ab9 */ /* 0x000fe40000000800 */
[----:B------:R-:W-:Y:S02]  /*bfe0*/  @UP1 ULDC UR14, c[0x0][0x210] ;  /* 0x00008400000e1ab9 */ /* 0x000fe40000000800 */
[----:B------:R-:W-:Y:S02]  /*bff0*/  ULDC UR8, c[0x0][0x234] ;  /* 0x00008d0000087ab9 */ /* 0x000fe40000000800 */
[----:B------:R-:W-:Y:S02]  /*c000*/  @UP1 UIMAD UR14, UR14, UR13, URZ ;  /* 0x0000000d0e0e12a4 */ /* 0x000fe4000f8e023f */
[----:B------:R-:W-:Y:S02]  /*c010*/  UISETP.NE.OR UP0, UPT, UR9, -0x1, UP2 ;  /* 0xffffffff0900788c */ /* 0x000fe40009705670 */
[----:B------:R-:W-:-:S02]  /*c020*/  @!UP1 USEL UR14, UR13, UR8, !UP3 ;  /* 0x000000080d0e9287 */ /* 0x000fc4000d800000 */
[----:B------:R-:W-:Y:S02]  /*c030*/  ULDC UR6, c[0x0][0x1c0] ;  /* 0x0000700000067ab9 */ /* 0x000fe40000000800 */
[----:B------:R-:W-:Y:S02]  /*c040*/  @UP1 UMOV UR19, 0x1 ;  /* 0x0000000100131882 */ /* 0x000fe40000000000 */
[----:B------:R-:W-:Y:S02]  /*c050*/  @!UP1 UIMAD UR19, UR14, UR6, URZ ;  /* 0x000000060e1392a4 */ /* 0x000fe4000f8e023f */
[----:B------:R-:W-:Y:S02]  /*c060*/  @!UP4 UMOV UR18, UR22 ;  /* 0x000000160012cc82 */ /* 0x000fe40008000000 */
[----:B------:R-:W-:Y:S01]  /*c070*/  @!UP4 UIADD3 UR7, UR23, UR21, URZ ;  /* 0x000000151707c290 */ /* 0x000fe2000fffe03f */
[----:B------:R-:W-:Y:S01]  /*c080*/  IADD3 R2, P0, R0, UR18, RZ ;  /* 0x0000001200027c10 */ /* 0x000fe2000ff1e0ff */
[----:B------:R-:W-:-:S02]  /*c090*/  UIADD3 UR15, -UR12, UR15, URZ ;  /* 0x0000000f0c0f7290 */ /* 0x000fc4000fffe13f */
[----:B------:R-:W-:Y:S02]  /*c0a0*/  UIMAD UR19, UR10, UR19, URZ ;  /* 0x000000130a1372a4 */ /* 0x000fe4000f8e023f */
[----:B------:R-:W-:Y:S01]  /*c0b0*/  @!UP0 UIMAD UR9, UR10, UR13, URZ ;  /* 0x0000000d0a0982a4 */ /* 0x000fe2000f8e023f */
[----:B------:R-:W-:Y:S01]  /*c0c0*/  LEA.HI.X.SX32 R3, R0, UR7, 0x1, P0 ;  /* 0x0000000700037c11 */ /* 0x000fe200080f0eff */
[----:B------:R-:W-:Y:S01]  /*c0d0*/  @UP1 ULDC UR20, c[0x0][0x210] ;  /* 0x0000840000141ab9 */ /* 0x000fe20000000800 */
[----:B------:R-:W-:Y:S01]  /*c0e0*/  ISETP.GE.AND P0, PT, R8, UR15, PT ;  /* 0x0000000f08007c0c */ /* 0x000fe2000bf06270 */
[----:B------:R-:W-:Y:S02]  /*c0f0*/  USEL UR19, UR19, URZ, UP2 ;  /* 0x0000003f13137287 */ /* 0x000fe40009000000 */
[----:B------:R-:W-:Y:S01]  /*c100*/  @!UP1 UMOV UR20, 0x1 ;  /* 0x0000000100149882 */ /* 0x000fe20000000000 */
[----:B-1----:R-:W-:Y:S01]  /*c110*/  IMAD.WIDE.U32 R10, R10, c[0x0][0x1f0], R2 ;  /* 0x00007c000a0a7a25 */ /* 0x002fe200078e0002 */
[----:B------:R-:W-:-:S02]  /*c120*/  UIMAD UR12, UR12, UR20, URZ ;  /* 0x000000140c0c72a4 */ /* 0x000fc4000f8e023f */
[----:B------:R-:W-:Y:S02]  /*c130*/  UIMAD UR19, UR11, UR14, UR19 ;  /* 0x0000000e0b1372a4 */ /* 0x000fe4000f8e0213 */
[----:B------:R-:W-:Y:S02]  /*c140*/  UMOV UR24, URZ ;  /* 0x0000003f00187c82 */ /* 0x000fe40008000000 */
[----:B------:R-:W-:Y:S02]  /*c150*/  @!UP2 UMOV UR24, UR9 ;  /* 0x000000090018ac82 */ /* 0x000fe40008000000 */
[----:B------:R-:W-:Y:S02]  /*c160*/  UIMAD UR4, UR11, UR5, UR4 ;  /* 0x000000050b0472a4 */ /* 0x000fe4000f8e0204 */
[----:B------:R-:W-:Y:S02]  /*c170*/  UMOV UR25, URZ ;  /* 0x0000003f00197c82 */ /* 0x000fe40008000000 */
[----:B------:R-:W-:-:S02]  /*c180*/  USHF.R.S32.HI UR6, URZ, 0x1f, UR12 ;  /* 0x0000001f3f067899 */ /* 0x000fc4000801140c */
[----:B------:R-:W-:Y:S01]  /*c190*/  @!UP2 USHF.R.S32.HI UR25, URZ, 0x1f, UR9 ;  /* 0x0000001f3f19a899 */ /* 0x000fe20008011409 */
        /* <DEDUP_REMOVED lines=15> */
.L_x_384:
[----:B------:R-:W-:Y:S05]  /*c290*/  BSYNC B0 ;  /* 0x0000000000007941 */ /* 0x000fea0003800000 */
.L_x_383:
        /* <DEDUP_REMOVED lines=17> */
.L_x_386:
[----:B------:R-:W-:Y:S05]  /*c3b0*/  BSYNC B0 ;  /* 0x0000000000007941 */ /* 0x000fea0003800000 */
.L_x_385:
        /* <DEDUP_REMOVED lines=17> */
.L_x_388:
[----:B------:R-:W-:Y:S05]  /*c4d0*/  BSYNC B0 ;  /* 0x0000000000007941 */ /* 0x000fea0003800000 */
.L_x_387:
        /* <DEDUP_REMOVED lines=16> */
.L_x_390:
[----:B------:R-:W-:Y:S05]  /*c5e0*/  BSYNC B0 ;  /* 0x0000000000007941 */ /* 0x000fea0003800000 */
.L_x_389:
        /* <DEDUP_REMOVED lines=27> */
[----:B--2---:R-:W-:Y:S02]  /*c7a0*/  IMAD R0, R2, UR20, RZ ;  /* 0x0000001402007c24 */ /* 0x004fe4000f8e02ff */
[----:B------:R-:W-:-:S03]  /*c7b0*/  IMAD.MOV.U32 R5, RZ, RZ, 0x7f800000 ;  /* 0x7f800000ff057424 */ /* 0x000fc600078e00ff */
[----:B------:R-:W-:-:S04]  /*c7c0*/  IADD3 R3, P0, R0, UR12, RZ ;  /* 0x0000000c00037c10 */ /* 0x000fc8000ff1e0ff */
[----:B------:R-:W-:Y:S02]  /*c7d0*/  LEA.HI.X.SX32 R0, R0, UR6, 0x1, P0 ;  /* 0x0000000600007c11 */ /* 0x000fe400080f0eff */
[----:B------:R-:W-:-:S04]  /*c7e0*/  LEA R2, P0, R3, c[0x0][0x200], 0x2 ;  /* 0x0000800003027a11 */ /* 0x000fc800078010ff */
[----:B------:R-:W-:-:S05]  /*c7f0*/  LEA.HI.X R3, R3, c[0x0][0x204], R0, 0x2, P0 ;  /* 0x0000810003037a11 */ /* 0x000fca00000f1400 */
[----:B------:R-:W-:Y:S01]  /*c800*/  STG.E [R2.64], R5 ;  /* 0x0000000502007986 */ /* 0x000fe2000c101910 */
[----:B------:R-:W-:Y:S05]  /*c810*/  EXIT ;  /* 0x000000000000794d */ /* 0x000fea0003800000 */
.L_x_391:
        /* <DEDUP_REMOVED lines=14> */
.L_x_690:


//--------------------- .text._ZN5flash16flash_fwd_kernelI23Flash_fwd_kernel_traitsILi192ELi64ELi64ELi4ELb0ELb0EN7cutlass10bfloat16_tE19Flash_kernel_traitsILi192ELi64ELi64ELi4ES3_EELb1ELb1ELb0ELb1ELb0ELb0ELb0ELb0EEEvNS_16Flash_fwd_paramsE --------------------------
	.section	.text._ZN5flash16flash_fwd_kernelI23Flash_fwd_kernel_traitsILi192ELi64ELi64ELi4ELb0ELb0EN7cutlass10bfloat16_tE19Flash_kernel_traitsILi192ELi64ELi64ELi4ES3_EELb1ELb1ELb0ELb1ELb0ELb0ELb0ELb0EEEvNS_16Flash_fwd_paramsE,"ax",@progbits
	.sectioninfo	@"SHI_REGISTERS=254"
	.align	128
        .global         _ZN5flash16flash_fwd_kernelI23Flash_fwd_kernel_traitsILi192ELi64ELi64ELi4ELb0ELb0EN7cutlass10bfloat16_tE19Flash_kernel_traitsILi192ELi64ELi64ELi4ES3_EELb1ELb1ELb0ELb1ELb0ELb0ELb0ELb0EEEvNS_16Flash_fwd_paramsE
        .type           _ZN5flash16flash_fwd_kernelI23Flash_fwd_kernel_traitsILi192ELi64ELi64ELi4ELb0ELb0EN7cutlass10bfloat16_tE19Flash_kernel_traitsILi192ELi64ELi64ELi4ES3_EELb1ELb1ELb0ELb1ELb0ELb0ELb0ELb0EEEvNS_16Flash_fwd_paramsE,@function
        .size           _ZN5flash16flash_fwd_kernelI23Flash_fwd_kernel_traitsILi192ELi64ELi64ELi4ELb0ELb0EN7cutlass10bfloat16_tE19Flash_kernel_traitsILi192ELi64ELi64ELi4ES3_EELb1ELb1ELb0ELb1ELb0ELb0ELb0ELb0EEEvNS_16Flash_fwd_paramsE,(.L_x_691 - _ZN5flash16flash_fwd_kernelI23Flash_fwd_kernel_traitsILi192ELi64ELi64ELi4ELb0ELb0EN7cutlass10bfloat16_tE19Flash_kernel_traitsILi192ELi64ELi64ELi4ES3_EELb1ELb1ELb0ELb1ELb0ELb0ELb0ELb0EEEvNS_16Flash_fwd_paramsE)
        .other          _ZN5flash16flash_fwd_kernelI23Flash_fwd_kernel_traitsILi192ELi64ELi64ELi4ELb0ELb0EN7cutlass10bfloat16_tE19Flash_kernel_traitsILi192ELi64ELi64ELi4ES3_EELb1ELb1ELb0ELb1ELb0ELb0ELb0ELb0EEEvNS_16Flash_fwd_paramsE,@"STO_CUDA_ENTRY STV_DEFAULT"
_ZN5flash16flash_fwd_kernelI23Flash_fwd_kernel_traitsILi192ELi64ELi64ELi4ELb0ELb0EN7cutlass10bfloat16_tE19Flash_kernel_traitsILi192ELi64ELi64ELi4ES3_EELb1ELb1ELb0ELb1ELb0ELb0ELb0ELb0EEEvNS_16Flash_fwd_paramsE:
.text._ZN5flash16flash_fwd_kernelI23Flash_fwd_kernel_traitsILi192ELi64ELi64ELi4ELb0ELb0EN7cutlass10bfloat16_tE19Flash_kernel_traitsILi192ELi64ELi64ELi4ES3_EELb1ELb1ELb0ELb1ELb0ELb0ELb0ELb0EEEvNS_16Flash_fwd_paramsE:
        /* <DEDUP_REMOVED lines=92> */
.L_x_392:
[----:B------:R-:W-:Y:S02]  /*05c0*/  ULDC UR6, c[0x0][0x218] ;  /* 0x0000860000067ab9 */ /* 0x000fe40000000800 */
.L_x_393:
        /* <DEDUP_REMOVED lines=48> */
[----:B------:R-:W-:Y:S02]  /*08d0*/  @UP0 UIMAD.WIDE.U32 UR28, UR25, UR4, URZ ;  /* 0x00000004191c02a5 */ /* 0x000fe4000f8e003f */
[----:B------:R-:W-:Y:S02]  /*08e0*/  @!UP1 UIMAD.WIDE.U32 UR30, UR15, UR6, URZ ;  /* 0x000000060f1e92a5 */ /* 0x000fe4000f8e003f */
[----:B------:R-:W-:Y:S02]  /*08f0*/  @!UP1 UIMAD UR4, UR15, UR7, UR17 ;  /* 0x000000070f0492a4 */ /* 0x000fe4000f8e0211 */
[----:B------:R-:W-:Y:S02]  /*0900*/  @UP1 UMOV UR6, UR26 ;  /* 0x0000001a00061c82 */ /* 0x000fe40008000000 */
[----:B------:R-:W-:Y:S02]  /*0910*/  @UP0 UIMAD UR7, UR25, UR5, UR29 ;  /* 0x00000005190702a4 */ /* 0x000fe4000f8e021d */
[----:B------:R-:W-:-:S02]  /*0920*/  USHF.R.S32.HI UR17, URZ, 0x1f, UR16 ;  /* 0x0000001f3f117899 */ /* 0x000fc40008011410 */
[----:B------:R-:W-:Y:S02]  /*0930*/  @!UP1 UIADD3 UR22, UR31, UR4, URZ ;  /* 0x000000041f169290 */ /* 0x000fe4000fffe03f */
[----:B------:R-:W-:Y:S02]  /*0940*/  @!UP1 UMOV UR6, UR30 ;  /* 0x0000001e00069c82 */ /* 0x000fe40008000000 */
[----:B------:R-:W-:Y:S01]  /*0950*/  @UP0 UMOV UR26, UR28 ;  /* 0x0000001c001a0c82 */ /* 0x000fe20008000000 */
[----:B------:R-:W-:Y:S05]  /*0960*/  @P0 BRA `(.L_x_395) ;  /* 0x000000c000000947 */ /* 0x000fea0003800000 */
[----:B-1----:R-:W-:Y:S02]  /*0970*/  USHF.R.S32.HI UR25, URZ, 0x1f, UR23 ;  /* 0x0000001f3f197899 */ /* 0x002fe40008011417 */
[----:B------:R-:W-:Y:S02]  /*0980*/  ULDC.64 UR4, c[0x0][0x198] ;  /* 0x0000660000047ab9 */ /* 0x000fe40000000a00 */
[----:B------:R-:W-:Y:S02]  /*0990*/  UIMAD UR25, UR25, UR4, URZ ;  /* 0x00000004191972a4 */ /* 0x000fe4000f8e023f */
[----:B------:R-:W-:-:S02]  /*09a0*/  UIMAD.WIDE.U32 UR26, UR23, UR4, URZ ;  /* 0x00000004171a72a5 */ /* 0x000fc4000f8e003f */
[----:B------:R-:W-:Y:S02]  /*09b0*/  UIMAD UR25, UR23, UR5, UR25 ;  /* 0x00000005171972a4 */ /* 0x000fe4000f8e0219 */
[----:B------:R-:W-:Y:S02]  /*09c0*/  USHF.R.S32.HI UR7, URZ, 0x1f, UR15 ;  /* 0x0000001f3f077899 */ /* 0x000fe4000801140f */
[----:B------:R-:W-:Y:S02]  /*09d0*/  ULDC.64 UR4, c[0x0][0x180] ;  /* 0x0000600000047ab9 */ /* 0x000fe40000000a00 */
[----:B------:R-:W-:Y:S02]  /*09e0*/  UIADD3 UR27, UR27, UR25, URZ ;  /* 0x000000191b1b7290 */ /* 0x000fe4000fffe03f */
[----:B------:R-:W-:Y:S02]  /*09f0*/  UIMAD UR7, UR7, UR4, URZ ;  /* 0x00000004070772a4 */ /* 0x000fe4000f8e023f */
[----:B------:R-:W-:-:S02]  /*0a00*/  UIMAD.WIDE.U32 UR26, UR15, UR4, UR26 ;  /* 0x000000040f1a72a5 */ /* 0x000fc4000f8e001a */
[----:B------:R-:W-:-:S04]  /*0a10*/  UIMAD UR7, UR15, UR5, UR7 ;  /* 0x000000050f0772a4 */ /* 0x000fc8000f8e0207 */
[----:B------:R-:W-:Y:S02]  /*0a20*/  UIADD3 UR7, UR27, UR7, URZ ;  /* 0x000000071b077290 */ /* 0x000fe4000fffe03f */
.L_x_395:
        /* <DEDUP_REMOVED lines=44> */
.L_x_396:
        /* <DEDUP_REMOVED lines=17> */
[----:B------:R-:W-:Y:S01]  /*0e00*/  LOP3.LUT R0, R196, 0x38, R204, 0xf8, !PT ;  /* 0x00000038c4007812 */ /* 0x000fe200078ef8cc */
[----:B------:R-:W-:Y:S01]  /*0e10*/  IMAD.IADD R6, R8, 0x1, -R6 ;  /* 0x0000000108067824 */ /* 0x000fe200078e0a06 */
[----:B------:R-:W-:Y:S01]  /*0e20*/  SHF.R.U32.HI R196, RZ, 0x3, R196 ;  /* 0x00000003ffc47819 */ /* 0x000fe200000116c4 */
[----:B------:R-:W-:Y:S01]  /*0e30*/  IMAD.IADD R193, R4, 0x1, -R193 ;  /* 0x0000000104c17824 */ /* 0x000fe200078e0ac1 */
[----:B------:R-:W-:-:S02]  /*0e40*/  SHF.R.S32.HI R205, RZ, 0x1f, R204 ;  /* 0x0000001fffcd7819 */ /* 0x000fc400000114cc */
[----:B------:R-:W-:Y:S02]  /*0e50*/  LOP3.LUT R196, R0, R196, RZ, 0x3c, !PT ;  /* 0x000000c400c47212 */ /* 0x000fe400078e3cff */
[----:B------:R-:W-:Y:S01]  /*0e60*/  SHF.R.S32.HI R0, RZ, 0x1f, R6 ;  /* 0x0000001fff007819 */ /* 0x000fe20000011406 */
[----:B------:R-:W-:Y:S01]  /*0e70*/  IMAD.WIDE.U32 R18, R16, c[0x0][0x198], R204 ;  /* 0x0000660010127a25 */ /* 0x000fe200078e00cc */
[----:B------:R-:W-:Y:S01]  /*0e80*/  IADD3 R10, P0, R204, UR6, RZ ;  /* 0x00000006cc0a7c10 */ /* 0x000fe2000ff1e0ff */
[----:B------:R-:W-:Y:S01]  /*0e90*/  UIADD3 UR6, -UR12, UR14, URZ ;  /* 0x0000000e0c067290 */ /* 0x000fe2000fffe13f */
[----:B------:R-:W-:Y:S02]  /*0ea0*/  LEA.HI R0, R0, R6, RZ, 0x3 ;  /* 0x0000000600007211 */ /* 0x000fe400078f18ff */
[----:B------:R-:W-:Y:S02]  /*0eb0*/  IADD3.X R11, R205, UR22, RZ, P0, !PT ;  /* 0x00000016cd0b7c10 */ /* 0x000fe400087fe4ff */
[C---:B------:R-:W-:Y:S01]  /*0ec0*/  LOP3.LUT R4, R0.reuse, 0xfffffff8, RZ, 0xc0, !PT ;  /* 0xfffffff800047812 */ /* 0x040fe200078ec0ff */
[----:B------:R-:W-:Y:S01]  /*0ed0*/  IMAD.SHL.U32 R0, R0, 0x40, RZ ;  /* 0x0000004000007824 */ /* 0x000fe200078e00ff */
[----:B------:R-:W-:Y:S01]  /*0ee0*/  SHF.R.S32.HI R17, RZ, 0x1f, R16 ;  /* 0x0000001fff117819 */ /* 0x000fe20000011410 */
[----:B-1----:R-:W-:Y:S01]  /*0ef0*/  IMAD.WIDE.U32 R14, R14, c[0x0][0x1a8], R10 ;  /* 0x00006a000e0e7a25 */ /* 0x002fe200078e000a */
[----:B------:R-:W-:-:S02]  /*0f00*/  LOP3.LUT R196, R196, 0xfffffe00, R2, 0xf8, !PT ;  /* 0xfffffe00c4c47812 */ /* 0x000fc400078ef802 */
[----:B------:R-:W-:Y:S01]  /*0f10*/  SHF.R.S32.HI R218, RZ, 0x1f, R216 ;  /* 0x0000001fffda7819 */ /* 0x000fe200000114d8 */
[----:B------:R-:W-:Y:S01]  /*0f20*/  IMAD.IADD R4, R6, 0x1, -R4 ;  /* 0x0000000106047824 */ /* 0x000fe200078e0a04 */
[----:B------:R-:W-:Y:S01]  /*0f30*/  IADD3 R200, P1, R18, UR26, RZ ;  /* 0x0000001a12c87c10 */ /* 0x000fe2000ff3e0ff */
[----:B------:R-:W-:Y:S01]  /*0f40*/  IMAD R2, R17, c[0x0][0x1a0], RZ ;  /* 0x0000680011027a24 */ /* 0x000fe200078e02ff */
[----:B------:R-:W-:Y:S01]  /*0f50*/  SHF.R.S32.HI R194, RZ, 0x5, R194 ;  /* 0x00000005ffc27819 */ /* 0x000fe200000114c2 */
[----:B------:R-:W-:Y:S01]  /*0f60*/  IMAD.WIDE.U32 R10, R16, c[0x0][0x1a0], R204 ;  /* 0x00006800100a7a25 */ /* 0x000fe200078e00cc */
[C---:B------:R-:W-:Y:S02]  /*0f70*/  LOP3.LUT P3, RZ, R4.reuse, 0x4, RZ, 0xc0, !PT ;  /* 0x0000000404ff7812 */ /* 0x040fe4000786c0ff */
[C---:B------:R-:W-:Y:S01]  /*0f80*/  LOP3.LUT P2, RZ, R4.reuse, 0x2, RZ, 0xc0, !PT ;  /* 0x0000000204ff7812 */ /* 0x040fe2000784c0ff */
[----:B------:R-:W-:Y:S01]  /*0f90*/  IMAD.SHL.U32 R4, R4, 0x40, RZ ;  /* 0x0000004004047824 */ /* 0x000fe200078e00ff */
[----:B------:R-:W-:Y:S01]  /*0fa0*/  IADD3 R10, P0, R10, UR28, RZ ;  /* 0x0000001c0a0a7c10 */ /* 0x000fe2000ff1e0ff */
[----:B------:R-:W-:Y:S01]  /*0fb0*/  IMAD R2, R16, c[0x0][0x1a4], R2 ;  /* 0x0000690010027a24 */ /* 0x000fe200078e0202 */
[----:B------:R-:W-:Y:S01]  /*0fc0*/  IADD3 R198, R204, 0x40, RZ ;  /* 0x00000040ccc67810 */ /* 0x000fe20007ffe0ff */
[----:B------:R-:W-:Y:S01]  /*0fd0*/  IMAD.SHL.U32 R6, R193, 0x8, RZ ;  /* 0x00000008c1067824 */ /* 0x000fe200078e00ff */
[----:B------:R-:W-:Y:S01]  /*0fe0*/  LOP3.LUT R4, R4, 0x1c0, RZ, 0xc0, !PT ;  /* 0x000001c004047812 */ /* 0x000fe200078ec0ff */
[----:B------:R-:W-:Y:S01]  /*0ff0*/  IMAD R9, R17, c[0x0][0x198], RZ ;  /* 0x0000660011097a24 */ /* 0x000fe200078e02ff */
[----:B------:R-:W-:Y:S01]  /*1000*/  IADD3.X R11, R11, UR5, R2, P0, !PT ;  /* 0x000000050b0b7c10 */ /* 0x000fe200087fe402 */
[----:B------:R-:W-:Y:S01]  /*1010*/  ULDC.64 UR4, c[0x0][0x1a8] ;  /* 0x00006a0000047ab9 */ /* 0x000fe20000000a00 */
[----:B------:R-:W-:Y:S01]  /*1020*/  LOP3.LUT R2, R4, 0x8, R6, 0xf8, !PT ;  /* 0x0000000804027812 */ /* 0x000fe200078ef806 */
[C---:B------:R-:W-:Y:S01]  /*1030*/  IMAD R9, R16.reuse, c[0x0][0x19c], R9 ;  /* 0x0000670010097a24 */ /* 0x040fe200078e0209 */
[----:B------:R-:W-:Y:S01]  /*1040*/  ISETP.GE.AND P0, PT, R16, UR6, PT ;  /* 0x0000000610007c0c */ /* 0x000fe2000bf06270 */
[----:B------:R-:W-:Y:S01]  /*1050*/  UIMAD UR4, UR17, UR4, URZ ;  /* 0x00000004110472a4 */ /* 0x000fe2000f8e023f */
[----:B------:R-:W-:Y:S01]  /*1060*/  SHF.R.U32.HI R4, RZ, 0x3, R4 ;  /* 0x00000003ff047819 */ /* 0x000fe20000011604 */
[C---:B------:R-:W-:Y:S01]  /*1070*/  IMAD R202, R218.reuse, c[0x0][0x1b0], RZ ;  /* 0x00006c00daca7a24 */ /* 0x040fe200078e02ff */
[----:B------:R-:W-:Y:S01]  /*1080*/  IADD3.X R201, R19, UR7, R9, P1, !PT ;  /* 0x0000000713c97c10 */ /* 0x000fe20008ffe409 */
[----:B------:R-:W-:Y:S01]  /*1090*/  IMAD R218, R218, c[0x0][0x1b8], RZ ;  /* 0x00006e00dada7a24 */ /* 0x000fe200078e02ff */
[----:B------:R-:W-:Y:S01]  /*10a0*/  LOP3.LUT R4, R2, R4, RZ, 0x3c, !PT ;  /* 0x0000000402047212 */ /* 0x000fe200078e3cff */
[----:B------:R-:W-:Y:S01]  /*10b0*/  UIMAD UR4, UR16, UR5, UR4 ;  /* 0x00000005100472a4 */ /* 0x000fe2000f8e0204 */
[----:B------:R-:W-:Y:S01]  /*10c0*/  IMAD R202, R216, c[0x0][0x1b4], R202 ;  /* 0x00006d00d8ca7a24 */ /* 0x000fe200078e02ca */
[----:B------:R-:W-:Y:S01]  /*10d0*/  IADD3 R197, R204, 0x80, RZ ;  /* 0x00000080ccc57810 */ /* 0x000fe20007ffe0ff */
[----:B------:R-:W-:Y:S01]  /*10e0*/  IMAD R218, R216, c[0x0][0x1bc], R218 ;  /* 0x00006f00d8da7a24 */ /* 0x000fe200078e02da */
[----:B------:R-:W-:Y:S01]  /*10f0*/  LOP3.LUT R4, R4, 0xfffffe00, R0, 0xf8, !PT ;  /* 0xfffffe0004047812 */ /* 0x000fe200078ef800 */
[----:B------:R-:W-:Y:S01]  /*1100*/  IMAD.WIDE.U32 R200, R216, c[0x0][0x1b0], R200 ;  /* 0x00006c00d8c87a25 */ /* 0x000fe200078e00c8 */
[----:B------:R-:W-:-:S03]  /*1110*/  IADD3 R19, R15, UR4, RZ ;  /* 0x000000040f137c10 */ /* 0x000fc6000fffe0ff */
        /* <DEDUP_REMOVED lines=40> */
.L_x_398:
[----:B------:R-:W-:Y:S05]  /*13a0*/  BSYNC B0 ;  /* 0x0000000000007941 */ /* 0x000fea0003800000 */
.L_x_397:
        /* <DEDUP_REMOVED lines=37> */
.L_x_400:
[----:B------:R-:W-:Y:S05]  /*1600*/  BSYNC B0 ;  /* 0x0000000000007941 */ /* 0x000fea0003800000 */
.L_x_399:
        /* <DEDUP_REMOVED lines=37> */
.L_x_402:
[----:B------:R-:W-:Y:S05]  /*1860*/  BSYNC B0 ;  /* 0x0000000000007941 */ /* 0x000fea0003800000 */
.L_x_401:
        /* <DEDUP_REMOVED lines=40> */
.L_x_404:
[----:B------:R-:W-:Y:S05]  /*1af0*/  BSYNC B0 ;  /* 0x0000000000007941 */ /* 0x000fea0003800000 */
.L_x_403:
        /* <DEDUP_REMOVED lines=37> */
.L_x_406:
[----:B------:R-:W-:Y:S05]  /*1d50*/  BSYNC B0 ;  /* 0x0000000000007941 */ /* 0x000fea0003800000 */
.L_x_405:
        /* <DEDUP_REMOVED lines=33> */
.L_x_408:
[----:B------:R-:W-:Y:S05]  /*1f70*/  BSYNC B0 ;  /* 0x0000000000007941 */ /* 0x000fea0003800000 */
.L_x_407:
        /* <DEDUP_REMOVED lines=32> */
.L_x_410:
[----:B------:R-:W-:Y:S05]  /*2180*/  BSYNC B0 ;  /* 0x0000000000007941 */ /* 0x000fea0003800000 */
.L_x_409:
[----:B------:R-:W-:Y:S01]  /*2190*/  ISETP.GE.AND P0, PT, R11, UR22, PT ;  /* 0x000000160b007c0c */ /* 0x000fe2000bf06270 */
[----:B------:R-:W-:-:S12]  /*21a0*/  BSSY B0, `(.L_x_411) ;  /* 0x0000021000007945 */ /* 0x000fd80003800000 */
        /* <DEDUP_REMOVED lines=32> */
.L_x_412:
[----:B------:R-:W-:Y:S05]  /*23b0*/  BSYNC B0 ;  /* 0x0000000000007941 */ /* 0x000fea0003800000 */
.L_x_411:
[----:B------:R-:W-:Y:S01]  /*23c0*/  ULDC.64 UR4, c[0x0][0x318] ;  /* 0x0000c60000047ab9 */ /* 0x000fe20000000a00 */
[----:B------:R-:W0:Y:S01]  /*23d0*/  LDGDEPBAR ;  /* 0x00000000000079af */ /* 0x000e220000000000 */
[----:B------:R-:W-:-:S04]  /*23e0*/  UISETP.NE.U32.AND UP1, UPT, URZ, UR4, UPT ;  /* 0x000000043f00728c */ /* 0x000fc8000bf25070 */
[----:B------:R-:W-:-:S03]  /*23f0*/  UISETP.NE.AND.EX UP1, UPT, URZ, UR5, UPT, UP1 ;  /* 0x000000053f00728c */ /* 0x000fc6000bf25310 */
[----:B------:R-:W-:-:S03]  /*2400*/  ULDC.64 UR4, c[0x0][0x320] ;  /* 0x0000c80000047ab9 */ /* 0x000fc60000000a00 */
[----:B------:R-:W-:-:S05]  /*2410*/  PLOP3.LUT P0, PT, PT, PT, UP1, 0x80, 0x0 ;  /* 0x000000000000781c */ /* 0x000fca0003f0f018 */
[----:B------:R-:W-:Y:S02]  /*2420*/  @UP1 USHF.R.S32.HI UR6, URZ, 0x1f, UR15 ;  /* 0x0000001f3f061899 */ /* 0x000fe4000801140f */
[----:B------:R-:W-:Y:S02]  /*2430*/  @UP1 UIMAD.WIDE.U32 UR16, UR15, UR4, UR16 ;  /* 0x000000040f1012a5 */ /* 0x000fe4000f8e0010 */
[----:B------:R-:W-:-:S03]  /*2440*/  @UP1 UIMAD UR6, UR6, UR4, URZ ;  /* 0x00000004060612a4 */ /* 0x000fc6000f8e023f */
[----:B------:R-:W-:Y:S01]  /*2450*/  ULDC UR4, c[0x0][0x318] ;  /* 0x0000c60000047ab9 */ /* 0x000fe20000000800 */
[----:B------:R-:W-:-:S04]  /*2460*/  DEPBAR.LE SB0, 0x0 ;  /* 0x000080000000791a */ /* 0x000fc80000000000 */
[----:B------:R-:W-:Y:S02]  /*2470*/  @UP1 UIMAD UR5, UR15, UR5, UR6 ;  /* 0x000000050f0512a4 */ /* 0x000fe4000f8e0206 */
[----:B------:R-:W-:Y:S02]  /*2480*/  @UP1 ULEA UR6, UP0, UR16, UR4, 0x2 ;  /* 0x0000000410061291 */ /* 0x000fe4000f80103f */
[----:B------:R-:W-:Y:S02]  /*2490*/  @UP1 UIADD3 UR5, UR17, UR5, URZ ;  /* 0x0000000511051290 */ /* 0x000fe4000fffe03f */
[----:B------:R-:W-:Y:S02]  /*24a0*/  ULDC UR4, c[0x0][0x31c] ;  /* 0x0000c70000047ab9 */ /* 0x000fe40000000800 */
[----:B------:R-:W-:Y:S01]  /*24b0*/  @UP1 ULEA.HI.X UR7, UR16, UR4, UR5, 0x2, UP0 ;  /* 0x0000000410071291 */ /* 0x000fe200080f1405 */
[----:B--23--:R-:W-:-:S05]  /*24c0*/  IMAD.U32 R14, RZ, RZ, UR6 ;  /* 0x00000006ff0e7e24 */ /* 0x00cfca000f8e00ff */
[----:B------:R-:W-:Y:S01]  /*24d0*/  IMAD.U32 R15, RZ, RZ, UR7 ;  /* 0x00000007ff0f7e24 */ /* 0x000fe2000f8e00ff */
[----:B------:R-:W2:Y:S01]  /*24e0*/  @P0 MUFU.RCP R13, c[0x0][0x238] ;  /* 0x00008e00000d0b08 */ /* 0x000ea20000001000 */
[----:B------:R-:W-:Y:S01]  /*24f0*/  ISETP.GE.AND P1, PT, R16, UR22, PT ;  /* 0x0000001610007c0c */ /* 0x000fe2000bf26270 */
[----:B------:R-:W-:Y:S02]  /*2500*/  ULDC.64 UR6, c[0x0][0x1a0] ;  /* 0x0000680000067ab9 */ /* 0x000fe40000000a00 */
[----:B------:R-:W2:Y:S01]  /*2510*/  @P0 LDG.E R14, [R14.64] ;  /* 0x000000120e0e0981 */ /* 0x000ea2000c1e1900 */
[----:B------:R-:W-:Y:S01]  /*2520*/  USHF.L.U64.HI UR24, UR6, UR24, UR7 ;  /* 0x0000001806187299 */ /* 0x000fe20008010207 */
[----:B------:R-:W-:Y:S01]  /*2530*/  IMAD.MOV.U32 R218, RZ, RZ, R216 ;  /* 0x000000ffffda7224 */ /* 0x000fe200078e00d8 */
[----:B------:R-:W-:Y:S01]  /*2540*/  USHF.L.U32 UR5, UR6, 0x6, URZ ;  /* 0x0000000606057899 */ /* 0x000fe2000800063f */
[----:B------:R-:W-:Y:S01]  /*2550*/  BAR.SYNC.DEFER_BLOCKING 0x0 ;  /* 0x0000000000007b1d */ /* 0x000fe20000010000 */
[----:B------:R-:W-:Y:S01]  /*2560*/  UIMAD UR4, UR24, UR23, URZ ;  /* 0x00000017180472a4 */ /* 0x000fe2000f8e023f */
[----:B------:R-:W-:Y:S01]  /*2570*/  IMAD.U32 R213, RZ, RZ, UR11 ;  /* 0x0000000bffd57e24 */ /* 0x000fe2000f8e00ff */
[----:B------:R-:W-:-:S02]  /*2580*/  SHF.L.U32 R195, R8, 0x1, RZ ;  /* 0x0000000108c37819 */ /* 0x000fc400000006ff */
[----:B------:R-:W-:Y:S01]  /*2590*/  UIMAD UR28, UR28, UR5, UR4 ;  /* 0x000000051c1c72a4 */ /* 0x000fe2000f8e0204 */
[----:B------:R-:W-:Y:S01]  /*25a0*/  BSSY B0, `(.L_x_413) ;  /* 0x000002a000007945 */ /* 0x000fe20003800000 */
[----:B------:R-:W-:Y:S01]  /*25b0*/  LOP3.LUT R195, R195, 0x6, RZ, 0xc0, !PT ;  /* 0x00000006c3c37812 */ /* 0x000fe200078ec0ff */
[----:B------:R-:W-:Y:S01]  /*25c0*/  UMOV UR4, URZ ;  /* 0x0000003f00047c82 */ /* 0x000fe20008000000 */
[----:B------:R-:W-:Y:S01]  /*25d0*/  LEA R213, R213, R194, 0x2 ;  /* 0x000000c2d5d57211 */ /* 0x000fe200078e10ff */
[----:B------:R3:W-:Y:S04]  /*25e0*/  @P1 STS.128 [R196+0xc000], RZ ;  /* 0x00c000ffc4001388 */ /* 0x0007e80000000c00 */
[----:B------:R3:W-:Y:S04]  /*25f0*/  @P1 STS.128 [R196+0xe000], RZ ;  /* 0x00e000ffc4001388 */ /* 0x0007e80000000c00 */
[----:B------:R3:W-:Y:S01]  /*2600*/  @P1 STS.128 [R196+0x10000], RZ ;  /* 0x010000ffc4001388 */ /* 0x0007e20000000c00 */
[----:B--2---:R-:W-:Y:S01]  /*2610*/  @P0 FMUL.FTZ R13, R14, R13 ;  /* 0x0000000d0e0d0220 */ /* 0x004fe20000410000 */
[----:B------:R-:W-:-:S03]  /*2620*/  SHF.R.S32.HI R14, RZ, 0x1f, R12 ;  /* 0x0000001fff0e7819 */ /* 0x000fc6000001140c */
[----:B------:R2:W4:Y:S01]  /*2630*/  @P0 R2UR UR15, R13 ;  /* 0x000000000d0f03c2 */ /* 0x00052200000e0000 */
[----:B------:R-:W-:Y:S01]  /*2640*/  LEA.HI R14, R14, R12, RZ, 0x2 ;  /* 0x0000000c0e0e7211 */ /* 0x000fe200078f10ff */
[----:B------:R-:W-:-:S03]  /*2650*/  IMAD.U32 R12, RZ, RZ, UR23 ;  /* 0x00000017ff0c7e24 */ /* 0x000fc6000f8e00ff */
[----:B------:R-:W-:Y:S01]  /*2660*/  SHF.R.S32.HI R8, RZ, 0x2, R14 ;  /* 0x00000002ff087819 */ /* 0x000fe2000001140e */
[----:B--2---:R-:W-:Y:S01]  /*2670*/  IMAD.WIDE.U32 R12, R12, UR5, R218 ;  /* 0x000000050c0c7c25 */ /* 0x004fe2000f8e00da */
[----:B----4-:R-:W-:-:S04]  /*2680*/  @UP1 UMOV UR4, UR15 ;  /* 0x0000000f00041c82 */ /* 0x010fc80008000000 */
[----:B------:R-:W-:Y:S01]  /*2690*/  IADD3 R15, R13, UR28, RZ ;  /* 0x0000001c0d0f7c10 */ /* 0x000fe2000fffe0ff */
[----:B------:R-:W-:Y:S05]  /*26a0*/  @P1 BRA `(.L_x_414) ;  /* 0x0000019000001947 */ /* 0x000fea0003800000 */
[----:B---3--:R-:W-:Y:S02]  /*26b0*/  ISETP.GE.AND P3, PT, R204, c[0x0][0x220], PT ;  /* 0x00008800cc007a0c */ /* 0x008fe40003f66270 */
        /* <DEDUP_REMOVED lines=24> */
.L_x_414:
[----:B---3--:R-:W-:Y:S05]  /*2840*/  BSYNC B0 ;  /* 0x0000000000007941 */ /* 0x008fea0003800000 */
.L_x_413:
        /* <DEDUP_REMOVED lines=41> */
.L_x_416:
[----:B------:R-:W-:Y:S05]  /*2ae0*/  BSYNC B0 ;  /* 0x0000000000007941 */ /* 0x000fea0003800000 */
.L_x_415:
        /* <DEDUP_REMOVED lines=14> */
[C---:B--2---:R-:W-:Y:S02]  /*2bd0*/  @!P3 LEA R20, P4, R9.reuse, c[0x0][0x170], 0x1 ;  /* 0x00005c000914ba11 */ /* 0x044fe400078808ff */
        /* <DEDUP_REMOVED lines=20> */
.L_x_418:
[----:B------:R-:W-:Y:S05]  /*2d20*/  BSYNC B0 ;  /* 0x0000000000007941 */ /* 0x000fea0003800000 */
.L_x_417:
[----:B------:R-:W-:Y:S01]  /*2d30*/  ISETP.GE.AND P0, PT, R11, UR22, PT ;  /* 0x000000160b007c0c */ /* 0x000fe2000bf06270 */
[----:B------:R-:W-:-:S12]  /*2d40*/  BSSY B0, `(.L_x_419) ;  /* 0x0000024000007945 */ /* 0x000fd80003800000 */
[----:B------:R1:W-:Y:S04]  /*2d50*/  @P0 STS.128 [R196+0xd800], RZ ;  /* 0x00d800ffc4000388 */ /* 0x0003e80000000c00 */
[----:B------:R1:W-:Y:S04]  /*2d60*/  @P0 STS.128 [R196+0xf800], RZ ;  /* 0x00f800ffc4000388 */ /* 0x0003e80000000c00 */
[----:B------:R1:W-:Y:S01]  /*2d70*/  @P0 STS.128 [R196+0x11800], RZ ;  /* 0x011800ffc4000388 */ /* 0x0003e20000000c00 */
[----:B------:R-:W-:Y:S05]  /*2d80*/  @P0 BRA `(.L_x_420) ;  /* 0x000001f000000947 */ /* 0x000fea0003800000 */
[----:B------:R-:W-:Y:S01]  /*2d90*/  ISETP.GE.AND P3, PT, R204, c[0x0][0x220], PT ;  /* 0x00008800cc007a0c */ /* 0x000fe20003f66270 */
[----:B--2---:R-:W-:Y:S01]  /*2da0*/  IMAD.MOV.U32 R8, RZ, RZ, c[0x0][0x1a0] ;  /* 0x00006800ff087624 */ /* 0x004fe200078e00ff */
        /* <DEDUP_REMOVED lines=29> */
.L_x_420:
[----:B------:R-:W-:Y:S05]  /*2f80*/  BSYNC B0 ;  /* 0x0000000000007941 */ /* 0x000fea0003800000 */
.L_x_419:
[C---:B--2---:R-:W-:Y:S01]  /*2f90*/  IMAD.SHL.U32 R8, R3.reuse, 0x40, RZ ;  /* 0x0000004003087824 */ /* 0x044fe200078e00ff */
[----:B------:R-:W-:Y:S01]  /*2fa0*/  R2P PR, R3, 0x6 ;  /* 0x0000000603007804 */ /* 0x000fe20000000000 */
[----:B------:R-:W-:Y:S01]  /*2fb0*/  IMAD.SHL.U32 R16, R16, 0x8, RZ ;  /* 0x0000000810107824 */ /* 0x000fe200078e00ff */
[----:B------:R-:W-:Y:S01]  /*2fc0*/  IMNMX R134, R88, UR13, PT ;  /* 0x0000000d58867c17 */ /* 0x000fe2000b800200 */
[----:B------:R-:W-:Y:S01]  /*2fd0*/  IMAD R194, R194, 0x400, R4 ;  /* 0x00000400c2c27824 */ /* 0x000fe200078e0204 */
[----:B------:R-:W-:Y:S01]  /*2fe0*/  LOP3.LUT R8, R8, 0x1c0, RZ, 0xc0, !PT ;  /* 0x000001c008087812 */ /* 0x000fe200078ec0ff */
[----:B------:R-:W0:Y:S01]  /*2ff0*/  LDGDEPBAR ;  /* 0x00000000000079af */ /* 0x000e220000000000 */
[----:B------:R-:W-:Y:S01]  /*3000*/  IADD3 R133, R88, 0x8, RZ ;  /* 0x0000000858857810 */ /* 0x000fe20007ffe0ff */
[----:B------:R-:W-:Y:S01]  /*3010*/  IMAD.SHL.U32 R194, R194, 0x2, RZ ;  /* 0x00000002c2c27824 */ /* 0x000fe200078e00ff */
[----:B------:R-:W-:Y:S01]  /*3020*/  LOP3.LUT R16, R8, 0x8, R16, 0xf8, !PT ;  /* 0x0000000808107812 */ /* 0x000fe200078ef810 */
[----:B------:R-:W-:Y:S01]  /*3030*/  UISETP.GE.AND UP0, UPT, UR8, 0x2, UPT ;  /* 0x000000020800788c */ /* 0x000fe2000bf06270 */
[----:B------:R-:W-:Y:S01]  /*3040*/  SHF.R.U32.HI R8, RZ, 0x3, R8 ;  /* 0x00000003ff087819 */ /* 0x000fe20000011608 */
[--C-:B------:R-:W-:Y:S01]  /*3050*/  IMAD R192, R2, 0x2, R194.reuse ;  /* 0x0000000202c07824 */ /* 0x100fe200078e02c2 */
[----:B------:R-:W-:Y:S01]  /*3060*/  IMNMX R133, R133, UR13, PT ;  /* 0x0000000d85857c17 */ /* 0x000fe2000b800200 */
[----:B------:R-:W-:Y:S01]  /*3070*/  IMAD R190, R0, 0x2, R194 ;  /* 0x0000000200be7824 */ /* 0x000fe200078e02c2 */
[----:B------:R-:W-:Y:S01]  /*3080*/  LOP3.LUT R8, R16, R8, RZ, 0x3c, !PT ;  /* 0x0000000810087212 */ /* 0x000fe200078e3cff */
[----:B------:R-:W-:Y:S01]  /*3090*/  IMAD R189, R0, 0x2, R192 ;  /* 0x0000000200bd7824 */ /* 0x000fe200078e02c0 */
[----:B-1----:R-:W-:Y:S01]  /*30a0*/  LDSM.16.M88.4 R20, [R192] ;  /* 0x00000000c014783b */ /* 0x002fe20000000200 */
[----:B------:R-:W-:-:S02]  /*30b0*/  UIADD3 UR6, UR21, 0x646e171e, URZ ;  /* 0x646e171e15067890 */ /* 0x000fc4000fffe03f */
[----:B------:R-:W-:Y:S01]  /*30c0*/  IMAD R193, R193, 0x200, R8 ;  /* 0x00000200c1c17824 */ /* 0x000fe200078e0208 */
[----:B------:R-:W-:Y:S03]  /*30d0*/  LDSM.16.M88.4 R40, [R190] ;  /* 0x00000000be28783b */ /* 0x000fe60000000200 */
[----:B------:R-:W-:Y:S01]  /*30e0*/  IMAD.SHL.U32 R193, R193, 0x2, RZ ;  /* 0x00000002c1c17824 */ /* 0x000fe200078e00ff */
[----:B------:R-:W-:Y:S04]  /*30f0*/  LDSM.16.M88.4 R8, [R194] ;  /* 0x00000000c208783b */ /* 0x000fe80000000200 */
[----:B------:R-:W1:Y:S01]  /*3100*/  LDSM.16.M88.4 R64, [R193+0x6000] ;  /* 0x00600000c140783b */ /* 0x000e620000000200 */
[----:B------:R-:W-:-:S02]  /*3110*/  IADD3 R3, R193, 0x6000, RZ ;  /* 0x00006000c1037810 */ /* 0x000fc40007ffe0ff */
[----:B------:R-:W-:Y:S01]  /*3120*/  IADD3 R191, R193, 0x6020, RZ ;  /* 0x00006020c1bf7810 */ /* 0x000fe20007ffe0ff */
[----:B------:R-:W2:Y:S01]  /*3130*/  LDSM.16.M88.4 R56, [R193+0x6800] ;  /* 0x00680000c138783b */ /* 0x000ea20000000200 */
[----:B------:R-:W-:Y:S01]  /*3140*/  @P1 IADD3 R191, R3, -0x20, RZ ;  /* 0xffffffe003bf1810 */ /* 0x000fe20007ffe0ff */
[----:B------:R-:W-:Y:S02]  /*3150*/  IMAD.MOV.U32 R3, RZ, RZ, 0x40 ;  /* 0x00000040ff037424 */ /* 0x000fe400078e00ff */
[----:B------:R-:W5:Y:S01]  /*3160*/  LDSM.16.M88.4 R48, [R193+0x7000] ;  /* 0x00700000c130783b */ /* 0x000f620000000200 */
[----:B------:R-:W-:Y:S02]  /*3170*/  IADD3 R183, R191, 0x800, RZ ;  /* 0x00000800bfb77810 */ /* 0x000fe40007ffe0ff */
[----:B------:R-:W-:Y:S01]  /*3180*/  SEL R3, R3, 0xffffffc0, !P2 ;  /* 0xffffffc003037807 */ /* 0x000fe20005000000 */
[----:B------:R-:W3:Y:S01]  /*3190*/  LDSM.16.M88.4 R12, [R193+0x7800] ;  /* 0x00780000c10c783b */ /* 0x000ee20000000200 */
[----:B------:R-:W-:-:S02]  /*31a0*/  IADD3 R182, R191, 0x1000, RZ ;  /* 0x00001000bfb67810 */ /* 0x000fc40007ffe0ff */
[----:B------:R-:W-:Y:S01]  /*31b0*/  IADD3 R181, R191, 0x1800, RZ ;  /* 0x00001800bfb57810 */ /* 0x000fe20007ffe0ff */
[----:B------:R-:W4:Y:S01]  /*31c0*/  LDSM.16.M88.4 R80, [R191] ;  /* 0x00000000bf50783b */ /* 0x000f220000000200 */
[----:B------:R-:W-:Y:S01]  /*31d0*/  IMAD.IADD R187, R193, 0x1, R3 ;  /* 0x00000001c1bb7824 */ /* 0x000fe200078e0203 */
[----:B------:R-:W-:Y:S01]  /*31e0*/  IADD3 R179, R191, 0x2000, RZ ;  /* 0x00002000bfb37810 */ /* 0x000fe20007ffe0ff */
[----:B------:R-:W-:Y:S01]  /*31f0*/  IMAD.IADD R180, R3, 0x1, R191 ;  /* 0x0000000103b47824 */ /* 0x000fe200078e02bf */
[----:B------:R-:W3:Y:S01]  /*3200*/  LDSM.16.M88.4 R76, [R191+0x800] ;  /* 0x00080000bf4c783b */ /* 0x000ee20000000200 */
[C---:B------:R-:W-:Y:S02]  /*3210*/  IADD3 R178, R191.reuse, 0x2800, RZ ;  /* 0x00002800bfb27810 */ /* 0x040fe40007ffe0ff */
[C---:B------:R-:W-:Y:S01]  /*3220*/  IADD3 R177, R191.reuse, 0x3000, RZ ;  /* 0x00003000bfb17810 */ /* 0x040fe20007ffe0ff */
[----:B------:R-:W3:Y:S01]  /*3230*/  LDSM.16.M88.4 R32, [R191+0x1000] ;  /* 0x00100000bf20783b */ /* 0x000ee20000000200 */
[----:B------:R-:W-:-:S02]  /*3240*/  IADD3 R176, R191, 0x3800, RZ ;  /* 0x00003800bfb07810 */ /* 0x000fc40007ffe0ff */
[C---:B------:R-:W-:Y:S01]  /*3250*/  IADD3 R175, R191.reuse, 0x4000, RZ ;  /* 0x00004000bfaf7810 */ /* 0x040fe20007ffe0ff */
[----:B------:R-:W3:Y:S01]  /*3260*/  LDSM.16.M88.4 R24, [R191+0x1800] ;  /* 0x00180000bf18783b */ /* 0x000ee20000000200 */
[C---:B------:R-:W-:Y:S02]  /*3270*/  IADD3 R174, R191.reuse, 0x4800, RZ ;  /* 0x00004800bfae7810 */ /* 0x040fe40007ffe0ff */
[C---:B------:R-:W-:Y:S01]  /*3280*/  IADD3 R173, R191.reuse, 0x5000, RZ ;  /* 0x00005000bfad7810 */ /* 0x040fe20007ffe0ff */
[----:B------:R-:W3:Y:S01]  /*3290*/  LDSM.16.M88.4 R72, [R187+0x6000] ;  /* 0x00600000bb48783b */ /* 0x000ee20000000200 */
[----:B------:R-:W-:-:S03]  /*32a0*/  IADD3 R172, R191, 0x5800, RZ ;  /* 0x00005800bfac7810 */ /* 0x000fc60007ffe0ff */
[----:B------:R-:W3:Y:S01]  /*32b0*/  LDSM.16.M88.4 R68, [R187+0x6800] ;  /* 0x00680000bb44783b */ /* 0x000ee20000000200 */
[C---:B-1----:R-:W-:Y:S03]  /*32c0*/  HMMA.16816.F32.BF16 R16, R8.reuse, R64, RZ ;  /* 0x000000400810723c */ /* 0x042fe600000418ff */
[----:B------:R-:W1:Y:S04]  /*32d0*/  LDSM.16.M88.4 R36, [R187+0x7000] ;  /* 0x00700000bb24783b */ /* 0x000e680000000200 */
[----:B------:R-:W1:Y:S01]  /*32e0*/  LDSM.16.M88.4 R28, [R187+0x7800] ;  /* 0x00780000bb1c783b */ /* 0x000e620000000200 */
[C---:B------:R-:W-:Y:S03]  /*32f0*/  HMMA.16816.F32.BF16 R64, R8.reuse, R66, RZ ;  /* 0x000000420840723c */ /* 0x040fe600000418ff */
[----:B------:R-:W-:Y:S05]  /*3300*/  LDSM.16.M88.4 R84, [R180] ;  /* 0x00000000b454783b */ /* 0x000fea0000000200 */
[C---:B--2---:R-:W-:Y:S08]  /*3310*/  HMMA.16816.F32.BF16 R60, R8.reuse, R56, RZ ;  /* 0x00000038083c723c */ /* 0x044ff000000418ff */
[C---:B-----5:R-:W-:Y:S08]  /*3320*/  HMMA.16816.F32.BF16 R52, R8.reuse, R48, RZ ;  /* 0x000000300834723c */ /* 0x060ff000000418ff */
[C---:B------:R-:W-:Y:S08]  /*3330*/  HMMA.16816.F32.BF16 R56, R8.reuse, R58, RZ ;  /* 0x0000003a0838723c */ /* 0x040ff000000418ff */
[C---:B------:R-:W-:Y:S08]  /*3340*/  HMMA.16816.F32.BF16 R48, R8.reuse, R50, RZ ;  /* 0x000000320830723c */ /* 0x040ff000000418ff */
[C---:B---3--:R-:W-:Y:S08]  /*3350*/  HMMA.16816.F32.BF16 R44, R8.reuse, R12, RZ ;  /* 0x0000000c082c723c */ /* 0x048ff000000418ff */
[----:B------:R-:W-:Y:S01]  /*3360*/  HMMA.16816.F32.BF16 R8, R8, R14, RZ ;  /* 0x0000000e0808723c */ /* 0x000fe200000418ff */
[----:B------:R-:W2:Y:S07]  /*3370*/  LDSM.16.M88.4 R12, [R189] ;  /* 0x00000000bd0c783b */ /* 0x000eae0000000200 */
[C---:B----4-:R-:W-:Y:S08]  /*3380*/  HMMA.16816.F32.BF16 R16, R20.reuse, R80, R16 ;  /* 0x000000501410723c */ /* 0x050ff00000041810 */
[C---:B------:R-:W-:Y:S01]  /*3390*/  HMMA.16816.F32.BF16 R64, R20.reuse, R82, R64 ;  /* 0x000000521440723c */ /* 0x040fe20000041840 */
[----:B------:R-:W3:Y:S07]  /*33a0*/  LDSM.16.M88.4 R80, [R180+0x800] ;  /* 0x00080000b450783b */ /* 0x000eee0000000200 */
        /* <DEDUP_REMOVED lines=8> */
[----:B------:R-:W4:Y:S04]  /*3430*/  LDSM.16.M88.4 R24, [R180+0x1000] ;  /* 0x00100000b418783b */ /* 0x000f280000000200 */
[----:B------:R-:W5:Y:S03]  /*3440*/  LDSM.16.M88.4 R20, [R180+0x1800] ;  /* 0x00180000b414783b */ /* 0x000f660000000200 */
[C---:B------:R-:W-:Y:S08]  /*3450*/  HMMA.16816.F32.BF16 R16, R40.reuse, R72, R16 ;  /* 0x000000482810723c */ /* 0x040ff00000041810 */
[C---:B------:R-:W-:Y:S01]  /*3460*/  HMMA.16816.F32.BF16 R64, R40.reuse, R74, R64 ;  /* 0x0000004a2840723c */ /* 0x040fe20000041840 */
[----:B------:R-:W2:Y:S07]  /*3470*/  LDSM.16.M88.4 R72, [R193+0x8800] ;  /* 0x00880000c148783b */ /* 0x000eae0000000200 */
[C---:B------:R-:W-:Y:S08]  /*3480*/  HMMA.16816.F32.BF16 R60, R40.reuse, R68, R60 ;  /* 0x00000044283c723c */ /* 0x040ff0000004183c */
[C---:B------:R-:W-:Y:S01]  /*3490*/  HMMA.16816.F32.BF16 R56, R40.reuse, R70, R56 ;  /* 0x000000462838723c */ /* 0x040fe20000041838 */
[----:B------:R-:W3:Y:S07]  /*34a0*/  LDSM.16.M88.4 R68, [R193+0x9000] ;  /* 0x00900000c144783b */ /* 0x000eee0000000200 */
[C---:B-1----:R-:W-:Y:S08]  /*34b0*/  HMMA.16816.F32.BF16 R52, R40.reuse, R36, R52 ;  /* 0x000000242834723c */ /* 0x042ff00000041834 */
[C---:B------:R-:W-:Y:S01]  /*34c0*/  HMMA.16816.F32.BF16 R48, R40.reuse, R38, R48 ;  /* 0x000000262830723c */ /* 0x040fe20000041830 */
[----:B------:R-:W1:Y:S07]  /*34d0*/  LDSM.16.M88.4 R36, [R193+0x9800] ;  /* 0x00980000c124783b */ /* 0x000e6e0000000200 */
[C---:B------:R-:W-:Y:S08]  /*34e0*/  HMMA.16816.F32.BF16 R44, R40.reuse, R28, R44 ;  /* 0x0000001c282c723c */ /* 0x040ff0000004182c */
[----:B------:R-:W-:Y:S01]  /*34f0*/  HMMA.16816.F32.BF16 R40, R40, R30, R8 ;  /* 0x0000001e2828723c */ /* 0x000fe20000041808 */
[----:B------:R-:W-:Y:S04]  /*3500*/  LDSM.16.M88.4 R8, [R192+0x2000] ;  /* 0x00200000c008783b */ /* 0x000fe80000000200 */
        /* <DEDUP_REMOVED lines=14> */
[C---:B------:R-:W-:Y:S08]  /*35f0*/  HMMA.16816.F32.BF16 R16, R32.reuse, R76, R16 ;  /* 0x0000004c2010723c */ /* 0x040ff00000041810 */
[C---:B------:R-:W-:Y:S01]  /*3600*/  HMMA.16816.F32.BF16 R64, R32.reuse, R78, R64 ;  /* 0x0000004e2040723c */ /* 0x040fe20000041840 */
[----:B------:R-:W5:Y:S07]  /*3610*/  LDSM.16.M88.4 R76, [R187+0x8800] ;  /* 0x00880000bb4c783b */ /* 0x000f6e0000000200 */
[C---:B------:R-:W-:Y:S08]  /*3620*/  HMMA.16816.F32.BF16 R60, R32.reuse, R72, R60 ;  /* 0x00000048203c723c */ /* 0x040ff0000004183c */
[C---:B------:R-:W-:Y:S01]  /*3630*/  HMMA.16816.F32.BF16 R56, R32.reuse, R74, R56 ;  /* 0x0000004a2038723c */ /* 0x040fe20000041838 */
[----:B------:R-:W2:Y:S07]  /*3640*/  LDSM.16.M88.4 R72, [R187+0x9000] ;  /* 0x00900000bb48783b */ /* 0x000eae0000000200 */
[C---:B------:R-:W-:Y:S08]  /*3650*/  HMMA.16816.F32.BF16 R52, R32.reuse, R68, R52 ;  /* 0x000000442034723c */ /* 0x040ff00000041834 */
[C---:B------:R-:W-:Y:S01]  /*3660*/  HMMA.16816.F32.BF16 R48, R32.reuse, R70, R48 ;  /* 0x000000462030723c */ /* 0x040fe20000041830 */
[----:B------:R-:W3:Y:S07]  /*3670*/  LDSM.16.M88.4 R68, [R187+0x9800] ;  /* 0x00980000bb44783b */ /* 0x000eee0000000200 */
[----:B-1----:R-:W-:Y:S08]  /*3680*/  HMMA.16816.F32.BF16 R44, R32, R36, R44 ;  /* 0x00000024202c723c */ /* 0x002ff0000004182c */
[C---:B------:R-:W-:Y:S08]  /*3690*/  HMMA.16816.F32.BF16 R16, R8.reuse, R28, R16 ;  /* 0x0000001c0810723c */ /* 0x040ff00000041810 */
[----:B------:R-:W-:Y:S01]  /*36a0*/  HMMA.16816.F32.BF16 R64, R8, R30, R64 ;  /* 0x0000001e0840723c */ /* 0x000fe20000041840 */
[----:B------:R-:W-:Y:S07]  /*36b0*/  LDSM.16.M88.4 R28, [R180+0x2800] ;  /* 0x00280000b41c783b */ /* 0x000fee0000000200 */
[----:B------:R-:W-:Y:S01]  /*36c0*/  HMMA.16816.F32.BF16 R40, R32, R38, R40 ;  /* 0x000000262028723c */ /* 0x000fe20000041828 */
[----:B------:R-:W-:Y:S04]  /*36d0*/  LDSM.16.M88.4 R36, [R189+0x2000] ;  /* 0x00200000bd24783b */ /* 0x000fe80000000200 */
[----:B------:R-:W1:Y:S03]  /*36e0*/  LDSM.16.M88.4 R32, [R180+0x2000] ;  /* 0x00200000b420783b */ /* 0x000e660000000200 */
[C---:B--2---:R-:W-:Y:S08]  /*36f0*/  HMMA.16816.F32.BF16 R60, R8.reuse, R24, R60 ;  /* 0x00000018083c723c */ /* 0x044ff0000004183c */
[C---:B------:R-:W-:Y:S01]  /*3700*/  HMMA.16816.F32.BF16 R56, R8.reuse, R26, R56 ;  /* 0x0000001a0838723c */ /* 0x040fe20000041838 */
[----:B------:R-:W2:Y:S07]  /*3710*/  LDSM.16.M88.4 R24, [R180+0x3000] ;  /* 0x00300000b418783b */ /* 0x000eae0000000200 */
[C---:B---3--:R-:W-:Y:S08]  /*3720*/  HMMA.16816.F32.BF16 R52, R8.reuse, R20, R52 ;  /* 0x000000140834723c */ /* 0x048ff00000041834 */
[C---:B------:R-:W-:Y:S01]  /*3730*/  HMMA.16816.F32.BF16 R48, R8.reuse, R22, R48 ;  /* 0x000000160830723c */ /* 0x040fe20000041830 */
[----:B------:R-:W3:Y:S07]  /*3740*/  LDSM.16.M88.4 R20, [R180+0x3800] ;  /* 0x00380000b414783b */ /* 0x000eee0000000200 */
[----:B----4-:R-:W-:Y:S08]  /*3750*/  HMMA.16816.F32.BF16 R44, R8, R12, R44 ;  /* 0x0000000c082c723c */ /* 0x010ff0000004182c */
[C---:B------:R-:W-:Y:S08]  /*3760*/  HMMA.16816.F32.BF16 R16, R80.reuse, R84, R16 ;  /* 0x000000545010723c */ /* 0x040ff00000041810 */
[----:B------:R-:W-:Y:S08]  /*3770*/  HMMA.16816.F32.BF16 R64, R80, R86, R64 ;  /* 0x000000565040723c */ /* 0x000ff00000041840 */
[----:B------:R-:W-:Y:S01]  /*3780*/  HMMA.16816.F32.BF16 R40, R8, R14, R40 ;  /* 0x0000000e0828723c */ /* 0x000fe20000041828 */
[----:B------:R-:W-:Y:S04]  /*3790*/  LDSM.16.M88.4 R12, [R194+0x4000] ;  /* 0x00400000c20c783b */ /* 0x000fe80000000200 */
[----:B------:R-:W4:Y:S03]  /*37a0*/  LDSM.16.M88.4 R8, [R193+0xa000] ;  /* 0x00a00000c108783b */ /* 0x000f260000000200 */
[C---:B-----5:R-:W-:Y:S08]  /*37b0*/  HMMA.16816.F32.BF16 R60, R80.reuse, R76, R60 ;  /* 0x0000004c503c723c */ /* 0x060ff0000004183c */
[C---:B------:R-:W-:Y:S08]  /*37c0*/  HMMA.16816.F32.BF16 R56, R80.reuse, R78, R56 ;  /* 0x0000004e5038723c */ /* 0x040ff00000041838 */
[C---:B------:R-:W-:Y:S08]  /*37d0*/  HMMA.16816.F32.BF16 R52, R80.reuse, R72, R52 ;  /* 0x000000485034723c */ /* 0x040ff00000041834 */
[C---:B------:R-:W-:Y:S01]  /*37e0*/  HMMA.16816.F32.BF16 R48, R80.reuse, R74, R48 ;  /* 0x0000004a5030723c */ /* 0x040fe20000041830 */
[----:B------:R-:W5:Y:S07]  /*37f0*/  LDSM.16.M88.4 R72, [R193+0xa800] ;  /* 0x00a80000c148783b */ /* 0x000f6e0000000200 */
[----:B------:R-:W-:Y:S08]  /*3800*/  HMMA.16816.F32.BF16 R44, R80, R68, R44 ;  /* 0x00000044502c723c */ /* 0x000ff0000004182c */
[C---:B-1----:R-:W-:Y:S08]  /*3810*/  HMMA.16816.F32.BF16 R16, R36.reuse, R32, R16 ;  /* 0x000000202410723c */ /* 0x042ff00000041810 */
[----:B------:R-:W-:Y:S01]  /*3820*/  HMMA.16816.F32.BF16 R64, R36, R34, R64 ;  /* 0x000000222440723c */ /* 0x000fe20000041840 */
[----:B------:R-:W1:Y:S07]  /*3830*/  LDSM.16.M88.4 R32, [R193+0xb800] ;  /* 0x00b80000c120783b */ /* 0x000e6e0000000200 */
[----:B------:R-:W-:Y:S01]  /*3840*/  HMMA.16816.F32.BF16 R40, R80, R70, R40 ;  /* 0x000000465028723c */ /* 0x000fe20000041828 */
[----:B------:R-:W-:Y:S07]  /*3850*/  LDSM.16.M88.4 R68, [R193+0xb000] ;  /* 0x00b00000c144783b */ /* 0x000fee0000000200 */
[C---:B------:R-:W-:Y:S08]  /*3860*/  HMMA.16816.F32.BF16 R60, R36.reuse, R28, R60 ;  /* 0x0000001c243c723c */ /* 0x040ff0000004183c */
[C---:B------:R-:W-:Y:S01]  /*3870*/  HMMA.16816.F32.BF16 R56, R36.reuse, R30, R56 ;  /* 0x0000001e2438723c */ /* 0x040fe20000041838 */
[----:B------:R-:W-:Y:S07]  /*3880*/  LDSM.16.M88.4 R28, [R192+0x4000] ;  /* 0x00400000c01c783b */ /* 0x000fee0000000200 */
[C---:B--2---:R-:W-:Y:S08]  /*3890*/  HMMA.16816.F32.BF16 R52, R36.reuse, R24, R52 ;  /* 0x000000182434723c */ /* 0x044ff00000041834 */
[C---:B------:R-:W-:Y:S01]  /*38a0*/  HMMA.16816.F32.BF16 R48, R36.reuse, R26, R48 ;  /* 0x0000001a2430723c */ /* 0x040fe20000041830 */
[----:B------:R-:W2:Y:S07]  /*38b0*/  LDSM.16.M88.4 R24, [R191+0x4000] ;  /* 0x00400000bf18783b */ /* 0x000eae0000000200 */
[C---:B---3--:R-:W-:Y:S08]  /*38c0*/  HMMA.16816.F32.BF16 R44, R36.reuse, R20, R44 ;  /* 0x00000014242c723c */ /* 0x048ff0000004182c */
[----:B------:R-:W-:Y:S01]  /*38d0*/  HMMA.16816.F32.BF16 R40, R36, R22, R40 ;  /* 0x000000162428723c */ /* 0x000fe20000041828 */
[----:B------:R-:W3:Y:S04]  /*38e0*/  LDSM.16.M88.4 R20, [R191+0x4800] ;  /* 0x00480000bf14783b */ /* 0x000ee80000000200 */
[----:B------:R-:W-:Y:S03]  /*38f0*/  LDSM.16.M88.4 R36, [R191+0x5800] ;  /* 0x00580000bf24783b */ /* 0x000fe60000000200 */
[C---:B----4-:R-:W-:Y:S08]  /*3900*/  HMMA.16816.F32.BF16 R16, R12.reuse, R8, R16 ;  /* 0x000000080c10723c */ /* 0x050ff00000041810 */
[C---:B------:R-:W-:Y:S01]  /*3910*/  HMMA.16816.F32.BF16 R64, R12.reuse, R10, R64 ;  /* 0x0000000a0c40723c */ /* 0x040fe20000041840 */
[----:B------:R-:W-:Y:S07]  /*3920*/  LDSM.16.M88.4 R8, [R191+0x5000] ;  /* 0x00500000bf08783b */ /* 0x000fee0000000200 */
[C---:B-----5:R-:W-:Y:S08]  /*3930*/  HMMA.16816.F32.BF16 R60, R12.reuse, R72, R60 ;  /* 0x000000480c3c723c */ /* 0x060ff0000004183c */
[C---:B------:R-:W-:Y:S01]  /*3940*/  HMMA.16816.F32.BF16 R56, R12.reuse, R74, R56 ;  /* 0x0000004a0c38723c */ /* 0x040fe20000041838 */
[----:B------:R-:W-:Y:S07]  /*3950*/  LDSM.16.M88.4 R72, [R187+0xa000] ;  /* 0x00a00000bb48783b */ /* 0x000fee0000000200 */
[----:B-1----:R-:W-:Y:S01]  /*3960*/  HMMA.16816.F32.BF16 R76, R12, R32, R44 ;  /* 0x000000200c4c723c */ /* 0x002fe2000004182c */
[----:B------:R-:W1:Y:S07]  /*3970*/  LDSM.16.M88.4 R44, [R190+0x4000] ;  /* 0x00400000be2c783b */ /* 0x000e6e0000000200 */
[----:B--2---:R-:W-:Y:S08]  /*3980*/  HMMA.16816.F32.BF16 R16, R28, R24, R16 ;  /* 0x000000181c10723c */ /* 0x004ff00000041810 */
[C---:B------:R-:W-:Y:S08]  /*3990*/  HMMA.16816.F32.BF16 R52, R12.reuse, R68, R52 ;  /* 0x000000440c34723c */ /* 0x040ff00000041834 */
[C---:B------:R-:W-:Y:S01]  /*39a0*/  HMMA.16816.F32.BF16 R48, R12.reuse, R70, R48 ;  /* 0x000000460c30723c */ /* 0x040fe20000041830 */
[----:B------:R-:W2:Y:S07]  /*39b0*/  LDSM.16.M88.4 R68, [R187+0xa800] ;  /* 0x00a80000bb44783b */ /* 0x000eae0000000200 */
[----:B------:R-:W-:Y:S01]  /*39c0*/  HMMA.16816.F32.BF16 R40, R12, R34, R40 ;  /* 0x000000220c28723c */ /* 0x000fe20000041828 */
[----:B------:R-:W-:Y:S04]  /*39d0*/  LDSM.16.M88.4 R32, [R180+0x4000] ;  /* 0x00400000b420783b */ /* 0x000fe80000000200 */
[----:B------:R-:W-:Y:S03]  /*39e0*/  LDSM.16.M88.4 R12, [R187+0xb000] ;  /* 0x00b00000bb0c783b */ /* 0x000fe60000000200 */
[C---:B------:R-:W-:Y:S01]  /*39f0*/  HMMA.16816.F32.BF16 R64, R28.reuse, R26, R64 ;  /* 0x0000001a1c40723c */ /* 0x040fe20000041840 */
[----:B------:R-:W4:Y:S07]  /*3a00*/  LDSM.16.M88.4 R24, [R189+0x4000] ;  /* 0x00400000bd18783b */ /* 0x000f2e0000000200 */
[C---:B---3--:R-:W-:Y:S08]  /*3a10*/  HMMA.16816.F32.BF16 R60, R28.reuse, R20, R60 ;  /* 0x000000141c3c723c */ /* 0x048ff0000004183c */
[----:B------:R-:W-:Y:S01]  /*3a20*/  HMMA.16816.F32.BF16 R56, R28, R22, R56 ;  /* 0x000000161c38723c */ /* 0x000fe20000041838 */
[----:B------:R-:W3:Y:S07]  /*3a30*/  LDSM.16.M88.4 R20, [R187+0xb800] ;  /* 0x00b80000bb14783b */ /* 0x000eee0000000200 */
[----:B-1----:R-:W-:Y:S08]  /*3a40*/  HMMA.16816.F32.BF16 R16, R44, R72, R16 ;  /* 0x000000482c10723c */ /* 0x002ff00000041810 */
[C---:B------:R-:W-:Y:S07]  /*3a50*/  HMMA.16816.F32.BF16 R76, R28.reuse, R36, R76 ;  /* 0x000000241c4c723c */ /* 0x040fee000004184c */
[----:B------:R-:W-:Y:S01]  /*3a60*/  IMAD.U32 R36, RZ, RZ, UR23 ;  /* 0x00000017ff247e24 */ /* 0x000fe2000f8e00ff */
[----:B------:R-:W-:Y:S03]  /*3a70*/  HMMA.16816.F32.BF16 R52, R28, R8, R52 ;  /* 0x000000081c34723c */ /* 0x000fe60000041834 */
[----:B------:R-:W-:-:S04]  /*3a80*/  IMAD R36, R36, 0x40, R195 ;  /* 0x0000004024247824 */ /* 0x000fc800078e02c3 */
[----:B------:R-:W-:Y:S01]  /*3a90*/  I2F R3, R36 ;  /* 0x0000002400037306 */ /* 0x000fe20000201400 */
[----:B------:R-:W-:Y:S01]  /*3aa0*/  HMMA.16816.F32.BF16 R48, R28, R10, R48 ;  /* 0x0000000a1c30723c */ /* 0x000fe20000041830 */
[----:B------:R-:W1:Y:S07]  /*3ab0*/  LDSM.16.M88.4 R8, [R180+0x4800] ;  /* 0x00480000b408783b */ /* 0x000e6e0000000200 */
[C---:B------:R-:W-:Y:S08]  /*3ac0*/  HMMA.16816.F32.BF16 R64, R44.reuse, R74, R64 ;  /* 0x0000004a2c40723c */ /* 0x040ff00000041840 */
[----:B--2---:R-:W-:Y:S08]  /*3ad0*/  HMMA.16816.F32.BF16 R60, R44, R68, R60 ;  /* 0x000000442c3c723c */ /* 0x004ff0000004183c */
[----:B----4-:R-:W-:Y:S08]  /*3ae0*/  HMMA.16816.F32.BF16 R16, R24, R32, R16 ;  /* 0x000000201810723c */ /* 0x010ff00000041810 */
[C---:B---3--:R-:W-:Y:S07]  /*3af0*/  HMMA.16816.F32.BF16 R76, R44.reuse, R20, R76 ;  /* 0x000000142c4c723c */ /* 0x048fee000004184c */
[----:B------:R-:W-:Y:S01]  /*3b00*/  IADD3 R20, R36, 0x1, RZ ;  /* 0x0000000124147810 */ /* 0x000fe20007ffe0ff */
[----:B------:R-:W-:Y:S03]  /*3b10*/  HMMA.16816.F32.BF16 R56, R44, R70, R56 ;  /* 0x000000462c38723c */ /* 0x000fe60000041838 */
[----:B------:R-:W2:Y:S01]  /*3b20*/  I2F R21, R20 ;  /* 0x0000001400157306 */ /* 0x000ea20000201400 */
[----:B------:R-:W-:-:S02]  /*3b30*/  ISETP.GE.AND P5, PT, R20, R134, PT ;  /* 0x000000861400720c */ /* 0x000fc40003fa6270 */
[----:B------:R-:W-:Y:S02]  /*3b40*/  ISETP.GE.AND P2, PT, R20, R133, PT ;  /* 0x000000851400720c */ /* 0x000fe40003f46270 */
[----:B------:R-:W-:Y:S07]  /*3b50*/  HMMA.16816.F32.BF16 R40, R28, R38, R40 ;  /* 0x000000261c28723c */ /* 0x000fee0000041828 */
[----:B------:R-:W-:Y:S01]  /*3b60*/  IADD3 R29, R36, 0x8, RZ ;  /* 0x00000008241d7810 */ /* 0x000fe20007ffe0ff */
[----:B------:R-:W-:Y:S01]  /*3b70*/  HMMA.16816.F32.BF16 R52, R44, R12, R52 ;  /* 0x0000000c2c34723c */ /* 0x000fe20000041834 */
[----:B--2---:R-:W-:-:S02]  /*3b80*/  FFMA.FTZ R31, R21, UR4, R17 ;  /* 0x00000004151f7c23 */ /* 0x004fc40008010011 */
[----:B------:R-:W2:Y:S01]  /*3b90*/  I2F R28, R29 ;  /* 0x0000001d001c7306 */ /* 0x000ea20000201400 */
[----:B------:R-:W-:Y:S01]  /*3ba0*/  FFMA.FTZ R21, R21, UR4, R19 ;  /* 0x0000000415157c23 */ /* 0x000fe20008010013 */
[----:B------:R-:W-:-:S03]  /*3bb0*/  ISETP.GE.AND P4, PT, R29, R134, PT ;  /* 0x000000861d00720c */ /* 0x000fc60003f86270 */
[----:B------:R-:W-:Y:S01]  /*3bc0*/  HMMA.16816.F32.BF16 R48, R44, R14, R48 ;  /* 0x0000000e2c30723c */ /* 0x000fe20000041830 */
[----:B------:R-:W3:Y:S01]  /*3bd0*/  LDSM.16.M88.4 R12, [R180+0x5000] ;  /* 0x00500000b40c783b */ /* 0x000ee20000000200 */
[----:B------:R-:W-:Y:S02]  /*3be0*/  FSEL R31, R31, -INF , !P5 ;  /* 0xff8000001f1f7808 */ /* 0x000fe40006800000 */
[----:B------:R-:W-:Y:S02]  /*3bf0*/  ISETP.GE.AND P1, PT, R29, R133, PT ;  /* 0x000000851d00720c */ /* 0x000fe40003f26270 */
[----:B------:R-:W-:Y:S02]  /*3c00*/  IADD3 R17, R36, 0x11, RZ ;  /* 0x0000001124117810 */ /* 0x000fe40007ffe0ff */
[----:B------:R-:W-:Y:S01]  /*3c10*/  HMMA.16816.F32.BF16 R64, R24, R34, R64 ;  /* 0x000000221840723c */ /* 0x000fe20000041840 */
[----:B------:R-:W-:Y:S02]  /*3c20*/  FSEL R21, R21, -INF , !P2 ;  /* 0xff80000015157808 */ /* 0x000fe40005000000 */
[----:B------:R-:W-:-:S04]  /*3c30*/  ISETP.GE.AND P2, PT, R17, R134, PT ;  /* 0x000000861100720c */ /* 0x000fc80003f46270 */
[C---:B------:R-:W-:Y:S01]  /*3c40*/  IADD3 R35, R36.reuse, 0x28, RZ ;  /* 0x0000002824237810 */ /* 0x040fe20007ffe0ff */
[C---:B-1----:R-:W-:Y:S03]  /*3c50*/  HMMA.16816.F32.BF16 R60, R24.reuse, R8, R60 ;  /* 0x00000008183c723c */ /* 0x042fe6000004183c */
[----:B------:R-:W-:Y:S04]  /*3c60*/  I2F R34, R35 ;  /* 0x0000002300227306 */ /* 0x000fe80000201400 */
[----:B------:R-:W-:Y:S01]  /*3c70*/  IADD3 R8, R36, 0x10, RZ ;  /* 0x0000001024087810 */ /* 0x000fe20007ffe0ff */
[----:B------:R-:W-:Y:S03]  /*3c80*/  HMMA.16816.F32.BF16 R56, R24, R10, R56 ;  /* 0x0000000a1838723c */ /* 0x000fe60000041838 */
[C---:B------:R-:W-:Y:S01]  /*3c90*/  ISETP.GE.AND P3, PT, R8.reuse, R134, PT ;  /* 0x000000860800720c */ /* 0x040fe20003f66270 */
[----:B------:R1:W4:Y:S01]  /*3ca0*/  I2F R19, R8 ;  /* 0x0000000800137306 */ /* 0x0003220000201400 */
[----:B------:R-:W-:-:S03]  /*3cb0*/  ISETP.GE.AND P5, PT, R8, R133, PT ;  /* 0x000000850800720c */ /* 0x000fc60003fa6270 */
[----:B------:R-:W-:Y:S01]  /*3cc0*/  HMMA.16816.F32.BF16 R40, R44, R22, R40 ;  /* 0x000000162c28723c */ /* 0x000fe20000041828 */
[C---:B--2---:R-:W-:Y:S02]  /*3cd0*/  FFMA.FTZ R29, R28.reuse, UR4, R64 ;  /* 0x000000041c1d7c23 */ /* 0x044fe40008010040 */
[----:B------:R-:W-:-:S03]  /*3ce0*/  FFMA.FTZ R30, R28, UR4, R66 ;  /* 0x000000041c1e7c23 */ /* 0x000fc60008010042 */
[----:B------:R-:W-:Y:S02]  /*3cf0*/  FSEL R29, R29, -INF , !P4 ;  /* 0xff8000001d1d7808 */ /* 0x000fe40006000000 */
[----:B------:R-:W-:Y:S01]  /*3d00*/  IADD3 R22, R36, 0x9, RZ ;  /* 0x0000000924167810 */ /* 0x000fe20007ffe0ff */
[C---:B---3--:R-:W-:Y:S01]  /*3d10*/  HMMA.16816.F32.BF16 R52, R24.reuse, R12, R52 ;  /* 0x0000000c1834723c */ /* 0x048fe20000041834 */
[----:B------:R-:W-:Y:S01]  /*3d20*/  ISETP.GE.AND P4, PT, R17, R133, PT ;  /* 0x000000851100720c */ /* 0x000fe20003f86270 */
[----:B-1----:R-:W1:Y:S01]  /*3d30*/  LDSM.16.M88.4 R8, [R180+0x5800] ;  /* 0x00580000b408783b */ /* 0x002e620000000200 */
[----:B------:R-:W2:Y:S01]  /*3d40*/  I2F R20, R22 ;  /* 0x0000001600147306 */ /* 0x000ea20000201400 */
[----:B------:R-:W-:Y:S01]  /*3d50*/  ISETP.GE.AND P0, PT, R22, R134, PT ;  /* 0x000000861600720c */ /* 0x000fe20003f06270 */
[----:B----4-:R-:W-:Y:S01]  /*3d60*/  FFMA.FTZ R62, R19, UR4, R62 ;  /* 0x00000004133e7c23 */ /* 0x010fe2000801003e */
[C---:B------:R-:W-:Y:S02]  /*3d70*/  IADD3 R23, R36.reuse, 0x18, RZ ;  /* 0x0000001824177810 */ /* 0x040fe40007ffe0ff */
[----:B------:R-:W-:Y:S01]  /*3d80*/  HMMA.16816.F32.BF16 R48, R24, R14, R48 ;  /* 0x0000000e1830723c */ /* 0x000fe20000041830 */
[----:B------:R-:W-:Y:S01]  /*3d90*/  IADD3 R12, R36, 0x19, RZ ;  /* 0x00000019240c7810 */ /* 0x000fe20007ffe0ff */
[----:B------:R-:W-:-:S04]  /*3da0*/  DEPBAR.LE SB0, 0x0 ;  /* 0x000080000000791a */ /* 0x000fc80000000000 */
[----:B------:R-:W3:Y:S01]  /*3db0*/  I2F R17, R17 ;  /* 0x0000001100117306 */ /* 0x000ee20000201400 */
[-C--:B------:R-:W-:Y:S02]  /*3dc0*/  ISETP.GE.AND P6, PT, R22, R133.reuse, PT ;  /* 0x000000851600720c */ /* 0x080fe40003fc6270 */
[----:B------:R-:W-:Y:S02]  /*3dd0*/  FSEL R30, R30, -INF , !P1 ;  /* 0xff8000001e1e7808 */ /* 0x000fe40004800000 */
[----:B------:R-:W-:Y:S01]  /*3de0*/  ISETP.GE.AND P1, PT, R23, R134, PT ;  /* 0x000000861700720c */ /* 0x000fe20003f26270 */
[----:B--2---:R-:W-:Y:S01]  /*3df0*/  FFMA.FTZ R32, R20, UR4, R65 ;  /* 0x0000000414207c23 */ /* 0x004fe20008010041 */
[----:B------:R-:W-:Y:S01]  /*3e00*/  IADD3 R13, R36, 0x20, RZ ;  /* 0x00000020240d7810 */ /* 0x000fe20007ffe0ff */
[----:B------:R-:W2:Y:S01]  /*3e10*/  I2F R22, R23 ;  /* 0x0000001700167306 */ /* 0x000ea20000201400 */
[----:B------:R-:W-:Y:S02]  /*3e20*/  FFMA.FTZ R28, R20, UR4, R67 ;  /* 0x00000004141c7c23 */ /* 0x000fe40008010043 */
[----:B------:R-:W-:Y:S01]  /*3e30*/  FSEL R32, R32, -INF , !P0 ;  /* 0xff80000020207808 */ /* 0x000fe20004000000 */
[----:B------:R-:W-:Y:S01]  /*3e40*/  FFMA.FTZ R20, R19, UR4, R60 ;  /* 0x0000000413147c23 */ /* 0x000fe2000801003c */
[----:B------:R-:W-:-:S02]  /*3e50*/  ISETP.GE.AND P0, PT, R23, R133, PT ;  /* 0x000000851700720c */ /* 0x000fc40003f06270 */
[----:B------:R-:W-:Y:S01]  /*3e60*/  FSEL R28, R28, -INF , !P6 ;  /* 0xff8000001c1c7808 */ /* 0x000fe20007000000 */
[----:B------:R4:W5:Y:S01]  /*3e70*/  I2F R23, R12 ;  /* 0x0000000c00177306 */ /* 0x0009620000201400 */
[C---:B---3--:R-:W-:Y:S01]  /*3e80*/  FFMA.FTZ R19, R17.reuse, UR4, R61 ;  /* 0x0000000411137c23 */ /* 0x048fe2000801003d */
[----:B------:R-:W-:Y:S01]  /*3e90*/  FSEL R20, R20, -INF , !P3 ;  /* 0xff80000014147808 */ /* 0x000fe20005800000 */
[----:B------:R-:W-:Y:S01]  /*3ea0*/  FFMA.FTZ R17, R17, UR4, R63 ;  /* 0x0000000411117c23 */ /* 0x000fe2000801003f */
[-C--:B------:R-:W-:Y:S01]  /*3eb0*/  ISETP.GE.AND P6, PT, R12, R134.reuse, PT ;  /* 0x000000860c00720c */ /* 0x080fe20003fc6270 */
[----:B------:R-:W-:Y:S01]  /*3ec0*/  FFMA.FTZ R50, R34, UR4, R50 ;  /* 0x0000000422327c23 */ /* 0x000fe20008010032 */
[-C--:B------:R-:W-:Y:S01]  /*3ed0*/  ISETP.GE.AND P3, PT, R12, R133.reuse, PT ;  /* 0x000000850c00720c */ /* 0x080fe20003f66270 */
[----:B------:R-:W-:Y:S01]  /*3ee0*/  FFMA.FTZ R48, R34, UR4, R48 ;  /* 0x0000000422307c23 */ /* 0x000fe20008010030 */
[----:B------:R-:W-:Y:S01]  /*3ef0*/  FSEL R19, R19, -INF , !P2 ;  /* 0xff80000013137808 */ /* 0x000fe20005000000 */
[----:B------:R3:W3:Y:S01]  /*3f00*/  I2F R33, R13 ;  /* 0x0000000d00217306 */ /* 0x0006e20000201400 */
[----:B------:R-:W-:Y:S01]  /*3f10*/  ISETP.GE.AND P2, PT, R13, R133, PT ;  /* 0x000000850d00720c */ /* 0x000fe20003f46270 */
[C---:B--2---:R-:W-:Y:S01]  /*3f20*/  FFMA.FTZ R15, R22.reuse, UR4, R56 ;  /* 0x00000004160f7c23 */ /* 0x044fe20008010038 */
[----:B------:R-:W-:Y:S01]  /*3f30*/  FSEL R17, R17, -INF , !P4 ;  /* 0xff80000011117808 */ /* 0x000fe20006000000 */
[----:B-1----:R-:W-:Y:S01]  /*3f40*/  HMMA.16816.F32.BF16 R76, R24, R8, R76 ;  /* 0x00000008184c723c */ /* 0x002fe2000004184c */
[----:B------:R-:W-:Y:S01]  /*3f50*/  FFMA.FTZ R58, R22, UR4, R58 ;  /* 0x00000004163a7c23 */ /* 0x000fe2000801003a */
[----:B----4-:R-:W-:Y:S01]  /*3f60*/  FSEL R12, R62, -INF , !P5 ;  /* 0xff8000003e0c7808 */ /* 0x010fe20006800000 */
[----:B-----5:R-:W-:Y:S01]  /*3f70*/  FFMA.FTZ R14, R23, UR4, R57 ;  /* 0x00000004170e7c23 */ /* 0x020fe20008010039 */
[----:B------:R-:W-:-:S03]  /*3f80*/  ISETP.GE.AND P5, PT, R13, R134, PT ;  /* 0x000000860d00720c */ /* 0x000fc60003fa6270 */
[----:B------:R-:W-:Y:S01]  /*3f90*/  IADD3 R9, R36, 0x29, RZ ;  /* 0x0000002924097810 */ /* 0x000fe20007ffe0ff */
[----:B------:R-:W-:Y:S01]  /*3fa0*/  FFMA.FTZ R8, R23, UR4, R59 ;  /* 0x0000000417087c23 */ /* 0x000fe2000801003b */
[----:B------:R-:W-:Y:S01]  /*3fb0*/  HMMA.16816.F32.BF16 R40, R24, R10, R40 ;  /* 0x0000000a1828723c */ /* 0x000fe20000041828 */
[----:B------:R-:W-:Y:S01]  /*3fc0*/  FSEL R14, R14, -INF , !P6 ;  /* 0xff8000000e0e7808 */ /* 0x000fe20007000000 */
[----:B------:R-:W1:Y:S01]  /*3fd0*/  I2F R23, R9 ;  /* 0x0000000900177306 */ /* 0x000e620000201400 */
[----:B---3--:R-:W-:Y:S01]  /*3fe0*/  IADD3 R13, R36, 0x21, RZ ;  /* 0x00000021240d7810 */ /* 0x008fe20007ffe0ff */
[C---:B------:R-:W-:Y:S01]  /*3ff0*/  FFMA.FTZ R52, R33.reuse, UR4, R52 ;  /* 0x0000000421347c23 */ /* 0x040fe20008010034 */
[----:B------:R-:W-:Y:S01]  /*4000*/  FSEL R8, R8, -INF , !P3 ;  /* 0xff80000008087808 */ /* 0x000fe20005800000 */
[----:B------:R-:W-:Y:S01]  /*4010*/  FFMA.FTZ R54, R33, UR4, R54 ;  /* 0x0000000421367c23 */ /* 0x000fe20008010036 */
[----:B------:R-:W-:Y:S02]  /*4020*/  IADD3 R11, R36, 0x31, RZ ;  /* 0x00000031240b7810 */ /* 0x000fe40007ffe0ff */
[----:B------:R-:W-:Y:S01]  /*4030*/  ISETP.GE.AND P6, PT, R35, R133, PT ;  /* 0x000000852300720c */ /* 0x000fe20003fc6270 */
[----:B------:R2:W3:Y:S01]  /*4040*/  I2F R22, R13 ;  /* 0x0000000d00167306 */ /* 0x0004e20000201400 */
[----:B------:R-:W-:-:S02]  /*4050*/  ISETP.GE.AND P3, PT, R9, R134, PT ;  /* 0x000000860900720c */ /* 0x000fc40003f66270 */
[----:B------:R-:W-:Y:S02]  /*4060*/  FSEL R15, R15, -INF , !P1 ;  /* 0xff8000000f0f7808 */ /* 0x000fe40004800000 */
[----:B------:R-:W-:Y:S02]  /*4070*/  IADD3 R33, R36, 0x30, RZ ;  /* 0x0000003024217810 */ /* 0x000fe40007ffe0ff */
[----:B------:R-:W-:Y:S01]  /*4080*/  ISETP.GE.AND P4, PT, R13, R134, PT ;  /* 0x000000860d00720c */ /* 0x000fe20003f86270 */
[----:B------:R-:W4:Y:S01]  /*4090*/  I2F R10, R11 ;  /* 0x0000000b000a7306 */ /* 0x000f220000201400 */
[----:B-1----:R-:W-:Y:S01]  /*40a0*/  FFMA.FTZ R49, R23, UR4, R49 ;  /* 0x0000000417317c23 */ /* 0x002fe20008010031 */
[-C--:B------:R-:W-:Y:S01]  /*40b0*/  ISETP.GE.AND P1, PT, R13, R133.reuse, PT ;  /* 0x000000850d00720c */ /* 0x080fe20003f26270 */
[----:B------:R-:W-:Y:S01]  /*40c0*/  FFMA.FTZ R51, R23, UR4, R51 ;  /* 0x0000000417337c23 */ /* 0x000fe20008010033 */
[----:B------:R-:W-:Y:S02]  /*40d0*/  FSEL R146, R52, -INF , !P5 ;  /* 0xff80000034927808 */ /* 0x000fe40006800000 */
[----:B------:R-:W-:-:S02]  /*40e0*/  ISETP.GE.AND P5, PT, R9, R133, PT ;  /* 0x000000850900720c */ /* 0x000fc40003fa6270 */
[----:B--2---:R-:W-:Y:S01]  /*40f0*/  FSEL R13, R58, -INF , !P0 ;  /* 0xff8000003a0d7808 */ /* 0x004fe20004000000 */
[----:B---3--:R-:W-:Y:S01]  /*4100*/  FFMA.FTZ R55, R22, UR4, R55 ;  /* 0x0000000416377c23 */ /* 0x008fe20008010037 */
[-C--:B------:R-:W-:Y:S01]  /*4110*/  ISETP.GE.AND P0, PT, R35, R134.reuse, PT ;  /* 0x000000862300720c */ /* 0x080fe20003f06270 */
[----:B------:R-:W1:Y:S01]  /*4120*/  I2F R9, R33 ;  /* 0x0000002100097306 */ /* 0x000e620000201400 */
[----:B------:R-:W-:Y:S01]  /*4130*/  FSEL R136, R50, -INF , !P6 ;  /* 0xff80000032887808 */ /* 0x000fe20007000000 */
[----:B------:R-:W-:Y:S01]  /*4140*/  FFMA.FTZ R53, R22, UR4, R53 ;  /* 0x0000000416357c23 */ /* 0x000fe20008010035 */
[----:B------:R-:W-:Y:S02]  /*4150*/  FSEL R139, R49, -INF , !P3 ;  /* 0xff800000318b7808 */ /* 0x000fe40005800000 */
[----:B------:R-:W-:Y:S01]  /*4160*/  IADD3 R24, R36, 0x38, RZ ;  /* 0x0000003824187810 */ /* 0x000fe20007ffe0ff */
[----:B----4-:R-:W-:Y:S01]  /*4170*/  FFMA.FTZ R79, R10, UR4, R79 ;  /* 0x000000040a4f7c23 */ /* 0x010fe2000801004f */
[----:B------:R-:W-:Y:S01]  /*4180*/  ISETP.GE.AND P6, PT, R36, R134, PT ;  /* 0x000000862400720c */ /* 0x000fe20003fc6270 */
[----:B------:R-:W-:Y:S01]  /*4190*/  FFMA.FTZ R77, R10, UR4, R77 ;  /* 0x000000040a4d7c23 */ /* 0x000fe2000801004d */
[C---:B------:R-:W-:Y:S01]  /*41a0*/  ISETP.GE.AND P3, PT, R36.reuse, R133, PT ;  /* 0x000000852400720c */ /* 0x040fe20003f66270 */
[----:B------:R-:W2:Y:S01]  /*41b0*/  I2F R22, R24 ;  /* 0x0000001800167306 */ /* 0x000ea20000201400 */
[----:B------:R-:W-:Y:S01]  /*41c0*/  IADD3 R36, R36, 0x39, RZ ;  /* 0x0000003924247810 */ /* 0x000fe20007ffe0ff */
[----:B------:R-:W-:Y:S01]  /*41d0*/  FFMA.FTZ R10, R3, UR4, R16 ;  /* 0x00000004030a7c23 */ /* 0x000fe20008010010 */
[----:B------:R-:W-:-:S02]  /*41e0*/  FSEL R137, R55, -INF , !P1 ;  /* 0xff80000037897808 */ /* 0x000fc40004800000 */
[----:B------:R-:W-:Y:S01]  /*41f0*/  FSEL R144, R48, -INF , !P0 ;  /* 0xff80000030907808 */ /* 0x000fe20004000000 */
[----:B-1----:R-:W-:Y:S01]  /*4200*/  FFMA.FTZ R76, R9, UR4, R76 ;  /* 0x00000004094c7c23 */ /* 0x002fe2000801004c */
[-C--:B------:R-:W-:Y:S01]  /*4210*/  ISETP.GE.AND P1, PT, R11, R134.reuse, PT ;  /* 0x000000860b00720c */ /* 0x080fe20003f26270 */
[----:B------:R-:W-:Y:S01]  /*4220*/  FFMA.FTZ R78, R9, UR4, R78 ;  /* 0x00000004094e7c23 */ /* 0x000fe2000801004e */
[----:B------:R-:W-:Y:S01]  /*4230*/  ISETP.GE.AND P0, PT, R11, R133, PT ;  /* 0x000000850b00720c */ /* 0x000fe20003f06270 */
[----:B------:R-:W-:Y:S01]  /*4240*/  FFMA.FTZ R9, R3, UR4, R18 ;  /* 0x0000000403097c23 */ /* 0x000fe20008010012 */
[----:B------:R-:W1:Y:S01]  /*4250*/  I2F R11, R36 ;  /* 0x00000024000b7306 */ /* 0x000e620000201400 */
[----:B------:R-:W-:Y:S02]  /*4260*/  FSEL R138, R54, -INF , !P2 ;  /* 0xff800000368a7808 */ /* 0x000fe40005000000 */
[----:B------:R-:W-:Y:S02]  /*4270*/  FSEL R168, R79, -INF , !P0 ;  /* 0xff8000004fa87808 */ /* 0x000fe40004000000 */
[----:B------:R-:W-:Y:S01]  /*4280*/  PLOP3.LUT P0, PT, PT, PT, UP0, 0x80, 0x0 ;  /* 0x000000000000781c */ /* 0x000fe20003f0f008 */
[C---:B--2---:R-:W-:Y:S01]  /*4290*/  FFMA.FTZ R40, R22.reuse, UR4, R40 ;  /* 0x0000000416287c23 */ /* 0x044fe20008010028 */
[----:B------:R-:W-:Y:S01]  /*42a0*/  FSEL R145, R53, -INF , !P4 ;  /* 0xff80000035917808 */ /* 0x000fe20006000000 */
[----:B------:R-:W-:Y:S01]  /*42b0*/  FFMA.FTZ R42, R22, UR4, R42 ;  /* 0x00000004162a7c23 */ /* 0x000fe2000801002a */
[----:B------:R-:W-:-:S02]  /*42c0*/  ISETP.GE.AND P2, PT, R33, R134, PT ;  /* 0x000000862100720c */ /* 0x000fc40003f46270 */
[----:B------:R-:W-:Y:S02]  /*42d0*/  ISETP.GE.AND P4, PT, R33, R133, PT ;  /* 0x000000852100720c */ /* 0x000fe40003f86270 */
[----:B------:R-:W-:Y:S02]  /*42e0*/  FSEL R199, R51, -INF , !P5 ;  /* 0xff80000033c77808 */ /* 0x000fe40006800000 */
[----:B------:R-:W-:Y:S01]  /*42f0*/  FSEL R215, R76, -INF , !P2 ;  /* 0xff8000004cd77808 */ /* 0x000fe20005000000 */
[C---:B-1----:R-:W-:Y:S01]  /*4300*/  FFMA.FTZ R41, R11.reuse, UR4, R41 ;  /* 0x000000040b297c23 */ /* 0x042fe20008010029 */
[----:B------:R-:W-:Y:S01]  /*4310*/  FSEL R206, R78, -INF , !P4 ;  /* 0xff8000004ece7808 */ /* 0x000fe20006000000 */
[----:B------:R-:W-:Y:S01]  /*4320*/  FFMA.FTZ R43, R11, UR4, R43 ;  /* 0x000000040b2b7c23 */ /* 0x000fe2000801002b */
[----:B------:R-:W-:Y:S01]  /*4330*/  FSEL R211, R77, -INF , !P1 ;  /* 0xff8000004dd37808 */ /* 0x000fe20004800000 */
[----:B------:R-:W-:Y:S01]  /*4340*/  BAR.SYNC.DEFER_BLOCKING 0x0 ;  /* 0x0000000000007b1d */ /* 0x000fe20000010000 */
[----:B------:R-:W-:-:S02]  /*4350*/  ISETP.GE.AND P5, PT, R24, R134, PT ;  /* 0x000000861800720c */ /* 0x000fc40003fa6270 */
[-C--:B------:R-:W-:Y:S02]  /*4360*/  ISETP.GE.AND P2, PT, R24, R133.reuse, PT ;  /* 0x000000851800720c */ /* 0x080fe40003f46270 */
        /* <DEDUP_REMOVED lines=34> */
[C---:B------:R-:W-:Y:S01]  /*4590*/  IADD3 R11, P5, R3.reuse, UR27, RZ ;  /* 0x0000001b030b7c10 */ /* 0x040fe2000ffbe0ff */
        /* <DEDUP_REMOVED lines=15> */
[----:B------:R1:W-:Y:S01]  /*4690*/  @P3 STS.128 [R196+0x8800], RZ ;  /* 0x008800ffc4003388 */ /* 0x0003e20000000c00 */
[----:B---3--:R-:W-:-:S04]  /*46a0*/  @!P3 LEA R26, P6, R3, c[0x0][0x168], 0x1 ;  /* 0x00005a00031aba11 */ /* 0x008fc800078c08ff */
[C---:B------:R-:W-:Y:S02]  /*46b0*/  @!P3 LEA.HI.X R27, R3.reuse, c[0x0][0x16c], R6, 0x1, P6 ;  /* 0x00005b00031bba11 */ /* 0x040fe400030f0c06 */
        /* <DEDUP_REMOVED lines=8> */
[C---:B-----5:R-:W-:Y:S01]  /*4740*/  @!P4 LEA R22, P6, R11.reuse, c[0x0][0x168], 0x1 ;  /* 0x00005a000b16ca11 */ /* 0x060fe200078c08ff */
[----:B------:R-:W-:Y:S01]  /*4750*/  @!PT LDS RZ, [RZ] ;  /* 0x00000000fffff984 */ /* 0x000fe20000000800 */
[----:B------:R-:W-:Y:S01]  /*4760*/  @!PT LDS RZ, [RZ] ;  /* 0x00000000fffff984 */ /* 0x000fe20000000800 */
[----:B------:R-:W-:Y:S01]  /*4770*/  @!PT LDS RZ, [RZ] ;  /* 0x00000000fffff984 */ /* 0x000fe20000000800 */
[----:B------:R4:W-:Y:S01]  /*4780*/  @!P2 LDGSTS.E.BYPASS.LTC128B.128 [R196+0xa800], [R24.64+0x100] ;  /* 0x0a80010018c4afae */ /* 0x0009e2000b901d52 */
[C---:B--2---:R-:W-:Y:S02]  /*4790*/  @!P3 LEA R34, P5, R11.reuse, c[0x0][0x168], 0x1 ;  /* 0x00005a000b22ba11 */ /* 0x044fe400078a08ff */
[C-C-:B------:R-:W-:Y:S01]  /*47a0*/  @!P4 LEA.HI.X R23, R11.reuse, c[0x0][0x16c], R6.reuse, 0x1, P6 ;  /* 0x00005b000b17ca11 */ /* 0x140fe200030f0c06 */
[----:B------:R1:W-:Y:S01]  /*47b0*/  @P4 STS.128 [R196+0x7000], RZ ;  /* 0x007000ffc4004388 */ /* 0x0003e20000000c00 */
[C---:B------:R-:W-:Y:S02]  /*47c0*/  IADD3 R3, P6, R11.reuse, UR27, RZ ;  /* 0x0000001b0b037c10 */ /* 0x040fe4000ffde0ff */
[C---:B------:R-:W-:Y:S01]  /*47d0*/  @!P3 LEA.HI.X R35, R11.reuse, c[0x0][0x16c], R6, 0x1, P5 ;  /* 0x00005b000b23ba11 */ /* 0x040fe200028f0c06 */
        /* <DEDUP_REMOVED lines=8> */
[----:B------:R1:W-:Y:S01]  /*4860*/  @!P3 LDGSTS.E.BYPASS.LTC128B.128 [R196+0x9000], [R34.64+0x80] ;  /* 0x0900008022c4bfae */ /* 0x0003e2000b901d52 */
[----:B---3--:R-:W-:-:S03]  /*4870*/  @!P2 LEA R26, P1, R11, c[0x0][0x168], 0x1 ;  /* 0x00005a000b1aaa11 */ /* 0x008fc600078208ff */
[----:B------:R1:W-:Y:S01]  /*4880*/  @P2 STS.128 [R196+0xb000], RZ ;  /* 0x00b000ffc4002388 */ /* 0x0003e20000000c00 */
[----:B------:R-:W-:Y:S02]  /*4890*/  @!P2 LEA.HI.X R27, R11, c[0x0][0x16c], R6, 0x1, P1 ;  /* 0x00005b000b1baa11 */ /* 0x000fe400008f0c06 */
[----:B------:R-:W-:Y:S02]  /*48a0*/  IADD3.X R6, R6, UR29, RZ, P6, !PT ;  /* 0x0000001d06067c10 */ /* 0x000fe4000b7fe4ff */
        /* <DEDUP_REMOVED lines=26> */
.L_x_423:
[----:B------:R-:W-:Y:S05]  /*4a50*/  BSYNC B0 ;  /* 0x0000000000007941 */ /* 0x000fea0003800000 */
.L_x_422:
[----:B------:R-:W0:Y:S02]  /*4a60*/  LDGDEPBAR ;  /* 0x00000000000079af */ /* 0x000e240000000000 */
.L_x_421:
[----:B------:R-:W-:Y:S01]  /*4a70*/  FMNMX.FTZ R3, R10, R31, !PT ;  /* 0x0000001f0a037209 */ /* 0x000fe20007810000 */
[----:B------:R-:W-:Y:S01]  /*4a80*/  IMAD.WIDE.U32 R170, R213, -0x326172a9, RZ ;  /* 0xcd9e8d57d5aa7825 */ /* 0x000fe200078e00ff */
[----:B------:R-:W-:Y:S01]  /*4a90*/  FMNMX.FTZ R6, R9, R21, !PT ;  /* 0x0000001509067209 */ /* 0x000fe20007810000 */
[----:B------:R-:W-:Y:S01]  /*4aa0*/  USHF.L.U32 UR31, UR23, 0x1, URZ ;  /* 0x00000001171f7899 */ /* 0x000fe2000800063f */
        /* <DEDUP_REMOVED lines=23> */
[----:B------:R-:W-:Y:S01]  /*4c20*/  IMAD R161, R5, 0x10000, R5 ;  /* 0x0001000005a17824 */ /* 0x000fe200078e0205 */
[----:B------:R-:W-:Y:S01]  /*4c30*/  FMNMX.FTZ R3, R146, R3, !PT ;  /* 0x0000000392037209 */ /* 0x000fe20007810000 */
[--C-:B------:R-:W-:Y:S01]  /*4c40*/  IMAD R186, R2, 0x2, R188.reuse ;  /* 0x0000000202ba7824 */ /* 0x100fe200078e02bc */
[----:B------:R-:W-:Y:S01]  /*4c50*/  FMNMX.FTZ R6, R138, R6, !PT ;  /* 0x000000068a067209 */ /* 0x000fe20007810000 */
[----:B------:R-:W-:Y:S01]  /*4c60*/  UIADD3 UR15, UR20, 0x1715609d, URZ ;  /* 0x1715609d140f7890 */ /* 0x000fe2000fffe03f */
[----:B------:R-:W-:Y:S01]  /*4c70*/  FMNMX.FTZ R3, R145, R3, !PT ;  /* 0x0000000391037209 */ /* 0x000fe20007810000 */
[----:B------:R-:W-:Y:S01]  /*4c80*/  LDSM.16.MT88.4 R124, [R188+0xc000] ;  /* 0x00c00000bc7c783b */ /* 0x000fe20000004200 */
[----:B------:R-:W-:Y:S01]  /*4c90*/  FMNMX.FTZ R6, R137, R6, !PT ;  /* 0x0000000689067209 */ /* 0x000fe20007810000 */
[----:B------:R-:W-:Y:S01]  /*4ca0*/  IMAD R185, R0, 0x2, R188 ;  /* 0x0000000200b97824 */ /* 0x000fe200078e02bc */
        /* <DEDUP_REMOVED lines=19> */
[----:B------:R-:W-:-:S03]  /*4de0*/  LOP3.LUT R214, R7, UR20, RZ, 0x3c, !PT ;  /* 0x0000001407d67c12 */ /* 0x000fc6000f8e3cff */
[----:B------:R-:W2:Y:S01]  /*4df0*/  SHFL.BFLY PT, R132, R3, 0x2, 0x1f ;  /* 0x0c401f0003847f89 */ /* 0x000ea200000e0000 */
[----:B------:R-:W-:-:S03]  /*4e00*/  LOP3.LUT R162, R171, R214, RZ, 0x3c, !PT ;  /* 0x000000d6aba27212 */ /* 0x000fc600078e3cff */
[----:B------:R-:W3:Y:S02]  /*4e10*/  SHFL.BFLY PT, R11, R6, 0x2, 0x1f ;  /* 0x0c401f00060b7f89 */ /* 0x000ee400000e0000 */
[----:B------:R-:W-:Y:S02]  /*4e20*/  IMAD.WIDE.U32 R162, R162, -0x2daee0ad, RZ ;  /* 0xd2511f53a2a27825 */ /* 0x000fe400078e00ff */
[----:B------:R-:W-:Y:S03]  /*4e30*/  LDSM.16.MT88.4 R96, [R188+0x10000] ;  /* 0x01000000bc60783b */ /* 0x000fe60000004200 */
[----:B------:R-:W-:Y:S01]  /*4e40*/  LOP3.LUT R164, R163, UR7, R220, 0x96, !PT ;  /* 0x00000007a3a47c12 */ /* 0x000fe2000f8e96dc */
[----:B------:R-:W-:Y:S01]  /*4e50*/  UIADD3 UR7, UR20, -0x61c88647, URZ ;  /* 0x9e3779b914077890 */ /* 0x000fe2000fffe03f */
[----:B------:R-:W-:Y:S03]  /*4e60*/  LDSM.16.MT88.4 R56, [R184+0xc000] ;  /* 0x00c00000b838783b */ /* 0x000fe60000004200 */
[----:B------:R-:W-:Y:S01]  /*4e70*/  IMAD.WIDE.U32 R164, R164, -0x326172a9, RZ ;  /* 0xcd9e8d57a4a47825 */ /* 0x000fe200078e00ff */
[----:B------:R-:W-:Y:S04]  /*4e80*/  LDSM.16.MT88.4 R40, [R186+0xc000] ;  /* 0x00c00000ba28783b */ /* 0x000fe80000004200 */
[----:B------:R-:W-:Y:S01]  /*4e90*/  LDSM.16.MT88.4 R48, [R185+0xc000] ;  /* 0x00c00000b930783b */ /* 0x000fe20000004200 */
[----:B--2---:R-:W-:Y:S01]  /*4ea0*/  FMNMX.FTZ R132, R3, R132, !PT ;  /* 0x0000008403847209 */ /* 0x004fe20007810000 */
[----:B------:R-:W-:Y:S01]  /*4eb0*/  IMAD.U32 R3, RZ, RZ, UR31 ;  /* 0x0000001fff037e24 */ /* 0x000fe2000f8e00ff */
[----:B------:R-:W-:Y:S01]  /*4ec0*/  UIADD3 UR31, UR31, 0x1, URZ ;  /* 0x000000011f1f7890 */ /* 0x000fe2000fffe03f */
[----:B---3--:R-:W-:-:S02]  /*4ed0*/  FMNMX.FTZ R6, R6, R11, !PT ;  /* 0x0000000b06067209 */ /* 0x008fc40007810000 */
[----:B------:R-:W2:Y:S01]  /*4ee0*/  SHFL.BFLY PT, R7, R132, 0x1, 0x1f ;  /* 0x0c201f0084077f89 */ /* 0x000ea200000e0000 */
[----:B------:R-:W-:Y:S02]  /*4ef0*/  LOP3.LUT R3, R221, UR21, R3, 0x96, !PT ;  /* 0x00000015dd037c12 */ /* 0x000fe4000f8e9603 */
[----:B------:R-:W-:-:S03]  /*4f00*/  IMAD.U32 R220, RZ, RZ, UR31 ;  /* 0x0000001fffdc7e24 */ /* 0x000fc6000f8e00ff */
[----:B-1----:R-:W-:Y:S02]  /*4f10*/  IMAD.WIDE.U32 R24, R3, -0x326172a9, RZ ;  /* 0xcd9e8d5703187825 */ /* 0x002fe400078e00ff */
[----:B------:R-:W-:-:S03]  /*4f20*/  LOP3.LUT R220, R221, UR21, R220, 0x96, !PT ;  /* 0x00000015dddc7c12 */ /* 0x000fc6000f8e96dc */
[----:B------:R-:W-:Y:S02]  /*4f30*/  LOP3.LUT R3, R25, UR7, R170, 0x96, !PT ;  /* 0x0000000719037c12 */ /* 0x000fe4000f8e96aa */
[----:B------:R-:W-:Y:S01]  /*4f40*/  LOP3.LUT R24, R165, UR28, R24, 0x96, !PT ;  /* 0x0000001ca5187c12 */ /* 0x000fe2000f8e9618 */
[----:B------:R-:W-:-:S04]  /*4f50*/  IMAD.WIDE.U32 R220, R220, -0x326172a9, RZ ;  /* 0xcd9e8d57dcdc7825 */ /* 0x000fc800078e00ff */
[----:B------:R-:W-:Y:S01]  /*4f60*/  IMAD.WIDE.U32 R22, R3, -0x2daee0ad, RZ ;  /* 0xd2511f5303167825 */ /* 0x000fe200078e00ff */
[----:B------:R-:W-:Y:S01]  /*4f70*/  LOP3.LUT R170, R221, UR7, R170, 0x96, !PT ;  /* 0x00000007ddaa7c12 */ /* 0x000fe2000f8e96aa */
[----:B------:R-:W1:Y:S02]  /*4f80*/  SHFL.BFLY PT, R3, R6, 0x1, 0x1f ;  /* 0x0c201f0006037f89 */ /* 0x000e6400000e0000 */
[----:B------:R-:W-:Y:S01]  /*4f90*/  IMAD.WIDE.U32 R24, R24, -0x2daee0ad, RZ ;  /* 0xd2511f5318187825 */ /* 0x000fe200078e00ff */
[----:B--2---:R-:W-:Y:S02]  /*4fa0*/  FMNMX.FTZ R132, R132, R7, !PT ;  /* 0x0000000784847209 */ /* 0x004fe40007810000 */
[----:B------:R-:W-:Y:S01]  /*4fb0*/  LOP3.LUT R7, R23, UR26, R162, 0x96, !PT ;  /* 0x0000001a17077c12 */ /* 0x000fe2000f8e96a2 */
[----:B------:R-:W-:Y:S01]  /*4fc0*/  IMAD.WIDE.U32 R170, R170, -0x2daee0ad, RZ ;  /* 0xd2511f53aaaa7825 */ /* 0x000fe200078e00ff */
[C---:B------:R-:W-:Y:S02]  /*4fd0*/  FSETP.NEU.FTZ.AND P1, PT, R132.reuse, -INF , PT ;  /* 0xff8000008400780b */ /* 0x040fe40003f3d000 */
[----:B------:R-:W-:Y:S01]  /*4fe0*/  LOP3.LUT R22, R25, UR22, R22, 0x96, !PT ;  /* 0x0000001619167c12 */ /* 0x000fe2000f8e9616 */
[----:B------:R-:W-:Y:S01]  /*4ff0*/  FMUL.FTZ R209, R132, c[0x0][0x23c] ;  /* 0x00008f0084d17a20 */ /* 0x000fe20000410000 */
[----:B------:R-:W-:Y:S01]  /*5000*/  LOP3.LUT R163, R171, UR26, R162, 0x96, !PT ;  /* 0x0000001aaba37c12 */ /* 0x000fe2000f8e96a2 */
[----:B------:R-:W-:-:S03]  /*5010*/  IMAD.WIDE.U32 R26, R7, -0x326172a9, RZ ;  /* 0xcd9e8d57071a7825 */ /* 0x000fc600078e00ff */
[----:B------:R-:W-:Y:S01]  /*5020*/  FSEL R209, R209, RZ, P1 ;  /* 0x000000ffd1d17208 */ /* 0x000fe20000800000 */
[----:B------:R-:W-:Y:S01]  /*5030*/  IMAD.WIDE.U32 R22, R22, -0x326172a9, RZ ;  /* 0xcd9e8d5716167825 */ /* 0x000fe200078e00ff */
[----:B------:R-:W-:-:S03]  /*5040*/  LOP3.LUT R7, R27, UR25, R164, 0x96, !PT ;  /* 0x000000191b077c12 */ /* 0x000fc6000f8e96a4 */
[----:B------:R-:W-:Y:S01]  /*5050*/  FFMA.FTZ R157, R10, c[0x0][0x23c], -R209 ;  /* 0x00008f000a9d7a23 */ /* 0x000fe200000108d1 */
[----:B------:R-:W-:Y:S01]  /*5060*/  LOP3.LUT R10, R23, UR17, R26, 0x96, !PT ;  /* 0x00000011170a7c12 */ /* 0x000fe2000f8e961a */
[----:B------:R-:W-:Y:S01]  /*5070*/  IMAD.WIDE.U32 R26, R7, -0x2daee0ad, RZ ;  /* 0xd2511f53071a7825 */ /* 0x000fe200078e00ff */
[----:B-1----:R-:W-:-:S03]  /*5080*/  FMNMX.FTZ R3, R6, R3, !PT ;  /* 0x0000000306037209 */ /* 0x002fc60007810000 */
[----:B------:R-:W-:Y:S01]  /*5090*/  IMAD.WIDE.U32 R10, R10, -0x2daee0ad, RZ ;  /* 0xd2511f530a0a7825 */ /* 0x000fe200078e00ff */
[----:B------:R-:W-:Y:S01]  /*50a0*/  FSETP.NEU.FTZ.AND P1, PT, R3, -INF , PT ;  /* 0xff8000000300780b */ /* 0x000fe20003f3d000 */
[----:B------:R-:W-:Y:S01]  /*50b0*/  MUFU.EX2 R157, R157 ;  /* 0x0000009d009d7308 */ /* 0x000fe20000000800 */
[----:B------:R-:W-:Y:S01]  /*50c0*/  LOP3.LUT R6, R27, UR16, R24, 0x96, !PT ;  /* 0x000000101b067c12 */ /* 0x000fe2000f8e9618 */
[----:B------:R-:W-:Y:S01]  /*50d0*/  FMUL.FTZ R169, R3, c[0x0][0x23c] ;  /* 0x00008f0003a97a20 */ /* 0x000fe20000410000 */
[----:B------:R-:W-:Y:S01]  /*50e0*/  LOP3.LUT R24, R11, UR13, R26, 0x96, !PT ;  /* 0x0000000d0b187c12 */ /* 0x000fe2000f8e961a */
[--C-:B------:R-:W-:Y:S02]  /*50f0*/  FFMA.FTZ R155, R29, c[0x0][0x23c], -R209.reuse ;  /* 0x00008f001d9b7a23 */ /* 0x100fe400000108d1 */
[----:B------:R-:W-:Y:S01]  /*5100*/  FFMA.FTZ R150, R32, c[0x0][0x23c], -R209 ;  /* 0x00008f0020967a23 */ /* 0x000fe200000108d1 */
[----:B------:R-:W-:Y:S01]  /*5110*/  FSEL R169, R169, RZ, P1 ;  /* 0x000000ffa9a97208 */ /* 0x000fe20000800000 */
[----:B------:R-:W-:Y:S01]  /*5120*/  IMAD.WIDE.U32 R24, R24, -0x326172a9, RZ ;  /* 0xcd9e8d5718187825 */ /* 0x000fe200078e00ff */
[----:B------:R-:W1:Y:S01]  /*5130*/  LDSM.16.MT88.4 R32, [R184+0x10000] ;  /* 0x01000000b820783b */ /* 0x000e620000004200 */
[----:B------:R-:W-:Y:S02]  /*5140*/  MUFU.EX2 R155, R155 ;  /* 0x0000009b009b7308 */ /* 0x000fe40000000800 */
[--C-:B------:R-:W-:Y:S01]  /*5150*/  FFMA.FTZ R159, R30, c[0x0][0x23c], -R169.reuse ;  /* 0x00008f001e9f7a23 */ /* 0x100fe200000108a9 */
[----:B------:R-:W-:Y:S01]  /*5160*/  LOP3.LUT R18, R24, 0xffff, RZ, 0xc0, !PT ;  /* 0x0000ffff18127812 */ /* 0x000fe200078ec0ff */
[----:B------:R-:W-:Y:S01]  /*5170*/  FFMA.FTZ R152, R28, c[0x0][0x23c], -R169 ;  /* 0x00008f001c987a23 */ /* 0x000fe200000108a9 */
[----:B------:R-:W-:Y:S01]  /*5180*/  SHF.R.U32.HI R11, RZ, 0x10, R24 ;  /* 0x00000010ff0b7819 */ /* 0x000fe20000011618 */
[----:B------:R-:W-:Y:S01]  /*5190*/  IMAD.WIDE.U32 R6, R6, -0x326172a9, RZ ;  /* 0xcd9e8d5706067825 */ /* 0x000fe200078e00ff */
[----:B------:R-:W-:Y:S01]  /*51a0*/  LOP3.LUT R16, R24, 0xff, RZ, 0xc0, !PT ;  /* 0x000000ff18107812 */ /* 0x000fe200078ec0ff */
[----:B------:R-:W2:Y:S01]  /*51b0*/  MUFU.EX2 R150, R150 ;  /* 0x0000009600967308 */ /* 0x000ea20000000800 */
[----:B------:R-:W-:Y:S01]  /*51c0*/  SHF.R.U32.HI R18, RZ, 0x8, R18 ;  /* 0x00000008ff127819 */ /* 0x000fe20000011612 */
[----:B------:R-:W-:Y:S01]  /*51d0*/  FFMA.FTZ R156, R31, c[0x0][0x23c], -R209 ;  /* 0x00008f001f9c7a23 */ /* 0x000fe200000108d1 */
[----:B------:R-:W-:Y:S01]  /*51e0*/  LOP3.LUT R11, R11, 0xff, RZ, 0xc0, !PT ;  /* 0x000000ff0b0b7812 */ /* 0x000fe200078ec0ff */
[--C-:B------:R-:W-:Y:S01]  /*51f0*/  FFMA.FTZ R154, R9, c[0x0][0x23c], -R169.reuse ;  /* 0x00008f00099a7a23 */ /* 0x100fe200000108a9 */
[----:B------:R-:W-:Y:S01]  /*5200*/  LOP3.LUT R9, R25, UR30, R6, 0x96, !PT ;  /* 0x0000001e19097c12 */ /* 0x000fe2000f8e9606 */
[----:B------:R-:W-:Y:S01]  /*5210*/  FFMA.FTZ R160, R21, c[0x0][0x23c], -R169 ;  /* 0x00008f0015a07a23 */ /* 0x000fe200000108a9 */
[----:B------:R-:W-:Y:S01]  /*5220*/  SHF.R.U32.HI R6, RZ, 0x18, R24 ;  /* 0x00000018ff067819 */ /* 0x000fe20000011618 */
[----:B------:R-:W-:Y:S01]  /*5230*/  MUFU.EX2 R159, R159 ;  /* 0x0000009f009f7308 */ /* 0x000fe20000000800 */
[----:B------:R-:W-:Y:S01]  /*5240*/  PRMT R4, R16, 0x5410, R18 ;  /* 0x0000541010047816 */ /* 0x000fe20000000012 */
[--C-:B------:R-:W-:Y:S01]  /*5250*/  FFMA.FTZ R148, R15, c[0x0][0x23c], -R209.reuse ;  /* 0x00008f000f947a23 */ /* 0x100fe200000108d1 */
[----:B------:R-:W-:Y:S01]  /*5260*/  PRMT R6, R11, 0x5410, R6 ;  /* 0x000054100b067816 */ /* 0x000fe20000000006 */
[----:B------:R-:W-:Y:S01]  /*5270*/  FFMA.FTZ R153, R20, c[0x0][0x23c], -R209 ;  /* 0x00008f0014997a23 */ /* 0x000fe200000108d1 */
[C---:B------:R-:W-:Y:S01]  /*5280*/  LOP3.LUT R5, R9.reuse, 0xffff, RZ, 0xc0, !PT ;  /* 0x0000ffff09057812 */ /* 0x040fe200078ec0ff */
[--C-:B------:R-:W-:Y:S01]  /*5290*/  HSET2.LE.AND R4, R4, R161.reuse, PT ;  /* 0x000000a104047233 */ /* 0x100fe20003803000 */
[--C-:B------:R-:W-:Y:S01]  /*52a0*/  SHF.R.U32.HI R2, RZ, 0x10, R9.reuse ;  /* 0x00000010ff027819 */ /* 0x100fe20000011609 */
[----:B------:R-:W3:Y:S01]  /*52b0*/  MUFU.EX2 R152, R152 ;  /* 0x0000009800987308 */ /* 0x000ee20000000800 */
[----:B------:R-:W-:Y:S01]  /*52c0*/  LOP3.LUT R0, R9, 0xff, RZ, 0xc0, !PT ;  /* 0x000000ff09007812 */ /* 0x000fe200078ec0ff */
[--C-:B------:R-:W-:Y:S01]  /*52d0*/  HSET2.LE.AND R115, R6, R161.reuse, PT ;  /* 0x000000a106737233 */ /* 0x100fe20003803000 */
[----:B------:R-:W-:Y:S01]  /*52e0*/  SHF.R.U32.HI R9, RZ, 0x18, R9 ;  /* 0x00000018ff097819 */ /* 0x000fe20000011609 */
[----:B------:R-:W-:Y:S01]  /*52f0*/  FFMA.FTZ R149, R19, c[0x0][0x23c], -R209 ;  /* 0x00008f0013957a23 */ /* 0x000fe200000108d1 */
[----:B------:R-:W-:Y:S01]  /*5300*/  SHF.R.U32.HI R5, RZ, 0x8, R5 ;  /* 0x00000008ff057819 */ /* 0x000fe20000011605 */
[--C-:B------:R-:W-:Y:S01]  /*5310*/  FFMA.FTZ R151, R12, c[0x0][0x23c], -R169.reuse ;  /* 0x00008f000c977a23 */ /* 0x100fe200000108a9 */
[----:B------:R-:W-:Y:S01]  /*5320*/  LOP3.LUT R2, R2, 0xff, RZ, 0xc0, !PT ;  /* 0x000000ff02027812 */ /* 0x000fe200078ec0ff */
[----:B------:R-:W4:Y:S01]  /*5330*/  MUFU.EX2 R156, R156 ;  /* 0x0000009c009c7308 */ /* 0x000f220000000800 */
[----:B--2---:R-:W-:Y:S01]  /*5340*/  F2FP.BF16.PACK_AB R114, R150, R155 ;  /* 0x0000009b9672723e */ /* 0x004fe200000010ff */
[--C-:B------:R-:W-:Y:S01]  /*5350*/  FFMA.FTZ R135, R13, c[0x0][0x23c], -R169.reuse ;  /* 0x00008f000d877a23 */ /* 0x100fe200000108a9 */
[----:B------:R-:W-:Y:S01]  /*5360*/  LOP3.LUT R6, R7, UR15, R22, 0x96, !PT ;  /* 0x0000000f07067c12 */ /* 0x000fe2000f8e9616 */
[----:B------:R-:W-:Y:S01]  /*5370*/  FFMA.FTZ R158, R17, c[0x0][0x23c], -R169 ;  /* 0x00008f00119e7a23 */ /* 0x000fe200000108a9 */
[----:B------:R-:W-:Y:S01]  /*5380*/  PRMT R0, R0, 0x5410, R5 ;  /* 0x0000541000007816 */ /* 0x000fe20000000005 */
[----:B------:R-:W-:Y:S01]  /*5390*/  LDSM.16.MT88.4 R16, [R186+0xe800] ;  /* 0x00e80000ba10783b */ /* 0x000fe20000004200 */
[----:B------:R-:W-:Y:S01]  /*53a0*/  PRMT R2, R2, 0x5410, R9 ;  /* 0x0000541002027816 */ /* 0x000fe20000000009 */
[----:B------:R-:W-:Y:S01]  /*53b0*/  MUFU.EX2 R154, R154 ;  /* 0x0000009a009a7308 */ /* 0x000fe20000000800 */
[----:B------:R-:W-:Y:S01]  /*53c0*/  LOP3.LUT R114, R4, R114, RZ, 0xc0, !PT ;  /* 0x0000007204727212 */ /* 0x000fe200078ec0ff */
[----:B------:R-:W-:Y:S01]  /*53d0*/  IMAD.WIDE.U32 R6, R6, -0x2daee0ad, RZ ;  /* 0xd2511f5306067825 */ /* 0x000fe200078e00ff */
[----:B---3--:R-:W-:Y:S01]  /*53e0*/  F2FP.BF16.PACK_AB R4, R152, R159 ;  /* 0x0000009f9804723e */ /* 0x008fe200000010ff */
[--C-:B------:R-:W-:Y:S01]  /*53f0*/  HSET2.LE.AND R112, R0, R161.reuse, PT ;  /* 0x000000a100707233 */ /* 0x100fe20003803000 */
[----:B------:R-:W-:Y:S01]  /*5400*/  LDSM.16.MT88.4 R20, [R184+0xc800] ;  /* 0x00c80000b814783b */ /* 0x000fe20000004200 */
[--C-:B------:R-:W-:Y:S01]  /*5410*/  HSET2.LE.AND R113, R2, R161.reuse, PT ;  /* 0x000000a102717233 */ /* 0x100fe20003803000 */
[----:B------:R-:W-:Y:S01]  /*5420*/  LOP3.LUT R115, R115, R4, RZ, 0xc0, !PT ;  /* 0x0000000473737212 */ /* 0x000fe200078ec0ff */
[----:B------:R-:W2:Y:S01]  /*5430*/  MUFU.EX2 R160, R160 ;  /* 0x000000a000a07308 */ /* 0x000ea20000000800 */
[----:B----4-:R-:W-:Y:S01]  /*5440*/  F2FP.BF16.PACK_AB R2, R156, R157 ;  /* 0x0000009d9c02723e */ /* 0x010fe200000010ff */
[----:B------:R-:W-:Y:S01]  /*5450*/  FFMA.FTZ R9, R8, c[0x0][0x23c], -R169 ;  /* 0x00008f0008097a23 */ /* 0x000fe200000108a9 */
[----:B------:R-:W-:Y:S01]  /*5460*/  LOP3.LUT R4, R6, 0xffff, RZ, 0xc0, !PT ;  /* 0x0000ffff06047812 */ /* 0x000fe200078ec0ff */
[--C-:B------:R-:W-:Y:S01]  /*5470*/  FFMA.FTZ R162, R146, c[0x0][0x23c], -R209.reuse ;  /* 0x00008f0092a27a23 */ /* 0x100fe200000108d1 */
[----:B------:R-:W-:Y:S01]  /*5480*/  LOP3.LUT R112, R112, R2, RZ, 0xc0, !PT ;  /* 0x0000000270707212 */ /* 0x000fe200078ec0ff */
[----:B------:R-:W-:Y:S01]  /*5490*/  FFMA.FTZ R2, R14, c[0x0][0x23c], -R209 ;  /* 0x00008f000e027a23 */ /* 0x000fe200000108d1 */
[----:B------:R-:W-:Y:S01]  /*54a0*/  SHF.R.U32.HI R4, RZ, 0x8, R4 ;  /* 0x00000008ff047819 */ /* 0x000fe20000011604 */
[----:B------:R-:W-:Y:S01]  /*54b0*/  MUFU.EX2 R148, R148 ;  /* 0x0000009400947308 */ /* 0x000fe20000000800 */
[----:B------:R-:W-:Y:S01]  /*54c0*/  LOP3.LUT R142, R6, 0xff, RZ, 0xc0, !PT ;  /* 0x000000ff068e7812 */ /* 0x000fe200078ec0ff */
[----:B------:R-:W-:Y:S01]  /*54d0*/  LDSM.16.MT88.4 R12, [R188+0xe800] ;  /* 0x00e80000bc0c783b */ /* 0x000fe20000004200 */
[----:B------:R-:W-:Y:S01]  /*54e0*/  LOP3.LUT R10, R7, UR6, R10, 0x96, !PT ;  /* 0x00000006070a7c12 */ /* 0x000fe2000f8e960a */
[--C-:B------:R-:W-:Y:S01]  /*54f0*/  FFMA.FTZ R207, R138, c[0x0][0x23c], -R169.reuse ;  /* 0x00008f008acf7a23 */ /* 0x100fe200000108a9 */
[----:B------:R-:W-:Y:S01]  /*5500*/  SHF.R.U32.HI R143, RZ, 0x18, R6 ;  /* 0x00000018ff8f7819 */ /* 0x000fe20000011606 */
[--C-:B------:R-:W-:Y:S01]  /*5510*/  FFMA.FTZ R171, R137, c[0x0][0x23c], -R169.reuse ;  /* 0x00008f0089ab7a23 */ /* 0x100fe200000108a9 */
[----:B------:R-:W-:Y:S01]  /*5520*/  PRMT R142, R142, 0x5410, R4 ;  /* 0x000054108e8e7816 */ /* 0x000fe20000000004 */
[----:B------:R-:W-:Y:S01]  /*5530*/  MUFU.EX2 R2, R2 ;  /* 0x0000000200027308 */ /* 0x000fe20000000800 */
[----:B--2---:R-:W-:Y:S01]  /*5540*/  F2FP.BF16.PACK_AB R0, R160, R154 ;  /* 0x0000009aa000723e */ /* 0x004fe200000010ff */
[----:B------:R-:W-:Y:S01]  /*5550*/  FFMA.FTZ R199, R199, c[0x0][0x23c], -R169 ;  /* 0x00008f00c7c77a23 */ /* 0x000fe200000108a9 */
[----:B------:R-:W-:Y:S01]  /*5560*/  LOP3.LUT R11, R10, 0xffff, RZ, 0xc0, !PT ;  /* 0x0000ffff0a0b7812 */ /* 0x000fe200078ec0ff */
[--C-:B------:R-:W-:Y:S01]  /*5570*/  HSET2.LE.AND R142, R142, R161.reuse, PT ;  /* 0x000000a18e8e7233 */ /* 0x100fe20003803000 */
[----:B------:R-:W-:Y:S01]  /*5580*/  LOP3.LUT R113, R113, R0, RZ, 0xc0, !PT ;  /* 0x0000000071717212 */ /* 0x000fe200078ec0ff */
[----:B------:R-:W-:Y:S01]  /*5590*/  LDSM.16.MT88.4 R28, [R186+0xc800] ;  /* 0x00c80000ba1c783b */ /* 0x000fe20000004200 */
[----:B------:R-:W-:Y:S01]  /*55a0*/  SHF.R.U32.HI R0, RZ, 0x10, R6 ;  /* 0x00000010ff007819 */ /* 0x000fe20000011606 */
[----:B------:R-:W-:Y:S01]  /*55b0*/  MUFU.EX2 R153, R153 ;  /* 0x0000009900997308 */ /* 0x000fe20000000800 */
[--C-:B------:R-:W-:Y:S01]  /*55c0*/  SHF.R.U32.HI R141, RZ, 0x10, R10.reuse ;  /* 0x00000010ff8d7819 */ /* 0x100fe2000001160a */
[----:B------:R-:W2:Y:S01]  /*55d0*/  LDSM.16.MT88.4 R4, [R188+0xc800] ;  /* 0x00c80000bc04783b */ /* 0x000ea20000004200 */
[----:B------:R-:W-:Y:S01]  /*55e0*/  LOP3.LUT R8, R0, 0xff, RZ, 0xc0, !PT ;  /* 0x000000ff00087812 */ /* 0x000fe200078ec0ff */
[C---:B------:R-:W-:Y:S01]  /*55f0*/  HMMA.16816.F32.BF16 R128, R112.reuse, R124, RZ ;  /* 0x0000007c7080723c */ /* 0x040fe200000418ff */
[----:B------:R-:W-:Y:S01]  /*5600*/  LOP3.LUT R140, R10, 0xff, RZ, 0xc0, !PT ;  /* 0x000000ff0a8c7812 */ /* 0x000fe200078ec0ff */
[----:B------:R-:W-:Y:S01]  /*5610*/  LDSM.16.MT88.4 R24, [R185+0xc800] ;  /* 0x00c80000b918783b */ /* 0x000fe20000004200 */
[----:B------:R-:W-:Y:S01]  /*5620*/  SHF.R.U32.HI R10, RZ, 0x18, R10 ;  /* 0x00000018ff0a7819 */ /* 0x000fe2000001160a */
[----:B------:R-:W3:Y:S01]  /*5630*/  MUFU.EX2 R149, R149 ;  /* 0x0000009500957308 */ /* 0x000ee20000000800 */
[----:B------:R-:W-:Y:S01]  /*5640*/  SHF.R.U32.HI R11, RZ, 0x8, R11 ;  /* 0x00000008ff0b7819 */ /* 0x000fe2000001160b */
[----:B------:R-:W-:Y:S01]  /*5650*/  FFMA.FTZ R215, R215, c[0x0][0x23c], -R209 ;  /* 0x00008f00d7d77a23 */ /* 0x000fe200000108d1 */
[----:B------:R-:W-:Y:S01]  /*5660*/  LOP3.LUT R141, R141, 0xff, RZ, 0xc0, !PT ;  /* 0x000000ff8d8d7812 */ /* 0x000fe200078ec0ff */
[C---:B------:R-:W-:Y:S01]  /*5670*/  HMMA.16816.F32.BF16 R124, R112.reuse, R126, RZ ;  /* 0x0000007e707c723c */ /* 0x040fe200000418ff */
[----:B------:R-:W-:Y:S01]  /*5680*/  PRMT R143, R8, 0x5410, R143 ;  /* 0x00005410088f7816 */ /* 0x000fe2000000008f */
[----:B------:R-:W-:Y:S01]  /*5690*/  FFMA.FTZ R211, R211, c[0x0][0x23c], -R209 ;  /* 0x00008f00d3d37a23 */ /* 0x000fe200000108d1 */
[----:B------:R-:W-:Y:S01]  /*56a0*/  PRMT R140, R140, 0x5410, R11 ;  /* 0x000054108c8c7816 */ /* 0x000fe2000000000b */
[----:B------:R-:W-:Y:S01]  /*56b0*/  MUFU.EX2 R151, R151 ;  /* 0x0000009700977308 */ /* 0x000fe20000000800 */
[----:B------:R-:W-:Y:S01]  /*56c0*/  PRMT R141, R141, 0x5410, R10 ;  /* 0x000054108d8d7816 */ /* 0x000fe2000000000a */
[--C-:B------:R-:W-:Y:S01]  /*56d0*/  HSET2.LE.AND R143, R143, R161.reuse, PT ;  /* 0x000000a18f8f7233 */ /* 0x100fe20003803000 */
[--C-:B------:R-:W-:Y:S01]  /*56e0*/  FFMA.FTZ R210, R210, c[0x0][0x23c], -R209.reuse ;  /* 0x00008f00d2d27a23 */ /* 0x100fe200000108d1 */
[----:B-1----:R-:W-:Y:S01]  /*56f0*/  HMMA.16816.F32.BF16 R116, R112, R32, RZ ;  /* 0x000000207074723c */ /* 0x002fe200000418ff */
[--C-:B------:R-:W-:Y:S01]  /*5700*/  HSET2.LE.AND R140, R140, R161.reuse, PT ;  /* 0x000000a18c8c7233 */ /* 0x100fe20003803000 */
[----:B------:R-:W-:Y:S01]  /*5710*/  FFMA.FTZ R208, R208, c[0x0][0x23c], -R209 ;  /* 0x00008f00d0d07a23 */ /* 0x000fe200000108d1 */
[----:B------:R-:W-:Y:S01]  /*5720*/  HSET2.LE.AND R141, R141, R161, PT ;  /* 0x000000a18d8d7233 */ /* 0x000fe20003803000 */
[----:B------:R-:W-:Y:S01]  /*5730*/  MUFU.EX2 R135, R135 ;  /* 0x0000008700877308 */ /* 0x000fe20000000800 */
[----:B------:R-:W-:-:S02]  /*5740*/  FFMA.FTZ R206, R206, c[0x0][0x23c], -R169 ;  /* 0x00008f00cece7a23 */ /* 0x000fc400000108a9 */
[----:B---3--:R-:W-:Y:S01]  /*5750*/  F2FP.BF16.PACK_AB R33, R149, R153 ;  /* 0x000000999521723e */ /* 0x008fe200000010ff */
[C---:B------:R-:W-:Y:S01]  /*5760*/  HMMA.16816.F32.BF16 R76, R112.reuse, R80, RZ ;  /* 0x00000050704c723c */ /* 0x040fe200000418ff */
[--C-:B------:R-:W-:Y:S02]  /*5770*/  FFMA.FTZ R168, R168, c[0x0][0x23c], -R169.reuse ;  /* 0x00008f00a8a87a23 */ /* 0x100fe400000108a9 */
[----:B------:R-:W-:Y:S01]  /*5780*/  LOP3.LUT R140, R140, R33, RZ, 0xc0, !PT ;  /* 0x000000218c8c7212 */ /* 0x000fe200078ec0ff */
[----:B------:R1:W3:Y:S01]  /*5790*/  MUFU.EX2 R0, R9 ;  /* 0x0000000900007308 */ /* 0x0002e20000000800 */
[--C-:B------:R-:W-:Y:S02]  /*57a0*/  FFMA.FTZ R167, R167, c[0x0][0x23c], -R169.reuse ;  /* 0x00008f00a7a77a23 */ /* 0x100fe400000108a9 */
[----:B------:R-:W-:Y:S01]  /*57b0*/  FFMA.FTZ R166, R166, c[0x0][0x23c], -R169 ;  /* 0x00008f00a6a67a23 */ /* 0x000fe200000108a9 */
[----:B------:R-:W-:Y:S01]  /*57c0*/  HMMA.16816.F32.BF16 R80, R112, R82, RZ ;  /* 0x000000527050723c */ /* 0x000fe200000418ff */
[----:B------:R-:W-:-:S02]  /*57d0*/  FADD.FTZ R156, R157, R156 ;  /* 0x0000009c9d9c7221 */ /* 0x000fc40000010000 */
[----:B------:R-:W-:Y:S01]  /*57e0*/  FADD.FTZ R154, R154, R160 ;  /* 0x000000a09a9a7221 */ /* 0x000fe20000010000 */
[----:B------:R-:W4:Y:S01]  /*57f0*/  MUFU.EX2 R158, R158 ;  /* 0x0000009e009e7308 */ /* 0x000f220000000800 */
[----:B------:R-:W-:Y:S02]  /*5800*/  FADD.FTZ R155, R155, R156 ;  /* 0x0000009c9b9b7221 */ /* 0x000fe40000010000 */
[----:B------:R-:W-:Y:S01]  /*5810*/  FADD.FTZ R159, R159, R154 ;  /* 0x0000009a9f9f7221 */ /* 0x000fe20000010000 */
[C---:B------:R-:W-:Y:S01]  /*5820*/  HMMA.16816.F32.BF16 R68, R112.reuse, R72, RZ ;  /* 0x000000487044723c */ /* 0x040fe200000418ff */
[----:B------:R-:W-:Y:S02]  /*5830*/  FADD.FTZ R155, R150, R155 ;  /* 0x0000009b969b7221 */ /* 0x000fe40000010000 */
[----:B------:R-:W-:Y:S01]  /*5840*/  FADD.FTZ R159, R152, R159 ;  /* 0x0000009f989f7221 */ /* 0x000fe20000010000 */
[----:B-1----:R-:W-:Y:S01]  /*5850*/  F2FP.BF16.PACK_AB R9, R2, R148 ;  /* 0x000000940209723e */ /* 0x002fe200000010ff */
[----:B------:R-:W-:Y:S01]  /*5860*/  MUFU.EX2 R162, R162 ;  /* 0x000000a200a27308 */ /* 0x000fe20000000800 */
[----:B---3--:R-:W-:Y:S01]  /*5870*/  F2FP.BF16.PACK_AB R147, R0, R135 ;  /* 0x000000870093723e */ /* 0x008fe200000010ff */
[----:B------:R-:W-:Y:S01]  /*5880*/  FADD.FTZ R153, R153, R155 ;  /* 0x0000009b99997221 */ /* 0x000fe20000010000 */
[----:B------:R-:W-:Y:S01]  /*5890*/  LOP3.LUT R142, R142, R9, RZ, 0xc0, !PT ;  /* 0x000000098e8e7212 */ /* 0x000fe200078ec0ff */
[----:B------:R-:W-:Y:S01]  /*58a0*/  HMMA.16816.F32.BF16 R84, R112, R88, RZ ;  /* 0x000000587054723c */ /* 0x000fe200000418ff */
[----:B------:R-:W1:Y:S01]  /*58b0*/  LDSM.16.MT88.4 R8, [R185+0xe800] ;  /* 0x00e80000b908783b */ /* 0x000e620000004200 */
[----:B------:R-:W-:Y:S01]  /*58c0*/  LOP3.LUT R143, R143, R147, RZ, 0xc0, !PT ;  /* 0x000000938f8f7212 */ /* 0x000fe200078ec0ff */
[----:B------:R-:W-:Y:S01]  /*58d0*/  FADD.FTZ R153, R149, R153 ;  /* 0x0000009995997221 */ /* 0x000fe20000010000 */
[----:B----4-:R-:W-:Y:S01]  /*58e0*/  F2FP.BF16.PACK_AB R32, R158, R151 ;  /* 0x000000979e20723e */ /* 0x010fe200000010ff */
[----:B------:R-:W-:Y:S01]  /*58f0*/  MUFU.EX2 R207, R207 ;  /* 0x000000cf00cf7308 */ /* 0x000fe20000000800 */
[----:B------:R-:W-:-:S02]  /*5900*/  FADD.FTZ R151, R151, R159 ;  /* 0x0000009f97977221 */ /* 0x000fc40000010000 */
[----:B------:R-:W-:Y:S01]  /*5910*/  LOP3.LUT R141, R141, R32, RZ, 0xc0, !PT ;  /* 0x000000208d8d7212 */ /* 0x000fe200078ec0ff */
[----:B------:R-:W-:Y:S01]  /*5920*/  HMMA.16816.F32.BF16 R88, R112, R90, RZ ;  /* 0x0000005a7058723c */ /* 0x000fe200000418ff */
[----:B------:R-:W-:Y:S02]  /*5930*/  FADD.FTZ R151, R158, R151 ;  /* 0x000000979e977221 */ /* 0x000fe40000010000 */
[----:B------:R-:W-:Y:S01]  /*5940*/  FADD.FTZ R148, R148, R153 ;  /* 0x0000009994947221 */ /* 0x000fe20000010000 */
[----:B------:R-:W-:Y:S01]  /*5950*/  MUFU.EX2 R171, R171 ;  /* 0x000000ab00ab7308 */ /* 0x000fe20000000800 */
[----:B------:R-:W-:Y:S02]  /*5960*/  FADD.FTZ R135, R135, R151 ;  /* 0x0000009787877221 */ /* 0x000fe40000010000 */
[----:B------:R-:W-:Y:S01]  /*5970*/  FADD.FTZ R148, R2, R148 ;  /* 0x0000009402947221 */ /* 0x000fe20000010000 */
[----:B--2---:R-:W-:Y:S01]  /*5980*/  HMMA.16816.F32.BF16 R128, R140, R4, R128 ;  /* 0x000000048c80723c */ /* 0x004fe20000041880 */
[----:B------:R-:W-:-:S03]  /*5990*/  FADD.FTZ R135, R0, R135 ;  /* 0x0000008700877221 */ /* 0x000fc60000010000 */
[----:B------:R-:W-:Y:S04]  /*59a0*/  MUFU.EX2 R199, R199 ;  /* 0x000000c700c77308 */ /* 0x000fe80000000800 */
[C---:B------:R-:W-:Y:S01]  /*59b0*/  HMMA.16816.F32.BF16 R124, R140.reuse, R6, R124 ;  /* 0x000000068c7c723c */ /* 0x040fe2000004187c */
[----:B------:R-:W2:Y:S03]  /*59c0*/  LDSM.16.MT88.4 R4, [R184+0xe800] ;  /* 0x00e80000b804783b */ /* 0x000ea60000004200 */
[----:B------:R-:W-:Y:S04]  /*59d0*/  MUFU.EX2 R215, R215 ;  /* 0x000000d700d77308 */ /* 0x000fe80000000800 */
[C---:B------:R-:W-:Y:S04]  /*59e0*/  HMMA.16816.F32.BF16 R68, R140.reuse, R16, R68 ;  /* 0x000000108c44723c */ /* 0x040fe80000041844 */
[----:B------:R-:W-:Y:S03]  /*59f0*/  MUFU.EX2 R211, R211 ;  /* 0x000000d300d37308 */ /* 0x000fe60000000800 */
[----:B------:R-:W-:Y:S01]  /*5a00*/  LOP3.LUT R16, R165, UR28, R220, 0x96, !PT ;  /* 0x0000001ca5107c12 */ /* 0x000fe2000f8e96dc */
[----:B-1----:R-:W-:Y:S01]  /*5a10*/  HMMA.16816.F32.BF16 R76, R140, R8, R76 ;  /* 0x000000088c4c723c */ /* 0x002fe2000004184c */
[----:B------:R-:W-:-:S03]  /*5a20*/  IMAD.WIDE.U32 R220, R163, -0x326172a9, RZ ;  /* 0xcd9e8d57a3dc7825 */ /* 0x000fc600078e00ff */
[----:B------:R-:W-:Y:S01]  /*5a30*/  MUFU.EX2 R210, R210 ;  /* 0x000000d200d27308 */ /* 0x000fe20000000800 */
[----:B------:R-:W-:Y:S01]  /*5a40*/  IMAD.WIDE.U32 R16, R16, -0x2daee0ad, RZ ;  /* 0xd2511f5310107825 */ /* 0x000fe200078e00ff */
[----:B------:R-:W-:Y:S02]  /*5a50*/  LOP3.LUT R164, R221, UR25, R164, 0x96, !PT ;  /* 0x00000019dda47c12 */ /* 0x000fe4000f8e96a4 */
[----:B------:R-:W-:Y:S01]  /*5a60*/  HMMA.16816.F32.BF16 R80, R140, R10, R80 ;  /* 0x0000000a8c50723c */ /* 0x000fe20000041850 */
[----:B------:R-:W1:Y:S01]  /*5a70*/  LDSM.16.MT88.4 R8, [R186+0x10800] ;  /* 0x01080000ba08783b */ /* 0x000e620000004200 */
[----:B------:R-:W-:Y:S01]  /*5a80*/  LOP3.LUT R222, R17, UR22, R170, 0x96, !PT ;  /* 0x0000001611de7c12 */ /* 0x000fe2000f8e96aa */
[--C-:B------:R-:W-:Y:S01]  /*5a90*/  FFMA.FTZ R163, R145, c[0x0][0x23c], -R209.reuse ;  /* 0x00008f0091a37a23 */ /* 0x100fe200000108d1 */
[----:B------:R-:W-:Y:S01]  /*5aa0*/  MUFU.EX2 R208, R208 ;  /* 0x000000d000d07308 */ /* 0x000fe20000000800 */
[----:B------:R-:W-:Y:S02]  /*5ab0*/  FFMA.FTZ R165, R139, c[0x0][0x23c], -R209 ;  /* 0x00008f008ba57a23 */ /* 0x000fe400000108d1 */
[----:B------:R-:W-:Y:S01]  /*5ac0*/  IMAD.WIDE.U32 R222, R222, -0x326172a9, RZ ;  /* 0xcd9e8d57dede7825 */ /* 0x000fe200078e00ff */
[C---:B------:R-:W-:Y:S03]  /*5ad0*/  HMMA.16816.F32.BF16 R100, R112.reuse, R104, RZ ;  /* 0x000000687064723c */ /* 0x040fe600000418ff */
[----:B------:R-:W-:Y:S01]  /*5ae0*/  FFMA.FTZ R170, R136, c[0x0][0x23c], -R169 ;  /* 0x00008f0088aa7a23 */ /* 0x000fe200000108a9 */
[----:B------:R-:W-:Y:S01]  /*5af0*/  LOP3.LUT R220, R223, UR17, R220, 0x96, !PT ;  /* 0x00000011dfdc7c12 */ /* 0x000fe2000f8e96dc */
[----:B------:R-:W3:Y:S01]  /*5b00*/  MUFU.EX2 R163, R163 ;  /* 0x000000a300a37308 */ /* 0x000ee20000000800 */
[----:B------:R-:W-:Y:S02]  /*5b10*/  LDSM.16.MT88.4 R136, [R186+0xd000] ;  /* 0x00d00000ba88783b */ /* 0x000fe40000004200 */
[----:B------:R-:W-:Y:S01]  /*5b20*/  HMMA.16816.F32.BF16 R60, R112, R64, RZ ;  /* 0x00000040703c723c */ /* 0x000fe200000418ff */
[----:B------:R-:W-:-:S04]  /*5b30*/  IMAD.WIDE.U32 R220, R220, -0x2daee0ad, RZ ;  /* 0xd2511f53dcdc7825 */ /* 0x000fc800078e00ff */
[----:B------:R-:W-:Y:S03]  /*5b40*/  MUFU.EX2 R165, R165 ;  /* 0x000000a500a57308 */ /* 0x000fe60000000800 */
[----:B------:R-:W-:Y:S05]  /*5b50*/  HMMA.16816.F32.BF16 R64, R112, R66, RZ ;  /* 0x000000427040723c */ /* 0x000fea00000418ff */
[----:B------:R-:W-:Y:S03]  /*5b60*/  MUFU.EX2 R170, R170 ;  /* 0x000000aa00aa7308 */ /* 0x000fe60000000800 */
[C---:B--2---:R-:W-:Y:S05]  /*5b70*/  HMMA.16816.F32.BF16 R84, R140.reuse, R4, R84 ;  /* 0x000000048c54723c */ /* 0x044fea0000041854 */
[----:B------:R-:W-:Y:S03]  /*5b80*/  MUFU.EX2 R206, R206 ;  /* 0x000000ce00ce7308 */ /* 0x000fe60000000800 */
[----:B------:R-:W-:Y:S01]  /*5b90*/  HMMA.16816.F32.BF16 R88, R140, R6, R88 ;  /* 0x000000068c58723c */ /* 0x000fe20000041858 */
[----:B------:R-:W2:Y:S04]  /*5ba0*/  LDSM.16.MT88.4 R4, [R185+0x10800] ;  /* 0x01080000b904783b */ /* 0x000ea80000004200 */
[----:B------:R-:W-:Y:S03]  /*5bb0*/  MUFU.EX2 R168, R168 ;  /* 0x000000a800a87308 */ /* 0x000fe60000000800 */
[C---:B------:R-:W-:Y:S05]  /*5bc0*/  HMMA.16816.F32.BF16 R104, R112.reuse, R106, RZ ;  /* 0x0000006a7068723c */ /* 0x040fea00000418ff */
[----:B------:R-:W-:Y:S03]  /*5bd0*/  MUFU.EX2 R167, R167 ;  /* 0x000000a700a77308 */ /* 0x000fe60000000800 */
[----:B------:R-:W-:Y:S05]  /*5be0*/  HMMA.16816.F32.BF16 R120, R112, R108, RZ ;  /* 0x0000006c7078723c */ /* 0x000fea00000418ff */
[----:B------:R-:W-:Y:S03]  /*5bf0*/  MUFU.EX2 R166, R166 ;  /* 0x000000a600a67308 */ /* 0x000fe60000000800 */
[C---:B-1----:R-:W-:Y:S07]  /*5c00*/  HMMA.16816.F32.BF16 R100, R140.reuse, R8, R100 ;  /* 0x000000088c64723c */ /* 0x042fee0000041864 */
[----:B------:R-:W-:Y:S01]  /*5c10*/  IMAD.WIDE.U32 R8, R164, -0x2daee0ad, RZ ;  /* 0xd2511f53a4087825 */ /* 0x000fe200078e00ff */
[----:B------:R-:W-:Y:S03]  /*5c20*/  HMMA.16816.F32.BF16 R60, R140, R12, R60 ;  /* 0x0000000c8c3c723c */ /* 0x000fe6000004183c */
[----:B------:R-:W-:Y:S01]  /*5c30*/  FFMA.FTZ R164, R144, c[0x0][0x23c], -R209 ;  /* 0x00008f0090a47a23 */ /* 0x000fe200000108d1 */
[----:B------:R-:W-:Y:S01]  /*5c40*/  LOP3.LUT R224, R9, UR16, R16, 0x96, !PT ;  /* 0x0000001009e07c12 */ /* 0x000fe2000f8e9610 */
[----:B------:R-:W-:Y:S01]  /*5c50*/  LDSM.16.MT88.4 R144, [R184+0x10800] ;  /* 0x01080000b890783b */ /* 0x000fe20000004200 */
[----:B------:R-:W-:-:S02]  /*5c60*/  LOP3.LUT R8, R221, UR13, R8, 0x96, !PT ;  /* 0x0000000ddd087c12 */ /* 0x000fc4000f8e9608 */
[----:B------:R-:W-:Y:S01]  /*5c70*/  HMMA.16816.F32.BF16 R64, R140, R14, R64 ;  /* 0x0000000e8c40723c */ /* 0x000fe20000041840 */
[----:B------:R-:W1:Y:S01]  /*5c80*/  LDSM.16.MT88.4 R12, [R188+0x10800] ;  /* 0x01080000bc0c783b */ /* 0x000e620000004200 */
[----:B------:R-:W-:Y:S01]  /*5c90*/  IMAD.WIDE.U32 R224, R224, -0x326172a9, RZ ;  /* 0xcd9e8d57e0e07825 */ /* 0x000fe200078e00ff */
[----:B------:R-:W4:Y:S05]  /*5ca0*/  MUFU.EX2 R164, R164 ;  /* 0x000000a400a47308 */ /* 0x000f2a0000000800 */
[C---:B------:R-:W-:Y:S08]  /*5cb0*/  HMMA.16816.F32.BF16 R72, R112.reuse, R74, RZ ;  /* 0x0000004a7048723c */ /* 0x040ff000000418ff */
        /* <DEDUP_REMOVED lines=46> */
[----:B------:R-:W5:Y:S07]  /*5fa0*/  LDSM.16.MT88.4 R20, [R184+0xf000] ;  /* 0x00f00000b814783b */ /* 0x000f6e0000004200 */
        /* <DEDUP_REMOVED lines=27> */
[----:B------:R-:W-:-:S06]  /*6160*/  FADD.FTZ R207, R208, R164 ;  /* 0x000000a4d0cf7221 */ /* 0x000fcc0000010000 */
        /* <DEDUP_REMOVED lines=12> */
[C---:B-----5:R-:W-:Y:S07]  /*6230*/  HMMA.16816.F32.BF16 R84, R16.reuse, R20, R84 ;  /* 0x000000141054723c */ /* 0x060fee0000041854 */
        /* <DEDUP_REMOVED lines=165> */
[----:B------:R5:W-:Y:S02]  /*6c90*/  @!P4 LDGSTS.E.BYPASS.LTC128B.128 [R196+0xd000], [R22.64] ;  /* 0x0d00000016c4cfae */ /* 0x000be4000b901d52 */
[----:B------:R-:W-:Y:S02]  /*6ca0*/  IMAD R0, R0, 0x40, R195 ;  /* 0x0000004000007824 */ /* 0x000fe400078e02c3 */
[----:B------:R-:W-:Y:S03]  /*6cb0*/  @P3 STS.128 [R196+0xf000], RZ ;  /* 0x00f000ffc4003388 */ /* 0x000fe60000000c00 */
[----:B------:R-:W-:Y:S01]  /*6cc0*/  IADD3 R135, R0, 0x8, RZ ;  /* 0x0000000800877810 */ /* 0x000fe20007ffe0ff */
[----:B------:R-:W-:Y:S01]  /*6cd0*/  @!PT LDS RZ, [RZ] ;  /* 0x00000000fffff984 */ /* 0x000fe20000000800 */
[----:B------:R-:W-:Y:S01]  /*6ce0*/  @!PT LDS RZ, [RZ] ;  /* 0x00000000fffff984 */ /* 0x000fe20000000800 */
[----:B------:R-:W-:Y:S01]  /*6cf0*/  @!PT LDS RZ, [RZ] ;  /* 0x00000000fffff984 */ /* 0x000fe20000000800 */
[----:B------:R5:W-:Y:S03]  /*6d00*/  @!P3 LDGSTS.E.BYPASS.LTC128B.128 [R196+0xf000], [R20.64+0x80] ;  /* 0x0f00008014c4bfae */ /* 0x000be6000b901d52 */
[----:B------:R-:W-:Y:S01]  /*6d10*/  I2F R2, R135 ;  /* 0x0000008700027306 */ /* 0x000fe20000201400 */
[----:B------:R-:W-:Y:S01]  /*6d20*/  @P2 STS.128 [R196+0x11000], RZ ;  /* 0x011000ffc4002388 */ /* 0x000fe20000000c00 */
[----:B------:R-:W-:-:S02]  /*6d30*/  ISETP.GE.AND P0, PT, R135, R134, PT ;  /* 0x000000868700720c */ /* 0x000fc40003f06270 */
        /* <DEDUP_REMOVED lines=21> */
[----:B-----5:R-:W1:Y:S04]  /*6e90*/  LDSM.16.M88.4 R20, [R193+0x6000] ;  /* 0x00600000c114783b */ /* 0x020e680000000200 */
[----:B------:R-:W5:Y:S04]  /*6ea0*/  LDSM.16.M88.4 R156, [R193+0x7000] ;  /* 0x00700000c19c783b */ /* 0x000f680000000200 */
[----:B---3--:R-:W-:Y:S04]  /*6eb0*/  LDSM.16.M88.4 R8, [R192] ;  /* 0x00000000c008783b */ /* 0x008fe80000000200 */
[----:B------:R-:W3:Y:S04]  /*6ec0*/  LDSM.16.M88.4 R140, [R191] ;  /* 0x00000000bf8c783b */ /* 0x000ee80000000200 */
[----:B--2---:R-:W2:Y:S04]  /*6ed0*/  LDSM.16.M88.4 R12, [R193+0x6800] ;  /* 0x00680000c10c783b */ /* 0x004ea80000000200 */
[----:B------:R-:W2:Y:S04]  /*6ee0*/  LDSM.16.M88.4 R144, [R193+0x7800] ;  /* 0x00780000c190783b */ /* 0x000ea80000000200 */
[----:B------:R-:W2:Y:S04]  /*6ef0*/  LDSM.16.M88.4 R32, [R182] ;  /* 0x00000000b620783b */ /* 0x000ea80000000200 */
[----:B------:R-:W-:Y:S04]  /*6f00*/  LDSM.16.M88.4 R208, [R190] ;  /* 0x00000000bed0783b */ /* 0x000fe80000000200 */
[----:B----4-:R-:W4:Y:S04]  /*6f10*/  LDSM.16.M88.4 R4, [R187+0x6000] ;  /* 0x00600000bb04783b */ /* 0x010f280000000200 */
[----:B------:R-:W2:Y:S01]  /*6f20*/  LDSM.16.M88.4 R136, [R183] ;  /* 0x00000000b788783b */ /* 0x000ea20000000200 */
[C---:B-1----:R-:W-:Y:S03]  /*6f30*/  HMMA.16816.F32.BF16 R24, R148.reuse, R20, RZ ;  /* 0x000000149418723c */ /* 0x042fe600000418ff */
[----:B------:R-:W1:Y:S04]  /*6f40*/  LDSM.16.M88.4 R28, [R181] ;  /* 0x00000000b51c783b */ /* 0x000e680000000200 */
[----:B------:R-:W1:Y:S01]  /*6f50*/  LDSM.16.M88.4 R168, [R187+0x7000] ;  /* 0x00700000bba8783b */ /* 0x000e620000000200 */
[C---:B------:R-:W-:Y:S03]  /*6f60*/  HMMA.16816.F32.BF16 R20, R148.reuse, R22, RZ ;  /* 0x000000169414723c */ /* 0x040fe600000418ff */
[----:B------:R-:W-:Y:S04]  /*6f70*/  LDSM.16.M88.4 R220, [R187+0x6800] ;  /* 0x00680000bbdc783b */ /* 0x000fe80000000200 */
[----:B------:R-:W-:Y:S01]  /*6f80*/  LDSM.16.M88.4 R164, [R187+0x7800] ;  /* 0x00780000bba4783b */ /* 0x000fe20000000200 */
[C---:B-----5:R-:W-:Y:S03]  /*6f90*/  HMMA.16816.F32.BF16 R160, R148.reuse, R156, RZ ;  /* 0x0000009c94a0723c */ /* 0x060fe600000418ff */
[----:B------:R-:W0:Y:S05]  /*6fa0*/  LDGDEPBAR ;  /* 0x00000000000079af */ /* 0x000e2a0000000000 */
[----:B------:R-:W-:Y:S08]  /*6fb0*/  HMMA.16816.F32.BF16 R156, R148, R158, RZ ;  /* 0x0000009e949c723c */ /* 0x000ff000000418ff */
[C---:B---3--:R-:W-:Y:S08]  /*6fc0*/  HMMA.16816.F32.BF16 R24, R8.reuse, R140, R24 ;  /* 0x0000008c0818723c */ /* 0x048ff00000041818 */
[----:B------:R-:W-:Y:S01]  /*6fd0*/  HMMA.16816.F32.BF16 R20, R8, R142, R20 ;  /* 0x0000008e0814723c */ /* 0x000fe20000041814 */
[----:B------:R-:W-:Y:S07]  /*6fe0*/  LDSM.16.M88.4 R140, [R180] ;  /* 0x00000000b48c783b */ /* 0x000fee0000000200 */
[C---:B--2---:R-:W-:Y:S08]  /*6ff0*/  HMMA.16816.F32.BF16 R16, R148.reuse, R12, RZ ;  /* 0x0000000c9410723c */ /* 0x044ff000000418ff */
[C---:B------:R-:W-:Y:S08]  /*7000*/  HMMA.16816.F32.BF16 R12, R148.reuse, R14, RZ ;  /* 0x0000000e940c723c */ /* 0x040ff000000418ff */
[C---:B------:R-:W-:Y:S08]  /*7010*/  HMMA.16816.F32.BF16 R152, R148.reuse, R144, RZ ;  /* 0x000000909498723c */ /* 0x040ff000000418ff */
[----:B------:R-:W-:Y:S01]  /*7020*/  HMMA.16816.F32.BF16 R148, R148, R146, RZ ;  /* 0x000000929494723c */ /* 0x000fe200000418ff */
[----:B------:R-:W2:Y:S07]  /*7030*/  LDSM.16.M88.4 R144, [R189] ;  /* 0x00000000bd90783b */ /* 0x000eae0000000200 */
[C---:B------:R-:W-:Y:S08]  /*7040*/  HMMA.16816.F32.BF16 R160, R8.reuse, R32, R160 ;  /* 0x0000002008a0723c */ /* 0x040ff000000418a0 */
[----:B------:R-:W-:Y:S01]  /*7050*/  HMMA.16816.F32.BF16 R156, R8, R34, R156 ;  /* 0x00000022089c723c */ /* 0x000fe2000004189c */
[----:B------:R-:W3:Y:S07]  /*7060*/  LDSM.16.M88.4 R32, [R180+0x1000] ;  /* 0x00100000b420783b */ /* 0x000eee0000000200 */
[C---:B----4-:R-:W-:Y:S08]  /*7070*/  HMMA.16816.F32.BF16 R24, R208.reuse, R4, R24 ;  /* 0x00000004d018723c */ /* 0x050ff00000041818 */
[----:B------:R-:W-:Y:S01]  /*7080*/  HMMA.16816.F32.BF16 R20, R208, R6, R20 ;  /* 0x00000006d014723c */ /* 0x000fe20000041814 */
[----:B------:R-:W-:Y:S07]  /*7090*/  LDSM.16.M88.4 R4, [R193+0x8000] ;  /* 0x00800000c104783b */ /* 0x000fee0000000200 */
[C---:B------:R-:W-:Y:S08]  /*70a0*/  HMMA.16816.F32.BF16 R16, R8.reuse, R136, R16 ;  /* 0x000000880810723c */ /* 0x040ff00000041810 */
[C---:B------:R-:W-:Y:S01]  /*70b0*/  HMMA.16816.F32.BF16 R12, R8.reuse, R138, R12 ;  /* 0x0000008a080c723c */ /* 0x040fe2000004180c */
[----:B------:R-:W4:Y:S07]  /*70c0*/  LDSM.16.M88.4 R136, [R180+0x800] ;  /* 0x00080000b488783b */ /* 0x000f2e0000000200 */
[C---:B-1----:R-:W-:Y:S08]  /*70d0*/  HMMA.16816.F32.BF16 R152, R8.reuse, R28, R152 ;  /* 0x0000001c0898723c */ /* 0x042ff00000041898 */
[----:B------:R-:W-:Y:S01]  /*70e0*/  HMMA.16816.F32.BF16 R148, R8, R30, R148 ;  /* 0x0000001e0894723c */ /* 0x000fe20000041894 */
[----:B------:R-:W1:Y:S04]  /*70f0*/  LDSM.16.M88.4 R28, [R180+0x1800] ;  /* 0x00180000b41c783b */ /* 0x000e680000000200 */
[----:B------:R-:W5:Y:S03]  /*7100*/  LDSM.16.M88.4 R8, [R194+0x2000] ;  /* 0x00200000c208783b */ /* 0x000f660000000200 */
        /* <DEDUP_REMOVED lines=10> */
[----:B------:R-:W2:Y:S07]  /*71b0*/  LDSM.16.M88.4 R164, [R193+0x8800] ;  /* 0x00880000c1a4783b */ /* 0x000eae0000000200 */
[C---:B---3--:R-:W-:Y:S08]  /*71c0*/  HMMA.16816.F32.BF16 R160, R144.reuse, R32, R160 ;  /* 0x0000002090a0723c */ /* 0x048ff000000418a0 */
[C---:B------:R-:W-:Y:S01]  /*71d0*/  HMMA.16816.F32.BF16 R156, R144.reuse, R34, R156 ;  /* 0x00000022909c723c */ /* 0x040fe2000004189c */
[----:B------:R-:W-:Y:S07]  /*71e0*/  LDSM.16.M88.4 R32, [R179] ;  /* 0x00000000b320783b */ /* 0x000fee0000000200 */
[C---:B----4-:R-:W-:Y:S08]  /*71f0*/  HMMA.16816.F32.BF16 R16, R144.reuse, R136, R16 ;  /* 0x000000889010723c */ /* 0x050ff00000041810 */
[C---:B------:R-:W-:Y:S01]  /*7200*/  HMMA.16816.F32.BF16 R12, R144.reuse, R138, R12 ;  /* 0x0000008a900c723c */ /* 0x040fe2000004180c */
[----:B------:R-:W-:Y:S07]  /*7210*/  LDSM.16.M88.4 R136, [R192+0x2000] ;  /* 0x00200000c088783b */ /* 0x000fee0000000200 */
[C---:B-1----:R-:W-:Y:S08]  /*7220*/  HMMA.16816.F32.BF16 R152, R144.reuse, R28, R152 ;  /* 0x0000001c9098723c */ /* 0x042ff00000041898 */
[----:B------:R-:W-:Y:S01]  /*7230*/  HMMA.16816.F32.BF16 R148, R144, R30, R148 ;  /* 0x0000001e9094723c */ /* 0x000fe20000041894 */
[----:B------:R-:W-:Y:S04]  /*7240*/  LDSM.16.M88.4 R28, [R178] ;  /* 0x00000000b21c783b */ /* 0x000fe80000000200 */
[----:B------:R-:W-:Y:S03]  /*7250*/  LDSM.16.M88.4 R144, [R187+0x8800] ;  /* 0x00880000bb90783b */ /* 0x000fe60000000200 */
[C---:B-----5:R-:W-:Y:S08]  /*7260*/  HMMA.16816.F32.BF16 R24, R8.reuse, R4, R24 ;  /* 0x000000040818723c */ /* 0x060ff00000041818 */
[C---:B------:R-:W-:Y:S01]  /*7270*/  HMMA.16816.F32.BF16 R20, R8.reuse, R6, R20 ;  /* 0x000000060814723c */ /* 0x040fe20000041814 */
[----:B------:R-:W1:Y:S07]  /*7280*/  LDSM.16.M88.4 R4, [R177] ;  /* 0x00000000b104783b */ /* 0x000e6e0000000200 */
[C---:B--2---:R-:W-:Y:S08]  /*7290*/  HMMA.16816.F32.BF16 R160, R8.reuse, R140, R160 ;  /* 0x0000008c08a0723c */ /* 0x044ff000000418a0 */
[C---:B------:R-:W-:Y:S01]  /*72a0*/  HMMA.16816.F32.BF16 R156, R8.reuse, R142, R156 ;  /* 0x0000008e089c723c */ /* 0x040fe2000004189c */
[----:B------:R-:W2:Y:S07]  /*72b0*/  LDSM.16.M88.4 R140, [R176] ;  /* 0x00000000b08c783b */ /* 0x000eae0000000200 */
[C---:B------:R-:W-:Y:S08]  /*72c0*/  HMMA.16816.F32.BF16 R16, R8.reuse, R164, R16 ;  /* 0x000000a40810723c */ /* 0x040ff00000041810 */
[C---:B------:R-:W-:Y:S01]  /*72d0*/  HMMA.16816.F32.BF16 R12, R8.reuse, R166, R12 ;  /* 0x000000a6080c723c */ /* 0x040fe2000004180c */
[----:B------:R-:W-:Y:S07]  /*72e0*/  LDSM.16.M88.4 R164, [R190+0x2000] ;  /* 0x00200000bea4783b */ /* 0x000fee0000000200 */
[C---:B------:R-:W-:Y:S01]  /*72f0*/  HMMA.16816.F32.BF16 R208, R8.reuse, R168, R152 ;  /* 0x000000a808d0723c */ /* 0x040fe20000041898 */
[----:B------:R-:W-:Y:S07]  /*7300*/  LDSM.16.M88.4 R152, [R187+0x8000] ;  /* 0x00800000bb98783b */ /* 0x000fee0000000200 */
        /* <DEDUP_REMOVED lines=11> */
[----:B------:R-:W1:Y:S07]  /*73c0*/  LDSM.16.M88.4 R32, [R189+0x2000] ;  /* 0x00200000bd20783b */ /* 0x000e6e0000000200 */
[C---:B--2---:R-:W-:Y:S08]  /*73d0*/  HMMA.16816.F32.BF16 R208, R136.reuse, R140, R208 ;  /* 0x0000008c88d0723c */ /* 0x044ff000000418d0 */
[----:B------:R-:W-:Y:S01]  /*73e0*/  HMMA.16816.F32.BF16 R148, R136, R142, R148 ;  /* 0x0000008e8894723c */ /* 0x000fe20000041894 */
[----:B------:R-:W2:Y:S04]  /*73f0*/  LDSM.16.M88.4 R136, [R180+0x2800] ;  /* 0x00280000b488783b */ /* 0x000ea80000000200 */
[----:B------:R-:W5:Y:S03]  /*7400*/  LDSM.16.M88.4 R140, [R180+0x3800] ;  /* 0x00380000b48c783b */ /* 0x000f660000000200 */
[C---:B---3--:R-:W-:Y:S08]  /*7410*/  HMMA.16816.F32.BF16 R160, R164.reuse, R8, R160 ;  /* 0x00000008a4a0723c */ /* 0x048ff000000418a0 */
[C---:B------:R-:W-:Y:S01]  /*7420*/  HMMA.16816.F32.BF16 R156, R164.reuse, R10, R156 ;  /* 0x0000000aa49c723c */ /* 0x040fe2000004189c */
[----:B------:R-:W-:Y:S07]  /*7430*/  LDSM.16.M88.4 R8, [R193+0xa000] ;  /* 0x00a00000c108783b */ /* 0x000fee0000000200 */
[C---:B------:R-:W-:Y:S08]  /*7440*/  HMMA.16816.F32.BF16 R16, R164.reuse, R144, R16 ;  /* 0x00000090a410723c */ /* 0x040ff00000041810 */
[C---:B------:R-:W-:Y:S01]  /*7450*/  HMMA.16816.F32.BF16 R12, R164.reuse, R146, R12 ;  /* 0x00000092a40c723c */ /* 0x040fe2000004180c */
[----:B------:R-:W3:Y:S07]  /*7460*/  LDSM.16.M88.4 R144, [R194+0x4000] ;  /* 0x00400000c290783b */ /* 0x000eee0000000200 */
[C---:B------:R-:W-:Y:S08]  /*7470*/  HMMA.16816.F32.BF16 R24, R164.reuse, R152, R24 ;  /* 0x00000098a418723c */ /* 0x040ff00000041818 */
[C---:B------:R-:W-:Y:S01]  /*7480*/  HMMA.16816.F32.BF16 R20, R164.reuse, R154, R20 ;  /* 0x0000009aa414723c */ /* 0x040fe20000041814 */
[----:B------:R-:W-:Y:S07]  /*7490*/  LDSM.16.M88.4 R152, [R175] ;  /* 0x00000000af98783b */ /* 0x000fee0000000200 */
[C---:B----4-:R-:W-:Y:S08]  /*74a0*/  HMMA.16816.F32.BF16 R208, R164.reuse, R168, R208 ;  /* 0x000000a8a4d0723c */ /* 0x050ff000000418d0 */
[----:B------:R-:W-:Y:S01]  /*74b0*/  HMMA.16816.F32.BF16 R148, R164, R170, R148 ;  /* 0x000000aaa494723c */ /* 0x000fe20000041894 */
        /* <DEDUP_REMOVED lines=8> */
[C---:B------:R-:W-:Y:S01]  /*7540*/  HMMA.16816.F32.BF16 R20, R32.reuse, R30, R20 ;  /* 0x0000001e2014723c */ /* 0x040fe20000041814 */
[----:B------:R-:W4:Y:S07]  /*7550*/  LDSM.16.M88.4 R28, [R193+0xb000] ;  /* 0x00b00000c11c783b */ /* 0x000f2e0000000200 */
[C---:B-----5:R-:W-:Y:S08]  /*7560*/  HMMA.16816.F32.BF16 R208, R32.reuse, R140, R208 ;  /* 0x0000008c20d0723c */ /* 0x060ff000000418d0 */
[----:B------:R-:W-:Y:S01]  /*7570*/  HMMA.16816.F32.BF16 R148, R32, R142, R148 ;  /* 0x0000008e2094723c */ /* 0x000fe20000041894 */
[----:B------:R-:W5:Y:S04]  /*7580*/  LDSM.16.M88.4 R32, [R174] ;  /* 0x00000000ae20783b */ /* 0x000f680000000200 */
[----:B------:R-:W-:Y:S03]  /*7590*/  LDSM.16.M88.4 R140, [R187+0xa800] ;  /* 0x00a80000bb8c783b */ /* 0x000fe60000000200 */
[C---:B---3--:R-:W-:Y:S08]  /*75a0*/  HMMA.16816.F32.BF16 R24, R144.reuse, R8, R24 ;  /* 0x000000089018723c */ /* 0x048ff00000041818 */
[C---:B------:R-:W-:Y:S01]  /*75b0*/  HMMA.16816.F32.BF16 R20, R144.reuse, R10, R20 ;  /* 0x0000000a9014723c */ /* 0x040fe20000041814 */
[----:B------:R-:W-:Y:S07]  /*75c0*/  LDSM.16.M88.4 R8, [R190+0x4000] ;  /* 0x00400000be08783b */ /* 0x000fee0000000200 */
[C---:B-1----:R-:W-:Y:S08]  /*75d0*/  HMMA.16816.F32.BF16 R208, R144.reuse, R4, R208 ;  /* 0x0000000490d0723c */ /* 0x042ff000000418d0 */
[C---:B------:R-:W-:Y:S01]  /*75e0*/  HMMA.16816.F32.BF16 R148, R144.reuse, R6, R148 ;  /* 0x000000069094723c */ /* 0x040fe20000041894 */
[----:B------:R-:W1:Y:S07]  /*75f0*/  LDSM.16.M88.4 R4, [R187+0xa000] ;  /* 0x00a00000bb04783b */ /* 0x000e6e0000000200 */
[C---:B--2---:R-:W-:Y:S08]  /*7600*/  HMMA.16816.F32.BF16 R16, R144.reuse, R136, R16 ;  /* 0x000000889010723c */ /* 0x044ff00000041810 */
[----:B------:R-:W-:Y:S01]  /*7610*/  HMMA.16816.F32.BF16 R12, R144, R138, R12 ;  /* 0x0000008a900c723c */ /* 0x000fe2000004180c */
[----:B------:R-:W2:Y:S07]  /*7620*/  LDSM.16.M88.4 R136, [R173] ;  /* 0x00000000ad88783b */ /* 0x000eae0000000200 */
[C---:B------:R-:W-:Y:S08]  /*7630*/  HMMA.16816.F32.BF16 R24, R164.reuse, R152, R24 ;  /* 0x00000098a418723c */ /* 0x040ff00000041818 */
[----:B------:R-:W-:Y:S08]  /*7640*/  HMMA.16816.F32.BF16 R20, R164, R154, R20 ;  /* 0x0000009aa414723c */ /* 0x000ff00000041814 */
[C---:B----4-:R-:W-:Y:S08]  /*7650*/  HMMA.16816.F32.BF16 R160, R144.reuse, R28, R160 ;  /* 0x0000001c90a0723c */ /* 0x050ff000000418a0 */
[----:B------:R-:W-:Y:S01]  /*7660*/  HMMA.16816.F32.BF16 R156, R144, R30, R156 ;  /* 0x0000001e909c723c */ /* 0x000fe2000004189c */
[----:B------:R-:W-:Y:S04]  /*7670*/  LDSM.16.M88.4 R144, [R189+0x4000] ;  /* 0x00400000bd90783b */ /* 0x000fe80000000200 */
[----:B------:R-:W-:Y:S03]  /*7680*/  LDSM.16.M88.4 R28, [R172] ;  /* 0x00000000ac1c783b */ /* 0x000fe60000000200 */
[C---:B-----5:R-:W-:Y:S01]  /*7690*/  HMMA.16816.F32.BF16 R152, R164.reuse, R32, R16 ;  /* 0x00000020a498723c */ /* 0x060fe20000041810 */
[----:B------:R-:W3:Y:S07]  /*76a0*/  LDSM.16.M88.4 R16, [R180+0x4000] ;  /* 0x00400000b410783b */ /* 0x000eee0000000200 */
[----:B------:R-:W-:Y:S01]  /*76b0*/  HMMA.16816.F32.BF16 R12, R164, R34, R12 ;  /* 0x00000022a40c723c */ /* 0x000fe2000004180c */
[----:B------:R-:W4:Y:S07]  /*76c0*/  LDSM.16.M88.4 R32, [R187+0xb000] ;  /* 0x00b00000bb20783b */ /* 0x000f2e0000000200 */
[C---:B-1----:R-:W-:Y:S08]  /*76d0*/  HMMA.16816.F32.BF16 R24, R8.reuse, R4, R24 ;  /* 0x000000040818723c */ /* 0x042ff00000041818 */
[----:B------:R-:W-:Y:S01]  /*76e0*/  HMMA.16816.F32.BF16 R20, R8, R6, R20 ;  /* 0x000000060814723c */ /* 0x000fe20000041814 */
[----:B------:R-:W1:Y:S07]  /*76f0*/  LDSM.16.M88.4 R4, [R180+0x4800] ;  /* 0x00480000b404783b */ /* 0x000e6e0000000200 */
[C---:B--2---:R-:W-:Y:S08]  /*7700*/  HMMA.16816.F32.BF16 R160, R164.reuse, R136, R160 ;  /* 0x00000088a4a0723c */ /* 0x044ff000000418a0 */
[----:B------:R-:W-:Y:S08]  /*7710*/  HMMA.16816.F32.BF16 R156, R164, R138, R156 ;  /* 0x0000008aa49c723c */ /* 0x000ff0000004189c */
[----:B------:R-:W-:Y:S08]  /*7720*/  HMMA.16816.F32.BF16 R152, R8, R140, R152 ;  /* 0x0000008c0898723c */ /* 0x000ff00000041898 */
[----:B---3--:R-:W-:Y:S08]  /*7730*/  HMMA.16816.F32.BF16 R24, R144, R16, R24 ;  /* 0x000000109018723c */ /* 0x008ff00000041818 */
[----:B----4-:R-:W-:Y:S07]  /*7740*/  HMMA.16816.F32.BF16 R160, R8, R32, R160 ;  /* 0x0000002008a0723c */ /* 0x010fee00000418a0 */
[----:B------:R-:W-:Y:S01]  /*7750*/  IADD3 R32, R0, 0x1, RZ ;  /* 0x0000000100207810 */ /* 0x000fe20007ffe0ff */
[----:B------:R-:W-:Y:S03]  /*7760*/  HMMA.16816.F32.BF16 R208, R164, R28, R208 ;  /* 0x0000001ca4d0723c */ /* 0x000fe600000418d0 */
[----:B------:R-:W2:Y:S01]  /*7770*/  I2F R33, R32 ;  /* 0x0000002000217306 */ /* 0x000ea20000201400 */
[----:B------:R-:W-:-:S02]  /*7780*/  ISETP.GE.AND P6, PT, R32, R134, PT ;  /* 0x000000862000720c */ /* 0x000fc40003fc6270 */
[----:B------:R-:W-:Y:S02]  /*7790*/  ISETP.GE.AND P1, PT, R32, R133, PT ;  /* 0x000000852000720c */ /* 0x000fe40003f26270 */
[----:B------:R-:W-:Y:S01]  /*77a0*/  HMMA.16816.F32.BF16 R148, R164, R30, R148 ;  /* 0x0000001ea494723c */ /* 0x000fe20000041894 */
[----:B------:R-:W3:Y:S07]  /*77b0*/  LDSM.16.M88.4 R28, [R187+0xb800] ;  /* 0x00b80000bb1c783b */ /* 0x000eee0000000200 */
[----:B------:R-:W-:Y:S01]  /*77c0*/  HMMA.16816.F32.BF16 R20, R144, R18, R20 ;  /* 0x000000129014723c */ /* 0x000fe20000041814 */
[----:B------:R-:W4:Y:S01]  /*77d0*/  LDSM.16.M88.4 R16, [R180+0x5000] ;  /* 0x00500000b410783b */ /* 0x000f220000000200 */
[----:B--2---:R-:W-:-:S02]  /*77e0*/  FFMA.FTZ R25, R33, UR4, R25 ;  /* 0x0000000421197c23 */ /* 0x004fc40008010019 */
[----:B------:R-:W-:-:S04]  /*77f0*/  FFMA.FTZ R33, R33, UR4, R27 ;  /* 0x0000000421217c23 */ /* 0x000fc8000801001b */
[----:B------:R-:W-:Y:S01]  /*7800*/  HMMA.16816.F32.BF16 R12, R8, R142, R12 ;  /* 0x0000008e080c723c */ /* 0x000fe2000004180c */
[----:B------:R-:W-:Y:S02]  /*7810*/  FSEL R27, R25, -INF , !P6 ;  /* 0xff800000191b7808 */ /* 0x000fe40007000000 */
[----:B------:R-:W-:Y:S02]  /*7820*/  FSEL R25, R33, -INF , !P1 ;  /* 0xff80000021197808 */ /* 0x000fe40004800000 */
[----:B------:R-:W-:-:S03]  /*7830*/  IADD3 R33, R0, 0x18, RZ ;  /* 0x0000001800217810 */ /* 0x000fc60007ffe0ff */
[----:B------:R-:W-:Y:S07]  /*7840*/  HMMA.16816.F32.BF16 R156, R8, R34, R156 ;  /* 0x00000022089c723c */ /* 0x000fee000004189c */
[C---:B------:R-:W-:Y:S01]  /*7850*/  IADD3 R35, R0.reuse, 0x9, RZ ;  /* 0x0000000900237810 */ /* 0x040fe20007ffe0ff */
[----:B-1----:R-:W-:Y:S01]  /*7860*/  HMMA.16816.F32.BF16 R152, R144, R4, R152 ;  /* 0x000000049098723c */ /* 0x002fe20000041898 */
[----:B------:R-:W-:Y:S01]  /*7870*/  IADD3 R34, R0, 0x10, RZ ;  /* 0x0000001000227810 */ /* 0x000fe20007ffe0ff */
[----:B------:R-:W-:Y:S01]  /*7880*/  FFMA.FTZ R20, R2, UR4, R20 ;  /* 0x0000000402147c23 */ /* 0x000fe20008010014 */
[----:B------:R-:W1:Y:S01]  /*7890*/  I2F R32, R35 ;  /* 0x0000002300207306 */ /* 0x000e620000201400 */
[----:B------:R-:W-:-:S02]  /*78a0*/  ISETP.GE.AND P6, PT, R35, R134, PT ;  /* 0x000000862300720c */ /* 0x000fc40003fc6270 */
[----:B------:R-:W-:Y:S02]  /*78b0*/  ISETP.GE.AND P1, PT, R35, R133, PT ;  /* 0x000000852300720c */ /* 0x000fe40003f26270 */
[----:B------:R-:W-:Y:S01]  /*78c0*/  HMMA.16816.F32.BF16 R12, R144, R6, R12 ;  /* 0x00000006900c723c */ /* 0x000fe2000004180c */
[----:B------:R-:W-:Y:S02]  /*78d0*/  IADD3 R5, R0, 0x11, RZ ;  /* 0x0000001100057810 */ /* 0x000fe40007ffe0ff */
[----:B------:R-:W2:Y:S04]  /*78e0*/  I2F R4, R34 ;  /* 0x0000002200047306 */ /* 0x000ea80000201400 */
[----:B------:R-:W-:Y:S01]  /*78f0*/  FFMA.FTZ R6, R2, UR4, R22 ;  /* 0x0000000402067c23 */ /* 0x000fe20008010016 */
[----:B------:R-:W-:Y:S01]  /*7900*/  FSEL R22, R20, -INF , !P0 ;  /* 0xff80000014167808 */ /* 0x000fe20004000000 */
[----:B---3--:R-:W-:Y:S01]  /*7910*/  HMMA.16816.F32.BF16 R208, R8, R28, R208 ;  /* 0x0000001c08d0723c */ /* 0x008fe200000418d0 */
[----:B------:R-:W-:Y:S01]  /*7920*/  ISETP.GE.AND P0, PT, R34, R134, PT ;  /* 0x000000862200720c */ /* 0x000fe20003f06270 */
[C---:B-1----:R-:W-:Y:S01]  /*7930*/  FFMA.FTZ R21, R32.reuse, UR4, R21 ;  /* 0x0000000420157c23 */ /* 0x042fe20008010015 */
[----:B------:R1:W3:Y:S01]  /*7940*/  I2F R2, R5 ;  /* 0x0000000500027306 */ /* 0x0002e20000201400 */
[----:B------:R-:W-:Y:S01]  /*7950*/  FFMA.FTZ R32, R32, UR4, R23 ;  /* 0x0000000420207c23 */ /* 0x000fe20008010017 */
[----:B------:R-:W-:-:S02]  /*7960*/  FSEL R20, R6, -INF , !P5 ;  /* 0xff80000006147808 */ /* 0x000fc40006800000 */
[----:B------:R-:W-:Y:S01]  /*7970*/  FSEL R23, R21, -INF , !P6 ;  /* 0xff80000015177808 */ /* 0x000fe20007000000 */
[C---:B----4-:R-:W-:Y:S01]  /*7980*/  HMMA.16816.F32.BF16 R160, R144.reuse, R16, R160 ;  /* 0x0000001090a0723c */ /* 0x050fe200000418a0 */
[----:B------:R-:W-:Y:S01]  /*7990*/  FSEL R21, R32, -INF , !P1 ;  /* 0xff80000020157808 */ /* 0x000fe20004800000 */
[C---:B--2---:R-:W-:Y:S01]  /*79a0*/  FFMA.FTZ R136, R4.reuse, UR4, R152 ;  /* 0x0000000404887c23 */ /* 0x044fe20008010098 */
[CC--:B------:R-:W-:Y:S01]  /*79b0*/  ISETP.GE.AND P6, PT, R5.reuse, R134.reuse, PT ;  /* 0x000000860500720c */ /* 0x0c0fe20003fc6270 */
[----:B------:R-:W-:Y:S01]  /*79c0*/  FFMA.FTZ R135, R4, UR4, R154 ;  /* 0x0000000404877c23 */ /* 0x000fe2000801009a */
[-C--:B------:R-:W-:Y:S01]  /*79d0*/  ISETP.GE.AND P1, PT, R5, R133.reuse, PT ;  /* 0x000000850500720c */ /* 0x080fe20003f26270 */
[----:B------:R-:W2:Y:S01]  /*79e0*/  I2F R29, R33 ;  /* 0x00000021001d7306 */ /* 0x000ea20000201400 */
[----:B------:R-:W-:Y:S01]  /*79f0*/  IADD3 R28, R0, 0x19, RZ ;  /* 0x00000019001c7810 */ /* 0x000fe20007ffe0ff */
[----:B------:R-:W-:Y:S01]  /*7a00*/  HMMA.16816.F32.BF16 R156, R144, R18, R156 ;  /* 0x00000012909c723c */ /* 0x000fe2000004189c */
[----:B------:R-:W-:Y:S01]  /*7a10*/  FSEL R136, R136, -INF , !P0 ;  /* 0xff80000088887808 */ /* 0x000fe20004000000 */
[----:B-1----:R-:W1:Y:S01]  /*7a20*/  LDSM.16.M88.4 R4, [R180+0x5800] ;  /* 0x00580000b404783b */ /* 0x002e620000000200 */
[C---:B---3--:R-:W-:Y:S01]  /*7a30*/  FFMA.FTZ R137, R2.reuse, UR4, R153 ;  /* 0x0000000402897c23 */ /* 0x048fe20008010099 */
[----:B------:R-:W-:Y:S01]  /*7a40*/  ISETP.GE.AND P0, PT, R33, R134, PT ;  /* 0x000000862100720c */ /* 0x000fe20003f06270 */
[----:B------:R-:W-:Y:S01]  /*7a50*/  FFMA.FTZ R155, R2, UR4, R155 ;  /* 0x00000004029b7c23 */ /* 0x000fe2000801009b */
[----:B------:R-:W-:Y:S01]  /*7a60*/  IADD3 R17, R0, 0x20, RZ ;  /* 0x0000002000117810 */ /* 0x000fe20007ffe0ff */
[----:B------:R-:W3:Y:S01]  /*7a70*/  I2F R16, R28 ;  /* 0x0000001c00107306 */ /* 0x000ee20000201400 */
[----:B------:R-:W-:Y:S01]  /*7a80*/  HMMA.16816.F32.BF16 R148, R8, R30, R148 ;  /* 0x0000001e0894723c */ /* 0x000fe20000041894 */
[----:B------:R-:W-:Y:S01]  /*7a90*/  ISETP.GE.AND P5, PT, R34, R133, PT ;  /* 0x000000852200720c */ /* 0x000fe20003fa6270 */
[----:B------:R-:W-:-:S04]  /*7aa0*/  DEPBAR.LE SB0, 0x0 ;  /* 0x000080000000791a */ /* 0x000fc80000000000 */
[C---:B--2---:R-:W-:Y:S01]  /*7ab0*/  FFMA.FTZ R164, R29.reuse, UR4, R14 ;  /* 0x000000041da47c23 */ /* 0x044fe2000801000e */
[C---:B------:R-:W-:Y:S01]  /*7ac0*/  IADD3 R14, R0.reuse, 0x21, RZ ;  /* 0x00000021000e7810 */ /* 0x040fe20007ffe0ff */
[----:B------:R-:W-:Y:S01]  /*7ad0*/  FFMA.FTZ R12, R29, UR4, R12 ;  /* 0x000000041d0c7c23 */ /* 0x000fe2000801000c */
[----:B------:R-:W2:Y:S01]  /*7ae0*/  I2F R18, R17 ;  /* 0x0000001100127306 */ /* 0x000ea20000201400 */
[C---:B------:R-:W-:Y:S02]  /*7af0*/  IADD3 R10, R0.reuse, 0x30, RZ ;  /* 0x00000030000a7810 */ /* 0x040fe40007ffe0ff */
[----:B------:R-:W-:Y:S02]  /*7b00*/  IADD3 R11, R0, 0x29, RZ ;  /* 0x00000029000b7810 */ /* 0x000fe40007ffe0ff */
[----:B------:R-:W-:Y:S01]  /*7b10*/  FSEL R166, R12, -INF , !P0 ;  /* 0xff8000000ca67808 */ /* 0x000fe20004000000 */
[----:B---3--:R-:W-:Y:S01]  /*7b20*/  FFMA.FTZ R13, R16, UR4, R13 ;  /* 0x00000004100d7c23 */ /* 0x008fe2000801000d */
[----:B------:R-:W-:Y:S01]  /*7b30*/  IADD3 R12, R0, 0x28, RZ ;  /* 0x00000028000c7810 */ /* 0x000fe20007ffe0ff */
[----:B------:R-:W3:Y:S01]  /*7b40*/  I2F R2, R14 ;  /* 0x0000000e00027306 */ /* 0x000ee20000201400 */
[----:B------:R-:W-:Y:S01]  /*7b50*/  FSEL R135, R135, -INF , !P5 ;  /* 0xff80000087877808 */ /* 0x000fe20006800000 */
[----:B------:R-:W-:Y:S01]  /*7b60*/  FFMA.FTZ R15, R16, UR4, R15 ;  /* 0x00000004100f7c23 */ /* 0x000fe2000801000f */
[----:B------:R-:W-:-:S02]  /*7b70*/  ISETP.GE.AND P5, PT, R33, R133, PT ;  /* 0x000000852100720c */ /* 0x000fc40003fa6270 */
[----:B------:R-:W-:Y:S02]  /*7b80*/  FSEL R137, R137, -INF , !P6 ;  /* 0xff80000089897808 */ /* 0x000fe40007000000 */
[----:B------:R-:W-:Y:S01]  /*7b90*/  FSEL R165, R155, -INF , !P1 ;  /* 0xff8000009ba57808 */ /* 0x000fe20004800000 */
[----:B------:R-:W4:Y:S01]  /*7ba0*/  I2F R9, R12 ;  /* 0x0000000c00097306 */ /* 0x000f220000201400 */
[-C--:B------:R-:W-:Y:S01]  /*7bb0*/  ISETP.GE.AND P6, PT, R28, R134.reuse, PT ;  /* 0x000000861c00720c */ /* 0x080fe20003fc6270 */
[----:B--2---:R-:W-:Y:S01]  /*7bc0*/  FFMA.FTZ R143, R18, UR4, R160 ;  /* 0x00000004128f7c23 */ /* 0x004fe200080100a0 */
[-C--:B------:R-:W-:Y:S01]  /*7bd0*/  ISETP.GE.AND P1, PT, R28, R133.reuse, PT ;  /* 0x000000851c00720c */ /* 0x080fe20003f26270 */
[----:B------:R-:W-:Y:S01]  /*7be0*/  FFMA.FTZ R141, R18, UR4, R162 ;  /* 0x00000004128d7c23 */ /* 0x000fe200080100a2 */
[----:B------:R-:W-:Y:S02]  /*7bf0*/  FSEL R164, R164, -INF , !P5 ;  /* 0xff800000a4a47808 */ /* 0x000fe40006800000 */
[C---:B------:R-:W-:Y:S01]  /*7c00*/  ISETP.GE.AND P0, PT, R17.reuse, R134, PT ;  /* 0x000000861100720c */ /* 0x040fe20003f06270 */
[C---:B---3--:R-:W-:Y:S01]  /*7c10*/  FFMA.FTZ R153, R2.reuse, UR4, R161 ;  /* 0x0000000402997c23 */ /* 0x048fe200080100a1 */
[----:B-1----:R-:W-:Y:S01]  /*7c20*/  HMMA.16816.F32.BF16 R208, R144, R4, R208 ;  /* 0x0000000490d0723c */ /* 0x002fe200000418d0 */
[----:B------:R-:W-:Y:S01]  /*7c30*/  FFMA.FTZ R140, R2, UR4, R163 ;  /* 0x00000004028c7c23 */ /* 0x000fe200080100a3 */
[----:B------:R-:W1:Y:S01]  /*7c40*/  I2F R8, R11 ;  /* 0x0000000b00087306 */ /* 0x000e620000201400 */
[----:B------:R-:W-:-:S02]  /*7c50*/  ISETP.GE.AND P5, PT, R17, R133, PT ;  /* 0x000000851100720c */ /* 0x000fc40003fa6270 */
[----:B------:R-:W-:Y:S02]  /*7c60*/  FSEL R162, R13, -INF , !P6 ;  /* 0xff8000000da27808 */ /* 0x000fe40007000000 */
[----:B------:R-:W-:Y:S01]  /*7c70*/  IADD3 R4, R0, 0x31, RZ ;  /* 0x0000003100047810 */ /* 0x000fe20007ffe0ff */
[----:B----4-:R-:W-:Y:S01]  /*7c80*/  FFMA.FTZ R152, R9, UR4, R156 ;  /* 0x0000000409987c23 */ /* 0x010fe2000801009c */
[----:B------:R-:W-:Y:S01]  /*7c90*/  FSEL R160, R15, -INF , !P1 ;  /* 0xff8000000fa07808 */ /* 0x000fe20004800000 */
[----:B------:R-:W2:Y:S01]  /*7ca0*/  I2F R2, R10 ;  /* 0x0000000a00027306 */ /* 0x000ea20000201400 */
[C---:B------:R-:W-:Y:S01]  /*7cb0*/  ISETP.GE.AND P6, PT, R14.reuse, R134, PT ;  /* 0x000000860e00720c */ /* 0x040fe20003fc6270 */
[----:B------:R-:W-:Y:S01]  /*7cc0*/  FFMA.FTZ R142, R9, UR4, R158 ;  /* 0x00000004098e7c23 */ /* 0x000fe2000801009e */
[----:B------:R-:W-:Y:S01]  /*7cd0*/  ISETP.GE.AND P1, PT, R14, R133, PT ;  /* 0x000000850e00720c */ /* 0x000fe20003f26270 */
[----:B------:R-:W-:Y:S01]  /*7ce0*/  HMMA.16816.F32.BF16 R148, R144, R6, R148 ;  /* 0x000000069094723c */ /* 0x000fe20000041894 */
[----:B------:R-:W-:-:S02]  /*7cf0*/  FSEL R143, R143, -INF , !P0 ;  /* 0xff8000008f8f7808 */ /* 0x000fc40004000000 */
[----:B------:R-:W-:Y:S01]  /*7d00*/  FSEL R141, R141, -INF , !P5 ;  /* 0xff8000008d8d7808 */ /* 0x000fe20006800000 */
[----:B------:R-:W3:Y:S01]  /*7d10*/  I2F R5, R4 ;  /* 0x0000000400057306 */ /* 0x000ee20000201400 */
[-C--:B------:R-:W-:Y:S01]  /*7d20*/  ISETP.GE.AND P0, PT, R12, R134.reuse, PT ;  /* 0x000000860c00720c */ /* 0x080fe20003f06270 */
[----:B-1----:R-:W-:Y:S01]  /*7d30*/  FFMA.FTZ R157, R8, UR4, R157 ;  /* 0x00000004089d7c23 */ /* 0x002fe2000801009d */
[-C--:B------:R-:W-:Y:S01]  /*7d40*/  ISETP.GE.AND P5, PT, R12, R133.reuse, PT ;  /* 0x000000850c00720c */ /* 0x080fe20003fa6270 */
[----:B------:R-:W-:Y:S01]  /*7d50*/  FFMA.FTZ R144, R8, UR4, R159 ;  /* 0x0000000408907c23 */ /* 0x000fe2000801009f */
[----:B------:R-:W-:Y:S02]  /*7d60*/  FSEL R153, R153, -INF , !P6 ;  /* 0xff80000099997808 */ /* 0x000fe40007000000 */
[----:B------:R-:W-:Y:S01]  /*7d70*/  FSEL R140, R140, -INF , !P1 ;  /* 0xff8000008c8c7808 */ /* 0x000fe20004800000 */
[C---:B--2---:R-:W-:Y:S01]  /*7d80*/  FFMA.FTZ R208, R2.reuse, UR4, R208 ;  /* 0x0000000402d07c23 */ /* 0x044fe200080100d0 */
[C---:B------:R-:W-:Y:S01]  /*7d90*/  ISETP.GE.AND P6, PT, R11.reuse, R134, PT ;  /* 0x000000860b00720c */ /* 0x040fe20003fc6270 */
[----:B------:R-:W-:Y:S01]  /*7da0*/  FFMA.FTZ R210, R2, UR4, R210 ;  /* 0x0000000402d27c23 */ /* 0x000fe200080100d2 */
[----:B------:R-:W-:Y:S01]  /*7db0*/  ISETP.GE.AND P1, PT, R11, R133, PT ;  /* 0x000000850b00720c */ /* 0x000fe20003f26270 */
[----:B------:R-:W1:Y:S01]  /*7dc0*/  I2F R2, R0 ;  /* 0x0000000000027306 */ /* 0x000e620000201400 */
[----:B------:R-:W-:-:S02]  /*7dd0*/  FSEL R152, R152, -INF , !P0 ;  /* 0xff80000098987808 */ /* 0x000fc40004000000 */
[----:B------:R-:W-:Y:S01]  /*7de0*/  FSEL R142, R142, -INF , !P5 ;  /* 0xff8000008e8e7808 */ /* 0x000fe20006800000 */
[C---:B---3--:R-:W-:Y:S01]  /*7df0*/  FFMA.FTZ R209, R5.reuse, UR4, R209 ;  /* 0x0000000405d17c23 */ /* 0x048fe200080100d1 */
[----:B------:R-:W-:Y:S01]  /*7e00*/  BAR.SYNC.DEFER_BLOCKING 0x0 ;  /* 0x0000000000007b1d */ /* 0x000fe20000010000 */
[CC--:B------:R-:W-:Y:S01]  /*7e10*/  ISETP.GE.AND P0, PT, R10.reuse, R134.reuse, PT ;  /* 0x000000860a00720c */ /* 0x0c0fe20003f06270 */
[----:B------:R-:W-:Y:S01]  /*7e20*/  FFMA.FTZ R211, R5, UR4, R211 ;  /* 0x0000000405d37c23 */ /* 0x000fe200080100d3 */
[-C--:B------:R-:W-:Y:S02]  /*7e30*/  ISETP.GE.AND P5, PT, R10, R133.reuse, PT ;  /* 0x000000850a00720c */ /* 0x080fe40003fa6270 */
[----:B------:R-:W-:Y:S02]  /*7e40*/  IADD3 R6, R0, 0x38, RZ ;  /* 0x0000003800067810 */ /* 0x000fe40007ffe0ff */
[----:B------:R-:W-:Y:S02]  /*7e50*/  FSEL R145, R157, -INF , !P6 ;  /* 0xff8000009d917808 */ /* 0x000fe40007000000 */
[----:B------:R-:W-:Y:S01]  /*7e60*/  FSEL R144, R144, -INF , !P1 ;  /* 0xff80000090907808 */ /* 0x000fe20004800000 */
[----:B------:R-:W2:Y:S01]  /*7e70*/  I2F R7, R6 ;  /* 0x0000000600077306 */ /* 0x000ea20000201400 */
[----:B------:R-:W-:Y:S01]  /*7e80*/  ISETP.GE.AND P6, PT, R4, R134, PT ;  /* 0x000000860400720c */ /* 0x000fe20003fc6270 */
[----:B-1----:R-:W-:Y:S01]  /*7e90*/  FFMA.FTZ R26, R2, UR4, R26 ;  /* 0x00000004021a7c23 */ /* 0x002fe2000801001a */
[----:B------:R-:W-:-:S02]  /*7ea0*/  ISETP.GE.AND P1, PT, R4, R133, PT ;  /* 0x000000850400720c */ /* 0x000fc40003f26270 */
[----:B------:R-:W-:Y:S02]  /*7eb0*/  FSEL R233, R208, -INF , !P0 ;  /* 0xff800000d0e97808 */ /* 0x000fe40004000000 */
[----:B------:R-:W-:Y:S02]  /*7ec0*/  FSEL R228, R210, -INF , !P5 ;  /* 0xff800000d2e47808 */ /* 0x000fe40006800000 */
[CC--:B------:R-:W-:Y:S02]  /*7ed0*/  ISETP.GE.AND P0, PT, R0.reuse, R134.reuse, PT ;  /* 0x000000860000720c */ /* 0x0c0fe40003f06270 */
[CC--:B------:R-:W-:Y:S02]  /*7ee0*/  ISETP.GE.AND P5, PT, R0.reuse, R133.reuse, PT ;  /* 0x000000850000720c */ /* 0x0c0fe40003fa6270 */
[----:B------:R-:W-:Y:S02]  /*7ef0*/  IADD3 R0, R0, 0x39, RZ ;  /* 0x0000003900007810 */ /* 0x000fe40007ffe0ff */
[----:B------:R-:W-:Y:S01]  /*7f00*/  FSEL R232, R209, -INF , !P6 ;  /* 0xff800000d1e87808 */ /* 0x000fe20007000000 */
[----:B--2---:R-:W-:Y:S01]  /*7f10*/  FFMA.FTZ R148, R7, UR4, R148 ;  /* 0x0000000407947c23 */ /* 0x004fe20008010094 */
[----:B------:R-:W-:Y:S01]  /*7f20*/  FSEL R224, R211, -INF , !P1 ;  /* 0xff800000d3e07808 */ /* 0x000fe20004800000 */
[----:B------:R-:W1:Y:S01]  /*7f30*/  I2F R4, R0 ;  /* 0x0000000000047306 */ /* 0x000e620000201400 */
[C---:B------:R-:W-:Y:S01]  /*7f40*/  ISETP.GE.AND P6, PT, R6.reuse, R134, PT ;  /* 0x000000860600720c */ /* 0x040fe20003fc6270 */
[----:B------:R-:W-:Y:S01]  /*7f50*/  FFMA.FTZ R150, R7, UR4, R150 ;  /* 0x0000000407967c23 */ /* 0x000fe20008010096 */
[----:B------:R-:W-:Y:S01]  /*7f60*/  ISETP.GE.AND P1, PT, R6, R133, PT ;  /* 0x000000850600720c */ /* 0x000fe20003f26270 */
[----:B------:R-:W-:Y:S01]  /*7f70*/  FFMA.FTZ R6, R2, UR4, R24 ;  /* 0x0000000402067c23 */ /* 0x000fe20008010018 */
[----:B------:R-:W-:-:S02]  /*7f80*/  FSEL R231, R148, -INF , !P6 ;  /* 0xff80000094e77808 */ /* 0x000fc40007000000 */
[----:B------:R-:W-:Y:S02]  /*7f90*/  FSEL R225, R150, -INF , !P1 ;  /* 0xff80000096e17808 */ /* 0x000fe40004800000 */
[----:B------:R-:W-:Y:S02]  /*7fa0*/  FSEL R6, R6, -INF , !P0 ;  /* 0xff80000006067808 */ /* 0x000fe40004000000 */
[----:B------:R-:W-:Y:S02]  /*7fb0*/  PLOP3.LUT P0, PT, PT, PT, UP0, 0x80, 0x0 ;  /* 0x000000000000781c */ /* 0x000fe40003f0f008 */
[C---:B------:R-:W-:Y:S02]  /*7fc0*/  ISETP.GE.AND P6, PT, R0.reuse, R134, PT ;  /* 0x000000860000720c */ /* 0x040fe40003fc6270 */
[----:B------:R-:W-:Y:S01]  /*7fd0*/  ISETP.GE.AND P1, PT, R0, R133, PT ;  /* 0x000000850000720c */ /* 0x000fe20003f26270 */
[C---:B-1----:R-:W-:Y:S02]  /*7fe0*/  FFMA.FTZ R149, R4.reuse, UR4, R149 ;  /* 0x0000000404957c23 */ /* 0x042fe40008010095 */
[----:B------:R-:W-:Y:S01]  /*7ff0*/  FFMA.FTZ R151, R4, UR4, R151 ;  /* 0x0000000404977c23 */ /* 0x000fe20008010097 */
[----:B------:R-:W-:-:S02]  /*8000*/  FSEL R4, R26, -INF , !P5 ;  /* 0xff8000001a047808 */ /* 0x000fc40006800000 */
[----:B------:R-:W-:Y:S02]  /*8010*/  FSEL R229, R149, -INF , !P6 ;  /* 0xff80000095e57808 */ /* 0x000fe40007000000 */
        /* <DEDUP_REMOVED lines=106> */
.L_x_427:
[----:B------:R-:W-:Y:S05]  /*86c0*/  BSYNC B0 ;  /* 0x0000000000007941 */ /* 0x000fea0003800000 */
.L_x_426:
[----:B------:R-:W0:Y:S02]  /*86d0*/  LDGDEPBAR ;  /* 0x00000000000079af */ /* 0x000e240000000000 */
.L_x_425:
[----:B------:R-:W-:Y:S01]  /*86e0*/  FMNMX.FTZ R2, R132, R6, !PT ;  /* 0x0000000684027209 */ /* 0x000fe20007810000 */
[----:B------:R-:W-:Y:S01]  /*86f0*/  IMAD.WIDE.U32 R150, R213, -0x326172a9, RZ ;  /* 0xcd9e8d57d5967825 */ /* 0x000fe200078e00ff */
[----:B-1----:R-:W-:Y:S01]  /*8700*/  FMNMX.FTZ R8, R3, R4, !PT ;  /* 0x0000000403087209 */ /* 0x002fe20007810000 */
[----:B------:R-:W-:Y:S01]  /*8710*/  UIADD3 UR7, UR21, -0x4498517b, URZ ;  /* 0xbb67ae8515077890 */ /* 0x000fe2000fffe03f */
[----:B------:R-:W-:Y:S01]  /*8720*/  FMNMX.FTZ R2, R27, R2, !PT ;  /* 0x000000021b027209 */ /* 0x000fe20007810000 */
[----:B------:R-:W-:Y:S01]  /*8730*/  USHF.L.U32 UR31, UR23, 0x1, URZ ;  /* 0x00000001171f7899 */ /* 0x000fe2000800063f */
[----:B------:R-:W-:Y:S01]  /*8740*/  FMNMX.FTZ R8, R25, R8, !PT ;  /* 0x0000000819087209 */ /* 0x000fe20007810000 */
[----:B------:R-:W-:Y:S01]  /*8750*/  IMAD.WIDE.U32 R154, R212, -0x2daee0ad, RZ ;  /* 0xd2511f53d49a7825 */ /* 0x000fe200078e00ff */
        /* <DEDUP_REMOVED lines=43> */
[----:B------:R-:W-:Y:S01]  /*8a10*/  IMAD.WIDE.U32 R138, R7, -0x326172a9, RZ ;  /* 0xcd9e8d57078a7825 */ /* 0x000fe200078e00ff */
[----:B------:R-:W-:Y:S01]  /*8a20*/  UIADD3 UR7, UR20, -0x4ab325aa, URZ ;  /* 0xb54cda5614077890 */ /* 0x000fe2000fffe03f */
        /* <DEDUP_REMOVED lines=8> */
[----:B-1----:R-:W-:Y:S01]  /*8ab0*/  FMNMX.FTZ R5, R8, R5, !PT ;  /* 0x0000000508057209 */ /* 0x002fe20007810000 */
[----:B------:R-:W1:Y:S03]  /*8ac0*/  SHFL.BFLY PT, R2, R0, 0x1, 0x1f ;  /* 0x0c201f0000027f89 */ /* 0x000e6600000e0000 */
[----:B------:R-:W-:Y:S01]  /*8ad0*/  LOP3.LUT R158, R139, UR22, R158, 0x96, !PT ;  /* 0x000000168b9e7c12 */ /* 0x000fe2000f8e969e */
[----:B------:R-:W-:-:S05]  /*8ae0*/  IMAD.WIDE.U32 R154, R154, -0x326172a9, RZ ;  /* 0xcd9e8d579a9a7825 */ /* 0x000fca00078e00ff */
[----:B------:R-:W-:Y:S02]  /*8af0*/  LOP3.LUT R150, R155, UR6, R150, 0x96, !PT ;  /* 0x000000069b967c12 */ /* 0x000fe4000f8e9696 */
[----:B-1----:R-:W-:Y:S02]  /*8b00*/  FMNMX.FTZ R2, R0, R2, !PT ;  /* 0x0000000200027209 */ /* 0x002fe40007810000 */
[----:B------:R-:W1:Y:S02]  /*8b10*/  SHFL.BFLY PT, R0, R5, 0x1, 0x1f ;  /* 0x0c201f0005007f89 */ /* 0x000e6400000e0000 */
[C---:B------:R-:W-:Y:S01]  /*8b20*/  FSETP.NEU.FTZ.AND P2, PT, R2.reuse, -INF , PT ;  /* 0xff8000000200780b */ /* 0x040fe20003f5d000 */
[----:B------:R-:W-:-:S03]  /*8b30*/  FMUL.FTZ R230, R2, c[0x0][0x23c] ;  /* 0x00008f0002e67a20 */ /* 0x000fc60000410000 */
[----:B------:R-:W-:Y:S02]  /*8b40*/  FSEL R222, R2, RZ, P2 ;  /* 0x000000ff02de7208 */ /* 0x000fe40001000000 */
[----:B------:R-:W-:-:S03]  /*8b50*/  FSEL R230, R230, RZ, P2 ;  /* 0x000000ffe6e67208 */ /* 0x000fc60001000000 */
[----:B------:R-:W-:Y:S02]  /*8b60*/  FADD.FTZ R222, R132, -R222 ;  /* 0x800000de84de7221 */ /* 0x000fe40000010000 */
[----:B------:R-:W-:Y:S01]  /*8b70*/  FFMA.FTZ R220, R6, c[0x0][0x23c], -R230 ;  /* 0x00008f0006dc7a23 */ /* 0x000fe200000108e6 */
[----:B------:R-:W-:Y:S01]  /*8b80*/  LOP3.LUT R6, R159, UR26, R148, 0x96, !PT ;  /* 0x0000001a9f067c12 */ /* 0x000fe2000f8e9694 */
[----:B------:R-:W-:-:S04]  /*8b90*/  IMAD.WIDE.U32 R158, R158, -0x326172a9, RZ ;  /* 0xcd9e8d579e9e7825 */ /* 0x000fc800078e00ff */
[----:B------:R-:W-:Y:S01]  /*8ba0*/  IMAD.WIDE.U32 R6, R6, -0x326172a9, RZ ;  /* 0xcd9e8d5706067825 */ /* 0x000fe200078e00ff */
[----:B------:R-:W-:Y:S03]  /*8bb0*/  MUFU.EX2 R220, R220 ;  /* 0x000000dc00dc7308 */ /* 0x000fe60000000800 */
[----:B------:R-:W-:Y:S01]  /*8bc0*/  FMUL.FTZ R222, R222, c[0x0][0x23c] ;  /* 0x00008f00dede7a20 */ /* 0x000fe20000410000 */
[----:B-1----:R-:W-:Y:S01]  /*8bd0*/  FMNMX.FTZ R0, R5, R0, !PT ;  /* 0x0000000005007209 */ /* 0x002fe20007810000 */
[----:B------:R-:W-:Y:S01]  /*8be0*/  FFMA.FTZ R215, R27, c[0x0][0x23c], -R230 ;  /* 0x00008f001bd77a23 */ /* 0x000fe200000108e6 */
[----:B------:R-:W-:Y:S01]  /*8bf0*/  LOP3.LUT R5, R7, UR25, R146, 0x96, !PT ;  /* 0x0000001907057c12 */ /* 0x000fe2000f8e9692 */
[----:B------:R-:W-:Y:S01]  /*8c00*/  FFMA.FTZ R211, R22, c[0x0][0x23c], -R230 ;  /* 0x00008f0016d37a23 */ /* 0x000fe200000108e6 */
[C---:B------:R-:W-:Y:S01]  /*8c10*/  FSETP.NEU.FTZ.AND P1, PT, R0.reuse, -INF , PT ;  /* 0xff8000000000780b */ /* 0x040fe20003f3d000 */
[----:B------:R-:W-:Y:S01]  /*8c20*/  FMUL.FTZ R227, R0, c[0x0][0x23c] ;  /* 0x00008f0000e37a20 */ /* 0x000fe20000410000 */
[----:B------:R-:W-:Y:S01]  /*8c30*/  LOP3.LUT R156, R159, UR17, R6, 0x96, !PT ;  /* 0x000000119f9c7c12 */ /* 0x000fe2000f8e9606 */
[----:B------:R-:W-:Y:S01]  /*8c40*/  IMAD.WIDE.U32 R6, R5, -0x2daee0ad, RZ ;  /* 0xd2511f5305067825 */ /* 0x000fe200078e00ff */
[----:B------:R-:W1:Y:S02]  /*8c50*/  MUFU.EX2 R222, R222 ;  /* 0x000000de00de7308 */ /* 0x000e640000000800 */
[----:B------:R-:W-:Y:S01]  /*8c60*/  FSEL R227, R227, RZ, P1 ;  /* 0x000000ffe3e37208 */ /* 0x000fe20000800000 */
[----:B------:R-:W-:Y:S01]  /*8c70*/  IMAD.WIDE.U32 R156, R156, -0x2daee0ad, RZ ;  /* 0xd2511f539c9c7825 */ /* 0x000fe200078e00ff */
[----:B------:R-:W-:-:S03]  /*8c80*/  LOP3.LUT R138, R7, UR16, R138, 0x96, !PT ;  /* 0x00000010078a7c12 */ /* 0x000fc6000f8e968a */
[----:B------:R-:W-:Y:S01]  /*8c90*/  FFMA.FTZ R209, R4, c[0x0][0x23c], -R227 ;  /* 0x00008f0004d17a23 */ /* 0x000fe200000108e3 */
[----:B------:R-:W-:Y:S01]  /*8ca0*/  LOP3.LUT R4, R157, UR13, R6, 0x96, !PT ;  /* 0x0000000d9d047c12 */ /* 0x000fe2000f8e9606 */
[----:B------:R-:W-:Y:S01]  /*8cb0*/  IMAD.WIDE.U32 R138, R138, -0x326172a9, RZ ;  /* 0xcd9e8d578a8a7825 */ /* 0x000fe200078e00ff */
[----:B------:R-:W2:Y:S03]  /*8cc0*/  MUFU.EX2 R215, R215 ;  /* 0x000000d700d77308 */ /* 0x000ea60000000800 */
[----:B------:R-:W-:-:S04]  /*8cd0*/  IMAD.WIDE.U32 R4, R4, -0x326172a9, RZ ;  /* 0xcd9e8d5704047825 */ /* 0x000fc800078e00ff */
[-C--:B-1----:R-:W-:Y:S01]  /*8ce0*/  FMUL.FTZ R16, R36, R222.reuse ;  /* 0x000000de24107220 */ /* 0x082fe20000410000 */
[----:B------:R-:W-:Y:S01]  /*8cf0*/  LOP3.LUT R8, R5, UR7, R138, 0x96, !PT ;  /* 0x0000000705087c12 */ /* 0x000fe2000f8e968a */
[-C--:B------:R-:W-:Y:S01]  /*8d00*/  FMUL.FTZ R17, R37, R222.reuse ;  /* 0x000000de25117220 */ /* 0x080fe20000410000 */
[C---:B------:R-:W-:Y:S01]  /*8d10*/  LOP3.LUT R5, R4.reuse, 0xffff, RZ, 0xc0, !PT ;  /* 0x0000ffff04057812 */ /* 0x040fe200078ec0ff */
[----:B------:R-:W-:Y:S01]  /*8d20*/  FFMA.FTZ R210, R23, c[0x0][0x23c], -R230 ;  /* 0x00008f0017d27a23 */ /* 0x000fe200000108e6 */
[----:B------:R-:W-:Y:S01]  /*8d30*/  LOP3.LUT R6, R4, 0xff, RZ, 0xc0, !PT ;  /* 0x000000ff04067812 */ /* 0x000fe200078ec0ff */
[--C-:B------:R-:W-:Y:S01]  /*8d40*/  FFMA.FTZ R208, R25, c[0x0][0x23c], -R227.reuse ;  /* 0x00008f0019d07a23 */ /* 0x100fe200000108e3 */
[--C-:B------:R-:W-:Y:S01]  /*8d50*/  SHF.R.U32.HI R10, RZ, 0x10, R4.reuse ;  /* 0x00000010ff0a7819 */ /* 0x100fe20000011604 */
[--C-:B------:R-:W-:Y:S01]  /*8d60*/  FFMA.FTZ R199, R20, c[0x0][0x23c], -R227.reuse ;  /* 0x00008f0014c77a23 */ /* 0x100fe200000108e3 */
[----:B------:R-:W-:Y:S01]  /*8d70*/  SHF.R.U32.HI R7, RZ, 0x18, R4 ;  /* 0x00000018ff077819 */ /* 0x000fe20000011604 */
[----:B------:R-:W-:Y:S01]  /*8d80*/  FFMA.FTZ R221, R21, c[0x0][0x23c], -R227 ;  /* 0x00008f0015dd7a23 */ /* 0x000fe200000108e3 */
[----:B------:R-:W-:Y:S01]  /*8d90*/  FSEL R4, R0, RZ, P1 ;  /* 0x000000ff00047208 */ /* 0x000fe20000800000 */
[----:B------:R-:W-:Y:S01]  /*8da0*/  MUFU.EX2 R211, R211 ;  /* 0x000000d300d37308 */ /* 0x000fe20000000800 */
[----:B------:R-:W-:Y:S01]  /*8db0*/  SHF.R.U32.HI R5, RZ, 0x8, R5 ;  /* 0x00000008ff057819 */ /* 0x000fe20000011605 */
[----:B------:R-:W-:Y:S01]  /*8dc0*/  LDSM.16.MT88.4 R20, [R186+0xc000] ;  /* 0x00c00000ba14783b */ /* 0x000fe20000004200 */
[----:B------:R-:W-:Y:S01]  /*8dd0*/  LOP3.LUT R9, R8, 0xffff, RZ, 0xc0, !PT ;  /* 0x0000ffff08097812 */ /* 0x000fe200078ec0ff */
[----:B------:R-:W-:Y:S01]  /*8de0*/  FADD.FTZ R3, R3, -R4 ;  /* 0x8000000403037221 */ /* 0x000fe20000010000 */
[----:B------:R-:W-:Y:S01]  /*8df0*/  PRMT R6, R6, 0x5410, R5 ;  /* 0x0000541006067816 */ /* 0x000fe20000000005 */
[-C--:B------:R-:W-:Y:S01]  /*8e00*/  FMUL.FTZ R32, R52, R222.reuse ;  /* 0x000000de34207220 */ /* 0x080fe20000410000 */
[--C-:B------:R-:W-:Y:S01]  /*8e10*/  SHF.R.U32.HI R5, RZ, 0x10, R8.reuse ;  /* 0x00000010ff057819 */ /* 0x100fe20000011608 */
[----:B------:R-:W-:Y:S01]  /*8e20*/  FMUL.FTZ R3, R3, c[0x0][0x23c] ;  /* 0x00008f0003037a20 */ /* 0x000fe20000410000 */
[----:B------:R-:W1:Y:S01]  /*8e30*/  MUFU.EX2 R210, R210 ;  /* 0x000000d200d27308 */ /* 0x000e620000000800 */
[----:B------:R-:W-:Y:S01]  /*8e40*/  LOP3.LUT R4, R8, 0xff, RZ, 0xc0, !PT ;  /* 0x000000ff08047812 */ /* 0x000fe200078ec0ff */
[-C--:B------:R-:W-:Y:S01]  /*8e50*/  FMUL.FTZ R33, R53, R222.reuse ;  /* 0x000000de35217220 */ /* 0x080fe20000410000 */
[----:B------:R-:W-:Y:S01]  /*8e60*/  LOP3.LUT R10, R10, 0xff, RZ, 0xc0, !PT ;  /* 0x000000ff0a0a7812 */ /* 0x000fe200078ec0ff */
[--C-:B------:R-:W-:Y:S01]  /*8e70*/  HSET2.LE.AND R6, R6, R223.reuse, PT ;  /* 0x000000df06067233 */ /* 0x100fe20003803000 */
[----:B------:R-:W-:Y:S01]  /*8e80*/  SHF.R.U32.HI R8, RZ, 0x18, R8 ;  /* 0x00000018ff087819 */ /* 0x000fe20000011608 */
[-C--:B------:R-:W-:Y:S01]  /*8e90*/  FMUL.FTZ R56, R56, R222.reuse ;  /* 0x000000de38387220 */ /* 0x080fe20000410000 */
[----:B------:R-:W-:Y:S01]  /*8ea0*/  SHF.R.U32.HI R9, RZ, 0x8, R9 ;  /* 0x00000008ff097819 */ /* 0x000fe20000011609 */
[----:B------:R-:W3:Y:S01]  /*8eb0*/  MUFU.EX2 R3, R3 ;  /* 0x0000000300037308 */ /* 0x000ee20000000800 */
[----:B------:R-:W-:Y:S01]  /*8ec0*/  LOP3.LUT R5, R5, 0xff, RZ, 0xc0, !PT ;  /* 0x000000ff05057812 */ /* 0x000fe200078ec0ff */
[-C--:B------:R-:W-:Y:S01]  /*8ed0*/  FMUL.FTZ R57, R57, R222.reuse ;  /* 0x000000de39397220 */ /* 0x080fe20000410000 */
[----:B------:R-:W-:Y:S01]  /*8ee0*/  PRMT R7, R10, 0x5410, R7 ;  /* 0x000054100a077816 */ /* 0x000fe20000000007 */
[-C--:B------:R-:W-:Y:S01]  /*8ef0*/  FMUL.FTZ R24, R44, R222.reuse ;  /* 0x000000de2c187220 */ /* 0x080fe20000410000 */
[----:B------:R-:W-:Y:S01]  /*8f00*/  PRMT R4, R4, 0x5410, R9 ;  /* 0x0000541004047816 */ /* 0x000fe20000000009 */
[----:B------:R-:W-:Y:S01]  /*8f10*/  FMUL.FTZ R25, R45, R222 ;  /* 0x000000de2d197220 */ /* 0x000fe20000410000 */
[----:B------:R-:W-:Y:S01]  /*8f20*/  PRMT R5, R5, 0x5410, R8 ;  /* 0x0000541005057816 */ /* 0x000fe20000000008 */
[----:B------:R-:W-:Y:S01]  /*8f30*/  MUFU.EX2 R209, R209 ;  /* 0x000000d100d17308 */ /* 0x000fe20000000800 */
[--C-:B------:R-:W-:Y:S01]  /*8f40*/  HSET2.LE.AND R7, R7, R223.reuse, PT ;  /* 0x000000df07077233 */ /* 0x100fe20003803000 */
[----:B--2---:R-:W-:Y:S01]  /*8f50*/  F2FP.BF16.PACK_AB R11, R215, R220 ;  /* 0x000000dcd70b723e */ /* 0x004fe200000010ff */
[--C-:B------:R-:W-:Y:S01]  /*8f60*/  HSET2.LE.AND R4, R4, R223.reuse, PT ;  /* 0x000000df04047233 */ /* 0x100fe20003803000 */
[----:B-1----:R-:W-:Y:S01]  /*8f70*/  F2FP.BF16.PACK_AB R9, R210, R211 ;  /* 0x000000d3d209723e */ /* 0x002fe200000010ff */
[----:B------:R-:W-:Y:S01]  /*8f80*/  HSET2.LE.AND R5, R5, R223, PT ;  /* 0x000000df05057233 */ /* 0x000fe20003803000 */
[----:B------:R-:W-:Y:S01]  /*8f90*/  FMUL.FTZ R40, R40, R222 ;  /* 0x000000de28287220 */ /* 0x000fe20000410000 */
[----:B------:R-:W-:Y:S01]  /*8fa0*/  LOP3.LUT R138, R139, UR15, R158, 0x96, !PT ;  /* 0x0000000f8b8a7c12 */ /* 0x000fe2000f8e969e */
[-C--:B---3--:R-:W-:Y:S01]  /*8fb0*/  FMUL.FTZ R18, R38, R3.reuse ;  /* 0x0000000326127220 */ /* 0x088fe20000410000 */
[----:B------:R-:W1:Y:S01]  /*8fc0*/  MUFU.EX2 R208, R208 ;  /* 0x000000d000d07308 */ /* 0x000e620000000800 */
[----:B------:R-:W-:Y:S01]  /*8fd0*/  FMUL.FTZ R19, R39, R3 ;  /* 0x0000000327137220 */ /* 0x000fe20000410000 */
[----:B------:R-:W-:Y:S01]  /*8fe0*/  LOP3.LUT R4, R4, R11, RZ, 0xc0, !PT ;  /* 0x0000000b04047212 */ /* 0x000fe200078ec0ff */
[----:B------:R-:W2:Y:S01]  /*8ff0*/  LDSM.16.MT88.4 R36, [R184+0xc000] ;  /* 0x00c00000b824783b */ /* 0x000ea20000004200 */
[----:B------:R-:W-:Y:S01]  /*9000*/  FMUL.FTZ R34, R54, R3 ;  /* 0x0000000336227220 */ /* 0x000fe20000410000 */
[----:B------:R-:W-:Y:S01]  /*9010*/  LOP3.LUT R6, R6, R9, RZ, 0xc0, !PT ;  /* 0x0000000906067212 */ /* 0x000fe200078ec0ff */
[----:B------:R-:W-:-:S02]  /*9020*/  FMUL.FTZ R35, R55, R3 ;  /* 0x0000000337237220 */ /* 0x000fc40000410000 */
[----:B------:R-:W-:Y:S01]  /*9030*/  MUFU.EX2 R199, R199 ;  /* 0x000000c700c77308 */ /* 0x000fe20000000800 */
[----:B------:R-:W-:Y:S01]  /*9040*/  LDSM.16.MT88.4 R52, [R186+0xe000] ;  /* 0x00e00000ba34783b */ /* 0x000fe20000004200 */
[-C--:B------:R-:W-:Y:S02]  /*9050*/  FMUL.FTZ R58, R58, R3.reuse ;  /* 0x000000033a3a7220 */ /* 0x080fe40000410000 */
[-C--:B------:R-:W-:Y:S02]  /*9060*/  FMUL.FTZ R59, R59, R3.reuse ;  /* 0x000000033b3b7220 */ /* 0x080fe40000410000 */
[----:B------:R-:W-:Y:S02]  /*9070*/  FMUL.FTZ R26, R46, R3 ;  /* 0x000000032e1a7220 */ /* 0x000fe40000410000 */
[----:B------:R-:W3:Y:S01]  /*9080*/  MUFU.EX2 R221, R221 ;  /* 0x000000dd00dd7308 */ /* 0x000ee20000000800 */
[----:B-1----:R-:W-:Y:S01]  /*9090*/  F2FP.BF16.PACK_AB R10, R208, R209 ;  /* 0x000000d1d00a723e */ /* 0x002fe200000010ff */
[----:B------:R-:W-:-:S02]  /*90a0*/  FMUL.FTZ R27, R47, R3 ;  /* 0x000000032f1b7220 */ /* 0x000fc40000410000 */
[----:B------:R-:W1:Y:S01]  /*90b0*/  LDSM.16.MT88.4 R44, [R188+0xe000] ;  /* 0x00e00000bc2c783b */ /* 0x000e620000004200 */
[----:B------:R-:W-:Y:S01]  /*90c0*/  LOP3.LUT R5, R5, R10, RZ, 0xc0, !PT ;  /* 0x0000000a05057212 */ /* 0x000fe200078ec0ff */
[-C--:B------:R-:W-:Y:S02]  /*90d0*/  FMUL.FTZ R41, R41, R222.reuse ;  /* 0x000000de29297220 */ /* 0x080fe40000410000 */
[-C--:B------:R-:W-:Y:S02]  /*90e0*/  FMUL.FTZ R42, R42, R3.reuse ;  /* 0x000000032a2a7220 */ /* 0x080fe40000410000 */
[----:B------:R-:W-:Y:S02]  /*90f0*/  FMUL.FTZ R43, R43, R3 ;  /* 0x000000032b2b7220 */ /* 0x000fe40000410000 */
[-C--:B------:R-:W-:Y:S02]  /*9100*/  FMUL.FTZ R48, R48, R222.reuse ;  /* 0x000000de30307220 */ /* 0x080fe40000410000 */
[----:B------:R-:W-:Y:S01]  /*9110*/  FMUL.FTZ R49, R49, R222 ;  /* 0x000000de31317220 */ /* 0x000fe20000410000 */
[----:B---3--:R-:W-:Y:S01]  /*9120*/  F2FP.BF16.PACK_AB R8, R221, R199 ;  /* 0x000000c7dd08723e */ /* 0x008fe200000010ff */
[----:B------:R-:W-:-:S02]  /*9130*/  FMUL.FTZ R50, R50, R3 ;  /* 0x0000000332327220 */ /* 0x000fc40000410000 */
[-C--:B------:R-:W-:Y:S01]  /*9140*/  FMUL.FTZ R51, R51, R3.reuse ;  /* 0x0000000333337220 */ /* 0x080fe20000410000 */
[----:B------:R-:W-:Y:S01]  /*9150*/  LOP3.LUT R7, R7, R8, RZ, 0xc0, !PT ;  /* 0x0000000807077212 */ /* 0x000fe200078ec0ff */
[-C--:B------:R-:W-:Y:S02]  /*9160*/  FMUL.FTZ R72, R72, R222.reuse ;  /* 0x000000de48487220 */ /* 0x080fe40000410000 */
[-C--:B------:R-:W-:Y:S02]  /*9170*/  FMUL.FTZ R73, R73, R222.reuse ;  /* 0x000000de49497220 */ /* 0x080fe40000410000 */
[-C--:B------:R-:W-:Y:S02]  /*9180*/  FMUL.FTZ R74, R74, R3.reuse ;  /* 0x000000034a4a7220 */ /* 0x080fe40000410000 */
[----:B--2---:R-:W-:Y:S01]  /*9190*/  HMMA.16816.F32.BF16 R32, R4, R36, R32 ;  /* 0x000000240420723c */ /* 0x004fe20000041820 */
[----:B------:R-:W-:Y:S02]  /*91a0*/  FMUL.FTZ R75, R75, R3 ;  /* 0x000000034b4b7220 */ /* 0x000fe40000410000 */
[----:B------:R-:W-:-:S02]  /*91b0*/  FMUL.FTZ R64, R64, R222 ;  /* 0x000000de40407220 */ /* 0x000fc40000410000 */
[-C--:B------:R-:W-:Y:S02]  /*91c0*/  FMUL.FTZ R65, R65, R222.reuse ;  /* 0x000000de41417220 */ /* 0x080fe40000410000 */
[-C--:B------:R-:W-:Y:S01]  /*91d0*/  FMUL.FTZ R66, R66, R3.reuse ;  /* 0x0000000342427220 */ /* 0x080fe20000410000 */
[C---:B------:R-:W-:Y:S01]  /*91e0*/  HMMA.16816.F32.BF16 R36, R4.reuse, R38, R56 ;  /* 0x000000260424723c */ /* 0x040fe20000041838 */
[----:B------:R-:W-:Y:S02]  /*91f0*/  FMUL.FTZ R67, R67, R3 ;  /* 0x0000000343437220 */ /* 0x000fe40000410000 */
[-C--:B------:R-:W-:Y:S02]  /*9200*/  FMUL.FTZ R96, R96, R222.reuse ;  /* 0x000000de60607220 */ /* 0x080fe40000410000 */
[-C--:B------:R-:W-:Y:S02]  /*9210*/  FMUL.FTZ R97, R97, R222.reuse ;  /* 0x000000de61617220 */ /* 0x080fe40000410000 */
[-C--:B------:R-:W-:Y:S01]  /*9220*/  FMUL.FTZ R56, R76, R222.reuse ;  /* 0x000000de4c387220 */ /* 0x080fe20000410000 */
[----:B------:R-:W-:Y:S01]  /*9230*/  HMMA.16816.F32.BF16 R16, R4, R20, R16 ;  /* 0x000000140410723c */ /* 0x000fe20000041810 */
[----:B------:R-:W-:-:S02]  /*9240*/  FMUL.FTZ R57, R77, R222 ;  /* 0x000000de4d397220 */ /* 0x000fc40000410000 */
[-C--:B------:R-:W-:Y:S02]  /*9250*/  FMUL.FTZ R58, R78, R3.reuse ;  /* 0x000000034e3a7220 */ /* 0x080fe40000410000 */
[-C--:B------:R-:W-:Y:S02]  /*9260*/  FMUL.FTZ R59, R79, R3.reuse ;  /* 0x000000034f3b7220 */ /* 0x080fe40000410000 */
[----:B------:R-:W-:Y:S01]  /*9270*/  LDSM.16.MT88.4 R76, [R188+0x10000] ;  /* 0x01000000bc4c783b */ /* 0x000fe20000004200 */
[----:B------:R-:W-:Y:S01]  /*9280*/  HMMA.16816.F32.BF16 R20, R4, R22, R40 ;  /* 0x000000160414723c */ /* 0x000fe20000041828 */
[-C--:B------:R-:W-:Y:S02]  /*9290*/  FMUL.FTZ R98, R98, R3.reuse ;  /* 0x0000000362627220 */ /* 0x080fe40000410000 */
[----:B------:R-:W-:Y:S02]  /*92a0*/  FMUL.FTZ R99, R99, R3 ;  /* 0x0000000363637220 */ /* 0x000fe40000410000 */
[----:B------:R-:W-:-:S02]  /*92b0*/  FFMA.FTZ R234, R136, c[0x0][0x23c], -R230 ;  /* 0x00008f0088ea7a23 */ /* 0x000fc400000108e6 */
[-C--:B------:R-:W-:Y:S01]  /*92c0*/  FMUL.FTZ R40, R60, R222.reuse ;  /* 0x000000de3c287220 */ /* 0x080fe20000410000 */
[C---:B------:R-:W-:Y:S01]  /*92d0*/  HMMA.16816.F32.BF16 R24, R4.reuse, R28, R24 ;  /* 0x0000001c0418723c */ /* 0x040fe20000041818 */
[----:B------:R-:W-:Y:S02]  /*92e0*/  FMUL.FTZ R41, R61, R222 ;  /* 0x000000de3d297220 */ /* 0x000fe40000410000 */
[-C--:B------:R-:W-:Y:S01]  /*92f0*/  FMUL.FTZ R42, R62, R3.reuse ;  /* 0x000000033e2a7220 */ /* 0x080fe20000410000 */
[----:B------:R-:W-:Y:S01]  /*9300*/  MUFU.EX2 R234, R234 ;  /* 0x000000ea00ea7308 */ /* 0x000fe20000000800 */
[----:B------:R-:W-:Y:S02]  /*9310*/  FMUL.FTZ R43, R63, R3 ;  /* 0x000000033f2b7220 */ /* 0x000fe40000410000 */
[----:B------:R-:W2:Y:S01]  /*9320*/  LDSM.16.MT88.4 R60, [R185+0xe000] ;  /* 0x00e00000b93c783b */ /* 0x000ea20000004200 */
[----:B------:R-:W-:Y:S01]  /*9330*/  HMMA.16816.F32.BF16 R28, R4, R30, R48 ;  /* 0x0000001e041c723c */ /* 0x000fe20000041830 */
[----:B------:R-:W-:-:S02]  /*9340*/  FFMA.FTZ R237, R137, c[0x0][0x23c], -R230 ;  /* 0x00008f0089ed7a23 */ /* 0x000fc400000108e6 */
[-C--:B------:R-:W-:Y:S02]  /*9350*/  FMUL.FTZ R80, R80, R222.reuse ;  /* 0x000000de50507220 */ /* 0x080fe40000410000 */
[-C--:B------:R-:W-:Y:S02]  /*9360*/  FMUL.FTZ R81, R81, R222.reuse ;  /* 0x000000de51517220 */ /* 0x080fe40000410000 */
[-C--:B------:R-:W-:Y:S01]  /*9370*/  FMUL.FTZ R48, R68, R222.reuse ;  /* 0x000000de44307220 */ /* 0x080fe20000410000 */
[----:B-1----:R-:W-:Y:S01]  /*9380*/  HMMA.16816.F32.BF16 R40, R4, R44, R40 ;  /* 0x0000002c0428723c */ /* 0x002fe20000041828 */
[----:B------:R-:W-:Y:S01]  /*9390*/  FMUL.FTZ R49, R69, R222 ;  /* 0x000000de45317220 */ /* 0x000fe20000410000 */
[----:B------:R-:W1:Y:S01]  /*93a0*/  MUFU.EX2 R237, R237 ;  /* 0x000000ed00ed7308 */ /* 0x000e620000000800 */
[-C--:B------:R-:W-:Y:S02]  /*93b0*/  FMUL.FTZ R50, R70, R3.reuse ;  /* 0x0000000346327220 */ /* 0x080fe40000410000 */
[----:B------:R-:W-:-:S02]  /*93c0*/  FMUL.FTZ R51, R71, R3 ;  /* 0x0000000347337220 */ /* 0x000fc40000410000 */
[----:B------:R-:W3:Y:S01]  /*93d0*/  LDSM.16.MT88.4 R68, [R184+0xe000] ;  /* 0x00e00000b844783b */ /* 0x000ee20000004200 */
[C---:B------:R-:W-:Y:S01]  /*93e0*/  HMMA.16816.F32.BF16 R44, R4.reuse, R46, R64 ;  /* 0x0000002e042c723c */ /* 0x040fe20000041840 */
[-C--:B------:R-:W-:Y:S02]  /*93f0*/  FMUL.FTZ R82, R82, R3.reuse ;  /* 0x0000000352527220 */ /* 0x080fe40000410000 */
[----:B------:R-:W-:Y:S02]  /*9400*/  FMUL.FTZ R83, R83, R3 ;  /* 0x0000000353537220 */ /* 0x000fe40000410000 */
[-C--:B------:R-:W-:Y:S02]  /*9410*/  FMUL.FTZ R88, R88, R222.reuse ;  /* 0x000000de58587220 */ /* 0x080fe40000410000 */
[-C--:B------:R-:W-:Y:S01]  /*9420*/  FMUL.FTZ R64, R84, R222.reuse ;  /* 0x000000de54407220 */ /* 0x080fe20000410000 */
[----:B------:R-:W-:Y:S01]  /*9430*/  HMMA.16816.F32.BF16 R48, R4, R52, R48 ;  /* 0x000000340430723c */ /* 0x000fe20000041830 */
[----:B------:R-:W-:-:S02]  /*9440*/  FMUL.FTZ R65, R85, R222 ;  /* 0x000000de55417220 */ /* 0x000fc40000410000 */
[-C--:B------:R-:W-:Y:S02]  /*9450*/  FMUL.FTZ R66, R86, R3.reuse ;  /* 0x0000000356427220 */ /* 0x080fe40000410000 */
[-C--:B------:R-:W-:Y:S02]  /*9460*/  FMUL.FTZ R67, R87, R3.reuse ;  /* 0x0000000357437220 */ /* 0x080fe40000410000 */
[----:B------:R-:W4:Y:S01]  /*9470*/  LDSM.16.MT88.4 R84, [R186+0x10000] ;  /* 0x01000000ba54783b */ /* 0x000f220000004200 */
[----:B------:R-:W-:Y:S01]  /*9480*/  HMMA.16816.F32.BF16 R52, R4, R54, R72 ;  /* 0x000000360434723c */ /* 0x000fe20000041848 */
[----:B------:R-:W-:Y:S02]  /*9490*/  FMUL.FTZ R89, R89, R222 ;  /* 0x000000de59597220 */ /* 0x000fe40000410000 */
[-C--:B------:R-:W-:Y:S02]  /*94a0*/  FMUL.FTZ R90, R90, R3.reuse ;  /* 0x000000035a5a7220 */ /* 0x080fe40000410000 */
[----:B------:R-:W-:-:S02]  /*94b0*/  FMUL.FTZ R91, R91, R3 ;  /* 0x000000035b5b7220 */ /* 0x000fc40000410000 */
[-C--:B------:R-:W-:Y:S01]  /*94c0*/  FMUL.FTZ R72, R92, R222.reuse ;  /* 0x000000de5c487220 */ /* 0x080fe20000410000 */
[C---:B--2---:R-:W-:Y:S01]  /*94d0*/  HMMA.16816.F32.BF16 R56, R4.reuse, R60, R56 ;  /* 0x0000003c0438723c */ /* 0x044fe20000041838 */
[-C--:B------:R-:W-:Y:S02]  /*94e0*/  FMUL.FTZ R73, R93, R222.reuse ;  /* 0x000000de5d497220 */ /* 0x080fe40000410000 */
[-C--:B------:R-:W-:Y:S02]  /*94f0*/  FMUL.FTZ R74, R94, R3.reuse ;  /* 0x000000035e4a7220 */ /* 0x080fe40000410000 */
[----:B------:R-:W-:Y:S02]  /*9500*/  FMUL.FTZ R75, R95, R3 ;  /* 0x000000035f4b7220 */ /* 0x000fe40000410000 */
[----:B------:R-:W2:Y:S01]  /*9510*/  LDSM.16.MT88.4 R92, [R185+0x10000] ;  /* 0x01000000b95c783b */ /* 0x000ea20000004200 */
[----:B------:R-:W-:Y:S01]  /*9520*/  HMMA.16816.F32.BF16 R60, R4, R62, R80 ;  /* 0x0000003e043c723c */ /* 0x000fe20000041850 */
[----:B------:R-:W-:-:S02]  /*9530*/  FMUL.FTZ R108, R108, R222 ;  /* 0x000000de6c6c7220 */ /* 0x000fc40000410000 */
[-C--:B------:R-:W-:Y:S02]  /*9540*/  FMUL.FTZ R109, R109, R222.reuse ;  /* 0x000000de6d6d7220 */ /* 0x080fe40000410000 */
[-C--:B------:R-:W-:Y:S02]  /*9550*/  FMUL.FTZ R110, R110, R3.reuse ;  /* 0x000000036e6e7220 */ /* 0x080fe40000410000 */
[-C--:B------:R-:W-:Y:S01]  /*9560*/  FMUL.FTZ R81, R101, R222.reuse ;  /* 0x000000de65517220 */ /* 0x080fe20000410000 */
[----:B------:R-:W-:Y:S01]  /*9570*/  HMMA.16816.F32.BF16 R72, R4, R76, R72 ;  /* 0x0000004c0448723c */ /* 0x000fe20000041848 */
[-C--:B------:R-:W-:Y:S02]  /*9580*/  FMUL.FTZ R82, R102, R3.reuse ;  /* 0x0000000366527220 */ /* 0x080fe40000410000 */
[----:B------:R-:W-:Y:S02]  /*9590*/  FMUL.FTZ R111, R111, R3 ;  /* 0x000000036f6f7220 */ /* 0x000fe40000410000 */
[----:B------:R-:W-:-:S02]  /*95a0*/  FMUL.FTZ R80, R100, R222 ;  /* 0x000000de64507220 */ /* 0x000fc40000410000 */
[-C--:B------:R-:W-:Y:S01]  /*95b0*/  FMUL.FTZ R83, R103, R3.reuse ;  /* 0x0000000367537220 */ /* 0x080fe20000410000 */
[C---:B------:R-:W-:Y:S01]  /*95c0*/  HMMA.16816.F32.BF16 R76, R4.reuse, R78, R96 ;  /* 0x0000004e044c723c */ /* 0x040fe20000041860 */
[-C--:B------:R-:W-:Y:S02]  /*95d0*/  FMUL.FTZ R104, R104, R222.reuse ;  /* 0x000000de68687220 */ /* 0x080fe40000410000 */
[-C--:B------:R-:W-:Y:S02]  /*95e0*/  FMUL.FTZ R105, R105, R222.reuse ;  /* 0x000000de69697220 */ /* 0x080fe40000410000 */
[-C--:B------:R-:W-:Y:S02]  /*95f0*/  FMUL.FTZ R106, R106, R3.reuse ;  /* 0x000000036a6a7220 */ /* 0x080fe40000410000 */
[----:B------:R-:W-:Y:S01]  /*9600*/  IMAD.WIDE.U32 R98, R138, -0x2daee0ad, RZ ;  /* 0xd2511f538a627825 */ /* 0x000fe200078e00ff */
[C---:B---3--:R-:W-:Y:S01]  /*9610*/  HMMA.16816.F32.BF16 R64, R4.reuse, R68, R64 ;  /* 0x000000440440723c */ /* 0x048fe20000041840 */
[----:B------:R-:W3:Y:S02]  /*9620*/  LDSM.16.MT88.4 R136, [R184+0x10000] ;  /* 0x01000000b888783b */ /* 0x000ee40000004200 */
[-C--:B------:R-:W-:Y:S01]  /*9630*/  FMUL.FTZ R107, R107, R3.reuse ;  /* 0x000000036b6b7220 */ /* 0x080fe20000410000 */
[----:B------:R-:W-:Y:S01]  /*9640*/  LOP3.LUT R97, R98, 0xffff, RZ, 0xc0, !PT ;  /* 0x0000ffff62617812 */ /* 0x000fe200078ec0ff */
[----:B------:R-:W-:Y:S01]  /*9650*/  FFMA.FTZ R236, R166, c[0x0][0x23c], -R230 ;  /* 0x00008f00a6ec7a23 */ /* 0x000fe200000108e6 */
[----:B------:R-:W-:Y:S01]  /*9660*/  SHF.R.U32.HI R101, RZ, 0x10, R98 ;  /* 0x00000010ff657819 */ /* 0x000fe20000011662 */
[----:B------:R-:W-:Y:S01]  /*9670*/  FFMA.FTZ R235, R162, c[0x0][0x23c], -R230 ;  /* 0x00008f00a2eb7a23 */ /* 0x000fe200000108e6 */
[C---:B------:R-:W-:Y:S01]  /*9680*/  HMMA.16816.F32.BF16 R68, R4.reuse, R70, R88 ;  /* 0x000000460444723c */ /* 0x040fe20000041858 */
[----:B------:R-:W-:Y:S01]  /*9690*/  LOP3.LUT R102, R98, 0xff, RZ, 0xc0, !PT ;  /* 0x000000ff62667812 */ /* 0x000fe200078ec0ff */
[----:B------:R-:W-:Y:S01]  /*96a0*/  FFMA.FTZ R238, R135, c[0x0][0x23c], -R227 ;  /* 0x00008f0087ee7a23 */ /* 0x000fe200000108e3 */
[----:B------:R-:W-:Y:S01]  /*96b0*/  SHF.R.U32.HI R96, RZ, 0x18, R98 ;  /* 0x00000018ff607819 */ /* 0x000fe20000011662 */
[-C--:B------:R-:W-:Y:S01]  /*96c0*/  FMUL.FTZ R98, R118, R3.reuse ;  /* 0x0000000376627220 */ /* 0x080fe20000410000 */
[----:B------:R-:W-:Y:S01]  /*96d0*/  SHF.R.U32.HI R97, RZ, 0x8, R97 ;  /* 0x00000008ff617819 */ /* 0x000fe20000011661 */
[----:B------:R-:W-:Y:S01]  /*96e0*/  FFMA.FTZ R239, R165, c[0x0][0x23c], -R227 ;  /* 0x00008f00a5ef7a23 */ /* 0x000fe200000108e3 */
[----:B------:R-:W-:Y:S01]  /*96f0*/  LOP3.LUT R101, R101, 0xff, RZ, 0xc0, !PT ;  /* 0x000000ff65657812 */ /* 0x000fe200078ec0ff */
[-C--:B------:R-:W-:Y:S01]  /*9700*/  FMUL.FTZ R88, R120, R222.reuse ;  /* 0x000000de78587220 */ /* 0x080fe20000410000 */
[----:B------:R-:W-:Y:S01]  /*9710*/  LOP3.LUT R156, R99, UR30, R156, 0x96, !PT ;  /* 0x0000001e639c7c12 */ /* 0x000fe2000f8e969c */
[-C--:B------:R-:W-:Y:S01]  /*9720*/  FMUL.FTZ R89, R121, R222.reuse ;  /* 0x000000de79597220 */ /* 0x080fe20000410000 */
[----:B------:R-:W-:Y:S01]  /*9730*/  PRMT R102, R102, 0x5410, R97 ;  /* 0x0000541066667816 */ /* 0x000fe20000000061 */
[-C--:B------:R-:W-:Y:S01]  /*9740*/  FMUL.FTZ R90, R122, R3.reuse ;  /* 0x000000037a5a7220 */ /* 0x080fe20000410000 */
[----:B------:R-:W-:Y:S01]  /*9750*/  PRMT R101, R101, 0x5410, R96 ;  /* 0x0000541065657816 */ /* 0x000fe20000000060 */
[-C--:B------:R-:W-:Y:S01]  /*9760*/  FMUL.FTZ R91, R123, R3.reuse ;  /* 0x000000037b5b7220 */ /* 0x080fe20000410000 */
[----:B------:R-:W-:Y:S01]  /*9770*/  LOP3.LUT R100, R156, 0xff, RZ, 0xc0, !PT ;  /* 0x000000ff9c647812 */ /* 0x000fe200078ec0ff */
[-C--:B------:R-:W-:Y:S01]  /*9780*/  FMUL.FTZ R96, R116, R222.reuse ;  /* 0x000000de74607220 */ /* 0x080fe20000410000 */
[C---:B----4-:R-:W-:Y:S01]  /*9790*/  HMMA.16816.F32.BF16 R80, R4.reuse, R84, R80 ;  /* 0x000000540450723c */ /* 0x050fe20000041850 */
[-C--:B------:R-:W-:Y:S01]  /*97a0*/  FMUL.FTZ R97, R117, R222.reuse ;  /* 0x000000de75617220 */ /* 0x080fe20000410000 */
[----:B------:R-:W-:Y:S01]  /*97b0*/  MUFU.EX2 R236, R236 ;  /* 0x000000ec00ec7308 */ /* 0x000fe20000000800 */
[-C--:B------:R-:W-:Y:S01]  /*97c0*/  FMUL.FTZ R99, R119, R3.reuse ;  /* 0x0000000377637220 */ /* 0x080fe20000410000 */
[----:B------:R-:W-:Y:S01]  /*97d0*/  SHF.R.U32.HI R103, RZ, 0x10, R156 ;  /* 0x00000010ff677819 */ /* 0x000fe2000001169c */
[----:B------:R-:W4:Y:S01]  /*97e0*/  LDSM.16.MT88.4 R116, [R188+0xe800] ;  /* 0x00e80000bc74783b */ /* 0x000f220000004200 */
[--C-:B------:R-:W-:Y:S01]  /*97f0*/  FFMA.FTZ R240, R164, c[0x0][0x23c], -R227.reuse ;  /* 0x00008f00a4f07a23 */ /* 0x100fe200000108e3 */
[--C-:B------:R-:W-:Y:S01]  /*9800*/  HSET2.LE.AND R102, R102, R223.reuse, PT ;  /* 0x000000df66667233 */ /* 0x100fe20003803000 */
[C---:B--2---:R-:W-:Y:S01]  /*9810*/  HMMA.16816.F32.BF16 R88, R4.reuse, R92, R88 ;  /* 0x0000005c0458723c */ /* 0x044fe20000041858 */
[--C-:B------:R-:W-:Y:S01]  /*9820*/  FFMA.FTZ R241, R160, c[0x0][0x23c], -R227.reuse ;  /* 0x00008f00a0f17a23 */ /* 0x100fe200000108e3 */
[----:B------:R-:W2:Y:S01]  /*9830*/  MUFU.EX2 R235, R235 ;  /* 0x000000eb00eb7308 */ /* 0x000ea20000000800 */
[-C--:B------:R-:W-:Y:S01]  /*9840*/  FMUL.FTZ R8, R128, R222.reuse ;  /* 0x000000de80087220 */ /* 0x080fe20000410000 */
[----:B------:R-:W-:Y:S01]  /*9850*/  LOP3.LUT R103, R103, 0xff, RZ, 0xc0, !PT ;  /* 0x000000ff67677812 */ /* 0x000fe200078ec0ff */
[-C--:B------:R-:W-:Y:S01]  /*9860*/  FMUL.FTZ R9, R129, R222.reuse ;  /* 0x000000de81097220 */ /* 0x080fe20000410000 */
[----:B------:R-:W-:Y:S01]  /*9870*/  LDSM.16.MT88.4 R120, [R184+0xc800] ;  /* 0x00c80000b878783b */ /* 0x000fe20000004200 */
[----:B------:R-:W-:Y:S01]  /*9880*/  LOP3.LUT R92, R156, 0xffff, RZ, 0xc0, !PT ;  /* 0x0000ffff9c5c7812 */ /* 0x000fe200078ec0ff */
[-C--:B------:R-:W-:Y:S01]  /*9890*/  FMUL.FTZ R10, R130, R3.reuse ;  /* 0x00000003820a7220 */ /* 0x080fe20000410000 */
[C---:B------:R-:W-:Y:S01]  /*98a0*/  HMMA.16816.F32.BF16 R84, R4.reuse, R86, R104 ;  /* 0x000000560454723c */ /* 0x040fe20000041868 */
[-C--:B------:R-:W-:Y:S01]  /*98b0*/  FMUL.FTZ R11, R131, R3.reuse ;  /* 0x00000003830b7220 */ /* 0x080fe20000410000 */
[----:B------:R-:W-:Y:S01]  /*98c0*/  SHF.R.U32.HI R92, RZ, 0x8, R92 ;  /* 0x00000008ff5c7819 */ /* 0x000fe2000001165c */
[-C--:B------:R-:W-:Y:S01]  /*98d0*/  FMUL.FTZ R124, R124, R222.reuse ;  /* 0x000000de7c7c7220 */ /* 0x080fe20000410000 */
[----:B------:R-:W-:Y:S01]  /*98e0*/  MUFU.EX2 R238, R238 ;  /* 0x000000ee00ee7308 */ /* 0x000fe20000000800 */
[-C--:B------:R-:W-:Y:S01]  /*98f0*/  FMUL.FTZ R125, R125, R222.reuse ;  /* 0x000000de7d7d7220 */ /* 0x080fe20000410000 */
[----:B------:R-:W-:Y:S01]  /*9900*/  PRMT R100, R100, 0x5410, R92 ;  /* 0x0000541064647816 */ /* 0x000fe2000000005c */
[-C--:B------:R-:W-:Y:S01]  /*9910*/  FMUL.FTZ R126, R126, R3.reuse ;  /* 0x000000037e7e7220 */ /* 0x080fe20000410000 */
[C---:B------:R-:W-:Y:S01]  /*9920*/  HMMA.16816.F32.BF16 R92, R4.reuse, R94, R108 ;  /* 0x0000005e045c723c */ /* 0x040fe2000004186c */
[----:B------:R-:W5:Y:S01]  /*9930*/  LDSM.16.MT88.4 R108, [R186+0xe800] ;  /* 0x00e80000ba6c783b */ /* 0x000f620000004200 */
[-C--:B------:R-:W-:Y:S01]  /*9940*/  FMUL.FTZ R127, R127, R3.reuse ;  /* 0x000000037f7f7220 */ /* 0x080fe20000410000 */
[----:B------:R-:W-:Y:S01]  /*9950*/  HSET2.LE.AND R100, R100, R223, PT ;  /* 0x000000df64647233 */ /* 0x000fe20003803000 */
[----:B------:R-:W-:Y:S01]  /*9960*/  FMUL.FTZ R112, R112, R222 ;  /* 0x000000de70707220 */ /* 0x000fe20000410000 */
[----:B-1----:R-:W-:Y:S01]  /*9970*/  F2FP.BF16.PACK_AB R104, R237, R234 ;  /* 0x000000eaed68723e */ /* 0x002fe200000010ff */
[----:B------:R-:W-:Y:S01]  /*9980*/  FMUL.FTZ R113, R113, R222 ;  /* 0x000000de71717220 */ /* 0x000fe20000410000 */
[----:B------:R-:W1:Y:S01]  /*9990*/  MUFU.EX2 R239, R239 ;  /* 0x000000ef00ef7308 */ /* 0x000e620000000800 */
[-C--:B------:R-:W-:Y:S01]  /*99a0*/  FMUL.FTZ R114, R114, R3.reuse ;  /* 0x0000000372727220 */ /* 0x080fe20000410000 */
[C---:B------:R-:W-:Y:S01]  /*99b0*/  HMMA.16816.F32.BF16 R8, R4.reuse, R12, R8 ;  /* 0x0000000c0408723c */ /* 0x040fe20000041808 */
[----:B------:R-:W-:Y:S01]  /*99c0*/  FMUL.FTZ R115, R115, R3 ;  /* 0x0000000373737220 */ /* 0x000fe20000410000 */
[----:B------:R-:W-:Y:S01]  /*99d0*/  LOP3.LUT R100, R100, R104, RZ, 0xc0, !PT ;  /* 0x0000006864647212 */ /* 0x000fe200078ec0ff */
[----:B------:R-:W-:Y:S01]  /*99e0*/  LDSM.16.MT88.4 R132, [R188+0xc800] ;  /* 0x00c80000bc84783b */ /* 0x000fe20000004200 */
[----:B------:R-:W-:Y:S01]  /*99f0*/  SHF.R.U32.HI R156, RZ, 0x18, R156 ;  /* 0x00000018ff9c7819 */ /* 0x000fe2000001169c */
[----:B------:R-:W-:Y:S01]  /*9a00*/  FFMA.FTZ R242, R143, c[0x0][0x23c], -R230 ;  /* 0x00008f008ff27a23 */ /* 0x000fe200000108e6 */
[----:B------:R-:W-:Y:S01]  /*9a10*/  MUFU.EX2 R240, R240 ;  /* 0x000000f000f07308 */ /* 0x000fe20000000800 */
[----:B------:R-:W5:Y:S01]  /*9a20*/  LDSM.16.MT88.4 R104, [R185+0xe800] ;  /* 0x00e80000b968783b */ /* 0x000f620000004200 */
[C---:B------:R-:W-:Y:S01]  /*9a30*/  HMMA.16816.F32.BF16 R12, R4.reuse, R14, R124 ;  /* 0x0000000e040c723c */ /* 0x040fe2000004187c */
[----:B------:R-:W-:Y:S01]  /*9a40*/  PRMT R103, R103, 0x5410, R156 ;  /* 0x0000541067677816 */ /* 0x000fe2000000009c */
[--C-:B------:R-:W-:Y:S01]  /*9a50*/  FFMA.FTZ R246, R142, c[0x0][0x23c], -R227.reuse ;  /* 0x00008f008ef67a23 */ /* 0x100fe200000108e3 */
[----:B--2---:R-:W-:Y:S01]  /*9a60*/  F2FP.BF16.PACK_AB R149, R235, R236 ;  /* 0x000000eceb95723e */ /* 0x004fe200000010ff */
[----:B------:R-:W-:Y:S01]  /*9a70*/  LDSM.16.MT88.4 R124, [R185+0xc800] ;  /* 0x00c80000b97c783b */ /* 0x000fe20000004200 */
[--C-:B------:R-:W-:Y:S01]  /*9a80*/  FFMA.FTZ R248, R141, c[0x0][0x23c], -R227.reuse ;  /* 0x00008f008df87a23 */ /* 0x100fe200000108e3 */
[----:B------:R-:W2:Y:S01]  /*9a90*/  MUFU.EX2 R241, R241 ;  /* 0x000000f100f17308 */ /* 0x000ea20000000800 */
[----:B-1----:R-:W-:Y:S01]  /*9aa0*/  F2FP.BF16.PACK_AB R151, R239, R238 ;  /* 0x000000eeef97723e */ /* 0x002fe200000010ff */
[----:B---3--:R-:W-:Y:S01]  /*9ab0*/  HMMA.16816.F32.BF16 R96, R4, R136, R96 ;  /* 0x000000880460723c */ /* 0x008fe20000041860 */
[----:B------:R-:W-:Y:S01]  /*9ac0*/  LOP3.LUT R102, R102, R149, RZ, 0xc0, !PT ;  /* 0x0000009566667212 */ /* 0x000fe200078ec0ff */
[----:B------:R-:W-:Y:S01]  /*9ad0*/  FFMA.FTZ R249, R140, c[0x0][0x23c], -R227 ;  /* 0x00008f008cf97a23 */ /* 0x000fe200000108e3 */
[----:B------:R-:W-:Y:S01]  /*9ae0*/  LDSM.16.MT88.4 R128, [R186+0xc800] ;  /* 0x00c80000ba80783b */ /* 0x000fe20000004200 */
[----:B------:R-:W-:-:S02]  /*9af0*/  FFMA.FTZ R243, R153, c[0x0][0x23c], -R230 ;  /* 0x00008f0099f37a23 */ /* 0x000fc400000108e6 */
[--C-:B------:R-:W-:Y:S01]  /*9b00*/  FFMA.FTZ R244, R152, c[0x0][0x23c], -R230.reuse ;  /* 0x00008f0098f47a23 */ /* 0x100fe200000108e6 */
[--C-:B------:R-:W-:Y:S01]  /*9b10*/  HSET2.LE.AND R137, R103, R223.reuse, PT ;  /* 0x000000df67897233 */ /* 0x100fe20003803000 */
[----:B------:R-:W-:Y:S01]  /*9b20*/  HMMA.16816.F32.BF16 R4, R4, R138, R112 ;  /* 0x0000008a0404723c */ /* 0x000fe20000041870 */
[----:B------:R-:W1:Y:S01]  /*9b30*/  LDSM.16.MT88.4 R112, [R184+0xe800] ;  /* 0x00e80000b870783b */ /* 0x000e620000004200 */
[----:B------:R-:W-:Y:S01]  /*9b40*/  HSET2.LE.AND R103, R101, R223, PT ;  /* 0x000000df65677233 */ /* 0x000fe20003803000 */
[----:B------:R-:W-:Y:S01]  /*9b50*/  FFMA.FTZ R245, R145, c[0x0][0x23c], -R230 ;  /* 0x00008f0091f57a23 */ /* 0x000fe200000108e6 */
[----:B------:R-:W-:Y:S01]  /*9b60*/  LOP3.LUT R101, R137, R151, RZ, 0xc0, !PT ;  /* 0x0000009789657212 */ /* 0x000fe200078ec0ff */
[----:B------:R-:W-:Y:S01]  /*9b70*/  IMAD.WIDE.U32 R150, R150, -0x2daee0ad, RZ ;  /* 0xd2511f5396967825 */ /* 0x000fe200078e00ff */
[----:B--2---:R-:W-:Y:S01]  /*9b80*/  F2FP.BF16.PACK_AB R136, R241, R240 ;  /* 0x000000f0f188723e */ /* 0x004fe200000010ff */
[----:B------:R-:W-:Y:S01]  /*9b90*/  LDSM.16.MT88.4 R140, [R188+0xf000] ;  /* 0x00f00000bc8c783b */ /* 0x000fe20000004200 */
[----:B------:R-:W-:Y:S01]  /*9ba0*/  MUFU.EX2 R242, R242 ;  /* 0x000000f200f27308 */ /* 0x000fe20000000800 */
[----:B------:R-:W-:Y:S01]  /*9bb0*/  FFMA.FTZ R247, R144, c[0x0][0x23c], -R227 ;  /* 0x00008f0090f77a23 */ /* 0x000fe200000108e3 */
[----:B------:R-:W-:Y:S01]  /*9bc0*/  LOP3.LUT R103, R103, R136, RZ, 0xc0, !PT ;  /* 0x0000008867677212 */ /* 0x000fe200078ec0ff */
[----:B------:R-:W-:Y:S01]  /*9bd0*/  LDSM.16.MT88.4 R156, [R185+0xd000] ;  /* 0x00d00000b99c783b */ /* 0x000fe20000004200 */
[----:B------:R-:W-:Y:S01]  /*9be0*/  LOP3.LUT R148, R151, UR26, R148, 0x96, !PT ;  /* 0x0000001a97947c12 */ /* 0x000fe2000f8e9694 */
[----:B------:R-:W-:-:S02]  /*9bf0*/  FFMA.FTZ R231, R231, c[0x0][0x23c], -R230 ;  /* 0x00008f00e7e77a23 */ /* 0x000fc400000108e6 */
[----:B------:R-:W-:Y:S01]  /*9c00*/  LDSM.16.MT88.4 R164, [R186+0xd000] ;  /* 0x00d00000baa4783b */ /* 0x000fe20000004200 */
[----:B------:R-:W-:Y:S01]  /*9c10*/  MUFU.EX2 R243, R243 ;  /* 0x000000f300f37308 */ /* 0x000fe20000000800 */
[----:B----4-:R-:W-:Y:S01]  /*9c20*/  HMMA.16816.F32.BF16 R40, R100, R116, R40 ;  /* 0x000000746428723c */ /* 0x010fe20000041828 */
[----:B------:R-:W-:-:S04]  /*9c30*/  IMAD.WIDE.U32 R148, R148, -0x326172a9, RZ ;  /* 0xcd9e8d5794947825 */ /* 0x000fc800078e00ff */
[----:B------:R-:W-:Y:S01]  /*9c40*/  FFMA.FTZ R229, R229, c[0x0][0x23c], -R230 ;  /* 0x00008f00e5e57a23 */ /* 0x000fe200000108e6 */
[----:B------:R-:W-:Y:S01]  /*9c50*/  LOP3.LUT R146, R149, UR25, R146, 0x96, !PT ;  /* 0x0000001995927c12 */ /* 0x000fe2000f8e9692 */
[----:B------:R-:W-:Y:S01]  /*9c60*/  MUFU.EX2 R244, R244 ;  /* 0x000000f400f47308 */ /* 0x000fe20000000800 */
[C---:B------:R-:W-:Y:S01]  /*9c70*/  HMMA.16816.F32.BF16 R44, R100.reuse, R118, R44 ;  /* 0x00000076642c723c */ /* 0x040fe2000004182c */
[----:B------:R-:W2:Y:S01]  /*9c80*/  LDSM.16.MT88.4 R116, [R188+0x10800] ;  /* 0x01080000bc74783b */ /* 0x000ea20000004200 */
[--C-:B------:R-:W-:Y:S02]  /*9c90*/  FFMA.FTZ R233, R233, c[0x0][0x23c], -R230.reuse ;  /* 0x00008f00e9e97a23 */ /* 0x100fe400000108e6 */
[----:B------:R-:W-:Y:S02]  /*9ca0*/  FFMA.FTZ R232, R232, c[0x0][0x23c], -R230 ;  /* 0x00008f00e8e87a23 */ /* 0x000fe400000108e6 */
[--C-:B------:R-:W-:Y:S01]  /*9cb0*/  FFMA.FTZ R230, R224, c[0x0][0x23c], -R227.reuse ;  /* 0x00008f00e0e67a23 */ /* 0x100fe200000108e3 */
[----:B------:R-:W3:Y:S01]  /*9cc0*/  MUFU.EX2 R245, R245 ;  /* 0x000000f500f57308 */ /* 0x000ee20000000800 */
[----:B-----5:R-:W-:Y:S01]  /*9cd0*/  HMMA.16816.F32.BF16 R48, R100, R108, R48 ;  /* 0x0000006c6430723c */ /* 0x020fe20000041830 */
[----:B------:R-:W-:-:S02]  /*9ce0*/  FFMA.FTZ R224, R225, c[0x0][0x23c], -R227 ;  /* 0x00008f00e1e07a23 */ /* 0x000fc400000108e3 */
[--C-:B------:R-:W-:Y:S02]  /*9cf0*/  FFMA.FTZ R228, R228, c[0x0][0x23c], -R227.reuse ;  /* 0x00008f00e4e47a23 */ /* 0x100fe400000108e3 */
[----:B------:R-:W-:Y:S02]  /*9d00*/  FFMA.FTZ R225, R226, c[0x0][0x23c], -R227 ;  /* 0x00008f00e2e17a23 */ /* 0x000fe400000108e3 */
[----:B------:R-:W-:Y:S01]  /*9d10*/  MUFU.EX2 R246, R246 ;  /* 0x000000f600f67308 */ /* 0x000fe20000000800 */
[C---:B------:R-:W-:Y:S01]  /*9d20*/  HMMA.16816.F32.BF16 R52, R100.reuse, R110, R52 ;  /* 0x0000006e6434723c */ /* 0x040fe20000041834 */
[----:B------:R-:W4:Y:S01]  /*9d30*/  LDSM.16.MT88.4 R108, [R186+0x10800] ;  /* 0x01080000ba6c783b */ /* 0x000f220000004200 */
[----:B------:R-:W-:Y:S02]  /*9d40*/  FFMA.FTZ R207, R207, R222, R220 ;  /* 0x000000decfcf7223 */ /* 0x000fe400000100dc */
[----:B------:R-:W-:Y:S02]  /*9d50*/  FFMA.FTZ R3, R206, R3, R209 ;  /* 0x00000003ce037223 */ /* 0x000fe400000100d1 */
[----:B------:R-:W-:Y:S01]  /*9d60*/  FADD.FTZ R215, R215, R207 ;  /* 0x000000cfd7d77221 */ /* 0x000fe20000010000 */
[----:B------:R-:W-:Y:S01]  /*9d70*/  MUFU.EX2 R247, R247 ;  /* 0x000000f700f77308 */ /* 0x000fe20000000800 */
[----:B------:R-:W-:Y:S01]  /*9d80*/  HMMA.16816.F32.BF16 R56, R100, R104, R56 ;  /* 0x000000686438723c */ /* 0x000fe20000041838 */
[----:B------:R-:W-:Y:S01]  /*9d90*/  FADD.FTZ R208, R208, R3 ;  /* 0x00000003d0d07221 */ /* 0x000fe20000010000 */
[-C--:B------:R-:W-:Y:S01]  /*9da0*/  MOV R3, R0.reuse ;  /* 0x0000000000037202 */ /* 0x080fe20000000f00 */
[----:B------:R-:W-:Y:S01]  /*9db0*/  FADD.FTZ R215, R211, R215 ;  /* 0x000000d7d3d77221 */ /* 0x000fe20000010000 */
[----:B------:R-:W-:Y:S01]  /*9dc0*/  @P0 MOV R3, R0 ;  /* 0x0000000000030202 */ /* 0x000fe20000000f00 */
[----:B------:R-:W-:-:S02]  /*9dd0*/  FADD.FTZ R208, R199, R208 ;  /* 0x000000d0c7d07221 */ /* 0x000fc40000010000 */
[----:B------:R-:W5:Y:S01]  /*9de0*/  MUFU.EX2 R248, R248 ;  /* 0x000000f800f87308 */ /* 0x000f620000000800 */
[C---:B------:R-:W-:Y:S01]  /*9df0*/  HMMA.16816.F32.BF16 R60, R100.reuse, R106, R60 ;  /* 0x0000006a643c723c */ /* 0x040fe2000004183c */
[----:B------:R-:W4:Y:S01]  /*9e00*/  LDSM.16.MT88.4 R104, [R185+0x10800] ;  /* 0x01080000b968783b */ /* 0x000f220000004200 */
[----:B------:R-:W-:Y:S02]  /*9e10*/  FADD.FTZ R210, R210, R215 ;  /* 0x000000d7d2d27221 */ /* 0x000fe40000010000 */
[----:B------:R-:W-:Y:S02]  /*9e20*/  FADD.FTZ R221, R221, R208 ;  /* 0x000000d0dddd7221 */ /* 0x000fe40000010000 */
[----:B------:R-:W-:Y:S01]  /*9e30*/  FADD.FTZ R210, R234, R210 ;  /* 0x000000d2ead27221 */ /* 0x000fe20000010000 */
[----:B------:R-:W2:Y:S01]  /*9e40*/  MUFU.EX2 R249, R249 ;  /* 0x000000f900f97308 */ /* 0x000ea20000000800 */
[----:B-1----:R-:W-:Y:S01]  /*9e50*/  HMMA.16816.F32.BF16 R64, R100, R112, R64 ;  /* 0x000000706440723c */ /* 0x002fe20000041840 */
[----:B------:R-:W-:-:S02]  /*9e60*/  FADD.FTZ R221, R238, R221 ;  /* 0x000000ddeedd7221 */ /* 0x000fc40000010000 */
[----:B------:R-:W-:Y:S02]  /*9e70*/  FADD.FTZ R237, R237, R210 ;  /* 0x000000d2eded7221 */ /* 0x000fe40000010000 */
[----:B------:R-:W-:Y:S02]  /*9e80*/  FADD.FTZ R239, R239, R221 ;  /* 0x000000ddefef7221 */ /* 0x000fe40000010000 */
[----:B------:R-:W-:Y:S01]  /*9e90*/  LOP3.LUT R112, R147, UR28, R154, 0x96, !PT ;  /* 0x0000001c93707c12 */ /* 0x000fe2000f8e969a */
[----:B------:R-:W-:Y:S01]  /*9ea0*/  HMMA.16816.F32.BF16 R36, R100, R122, R36 ;  /* 0x0000007a6424723c */ /* 0x000fe20000041824 */
[----:B------:R-:W-:Y:S01]  /*9eb0*/  IMAD.WIDE.U32 R146, R146, -0x2daee0ad, RZ ;  /* 0xd2511f5392927825 */ /* 0x000fe200078e00ff */
[----:B------:R-:W-:Y:S03]  /*9ec0*/  MUFU.EX2 R231, R231 ;  /* 0x000000e700e77308 */ /* 0x000fe60000000800 */
[----:B------:R-:W-:-:S03]  /*9ed0*/  IMAD.WIDE.U32 R112, R112, -0x2daee0ad, RZ ;  /* 0xd2511f5370707825 */ /* 0x000fc600078e00ff */
[C---:B------:R-:W-:Y:S01]  /*9ee0*/  HMMA.16816.F32.BF16 R32, R100.reuse, R120, R32 ;  /* 0x000000786420723c */ /* 0x040fe20000041820 */
[----:B------:R-:W-:Y:S01]  /*9ef0*/  FADD.FTZ R237, R236, R237 ;  /* 0x000000edeced7221 */ /* 0x000fe20000010000 */
[----:B------:R-:W-:Y:S01]  /*9f00*/  LOP3.LUT R122, R113, UR22, R150, 0x96, !PT ;  /* 0x00000016717a7c12 */ /* 0x000fe2000f8e9696 */
[----:B------:R-:W-:Y:S01]  /*9f10*/  MUFU.EX2 R229, R229 ;  /* 0x000000e500e57308 */ /* 0x000fe20000000800 */
[----:B------:R-:W-:Y:S01]  /*9f20*/  LOP3.LUT R250, R147, UR16, R112, 0x96, !PT ;  /* 0x0000001093fa7c12 */ /* 0x000fe2000f8e9670 */
[----:B------:R-:W-:Y:S01]  /*9f30*/  FADD.FTZ R239, R240, R239 ;  /* 0x000000eff0ef7221 */ /* 0x000fe20000010000 */
[----:B---3--:R-:W-:Y:S01]  /*9f40*/  F2FP.BF16.PACK_AB R113, R245, R244 ;  /* 0x000000f4f571723e */ /* 0x008fe200000010ff */
[----:B------:R-:W-:Y:S01]  /*9f50*/  IMAD.WIDE.U32 R122, R122, -0x326172a9, RZ ;  /* 0xcd9e8d577a7a7825 */ /* 0x000fe200078e00ff */
[C---:B--2---:R-:W-:Y:S03]  /*9f60*/  HMMA.16816.F32.BF16 R72, R100.reuse, R116, R72 ;  /* 0x000000746448723c */ /* 0x044fe60000041848 */
[----:B------:R-:W-:Y:S01]  /*9f70*/  IMAD.WIDE.U32 R250, R250, -0x326172a9, RZ ;  /* 0xcd9e8d57fafa7825 */ /* 0x000fe200078e00ff */
[----:B------:R-:W-:Y:S01]  /*9f80*/  LOP3.LUT R120, R123, UR17, R148, 0x96, !PT ;  /* 0x000000117b787c12 */ /* 0x000fe2000f8e9694 */
[----:B------:R-:W1:Y:S01]  /*9f90*/  MUFU.EX2 R233, R233 ;  /* 0x000000e900e97308 */ /* 0x000e620000000800 */
[----:B------:R-:W-:Y:S01]  /*9fa0*/  LDSM.16.MT88.4 R148, [R184+0xd000] ;  /* 0x00d00000b894783b */ /* 0x000fe20000004200 */
[----:B------:R-:W-:Y:S01]  /*9fb0*/  FADD.FTZ R235, R235, R237 ;  /* 0x000000edebeb7221 */ /* 0x000fe20000010000 */
[----:B------:R-:W-:Y:S01]  /*9fc0*/  HMMA.16816.F32.BF16 R76, R100, R118, R76 ;  /* 0x00000076644c723c */ /* 0x000fe2000004184c */
[----:B------:R-:W-:Y:S01]  /*9fd0*/  IMAD.WIDE.U32 R120, R120, -0x2daee0ad, RZ ;  /* 0xd2511f5378787825 */ /* 0x000fe200078e00ff */
[----:B------:R-:W2:Y:S03]  /*9fe0*/  LDSM.16.MT88.4 R116, [R184+0x10800] ;  /* 0x01080000b874783b */ /* 0x000ea60000004200 */
[----:B------:R-:W-:Y:S01]  /*9ff0*/  MUFU.EX2 R232, R232 ;  /* 0x000000e800e87308 */ /* 0x000fe20000000800 */
[----:B------:R-:W-:-:S02]  /*a000*/  FADD.FTZ R241, R241, R239 ;  /* 0x000000eff1f17221 */ /* 0x000fc40000010000 */
[C---:B----4-:R-:W-:Y:S01]  /*a010*/  HMMA.16816.F32.BF16 R84, R100.reuse, R110, R84 ;  /* 0x0000006e6454723c */ /* 0x050fe20000041854 */
[----:B------:R-:W-:Y:S02]  /*a020*/  FADD.FTZ R235, R242, R235 ;  /* 0x000000ebf2eb7221 */ /* 0x000fe40000010000 */
[----:B-----5:R-:W-:Y:S02]  /*a030*/  FADD.FTZ R241, R248, R241 ;  /* 0x000000f1f8f17221 */ /* 0x020fe40000010000 */
[----:B------:R-:W3:Y:S02]  /*a040*/  MUFU.EX2 R228, R228 ;  /* 0x000000e400e47308 */ /* 0x000ee40000000800 */
[----:B------:R-:W-:Y:S01]  /*a050*/  LOP3.LUT R110, R121, UR13, R146, 0x96, !PT ;  /* 0x0000000d796e7c12 */ /* 0x000fe2000f8e9692 */
[C---:B------:R-:W-:Y:S04]  /*a060*/  HMMA.16816.F32.BF16 R80, R100.reuse, R108, R80 ;  /* 0x0000006c6450723c */ /* 0x040fe80000041850 */
[----:B------:R-:W-:Y:S01]  /*a070*/  IMAD.WIDE.U32 R110, R110, -0x326172a9, RZ ;  /* 0xcd9e8d576e6e7825 */ /* 0x000fe200078e00ff */
[----:B------:R-:W4:Y:S03]  /*a080*/  MUFU.EX2 R230, R230 ;  /* 0x000000e600e67308 */ /* 0x000f260000000800 */
[----:B------:R-:W-:Y:S01]  /*a090*/  HMMA.16816.F32.BF16 R88, R100, R104, R88 ;  /* 0x000000686458723c */ /* 0x000fe20000041858 */
[----:B------:R-:W-:-:S02]  /*a0a0*/  LOP3.LUT R108, R110, 0xffff, RZ, 0xc0, !PT ;  /* 0x0000ffff6e6c7812 */ /* 0x000fc400078ec0ff */
[--C-:B------:R-:W-:Y:S02]  /*a0b0*/  SHF.R.U32.HI R109, RZ, 0x18, R110.reuse ;  /* 0x00000018ff6d7819 */ /* 0x100fe4000001166e */
[----:B------:R-:W5:Y:S02]  /*a0c0*/  MUFU.EX2 R224, R224 ;  /* 0x000000e000e07308 */ /* 0x000f640000000800 */
[----:B------:R-:W-:Y:S01]  /*a0d0*/  SHF.R.U32.HI R104, RZ, 0x10, R110 ;  /* 0x00000010ff687819 */ /* 0x000fe2000001166e */
[C---:B------:R-:W-:Y:S01]  /*a0e0*/  HMMA.16816.F32.BF16 R8, R100.reuse, R132, R8 ;  /* 0x000000846408723c */ /* 0x040fe20000041808 */
[----:B------:R-:W-:Y:S02]  /*a0f0*/  LOP3.LUT R105, R110, 0xff, RZ, 0xc0, !PT ;  /* 0x000000ff6e697812 */ /* 0x000fe400078ec0ff */
[----:B------:R-:W-:Y:S02]  /*a100*/  SHF.R.U32.HI R110, RZ, 0x8, R108 ;  /* 0x00000008ff6e7819 */ /* 0x000fe4000001166c */
[----:B------:R-:W-:Y:S01]  /*a110*/  LOP3.LUT R104, R104, 0xff, RZ, 0xc0, !PT ;  /* 0x000000ff68687812 */ /* 0x000fe200078ec0ff */
[----:B------:R-:W1:Y:S01]  /*a120*/  MUFU.EX2 R225, R225 ;  /* 0x000000e100e17308 */ /* 0x000e620000000800 */
[----:B------:R-:W-:Y:S01]  /*a130*/  LOP3.LUT R108, R111, UR7, R250, 0x96, !PT ;  /* 0x000000076f6c7c12 */ /* 0x000fe2000f8e96fa */
[----:B------:R-:W-:Y:S01]  /*a140*/  HMMA.16816.F32.BF16 R12, R100, R134, R12 ;  /* 0x00000086640c723c */ /* 0x000fe2000004180c */
[----:B------:R-:W-:Y:S01]  /*a150*/  PRMT R104, R104, 0x5410, R109 ;  /* 0x0000541068687816 */ /* 0x000fe2000000006d */
[----:B------:R-:W1:Y:S01]  /*a160*/  LDSM.16.MT88.4 R132, [R186+0xf000] ;  /* 0x00f00000ba84783b */ /* 0x000e620000004200 */
[----:B------:R-:W-:-:S02]  /*a170*/  LOP3.LUT R112, R108, 0xffff, RZ, 0xc0, !PT ;  /* 0x0000ffff6c707812 */ /* 0x000fc400078ec0ff */
[----:B------:R-:W-:Y:S02]  /*a180*/  SHF.R.U32.HI R109, RZ, 0x10, R108 ;  /* 0x00000010ff6d7819 */ /* 0x000fe4000001166c */
[----:B------:R-:W-:Y:S01]  /*a190*/  PRMT R105, R105, 0x5410, R110 ;  /* 0x0000541069697816 */ /* 0x000fe2000000006e */
[C---:B------:R-:W-:Y:S01]  /*a1a0*/  HMMA.16816.F32.BF16 R24, R100.reuse, R124, R24 ;  /* 0x0000007c6418723c */ /* 0x040fe20000041818 */
[----:B------:R-:W-:Y:S02]  /*a1b0*/  SHF.R.U32.HI R110, RZ, 0x18, R108 ;  /* 0x00000018ff6e7819 */ /* 0x000fe4000001166c */
[----:B------:R-:W-:Y:S02]  /*a1c0*/  SHF.R.U32.HI R112, RZ, 0x8, R112 ;  /* 0x00000008ff707819 */ /* 0x000fe40000011670 */
[----:B------:R-:W-:Y:S02]  /*a1d0*/  LOP3.LUT R109, R109, 0xff, RZ, 0xc0, !PT ;  /* 0x000000ff6d6d7812 */ /* 0x000fe400078ec0ff */
[----:B------:R-:W-:Y:S01]  /*a1e0*/  F2FP.BF16.PACK_AB R111, R247, R246 ;  /* 0x000000f6f76f723e */ /* 0x000fe200000010ff */
[C---:B------:R-:W-:Y:S01]  /*a1f0*/  HMMA.16816.F32.BF16 R28, R100.reuse, R126, R28 ;  /* 0x0000007e641c723c */ /* 0x040fe2000004181c */
[----:B------:R-:W1:Y:S07]  /*a200*/  LDSM.16.MT88.4 R124, [R188+0xd000] ;  /* 0x00d00000bc7c783b */ /* 0x000e6e0000004200 */
[C---:B------:R-:W-:Y:S07]  /*a210*/  HMMA.16816.F32.BF16 R92, R100.reuse, R106, R92 ;  /* 0x0000006a645c723c */ /* 0x040fee000004185c */
[----:B------:R-:W-:Y:S01]  /*a220*/  LOP3.LUT R106, R108, 0xff, RZ, 0xc0, !PT ;  /* 0x000000ff6c6a7812 */ /* 0x000fe200078ec0ff */
[--C-:B------:R-:W-:Y:S01]  /*a230*/  HSET2.LE.AND R108, R105, R223.reuse, PT ;  /* 0x000000df696c7233 */ /* 0x100fe20003803000 */
[----:B------:R-:W-:Y:S01]  /*a240*/  PRMT R105, R109, 0x5410, R110 ;  /* 0x000054106d697816 */ /* 0x000fe2000000006e */
[--C-:B------:R-:W-:Y:S01]  /*a250*/  HSET2.LE.AND R107, R104, R223.reuse, PT ;  /* 0x000000df686b7233 */ /* 0x100fe20003803000 */
[----:B------:R-:W-:Y:S01]  /*a260*/  PRMT R104, R106, 0x5410, R112 ;  /* 0x000054106a687816 */ /* 0x000fe20000000070 */
[C---:B--2---:R-:W-:Y:S01]  /*a270*/  HMMA.16816.F32.BF16 R96, R100.reuse, R116, R96 ;  /* 0x000000746460723c */ /* 0x044fe20000041860 */
[----:B------:R-:W-:Y:S01]  /*a280*/  LOP3.LUT R106, R108, R113, RZ, 0xc0, !PT ;  /* 0x000000716c6a7212 */ /* 0x000fe200078ec0ff */
[--C-:B------:R-:W-:Y:S01]  /*a290*/  HSET2.LE.AND R105, R105, R223.reuse, PT ;  /* 0x000000df69697233 */ /* 0x100fe20003803000 */
[----:B------:R-:W-:Y:S01]  /*a2a0*/  LOP3.LUT R107, R107, R111, RZ, 0xc0, !PT ;  /* 0x0000006f6b6b7212 */ /* 0x000fe200078ec0ff */
[----:B------:R-:W-:Y:S01]  /*a2b0*/  HSET2.LE.AND R104, R104, R223, PT ;  /* 0x000000df68687233 */ /* 0x000fe20003803000 */
[----:B------:R-:W2:Y:S02]  /*a2c0*/  LDSM.16.MT88.4 R108, [R184+0xf000] ;  /* 0x00f00000b86c783b */ /* 0x000ea40000004200 */
[----:B------:R-:W-:Y:S01]  /*a2d0*/  F2FP.BF16.PACK_AB R117, R243, R242 ;  /* 0x000000f2f375723e */ /* 0x000fe200000010ff */
[----:B------:R-:W-:Y:S01]  /*a2e0*/  HMMA.16816.F32.BF16 R68, R100, R114, R68 ;  /* 0x000000726444723c */ /* 0x000fe20000041844 */
[----:B------:R-:W-:Y:S01]  /*a2f0*/  F2FP.BF16.PACK_AB R116, R249, R248 ;  /* 0x000000f8f974723e */ /* 0x000fe200000010ff */
[----:B------:R-:W-:Y:S01]  /*a300*/  LDSM.16.MT88.4 R112, [R185+0xf000] ;  /* 0x00f00000b970783b */ /* 0x000fe20000004200 */
[----:B------:R-:W-:Y:S01]  /*a310*/  LOP3.LUT R104, R104, R117, RZ, 0xc0, !PT ;  /* 0x0000007568687212 */ /* 0x000fe200078ec0ff */
[----:B------:R-:W-:Y:S01]  /*a320*/  FADD.FTZ R243, R243, R235 ;  /* 0x000000ebf3f37221 */ /* 0x000fe20000010000 */
[----:B------:R-:W-:Y:S01]  /*a330*/  LOP3.LUT R105, R105, R116, RZ, 0xc0, !PT ;  /* 0x0000007469697212 */ /* 0x000fe200078ec0ff */
[----:B------:R-:W-:-:S02]  /*a340*/  FADD.FTZ R249, R249, R241 ;  /* 0x000000f1f9f97221 */ /* 0x000fc40000010000 */
[----:B------:R-:W-:Y:S01]  /*a350*/  HMMA.16816.F32.BF16 R16, R100, R128, R16 ;  /* 0x000000806410723c */ /* 0x000fe20000041810 */
[----:B------:R-:W-:Y:S02]  /*a360*/  FADD.FTZ R243, R244, R243 ;  /* 0x000000f3f4f37221 */ /* 0x000fe40000010000 */
[----:B------:R-:W-:Y:S02]  /*a370*/  FADD.FTZ R249, R246, R249 ;  /* 0x000000f9f6f97221 */ /* 0x000fe40000010000 */
[----:B------:R-:W-:Y:S02]  /*a380*/  FADD.FTZ R245, R245, R243 ;  /* 0x000000f3f5f57221 */ /* 0x000fe40000010000 */
[----:B------:R-:W-:Y:S01]  /*a390*/  FADD.FTZ R247, R247, R249 ;  /* 0x000000f9f7f77221 */ /* 0x000fe20000010000 */
[----:B------:R-:W-:Y:S01]  /*a3a0*/  HMMA.16816.F32.BF16 R144, R104, R140, R40 ;  /* 0x0000008c6890723c */ /* 0x000fe20000041828 */
[----:B-1----:R-:W-:Y:S02]  /*a3b0*/  FADD.FTZ R245, R233, R245 ;  /* 0x000000f5e9f57221 */ /* 0x002fe40000010000 */
[----:B---3--:R-:W-:-:S02]  /*a3c0*/  FADD.FTZ R247, R228, R247 ;  /* 0x000000f7e4f77221 */ /* 0x008fc40000010000 */
[----:B------:R-:W-:Y:S02]  /*a3d0*/  FADD.FTZ R245, R232, R245 ;  /* 0x000000f5e8f57221 */ /* 0x000fe40000010000 */
[----:B----4-:R-:W-:Y:S01]  /*a3e0*/  FADD.FTZ R247, R230, R247 ;  /* 0x000000f7e6f77221 */ /* 0x010fe20000010000 */
[----:B------:R-:W-:Y:S01]  /*a3f0*/  HMMA.16816.F32.BF16 R140, R104, R142, R44 ;  /* 0x0000008e688c723c */ /* 0x000fe2000004182c */
[----:B------:R-:W1:Y:S01]  /*a400*/  LDSM.16.MT88.4 R44, [R184+0x11000] ;  /* 0x01100000b82c783b */ /* 0x000e620000004200 */
[----:B------:R-:W-:Y:S02]  /*a410*/  FADD.FTZ R245, R231, R245 ;  /* 0x000000f5e7f57221 */ /* 0x000fe40000010000 */
[----:B-----5:R-:W-:Y:S02]  /*a420*/  FADD.FTZ R247, R224, R247 ;  /* 0x000000f7e0f77221 */ /* 0x020fe40000010000 */
[----:B------:R-:W-:Y:S02]  /*a430*/  FADD.FTZ R207, R229, R245 ;  /* 0x000000f5e5cf7221 */ /* 0x000fe40000010000 */
[----:B------:R-:W-:Y:S01]  /*a440*/  HMMA.16816.F32.BF16 R20, R100, R130, R20 ;  /* 0x000000826414723c */ /* 0x000fe20000041814 */
[----:B------:R-:W-:-:S07]  /*a450*/  FADD.FTZ R206, R225, R247 ;  /* 0x000000f7e1ce7221 */ /* 0x000fce0000010000 */
[C---:B------:R-:W-:Y:S01]  /*a460*/  HMMA.16816.F32.BF16 R136, R104.reuse, R132, R48 ;  /* 0x000000846888723c */ /* 0x040fe20000041830 */
[----:B------:R-:W3:Y:S07]  /*a470*/  LDSM.16.MT88.4 R48, [R185+0x11000] ;  /* 0x01100000b930783b */ /* 0x000eee0000004200 */
[C---:B------:R-:W-:Y:S01]  /*a480*/  HMMA.16816.F32.BF16 R128, R104.reuse, R124, R8 ;  /* 0x0000007c6880723c */ /* 0x040fe20000041808 */
[----:B------:R-:W-:Y:S07]  /*a490*/  LDSM.16.MT88.4 R8, [R186+0x11000] ;  /* 0x01100000ba08783b */ /* 0x000fee0000004200 */
[----:B------:R-:W-:Y:S01]  /*a4a0*/  HMMA.16816.F32.BF16 R124, R104, R126, R12 ;  /* 0x0000007e687c723c */ /* 0x000fe2000004180c */
[----:B------:R-:W4:Y:S07]  /*a4b0*/  LDSM.16.MT88.4 R12, [R188+0x11000] ;  /* 0x01100000bc0c783b */ /* 0x000f2e0000004200 */
[----:B------:R-:W-:Y:S08]  /*a4c0*/  HMMA.16816.F32.BF16 R4, R100, R118, R4 ;  /* 0x000000766404723c */ /* 0x000ff00000041804 */
[C---:B------:R-:W-:Y:S08]  /*a4d0*/  HMMA.16816.F32.BF16 R160, R104.reuse, R156, R24 ;  /* 0x0000009c68a0723c */ /* 0x040ff00000041818 */
[C---:B------:R-:W-:Y:S08]  /*a4e0*/  HMMA.16816.F32.BF16 R152, R104.reuse, R148, R32 ;  /* 0x000000946898723c */ /* 0x040ff00000041820 */
[C---:B------:R-:W-:Y:S07]  /*a4f0*/  HMMA.16816.F32.BF16 R148, R104.reuse, R150, R36 ;  /* 0x000000966894723c */ /* 0x040fee0000041824 */
[----:B------:R-:W-:Y:S01]  /*a500*/  LOP3.LUT R36, R251, UR15, R122, 0x96, !PT ;  /* 0x0000000ffb247c12 */ /* 0x000fe2000f8e967a */
[----:B--2---:R-:W-:Y:S01]  /*a510*/  HMMA.16816.F32.BF16 R24, R104, R108, R64 ;  /* 0x0000006c6818723c */ /* 0x004fe20000041840 */
[----:B------:R-:W2:Y:S03]  /*a520*/  LDSM.16.MT88.4 R64, [R188+0xf800] ;  /* 0x00f80000bc40783b */ /* 0x000ea60000004200 */
[----:B------:R-:W-:-:S04]  /*a530*/  IMAD.WIDE.U32 R36, R36, -0x2daee0ad, RZ ;  /* 0xd2511f5324247825 */ /* 0x000fc800078e00ff */
[C---:B-1----:R-:W-:Y:S01]  /*a540*/  HMMA.16816.F32.BF16 R116, R104.reuse, R44, R96 ;  /* 0x0000002c6874723c */ /* 0x042fe20000041860 */
[----:B------:R-:W1:Y:S01]  /*a550*/  LDSM.16.MT88.4 R96, [R188+0x11800] ;  /* 0x01180000bc60783b */ /* 0x000e620000004200 */
[----:B------:R-:W-:Y:S02]  /*a560*/  LOP3.LUT R41, R36, 0xffff, RZ, 0xc0, !PT ;  /* 0x0000ffff24297812 */ /* 0x000fe400078ec0ff */
[----:B------:R-:W-:Y:S02]  /*a570*/  LOP3.LUT R40, R37, UR30, R120, 0x96, !PT ;  /* 0x0000001e25287c12 */ /* 0x000fe4000f8e9678 */
[----:B------:R-:W-:Y:S02]  /*a580*/  SHF.R.U32.HI R41, RZ, 0x8, R41 ;  /* 0x00000008ff297819 */ /* 0x000fe40000011629 */
[----:B------:R-:W-:Y:S01]  /*a590*/  HMMA.16816.F32.BF16 R156, R104, R158, R28 ;  /* 0x0000009e689c723c */ /* 0x000fe2000004181c */
[----:B------:R-:W-:Y:S02]  /*a5a0*/  SHF.R.U32.HI R42, RZ, 0x10, R36 ;  /* 0x00000010ff2a7819 */ /* 0x000fe40000011624 */
[----:B------:R-:W-:-:S02]  /*a5b0*/  LOP3.LUT R43, R40, 0xffff, RZ, 0xc0, !PT ;  /* 0x0000ffff282b7812 */ /* 0x000fc400078ec0ff */
[----:B------:R-:W-:Y:S02]  /*a5c0*/  LOP3.LUT R42, R42, 0xff, RZ, 0xc0, !PT ;  /* 0x000000ff2a2a7812 */ /* 0x000fe400078ec0ff */
[----:B------:R-:W-:Y:S01]  /*a5d0*/  SHF.R.U32.HI R43, RZ, 0x8, R43 ;  /* 0x00000008ff2b7819 */ /* 0x000fe2000001162b */
[----:B------:R-:W-:Y:S01]  /*a5e0*/  HMMA.16816.F32.BF16 R28, R104, R114, R60 ;  /* 0x00000072681c723c */ /* 0x000fe2000004183c */
[----:B------:R-:W-:-:S06]  /*a5f0*/  F2FP.BF16.PACK_AB R44, R229, R231 ;  /* 0x000000e7e52c723e */ /* 0x000fcc00000010ff */
[----:B------:R-:W-:Y:S01]  /*a600*/  LOP3.LUT R114, R36, 0xff, RZ, 0xc0, !PT ;  /* 0x000000ff24727812 */ /* 0x000fe200078ec0ff */
[C---:B---3--:R-:W-:Y:S01]  /*a610*/  HMMA.16816.F32.BF16 R120, R104.reuse, R48, R88 ;  /* 0x000000306878723c */ /* 0x048fe20000041858 */
[----:B------:R-:W-:Y:S01]  /*a620*/  SHF.R.U32.HI R115, RZ, 0x18, R36 ;  /* 0x00000018ff737819 */ /* 0x000fe20000011624 */
[----:B------:R-:W-:Y:S01]  /*a630*/  LDSM.16.MT88.4 R88, [R184+0xf800] ;  /* 0x00f80000b858783b */ /* 0x000fe20000004200 */
[----:B------:R-:W-:Y:S02]  /*a640*/  PRMT R114, R114, 0x5410, R41 ;  /* 0x0000541072727816 */ /* 0x000fe40000000029 */
[----:B------:R-:W-:Y:S01]  /*a650*/  PRMT R115, R42, 0x5410, R115 ;  /* 0x000054102a737816 */ /* 0x000fe20000000073 */
[----:B------:R-:W3:Y:S01]  /*a660*/  LDSM.16.MT88.4 R36, [R188+0xd800] ;  /* 0x00d80000bc24783b */ /* 0x000ee20000004200 */
[----:B------:R-:W-:Y:S01]  /*a670*/  SHF.R.U32.HI R48, RZ, 0x10, R40 ;  /* 0x00000010ff307819 */ /* 0x000fe20000011628 */
[----:B------:R-:W-:Y:S01]  /*a680*/  HMMA.16816.F32.BF16 R168, R104, R164, R16 ;  /* 0x000000a468a8723c */ /* 0x000fe20000041810 */
[----:B------:R-:W-:-:S02]  /*a690*/  HSET2.LE.AND R114, R114, R223, PT ;  /* 0x000000df72727233 */ /* 0x000fc40003803000 */
[----:B------:R-:W-:Y:S01]  /*a6a0*/  LOP3.LUT R48, R48, 0xff, RZ, 0xc0, !PT ;  /* 0x000000ff30307812 */ /* 0x000fe200078ec0ff */
[----:B------:R-:W-:Y:S02]  /*a6b0*/  HSET2.LE.AND R115, R115, R223, PT ;  /* 0x000000df73737233 */ /* 0x000fe40003803000 */
[----:B------:R-:W-:Y:S02]  /*a6c0*/  LOP3.LUT R114, R114, R44, RZ, 0xc0, !PT ;  /* 0x0000002c72727212 */ /* 0x000fe400078ec0ff */
[----:B----4-:R-:W-:Y:S01]  /*a6d0*/  HMMA.16816.F32.BF16 R16, R104, R12, R72 ;  /* 0x0000000c6810723c */ /* 0x010fe20000041848 */
[----:B------:R-:W-:Y:S01]  /*a6e0*/  F2FP.BF16.PACK_AB R44, R225, R224 ;  /* 0x000000e0e12c723e */ /* 0x000fe200000010ff */
[----:B------:R-:W-:Y:S03]  /*a6f0*/  LDSM.16.MT88.4 R72, [R186+0xf800] ;  /* 0x00f80000ba48783b */ /* 0x000fe60000004200 */
[----:B------:R-:W-:-:S03]  /*a700*/  LOP3.LUT R115, R115, R44, RZ, 0xc0, !PT ;  /* 0x0000002c73737212 */ /* 0x000fc600078ec0ff */
[C---:B------:R-:W-:Y:S08]  /*a710*/  HMMA.16816.F32.BF16 R12, R104.reuse, R14, R76 ;  /* 0x0000000e680c723c */ /* 0x040ff0000004184c */
[C---:B------:R-:W-:Y:S07]  /*a720*/  HMMA.16816.F32.BF16 R132, R104.reuse, R134, R52 ;  /* 0x000000866884723c */ /* 0x040fee0000041834 */
[----:B------:R-:W-:Y:S01]  /*a730*/  LOP3.LUT R53, R40, 0xff, RZ, 0xc0, !PT ;  /* 0x000000ff28357812 */ /* 0x000fe200078ec0ff */
[----:B------:R-:W-:Y:S01]  /*a740*/  HMMA.16816.F32.BF16 R32, R104, R112, R56 ;  /* 0x000000706820723c */ /* 0x000fe20000041838 */
[----:B------:R-:W-:Y:S01]  /*a750*/  SHF.R.U32.HI R52, RZ, 0x18, R40 ;  /* 0x00000018ff347819 */ /* 0x000fe20000011628 */
[----:B------:R-:W-:Y:S01]  /*a760*/  LDSM.16.MT88.4 R56, [R184+0xd800] ;  /* 0x00d80000b838783b */ /* 0x000fe20000004200 */
[----:B------:R-:W-:-:S02]  /*a770*/  PRMT R53, R53, 0x5410, R43 ;  /* 0x0000541035357816 */ /* 0x000fc4000000002b */
[----:B------:R-:W-:Y:S01]  /*a780*/  PRMT R52, R48, 0x5410, R52 ;  /* 0x0000541030347816 */ /* 0x000fe20000000034 */
[----:B------:R-:W4:Y:S01]  /*a790*/  LDSM.16.MT88.4 R40, [R186+0xd800] ;  /* 0x00d80000ba28783b */ /* 0x000f220000004200 */
[----:B------:R-:W-:Y:S01]  /*a7a0*/  F2FP.BF16.PACK_AB R112, R232, R233 ;  /* 0x000000e9e870723e */ /* 0x000fe200000010ff */
[--C-:B------:R-:W-:Y:S01]  /*a7b0*/  HSET2.LE.AND R53, R53, R223.reuse, PT ;  /* 0x000000df35357233 */ /* 0x100fe20003803000 */
[----:B------:R-:W-:Y:S01]  /*a7c0*/  F2FP.BF16.PACK_AB R113, R230, R228 ;  /* 0x000000e4e671723e */ /* 0x000fe200000010ff */
[----:B------:R-:W-:Y:S01]  /*a7d0*/  HSET2.LE.AND R52, R52, R223, PT ;  /* 0x000000df34347233 */ /* 0x000fe20003803000 */
[----:B------:R-:W-:Y:S02]  /*a7e0*/  HMMA.16816.F32.BF16 R164, R104, R166, R20 ;  /* 0x000000a668a4723c */ /* 0x000fe40000041814 */
[----:B------:R-:W-:Y:S02]  /*a7f0*/  LOP3.LUT R112, R53, R112, RZ, 0xc0, !PT ;  /* 0x0000007035707212 */ /* 0x000fe400078ec0ff */
[----:B------:R-:W-:-:S04]  /*a800*/  LOP3.LUT R113, R52, R113, RZ, 0xc0, !PT ;  /* 0x0000007134717212 */ /* 0x000fc800078ec0ff */
[C---:B------:R-:W-:Y:S08]  /*a810*/  HMMA.16816.F32.BF16 R20, R104.reuse, R110, R68 ;  /* 0x0000006e6814723c */ /* 0x040ff00000041844 */
[C---:B------:R-:W-:Y:S01]  /*a820*/  HMMA.16816.F32.BF16 R100, R104.reuse, R8, R80 ;  /* 0x000000086864723c */ /* 0x040fe20000041850 */
[----:B------:R-:W-:Y:S07]  /*a830*/  LDSM.16.MT88.4 R80, [R185+0xf800] ;  /* 0x00f80000b950783b */ /* 0x000fee0000004200 */
[C---:B------:R-:W-:Y:S01]  /*a840*/  HMMA.16816.F32.BF16 R108, R104.reuse, R50, R92 ;  /* 0x00000032686c723c */ /* 0x040fe2000004185c */
[----:B------:R-:W5:Y:S07]  /*a850*/  LDSM.16.MT88.4 R48, [R185+0xd800] ;  /* 0x00d80000b930783b */ /* 0x000f6e0000004200 */
[C---:B------:R-:W-:Y:S08]  /*a860*/  HMMA.16816.F32.BF16 R8, R104.reuse, R10, R84 ;  /* 0x0000000a6808723c */ /* 0x040ff00000041854 */
[----:B------:R-:W-:Y:S01]  /*a870*/  HMMA.16816.F32.BF16 R4, R104, R46, R4 ;  /* 0x0000002e6804723c */ /* 0x000fe20000041804 */
[----:B------:R-:W4:Y:S07]  /*a880*/  LDSM.16.MT88.4 R104, [R186+0x11800] ;  /* 0x01180000ba68783b */ /* 0x000f2e0000004200 */
[C---:B--2---:R-:W-:Y:S08]  /*a890*/  HMMA.16816.F32.BF16 R60, R112.reuse, R64, R144 ;  /* 0x00000040703c723c */ /* 0x044ff00000041890 */
[C---:B-1----:R-:W-:Y:S08]  /*a8a0*/  HMMA.16816.F32.BF16 R92, R112.reuse, R96, R16 ;  /* 0x00000060705c723c */ /* 0x042ff00000041810 */
[C---:B------:R-:W-:Y:S01]  /*a8b0*/  HMMA.16816.F32.BF16 R64, R112.reuse, R66, R140 ;  /* 0x000000427040723c */ /* 0x040fe2000004188c */
[----:B------:R-:W1:Y:S07]  /*a8c0*/  LDSM.16.MT88.4 R140, [R185+0x11800] ;  /* 0x01180000b98c783b */ /* 0x000e6e0000004200 */
[C---:B------:R-:W-:Y:S01]  /*a8d0*/  HMMA.16816.F32.BF16 R96, R112.reuse, R98, R12 ;  /* 0x000000627060723c */ /* 0x040fe2000004180c */
[----:B------:R-:W2:Y:S07]  /*a8e0*/  LDSM.16.MT88.4 R12, [R184+0x11800] ;  /* 0x01180000b80c783b */ /* 0x000eae0000004200 */
[C---:B---3--:R-:W-:Y:S08]  /*a8f0*/  HMMA.16816.F32.BF16 R128, R112.reuse, R36, R128 ;  /* 0x000000247080723c */ /* 0x048ff00000041880 */
[C---:B------:R-:W-:Y:S08]  /*a900*/  HMMA.16816.F32.BF16 R124, R112.reuse, R38, R124 ;  /* 0x00000026707c723c */ /* 0x040ff0000004187c */
[C---:B----4-:R-:W-:Y:S08]  /*a910*/  HMMA.16816.F32.BF16 R36, R112.reuse, R40, R168 ;  /* 0x000000287024723c */ /* 0x050ff000000418a8 */
[C---:B-----5:R-:W-:Y:S08]  /*a920*/  HMMA.16816.F32.BF16 R44, R112.reuse, R48, R160 ;  /* 0x00000030702c723c */ /* 0x060ff000000418a0 */
        /* <DEDUP_REMOVED lines=13> */
[C---:B------:R-:W-:Y:S08]  /*aa00*/  HMMA.16816.F32.BF16 R104, R112.reuse, R106, R8 ;  /* 0x0000006a7068723c */ /* 0x040ff00000041808 */
[C---:B-1----:R-:W-:Y:S08]  /*aa10*/  HMMA.16816.F32.BF16 R120, R112.reuse, R140, R120 ;  /* 0x0000008c7078723c */ /* 0x042ff00000041878 */
[C---:B------:R-:W-:Y:S08]  /*aa20*/  HMMA.16816.F32.BF16 R108, R112.reuse, R142, R108 ;  /* 0x0000008e706c723c */ /* 0x040ff0000004186c */
[C---:B--2---:R-:W-:Y:S08]  /*aa30*/  HMMA.16816.F32.BF16 R116, R112.reuse, R12, R116 ;  /* 0x0000000c7074723c */ /* 0x044ff00000041874 */
[----:B------:R-:W-:Y:S01]  /*aa40*/  HMMA.16816.F32.BF16 R112, R112, R14, R4 ;  /* 0x0000000e7070723c */ /* 0x000fe20000041804 */
[----:B------:R-:W-:Y:S11]  /*aa50*/  @P0 BRA `(.L_x_428) ;  /* 0x0000001000000947 */ /* 0x000ff60003800000 */
.L_x_424:
[----:B------:R-:W-:-:S12]  /*aa60*/  UIADD3 UR8, UR23, -0x1, URZ ;  /* 0xffffffff17087890 */ /* 0x000fd8000fffe03f */
.L_x_428:
        /* <DEDUP_REMOVED lines=16> */
.L_x_432:
        /* <DEDUP_REMOVED lines=104> */
.L_x_430:
        /* <DEDUP_REMOVED lines=259> */
.L_x_431:
[----:B-1----:R-:W-:Y:S01]  /*c220*/  MOV R138, UR8 ;  /* 0x00000008008a7c02 */ /* 0x002fe20008000f00 */
[----:B------:R-:W-:Y:S01]  /*c230*/  USHF.L.U32 UR30, UR8, 0x1, URZ ;  /* 0x00000001081e7899 */ /* 0x000fe2000800063f */
[----:B------:R-:W-:Y:S01]  /*c240*/  LDSM.16.MT88.4 R156, [R185+0xe800] ;  /* 0x00e80000b99c783b */ /* 0x000fe20000004200 */
[----:B------:R-:W-:Y:S01]  /*c250*/  UIADD3 UR6, UR21, -0x4498517b, URZ ;  /* 0xbb67ae8515067890 */ /* 0x000fe2000fffe03f */
[----:B------:R-:W-:Y:S01]  /*c260*/  LEA R138, R138, R195, 0x6 ;  /* 0x000000c38a8a7211 */ /* 0x000fe200078e30ff */
[----:B------:R-:W-:Y:S02]  /*c270*/  UIADD3 UR7, UR20, -0x61c88647, URZ ;  /* 0x9e3779b914077890 */ /* 0x000fe4000fffe03f */
[----:B------:R-:W-:Y:S01]  /*c280*/  UIADD3 UR23, UR20, -0x4ab325aa, URZ ;  /* 0xb54cda5614177890 */ /* 0x000fe2000fffe03f */
[C---:B------:R-:W-:Y:S01]  /*c290*/  IADD3 R143, R138.reuse, 0x1, RZ ;  /* 0x000000018a8f7810 */ /* 0x040fe20007ffe0ff */
[----:B------:R-:W-:Y:S01]  /*c2a0*/  I2F R144, R138 ;  /* 0x0000008a00907306 */ /* 0x000fe20000201400 */
[C---:B------:R-:W-:Y:S01]  /*c2b0*/  IADD3 R141, R138.reuse, 0x9, RZ ;  /* 0x000000098a8d7810 */ /* 0x040fe20007ffe0ff */
[----:B------:R-:W-:Y:S01]  /*c2c0*/  UIADD3 UR8, UR8, -0x1, URZ ;  /* 0xffffffff08087890 */ /* 0x000fe2000fffe03f */
[C---:B------:R-:W-:Y:S02]  /*c2d0*/  IADD3 R142, R138.reuse, 0x8, RZ ;  /* 0x000000088a8e7810 */ /* 0x040fe40007ffe0ff */
        /* <DEDUP_REMOVED lines=10> */
[----:B------:R-:W-:Y:S02]  /*c380*/  IADD3 R133, R138, 0x30, RZ ;  /* 0x000000308a857810 */ /* 0x000fe40007ffe0ff */
[----:B------:R-:W-:Y:S01]  /*c390*/  LOP3.LUT R220, R209, UR6, R212, 0x96, !PT ;  /* 0x00000006d1dc7c12 */ /* 0x000fe2000f8e96d4 */
[----:B------:R-:W-:Y:S04]  /*c3a0*/  UIADD3 UR6, UR21, 0x646e171e, URZ ;  /* 0x646e171e15067890 */ /* 0x000fe8000fffe03f */
[----:B------:R-:W-:Y:S02]  /*c3b0*/  IMAD.WIDE.U32 R220, R220, -0x326172a9, RZ ;  /* 0xcd9e8d57dcdc7825 */ /* 0x000fe400078e00ff */
        /* <DEDUP_REMOVED lines=10> */
[----:B-1----:R-:W-:Y:S02]  /*c460*/  FFMA.FTZ R30, R133, UR4, R30 ;  /* 0x00000004851e7c23 */ /* 0x002fe4000801001e */
[C---:B------:R-:W-:Y:S02]  /*c470*/  FFMA.FTZ R6, R144.reuse, UR4, R6 ;  /* 0x0000000490067c23 */ /* 0x040fe40008010006 */
[----:B------:R-:W-:Y:S02]  /*c480*/  FFMA.FTZ R4, R144, UR4, R4 ;  /* 0x0000000490047c23 */ /* 0x000fe40008010004 */
[C---:B------:R-:W-:Y:S01]  /*c490*/  FFMA.FTZ R7, R143.reuse, UR4, R7 ;  /* 0x000000048f077c23 */ /* 0x040fe20008010007 */
[----:B------:R-:W-:Y:S01]  /*c4a0*/  LDSM.16.MT88.4 R144, [R186+0xc000] ;  /* 0x00c00000ba90783b */ /* 0x000fe20000004200 */
[----:B------:R-:W-:Y:S01]  /*c4b0*/  FFMA.FTZ R5, R143, UR4, R5 ;  /* 0x000000048f057c23 */ /* 0x000fe20008010005 */
[----:B------:R-:W-:Y:S01]  /*c4c0*/  FMNMX.FTZ R143, R4, R2, !PT ;  /* 0x00000002048f7209 */ /* 0x000fe20007810000 */
[C---:B------:R-:W-:Y:S02]  /*c4d0*/  FFMA.FTZ R11, R141.reuse, UR4, R11 ;  /* 0x000000048d0b7c23 */ /* 0x040fe4000801000b */
[----:B------:R-:W-:Y:S01]  /*c4e0*/  FFMA.FTZ R9, R141, UR4, R9 ;  /* 0x000000048d097c23 */ /* 0x000fe20008010009 */
[----:B------:R-:W-:Y:S01]  /*c4f0*/  FMNMX.FTZ R141, R6, R0, !PT ;  /* 0x00000000068d7209 */ /* 0x000fe20007810000 */
[C---:B------:R-:W-:Y:S01]  /*c500*/  FFMA.FTZ R10, R142.reuse, UR4, R10 ;  /* 0x000000048e0a7c23 */ /* 0x040fe2000801000a */
[----:B------:R-:W-:Y:S01]  /*c510*/  FMNMX.FTZ R143, R5, R143, !PT ;  /* 0x0000008f058f7209 */ /* 0x000fe20007810000 */
[----:B------:R-:W-:Y:S01]  /*c520*/  FFMA.FTZ R8, R142, UR4, R8 ;  /* 0x000000048e087c23 */ /* 0x000fe20008010008 */
[----:B------:R-:W-:Y:S01]  /*c530*/  FMNMX.FTZ R141, R7, R141, !PT ;  /* 0x0000008d078d7209 */ /* 0x000fe20007810000 */
[----:B------:R-:W-:Y:S01]  /*c540*/  FFMA.FTZ R14, R136, UR4, R14 ;  /* 0x00000004880e7c23 */ /* 0x000fe2000801000e */
[----:B------:R-:W-:Y:S01]  /*c550*/  IADD3 R142, R138, 0x31, RZ ;  /* 0x000000318a8e7810 */ /* 0x000fe20007ffe0ff */
[----:B------:R-:W-:Y:S01]  /*c560*/  FFMA.FTZ R12, R136, UR4, R12 ;  /* 0x00000004880c7c23 */ /* 0x000fe2000801000c */
[----:B------:R-:W-:Y:S01]  /*c570*/  FMNMX.FTZ R141, R10, R141, !PT ;  /* 0x0000008d0a8d7209 */ /* 0x000fe20007810000 */
        /* <DEDUP_REMOVED lines=8> */
[----:B------:R-:W1:Y:S01]  /*c600*/  I2F R136, R142 ;  /* 0x0000008e00887306 */ /* 0x000e620000201400 */
[----:B------:R-:W-:Y:S01]  /*c610*/  FMNMX.FTZ R143, R12, R143, !PT ;  /* 0x0000008f0c8f7209 */ /* 0x000fe20007810000 */
[----:B------:R-:W-:Y:S01]  /*c620*/  FFMA.FTZ R19, R139, UR4, R19 ;  /* 0x000000048b137c23 */ /* 0x000fe20008010013 */
[----:B------:R-:W-:Y:S01]  /*c630*/  FMNMX.FTZ R141, R15, R141, !PT ;  /* 0x0000008d0f8d7209 */ /* 0x000fe20007810000 */
[----:B------:R-:W-:Y:S01]  /*c640*/  FFMA.FTZ R17, R139, UR4, R17 ;  /* 0x000000048b117c23 */ /* 0x000fe20008010011 */
[----:B------:R-:W-:Y:S01]  /*c650*/  FMNMX.FTZ R143, R13, R143, !PT ;  /* 0x0000008f0d8f7209 */ /* 0x000fe20007810000 */
[----:B------:R-:W-:Y:S01]  /*c660*/  FFMA.FTZ R22, R132, UR4, R22 ;  /* 0x0000000484167c23 */ /* 0x000fe20008010016 */
[----:B------:R-:W-:Y:S01]  /*c670*/  IADD3 R140, R138, 0x38, RZ ;  /* 0x000000388a8c7810 */ /* 0x000fe20007ffe0ff */
[----:B------:R-:W-:Y:S01]  /*c680*/  FFMA.FTZ R20, R132, UR4, R20 ;  /* 0x0000000484147c23 */ /* 0x000fe20008010014 */
[----:B------:R-:W-:Y:S01]  /*c690*/  FMNMX.FTZ R141, R18, R141, !PT ;  /* 0x0000008d128d7209 */ /* 0x000fe20007810000 */
[C---:B------:R-:W-:Y:S01]  /*c6a0*/  FFMA.FTZ R23, R135.reuse, UR4, R23 ;  /* 0x0000000487177c23 */ /* 0x040fe20008010017 */
[----:B------:R-:W-:Y:S01]  /*c6b0*/  FMNMX.FTZ R143, R16, R143, !PT ;  /* 0x0000008f108f7209 */ /* 0x000fe20007810000 */
[----:B------:R-:W2:Y:S01]  /*c6c0*/  I2F R137, R140 ;  /* 0x0000008c00897306 */ /* 0x000ea20000201400 */
[----:B------:R-:W-:Y:S01]  /*c6d0*/  IADD3 R138, R138, 0x39, RZ ;  /* 0x000000398a8a7810 */ /* 0x000fe20007ffe0ff */
[----:B------:R-:W-:Y:S01]  /*c6e0*/  FFMA.FTZ R21, R135, UR4, R21 ;  /* 0x0000000487157c23 */ /* 0x000fe20008010015 */
[----:B------:R-:W-:Y:S01]  /*c6f0*/  FMNMX.FTZ R141, R19, R141, !PT ;  /* 0x0000008d138d7209 */ /* 0x000fe20007810000 */
[C---:B------:R-:W-:Y:S01]  /*c700*/  FFMA.FTZ R26, R134.reuse, UR4, R26 ;  /* 0x00000004861a7c23 */ /* 0x040fe2000801001a */
[----:B------:R-:W-:Y:S01]  /*c710*/  FMNMX.FTZ R143, R17, R143, !PT ;  /* 0x0000008f118f7209 */ /* 0x000fe20007810000 */
[----:B------:R-:W-:Y:S01]  /*c720*/  FFMA.FTZ R24, R134, UR4, R24 ;  /* 0x0000000486187c23 */ /* 0x000fe20008010018 */
[----:B------:R-:W-:Y:S01]  /*c730*/  FMNMX.FTZ R141, R22, R141, !PT ;  /* 0x0000008d168d7209 */ /* 0x000fe20007810000 */
[----:B------:R-:W-:Y:S01]  /*c740*/  FFMA.FTZ R27, R3, UR4, R27 ;  /* 0x00000004031b7c23 */ /* 0x000fe2000801001b */
[----:B------:R-:W-:Y:S01]  /*c750*/  FMNMX.FTZ R143, R20, R143, !PT ;  /* 0x0000008f148f7209 */ /* 0x000fe20007810000 */
[----:B------:R-:W3:Y:S01]  /*c760*/  I2F R132, R138 ;  /* 0x0000008a00847306 */ /* 0x000ee20000201400 */
[----:B------:R-:W-:Y:S01]  /*c770*/  FMNMX.FTZ R141, R23, R141, !PT ;  /* 0x0000008d178d7209 */ /* 0x000fe20007810000 */
[----:B------:R-:W-:Y:S01]  /*c780*/  FFMA.FTZ R25, R3, UR4, R25 ;  /* 0x0000000403197c23 */ /* 0x000fe20008010019 */
[----:B------:R-:W-:Y:S01]  /*c790*/  FMNMX.FTZ R143, R21, R143, !PT ;  /* 0x0000008f158f7209 */ /* 0x000fe20007810000 */
[----:B------:R-:W-:Y:S01]  /*c7a0*/  FFMA.FTZ R28, R133, UR4, R28 ;  /* 0x00000004851c7c23 */ /* 0x000fe2000801001c */
[----:B------:R-:W-:Y:S01]  /*c7b0*/  FMNMX.FTZ R141, R26, R141, !PT ;  /* 0x0000008d1a8d7209 */ /* 0x000fe20007810000 */
[----:B-1----:R-:W-:Y:S01]  /*c7c0*/  FFMA.FTZ R29, R136, UR4, R29 ;  /* 0x00000004881d7c23 */ /* 0x002fe2000801001d */
[----:B------:R-:W-:Y:S01]  /*c7d0*/  FMNMX.FTZ R143, R24, R143, !PT ;  /* 0x0000008f188f7209 */ /* 0x000fe20007810000 */
[----:B------:R-:W-:Y:S01]  /*c7e0*/  FFMA.FTZ R31, R136, UR4, R31 ;  /* 0x00000004881f7c23 */ /* 0x000fe2000801001f */
[----:B------:R-:W-:Y:S02]  /*c7f0*/  FMNMX.FTZ R141, R27, R141, !PT ;  /* 0x0000008d1b8d7209 */ /* 0x000fe40007810000 */
[----:B------:R-:W-:Y:S02]  /*c800*/  FMNMX.FTZ R143, R25, R143, !PT ;  /* 0x0000008f198f7209 */ /* 0x000fe40007810000 */
[----:B------:R-:W-:Y:S01]  /*c810*/  FMNMX.FTZ R3, R30, R141, !PT ;  /* 0x0000008d1e037209 */ /* 0x000fe20007810000 */
[C---:B--2---:R-:W-:Y:S01]  /*c820*/  FFMA.FTZ R32, R137.reuse, UR4, R32 ;  /* 0x0000000489207c23 */ /* 0x044fe20008010020 */
[----:B------:R-:W-:Y:S01]  /*c830*/  FMNMX.FTZ R143, R28, R143, !PT ;  /* 0x0000008f1c8f7209 */ /* 0x000fe20007810000 */
[----:B------:R-:W-:Y:S01]  /*c840*/  FFMA.FTZ R34, R137, UR4, R34 ;  /* 0x0000000489227c23 */ /* 0x000fe20008010022 */
[----:B------:R-:W-:Y:S02]  /*c850*/  FMNMX.FTZ R3, R31, R3, !PT ;  /* 0x000000031f037209 */ /* 0x000fe40007810000 */
[----:B------:R-:W-:Y:S02]  /*c860*/  FMNMX.FTZ R143, R29, R143, !PT ;  /* 0x0000008f1d8f7209 */ /* 0x000fe40007810000 */
[----:B------:R-:W-:Y:S02]  /*c870*/  FMNMX.FTZ R3, R34, R3, !PT ;  /* 0x0000000322037209 */ /* 0x000fe40007810000 */
[----:B------:R-:W-:Y:S01]  /*c880*/  FMNMX.FTZ R133, R32, R143, !PT ;  /* 0x0000008f20857209 */ /* 0x000fe20007810000 */
[C---:B---3--:R-:W-:Y:S01]  /*c890*/  FFMA.FTZ R35, R132.reuse, UR4, R35 ;  /* 0x0000000484237c23 */ /* 0x048fe20008010023 */
[----:B------:R-:W-:Y:S01]  /*c8a0*/  LDSM.16.MT88.4 R140, [R188+0xc000] ;  /* 0x00c00000bc8c783b */ /* 0x000fe20000004200 */
[----:B------:R-:W-:Y:S03]  /*c8b0*/  FFMA.FTZ R33, R132, UR4, R33 ;  /* 0x0000000484217c23 */ /* 0x000fe60008010021 */
[----:B------:R-:W-:Y:S02]  /*c8c0*/  FMNMX.FTZ R3, R35, R3, !PT ;  /* 0x0000000323037209 */ /* 0x000fe40007810000 */
[----:B------:R-:W-:Y:S03]  /*c8d0*/  FMNMX.FTZ R133, R33, R133, !PT ;  /* 0x0000008521857209 */ /* 0x000fe60007810000 */
[----:B------:R-:W1:Y:S08]  /*c8e0*/  SHFL.BFLY PT, R132, R3, 0x2, 0x1f ;  /* 0x0c401f0003847f89 */ /* 0x000e7000000e0000 */
[----:B------:R-:W2:Y:S01]  /*c8f0*/  SHFL.BFLY PT, R134, R133, 0x2, 0x1f ;  /* 0x0c401f0085867f89 */ /* 0x000ea200000e0000 */
[----:B-1----:R-:W-:Y:S07]  /*c900*/  FMNMX.FTZ R132, R3, R132, !PT ;  /* 0x0000008403847209 */ /* 0x002fee0007810000 */
[----:B------:R-:W1:Y:S01]  /*c910*/  SHFL.BFLY PT, R3, R132, 0x1, 0x1f ;  /* 0x0c201f0084037f89 */ /* 0x000e6200000e0000 */
[----:B--2---:R-:W-:Y:S07]  /*c920*/  FMNMX.FTZ R134, R133, R134, !PT ;  /* 0x0000008685867209 */ /* 0x004fee0007810000 */
[----:B------:R-:W2:Y:S01]  /*c930*/  SHFL.BFLY PT, R133, R134, 0x1, 0x1f ;  /* 0x0c201f0086857f89 */ /* 0x000ea200000e0000 */
[----:B-1----:R-:W-:Y:S05]  /*c940*/  FMNMX.FTZ R3, R132, R3, !PT ;  /* 0x0000000384037209 */ /* 0x002fea0007810000 */
[C---:B------:R-:W-:Y:S02]  /*c950*/  FMUL.FTZ R166, R3.reuse, c[0x0][0x23c] ;  /* 0x00008f0003a67a20 */ /* 0x040fe40000410000 */
[----:B------:R-:W-:Y:S01]  /*c960*/  FADD.FTZ R0, -R3, R0 ;  /* 0x0000000003007221 */ /* 0x000fe20000010100 */
[----:B--2---:R-:W-:Y:S02]  /*c970*/  FMNMX.FTZ R132, R134, R133, !PT ;  /* 0x0000008586847209 */ /* 0x004fe40007810000 */
[----:B------:R-:W-:Y:S01]  /*c980*/  MOV R133, UR21 ;  /* 0x0000001500857c02 */ /* 0x000fe20008000f00 */
[----:B------:R-:W-:Y:S01]  /*c990*/  FMUL.FTZ R0, R0, c[0x0][0x23c] ;  /* 0x00008f0000007a20 */ /* 0x000fe20000410000 */
[C---:B------:R-:W-:Y:S01]  /*c9a0*/  FSETP.NEU.FTZ.AND P0, PT, R132.reuse, -INF , PT ;  /* 0xff8000008400780b */ /* 0x040fe20003f1d000 */
[C---:B------:R-:W-:Y:S02]  /*c9b0*/  FMUL.FTZ R167, R132.reuse, c[0x0][0x23c] ;  /* 0x00008f0084a77a20 */ /* 0x040fe40000410000 */
[----:B------:R-:W-:Y:S02]  /*c9c0*/  FADD.FTZ R2, -R132, R2 ;  /* 0x0000000284027221 */ /* 0x000fe40000010100 */
[----:B------:R-:W1:Y:S01]  /*c9d0*/  MUFU.EX2 R0, R0 ;  /* 0x0000000000007308 */ /* 0x000e620000000800 */
        /* <DEDUP_REMOVED lines=8> */
[----:B------:R-:W2:Y:S01]  /*ca60*/  MUFU.EX2 R2, R2 ;  /* 0x0000000200027308 */ /* 0x000ea20000000800 */
        /* <DEDUP_REMOVED lines=14> */
[----:B------:R-:W3:Y:S03]  /*cb50*/  MUFU.EX2 R162, R162 ;  /* 0x000000a200a27308 */ /* 0x000ee60000000800 */
        /* <DEDUP_REMOVED lines=12> */
[----:B------:R-:W-:Y:S04]  /*cc20*/  IMAD.WIDE.U32 R4, R4, -0x326172a9, RZ ;  /* 0xcd9e8d5704047825 */ /* 0x000fe800078e00ff */
[----:B------:R-:W-:Y:S01]  /*cc30*/  FMUL.FTZ R11, R0, R127 ;  /* 0x0000007f000b7220 */ /* 0x000fe20000410000 */
[----:B------:R-:W-:Y:S01]  /*cc40*/  LOP3.LUT R6, R4, 0xffff, RZ, 0xc0, !PT ;  /* 0x0000ffff04067812 */ /* 0x000fe200078ec0ff */
[C---:B--2---:R-:W-:Y:S01]  /*cc50*/  FMUL.FTZ R8, R2.reuse, R124 ;  /* 0x0000007c02087220 */ /* 0x044fe20000410000 */
        /* <DEDUP_REMOVED lines=10> */
[----:B------:R-:W2:Y:S01]  /*cd00*/  MUFU.EX2 R164, R164 ;  /* 0x000000a400a47308 */ /* 0x000ea20000000800 */
        /* <DEDUP_REMOVED lines=22> */
[----:B---3--:R-:W-:Y:S01]  /*ce70*/  F2FP.BF16.PACK_AB R7, R162, R163 ;  /* 0x000000a3a207723e */ /* 0x008fe200000010ff */
[--C-:B------:R-:W-:Y:S01]  /*ce80*/  HSET2.LE.AND R139, R139, R199.reuse, PT ;  /* 0x000000c78b8b7233 */ /* 0x100fe20003803000 */
[----:B-1----:R-:W-:Y:S01]  /*ce90*/  F2FP.BF16.PACK_AB R6, R134, R135 ;  /* 0x000000878606723e */ /* 0x002fe200000010ff */
[--C-:B------:R-:W-:Y:S01]  /*cea0*/  HSET2.LE.AND R136, R136, R199.reuse, PT ;  /* 0x000000c788887233 */ /* 0x100fe20003803000 */
[----:B--2---:R-:W-:Y:S01]  /*ceb0*/  F2FP.BF16.PACK_AB R5, R164, R165 ;  /* 0x000000a5a405723e */ /* 0x004fe200000010ff */
[--C-:B------:R-:W-:Y:S01]  /*cec0*/  HSET2.LE.AND R137, R137, R199.reuse, PT ;  /* 0x000000c789897233 */ /* 0x100fe20003803000 */
[----:B------:R-:W-:Y:S01]  /*ced0*/  LOP3.LUT R138, R138, R7, RZ, 0xc0, !PT ;  /* 0x000000078a8a7212 */ /* 0x000fe200078ec0ff */
[C---:B------:R-:W-:Y:S01]  /*cee0*/  FMUL.FTZ R7, R0.reuse, R131 ;  /* 0x0000008300077220 */ /* 0x040fe20000410000 */
[----:B------:R-:W-:Y:S01]  /*cef0*/  LOP3.LUT R139, R139, R6, RZ, 0xc0, !PT ;  /* 0x000000068b8b7212 */ /* 0x000fe200078ec0ff */
[----:B------:R-:W-:Y:S01]  /*cf00*/  FMUL.FTZ R6, R0, R130 ;  /* 0x0000008200067220 */ /* 0x000fe20000410000 */
[----:B------:R-:W-:Y:S01]  /*cf10*/  LOP3.LUT R136, R136, R5, RZ, 0xc0, !PT ;  /* 0x0000000588887212 */ /* 0x000fe200078ec0ff */
[C---:B------:R-:W-:Y:S01]  /*cf20*/  FMUL.FTZ R5, R2.reuse, R129 ;  /* 0x0000008102057220 */ /* 0x040fe20000410000 */
[----:B------:R-:W-:Y:S01]  /*cf30*/  LOP3.LUT R150, R151, UR15, R152, 0x96, !PT ;  /* 0x0000000f97967c12 */ /* 0x000fe2000f8e9698 */
[C---:B------:R-:W-:Y:S01]  /*cf40*/  FMUL.FTZ R44, R2.reuse, R44 ;  /* 0x0000002c022c7220 */ /* 0x040fe20000410000 */
[----:B------:R-:W-:Y:S01]  /*cf50*/  LDSM.16.MT88.4 R152, [R186+0xe800] ;  /* 0x00e80000ba98783b */ /* 0x000fe20000004200 */
[----:B------:R-:W-:Y:S02]  /*cf60*/  FMUL.FTZ R45, R2, R45 ;  /* 0x0000002d022d7220 */ /* 0x000fe40000410000 */
[C---:B------:R-:W-:Y:S02]  /*cf70*/  FMUL.FTZ R50, R0.reuse, R50 ;  /* 0x0000003200327220 */ /* 0x040fe40000410000 */
[----:B------:R-:W-:Y:S01]  /*cf80*/  FMUL.FTZ R51, R0, R51 ;  /* 0x0000003300337220 */ /* 0x000fe20000410000 */
[----:B----4-:R-:W-:Y:S01]  /*cf90*/  F2FP.BF16.PACK_AB R4, R160, R161 ;  /* 0x000000a1a004723e */ /* 0x010fe200000010ff */
[C---:B------:R-:W-:Y:S02]  /*cfa0*/  FMUL.FTZ R48, R2.reuse, R48 ;  /* 0x0000003002307220 */ /* 0x040fe40000410000 */
[C---:B------:R-:W-:Y:S01]  /*cfb0*/  FMUL.FTZ R49, R2.reuse, R49 ;  /* 0x0000003102317220 */ /* 0x040fe20000410000 */
[----:B------:R-:W-:Y:S01]  /*cfc0*/  LOP3.LUT R137, R137, R4, RZ, 0xc0, !PT ;  /* 0x0000000489897212 */ /* 0x000fe200078ec0ff */
[----:B------:R-:W-:Y:S02]  /*cfd0*/  FMUL.FTZ R4, R2, R128 ;  /* 0x0000008002047220 */ /* 0x000fe40000410000 */
[----:B------:R-:W1:Y:S01]  /*cfe0*/  LDSM.16.MT88.4 R128, [R185+0xc000] ;  /* 0x00c00000b980783b */ /* 0x000e620000004200 */
[C---:B------:R-:W-:Y:S02]  /*cff0*/  FMUL.FTZ R54, R0.reuse, R54 ;  /* 0x0000003600367220 */ /* 0x040fe40000410000 */
[----:B------:R-:W-:Y:S02]  /*d000*/  FMUL.FTZ R55, R0, R55 ;  /* 0x0000003700377220 */ /* 0x000fe40000410000 */
[C---:B------:R-:W-:Y:S05]  /*d010*/  HMMA.16816.F32.BF16 R4, R136.reuse, R140, R4 ;  /* 0x0000008c8804723c */ /* 0x040fea0000041804 */
[C---:B------:R-:W-:Y:S02]  /*d020*/  FMUL.FTZ R52, R2.reuse, R52 ;  /* 0x0000003402347220 */ /* 0x040fe40000410000 */
[----:B------:R-:W-:Y:S01]  /*d030*/  FMUL.FTZ R53, R2, R53 ;  /* 0x0000003502357220 */ /* 0x000fe20000410000 */
[C---:B------:R-:W-:Y:S01]  /*d040*/  HMMA.16816.F32.BF16 R8, R136.reuse, R142, R8 ;  /* 0x0000008e8808723c */ /* 0x040fe20000041808 */
[----:B------:R-:W2:Y:S03]  /*d050*/  LDSM.16.MT88.4 R140, [R188+0xe000] ;  /* 0x00e00000bc8c783b */ /* 0x000ea60000004200 */
[C---:B------:R-:W-:Y:S02]  /*d060*/  FMUL.FTZ R58, R0.reuse, R58 ;  /* 0x0000003a003a7220 */ /* 0x040fe40000410000 */
[----:B------:R-:W-:Y:S02]  /*d070*/  FMUL.FTZ R59, R0, R59 ;  /* 0x0000003b003b7220 */ /* 0x000fe40000410000 */
[C---:B------:R-:W-:Y:S04]  /*d080*/  HMMA.16816.F32.BF16 R36, R136.reuse, R144, R36 ;  /* 0x000000908824723c */ /* 0x040fe80000041824 */
[C---:B------:R-:W-:Y:S02]  /*d090*/  FMUL.FTZ R56, R2.reuse, R56 ;  /* 0x0000003802387220 */ /* 0x040fe40000410000 */
[----:B------:R-:W-:Y:S02]  /*d0a0*/  FMUL.FTZ R57, R2, R57 ;  /* 0x0000003902397220 */ /* 0x000fe40000410000 */
[C---:B------:R-:W-:Y:S04]  /*d0b0*/  HMMA.16816.F32.BF16 R40, R136.reuse, R146, R40 ;  /* 0x000000928828723c */ /* 0x040fe80000041828 */
[C---:B------:R-:W-:Y:S02]  /*d0c0*/  FMUL.FTZ R62, R0.reuse, R62 ;  /* 0x0000003e003e7220 */ /* 0x040fe40000410000 */
[----:B------:R-:W-:Y:S02]  /*d0d0*/  FMUL.FTZ R63, R0, R63 ;  /* 0x0000003f003f7220 */ /* 0x000fe40000410000 */
[C---:B------:R-:W-:Y:S01]  /*d0e0*/  FMUL.FTZ R60, R2.reuse, R60 ;  /* 0x0000003c023c7220 */ /* 0x040fe20000410000 */
[C---:B-1----:R-:W-:Y:S03]  /*d0f0*/  HMMA.16816.F32.BF16 R44, R136.reuse, R128, R44 ;  /* 0x00000080882c723c */ /* 0x042fe6000004182c */
[----:B------:R-:W-:Y:S02]  /*d100*/  FMUL.FTZ R61, R2, R61 ;  /* 0x0000003d023d7220 */ /* 0x000fe40000410000 */
[C---:B------:R-:W-:Y:S02]  /*d110*/  FMUL.FTZ R66, R0.reuse, R66 ;  /* 0x0000004200427220 */ /* 0x040fe40000410000 */
[----:B------:R-:W-:Y:S01]  /*d120*/  FMUL.FTZ R67, R0, R67 ;  /* 0x0000004300437220 */ /* 0x000fe20000410000 */
[C---:B------:R-:W-:Y:S01]  /*d130*/  HMMA.16816.F32.BF16 R48, R136.reuse, R130, R48 ;  /* 0x000000828830723c */ /* 0x040fe20000041830 */
[----:B------:R-:W1:Y:S03]  /*d140*/  LDSM.16.MT88.4 R128, [R186+0xe000] ;  /* 0x00e00000ba80783b */ /* 0x000e660000004200 */
[C---:B------:R-:W-:Y:S02]  /*d150*/  FMUL.FTZ R64, R2.reuse, R64 ;  /* 0x0000004002407220 */ /* 0x040fe40000410000 */
[----:B------:R-:W-:Y:S02]  /*d160*/  FMUL.FTZ R65, R2, R65 ;  /* 0x0000004102417220 */ /* 0x000fe40000410000 */
[C---:B------:R-:W-:Y:S04]  /*d170*/  HMMA.16816.F32.BF16 R52, R136.reuse, R124, R52 ;  /* 0x0000007c8834723c */ /* 0x040fe80000041834 */
[C---:B------:R-:W-:Y:S02]  /*d180*/  FMUL.FTZ R70, R0.reuse, R70 ;  /* 0x0000004600467220 */ /* 0x040fe40000410000 */
[----:B------:R-:W-:Y:S02]  /*d190*/  FMUL.FTZ R71, R0, R71 ;  /* 0x0000004700477220 */ /* 0x000fe40000410000 */
[C---:B------:R-:W-:Y:S01]  /*d1a0*/  HMMA.16816.F32.BF16 R56, R136.reuse, R126, R56 ;  /* 0x0000007e8838723c */ /* 0x040fe20000041838 */
[----:B------:R-:W3:Y:S03]  /*d1b0*/  LDSM.16.MT88.4 R124, [R185+0xe000] ;  /* 0x00e00000b97c783b */ /* 0x000ee60000004200 */
[C---:B------:R-:W-:Y:S02]  /*d1c0*/  FMUL.FTZ R68, R2.reuse, R68 ;  /* 0x0000004402447220 */ /* 0x040fe40000410000 */
[----:B------:R-:W-:Y:S02]  /*d1d0*/  FMUL.FTZ R69, R2, R69 ;  /* 0x0000004502457220 */ /* 0x000fe40000410000 */
[C---:B--2---:R-:W-:Y:S04]  /*d1e0*/  HMMA.16816.F32.BF16 R60, R136.reuse, R140, R60 ;  /* 0x0000008c883c723c */ /* 0x044fe8000004183c */
[C---:B------:R-:W-:Y:S02]  /*d1f0*/  FMUL.FTZ R74, R0.reuse, R74 ;  /* 0x0000004a004a7220 */ /* 0x040fe40000410000 */
[----:B------:R-:W-:Y:S02]  /*d200*/  FMUL.FTZ R75, R0, R75 ;  /* 0x0000004b004b7220 */ /* 0x000fe40000410000 */
[C---:B------:R-:W-:Y:S01]  /*d210*/  HMMA.16816.F32.BF16 R64, R136.reuse, R142, R64 ;  /* 0x0000008e8840723c */ /* 0x040fe20000041840 */
[----:B------:R-:W2:Y:S03]  /*d220*/  LDSM.16.MT88.4 R140, [R184+0xe000] ;  /* 0x00e00000b88c783b */ /* 0x000ea60000004200 */
        /* <DEDUP_REMOVED lines=11> */
[C---:B---3--:R-:W-:Y:S04]  /*d2e0*/  HMMA.16816.F32.BF16 R76, R136.reuse, R124, R76 ;  /* 0x0000007c884c723c */ /* 0x048fe8000004184c */
[C---:B------:R-:W-:Y:S02]  /*d2f0*/  FMUL.FTZ R80, R2.reuse, R80 ;  /* 0x0000005002507220 */ /* 0x040fe40000410000 */
[----:B------:R-:W-:Y:S02]  /*d300*/  FMUL.FTZ R81, R2, R81 ;  /* 0x0000005102517220 */ /* 0x000fe40000410000 */
[C---:B------:R-:W-:Y:S04]  /*d310*/  FMUL.FTZ R86, R0.reuse, R86 ;  /* 0x0000005600567220 */ /* 0x040fe80000410000 */
[----:B------:R-:W-:Y:S01]  /*d320*/  FMUL.FTZ R87, R0, R87 ;  /* 0x0000005700577220 */ /* 0x000fe20000410000 */
        /* <DEDUP_REMOVED lines=12> */
[----:B------:R-:W2:Y:S02]  /*d3f0*/  LDSM.16.MT88.4 R140, [R185+0x10000] ;  /* 0x01000000b98c783b */ /* 0x000ea40000004200 */
        /* <DEDUP_REMOVED lines=19> */
[--C-:B------:R-:W-:Y:S02]  /*d530*/  FFMA.FTZ R171, R18, c[0x0][0x23c], -R166.reuse ;  /* 0x00008f0012ab7a23 */ /* 0x100fe400000108a6 */
[C---:B------:R-:W-:Y:S02]  /*d540*/  FMUL.FTZ R18, R0.reuse, R122 ;  /* 0x0000007a00127220 */ /* 0x040fe40000410000 */
[----:B------:R-:W1:Y:S01]  /*d550*/  MUFU.EX2 R169, R169 ;  /* 0x000000a900a97308 */ /* 0x000e620000000800 */
[----:B------:R-:W-:Y:S02]  /*d560*/  FFMA.FTZ R170, R19, c[0x0][0x23c], -R166 ;  /* 0x00008f0013aa7a23 */ /* 0x000fe400000108a6 */
[----:B------:R-:W-:Y:S02]  /*d570*/  FMUL.FTZ R19, R0, R123 ;  /* 0x0000007b00137220 */ /* 0x000fe40000410000 */
[----:B------:R-:W3:Y:S01]  /*d580*/  LDSM.16.MT88.4 R120, [R184+0x10000] ;  /* 0x01000000b878783b */ /* 0x000ee20000004200 */
[----:B------:R-:W-:Y:S04]  /*d590*/  IMAD.WIDE.U32 R124, R150, -0x2daee0ad, RZ ;  /* 0xd2511f53967c7825 */ /* 0x000fe800078e00ff */
[----:B------:R-:W-:Y:S01]  /*d5a0*/  FFMA.FTZ R216, R12, c[0x0][0x23c], -R167 ;  /* 0x00008f000cd87a23 */ /* 0x000fe200000108a7 */
[----:B------:R-:W-:Y:S01]  /*d5b0*/  LOP3.LUT R12, R124, 0xffff, RZ, 0xc0, !PT ;  /* 0x0000ffff7c0c7812 */ /* 0x000fe200078ec0ff */
[C---:B------:R-:W-:Y:S01]  /*d5c0*/  FMUL.FTZ R106, R0.reuse, R106 ;  /* 0x0000006a006a7220 */ /* 0x040fe20000410000 */
[----:B------:R-:W-:Y:S01]  /*d5d0*/  LOP3.LUT R148, R125, UR6, R148, 0x96, !PT ;  /* 0x000000067d947c12 */ /* 0x000fe2000f8e9694 */
[----:B------:R-:W-:Y:S01]  /*d5e0*/  FMUL.FTZ R107, R0, R107 ;  /* 0x0000006b006b7220 */ /* 0x000fe20000410000 */
[--C-:B------:R-:W-:Y:S01]  /*d5f0*/  SHF.R.U32.HI R125, RZ, 0x10, R124.reuse ;  /* 0x00000010ff7d7819 */ /* 0x100fe2000001167c */
[C---:B------:R-:W-:Y:S01]  /*d600*/  FMUL.FTZ R104, R2.reuse, R104 ;  /* 0x0000006802687220 */ /* 0x040fe20000410000 */
[----:B------:R-:W-:Y:S01]  /*d610*/  SHF.R.U32.HI R223, RZ, 0x18, R124 ;  /* 0x00000018ffdf7819 */ /* 0x000fe2000001167c */
[----:B------:R-:W-:Y:S01]  /*d620*/  FMUL.FTZ R105, R2, R105 ;  /* 0x0000006902697220 */ /* 0x000fe20000410000 */
[----:B------:R-:W-:Y:S01]  /*d630*/  LOP3.LUT R125, R125, 0xff, RZ, 0xc0, !PT ;  /* 0x000000ff7d7d7812 */ /* 0x000fe200078ec0ff */
[--C-:B------:R-:W-:Y:S01]  /*d640*/  FFMA.FTZ R218, R14, c[0x0][0x23c], -R166.reuse ;  /* 0x00008f000eda7a23 */ /* 0x100fe200000108a6 */
[----:B------:R-:W-:Y:S01]  /*d650*/  LOP3.LUT R133, R124, 0xff, RZ, 0xc0, !PT ;  /* 0x000000ff7c857812 */ /* 0x000fe200078ec0ff */
[----:B------:R-:W-:Y:S01]  /*d660*/  FFMA.FTZ R219, R15, c[0x0][0x23c], -R166 ;  /* 0x00008f000fdb7a23 */ /* 0x000fe200000108a6 */
[----:B------:R-:W-:Y:S01]  /*d670*/  PRMT R223, R125, 0x5410, R223 ;  /* 0x000054107ddf7816 */ /* 0x000fe200000000df */
[----:B------:R-:W-:Y:S01]  /*d680*/  MUFU.EX2 R216, R216 ;  /* 0x000000d800d87308 */ /* 0x000fe20000000800 */
[C---:B------:R-:W-:Y:S01]  /*d690*/  HMMA.16816.F32.BF16 R104, R136.reuse, R126, R104 ;  /* 0x0000007e8868723c */ /* 0x040fe20000041868 */
[----:B------:R-:W4:Y:S02]  /*d6a0*/  LDSM.16.MT88.4 R124, [R188+0xc800] ;  /* 0x00c80000bc7c783b */ /* 0x000f240000004200 */
[----:B------:R-:W-:Y:S01]  /*d6b0*/  FFMA.FTZ R217, R13, c[0x0][0x23c], -R167 ;  /* 0x00008f000dd97a23 */ /* 0x000fe200000108a7 */
[----:B------:R-:W-:Y:S01]  /*d6c0*/  LOP3.LUT R13, R148, 0xffff, RZ, 0xc0, !PT ;  /* 0x0000ffff940d7812 */ /* 0x000fe200078ec0ff */
[----:B------:R-:W-:Y:S01]  /*d6d0*/  FMUL.FTZ R110, R0, R110 ;  /* 0x0000006e006e7220 */ /* 0x000fe20000410000 */
[----:B------:R-:W-:Y:S01]  /*d6e0*/  LOP3.LUT R222, R148, 0xff, RZ, 0xc0, !PT ;  /* 0x000000ff94de7812 */ /* 0x000fe200078ec0ff */
[----:B------:R-:W-:Y:S01]  /*d6f0*/  FMUL.FTZ R111, R0, R111 ;  /* 0x0000006f006f7220 */ /* 0x000fe20000410000 */
[C---:B--2---:R-:W-:Y:S01]  /*d700*/  HMMA.16816.F32.BF16 R16, R136.reuse, R140, R16 ;  /* 0x0000008c8810723c */ /* 0x044fe20000041810 */
[----:B------:R-:W2:Y:S03]  /*d710*/  MUFU.EX2 R217, R217 ;  /* 0x000000d900d97308 */ /* 0x000ea60000000800 */
[C---:B------:R-:W-:Y:S01]  /*d720*/  FMUL.FTZ R108, R2.reuse, R108 ;  /* 0x0000006c026c7220 */ /* 0x040fe20000410000 */
[----:B------:R-:W-:Y:S01]  /*d730*/  SHF.R.U32.HI R12, RZ, 0x8, R12 ;  /* 0x00000008ff0c7819 */ /* 0x000fe2000001160c */
[----:B------:R-:W-:Y:S01]  /*d740*/  FMUL.FTZ R109, R2, R109 ;  /* 0x0000006d026d7220 */ /* 0x000fe20000410000 */
[----:B------:R-:W-:Y:S01]  /*d750*/  SHF.R.U32.HI R13, RZ, 0x8, R13 ;  /* 0x00000008ff0d7819 */ /* 0x000fe2000001160d */
[C---:B------:R-:W-:Y:S01]  /*d760*/  FMUL.FTZ R14, R0.reuse, R118 ;  /* 0x00000076000e7220 */ /* 0x040fe20000410000 */
[--C-:B------:R-:W-:Y:S02]  /*d770*/  SHF.R.U32.HI R144, RZ, 0x10, R148.reuse ;  /* 0x00000010ff907819 */ /* 0x100fe40000011694 */
[----:B------:R-:W-:Y:S01]  /*d780*/  MUFU.EX2 R218, R218 ;  /* 0x000000da00da7308 */ /* 0x000fe20000000800 */
[----:B------:R-:W-:Y:S01]  /*d790*/  SHF.R.U32.HI R148, RZ, 0x18, R148 ;  /* 0x00000018ff947819 */ /* 0x000fe20000011694 */
[C---:B------:R-:W-:Y:S01]  /*d7a0*/  HMMA.16816.F32.BF16 R108, R136.reuse, R142, R108 ;  /* 0x0000008e886c723c */ /* 0x040fe2000004186c */
[----:B------:R-:W5:Y:S02]  /*d7b0*/  LDSM.16.MT88.4 R140, [R185+0xc800] ;  /* 0x00c80000b98c783b */ /* 0x000f640000004200 */
[----:B------:R-:W-:Y:S01]  /*d7c0*/  FMUL.FTZ R15, R0, R119 ;  /* 0x00000077000f7220 */ /* 0x000fe20000410000 */
[----:B------:R-:W-:Y:S01]  /*d7d0*/  PRMT R133, R133, 0x5410, R12 ;  /* 0x0000541085857816 */ /* 0x000fe2000000000c */
[----:B------:R-:W-:Y:S01]  /*d7e0*/  FMUL.FTZ R12, R2, R116 ;  /* 0x00000074020c7220 */ /* 0x000fe20000410000 */
[----:B------:R-:W-:Y:S01]  /*d7f0*/  PRMT R222, R222, 0x5410, R13 ;  /* 0x00005410dede7816 */ /* 0x000fe2000000000d */
[----:B------:R-:W-:Y:S01]  /*d800*/  FMUL.FTZ R13, R2, R117 ;  /* 0x00000075020d7220 */ /* 0x000fe20000410000 */
[----:B------:R-:W4:Y:S01]  /*d810*/  MUFU.EX2 R219, R219 ;  /* 0x000000db00db7308 */ /* 0x000f220000000800 */
[----:B------:R-:W-:Y:S03]  /*d820*/  LOP3.LUT R144, R144, 0xff, RZ, 0xc0, !PT ;  /* 0x000000ff90907812 */ /* 0x000fe600078ec0ff */
[--C-:B------:R-:W-:Y:S01]  /*d830*/  HSET2.LE.AND R133, R133, R199.reuse, PT ;  /* 0x000000c785857233 */ /* 0x100fe20003803000 */
[----:B------:R-:W-:Y:S01]  /*d840*/  PRMT R117, R144, 0x5410, R148 ;  /* 0x0000541090757816 */ /* 0x000fe20000000094 */
[C---:B---3--:R-:W-:Y:S01]  /*d850*/  HMMA.16816.F32.BF16 R12, R136.reuse, R120, R12 ;  /* 0x00000078880c723c */ /* 0x048fe2000004180c */
[----:B------:R-:W3:Y:S02]  /*d860*/  LDSM.16.MT88.4 R144, [R184+0xc800] ;  /* 0x00c80000b890783b */ /* 0x000ee40000004200 */
[----:B-1----:R-:W-:Y:S01]  /*d870*/  F2FP.BF16.PACK_AB R118, R169, R168 ;  /* 0x000000a8a976723e */ /* 0x002fe200000010ff */
[----:B------:R-:W-:Y:S01]  /*d880*/  MUFU.EX2 R171, R171 ;  /* 0x000000ab00ab7308 */ /* 0x000fe20000000800 */
[C---:B------:R-:W-:Y:S01]  /*d890*/  FMUL.FTZ R114, R0.reuse, R114 ;  /* 0x0000007200727220 */ /* 0x040fe20000410000 */
[--C-:B------:R-:W-:Y:S01]  /*d8a0*/  HSET2.LE.AND R119, R223, R199.reuse, PT ;  /* 0x000000c7df777233 */ /* 0x100fe20003803000 */
[----:B------:R-:W-:Y:S01]  /*d8b0*/  FMUL.FTZ R115, R0, R115 ;  /* 0x0000007300737220 */ /* 0x000fe20000410000 */
[--C-:B------:R-:W-:Y:S01]  /*d8c0*/  HSET2.LE.AND R116, R222, R199.reuse, PT ;  /* 0x000000c7de747233 */ /* 0x100fe20003803000 */
[C---:B------:R-:W-:Y:S01]  /*d8d0*/  FMUL.FTZ R112, R2.reuse, R112 ;  /* 0x0000007002707220 */ /* 0x040fe20000410000 */
[----:B------:R-:W1:Y:S02]  /*d8e0*/  LDSM.16.MT88.4 R148, [R188+0xe800] ;  /* 0x00e80000bc94783b */ /* 0x000e640000004200 */
[----:B------:R-:W-:Y:S01]  /*d8f0*/  FMUL.FTZ R113, R2, R113 ;  /* 0x0000007102717220 */ /* 0x000fe20000410000 */
[--C-:B------:R-:W-:Y:S01]  /*d900*/  HSET2.LE.AND R117, R117, R199.reuse, PT ;  /* 0x000000c775757233 */ /* 0x100fe20003803000 */
[----:B------:R-:W5:Y:S01]  /*d910*/  MUFU.EX2 R170, R170 ;  /* 0x000000aa00aa7308 */ /* 0x000f620000000800 */
[----:B------:R-:W-:Y:S01]  /*d920*/  LOP3.LUT R118, R133, R118, RZ, 0xc0, !PT ;  /* 0x0000007685767212 */ /* 0x000fe200078ec0ff */
[--C-:B------:R-:W-:Y:S01]  /*d930*/  FFMA.FTZ R222, R22, c[0x0][0x23c], -R166.reuse ;  /* 0x00008f0016de7a23 */ /* 0x100fe200000108a6 */
[----:B--2---:R-:W-:Y:S01]  /*d940*/  F2FP.BF16.PACK_AB R121, R217, R216 ;  /* 0x000000d8d979723e */ /* 0x004fe200000010ff */
[----:B------:R-:W-:Y:S01]  /*d950*/  FFMA.FTZ R223, R23, c[0x0][0x23c], -R166 ;  /* 0x00008f0017df7a23 */ /* 0x000fe200000108a6 */
[----:B------:R-:W-:Y:S01]  /*d960*/  HMMA.16816.F32.BF16 R112, R136, R122, R112 ;  /* 0x0000007a8870723c */ /* 0x000fe20000041870 */
[----:B------:R-:W-:Y:S02]  /*d970*/  LDSM.16.MT88.4 R136, [R185+0xd000] ;  /* 0x00d00000b988783b */ /* 0x000fe40000004200 */
[----:B----4-:R-:W-:Y:S01]  /*d980*/  F2FP.BF16.PACK_AB R120, R219, R218 ;  /* 0x000000dadb78723e */ /* 0x010fe200000010ff */
[----:B------:R-:W-:Y:S01]  /*d990*/  FFMA.FTZ R161, R0, R206, R161 ;  /* 0x000000ce00a17223 */ /* 0x000fe200000100a1 */
[----:B------:R-:W-:Y:S01]  /*d9a0*/  LOP3.LUT R116, R116, R121, RZ, 0xc0, !PT ;  /* 0x0000007974747212 */ /* 0x000fe200078ec0ff */
[----:B------:R-:W2:Y:S01]  /*d9b0*/  MUFU.EX2 R222, R222 ;  /* 0x000000de00de7308 */ /* 0x000ea20000000800 */
[----:B------:R-:W-:Y:S01]  /*d9c0*/  LOP3.LUT R117, R117, R120, RZ, 0xc0, !PT ;  /* 0x0000007875757212 */ /* 0x000fe200078ec0ff */
[----:B------:R-:W-:Y:S01]  /*d9d0*/  FFMA.FTZ R165, R2, R207, R165 ;  /* 0x000000cf02a57223 */ /* 0x000fe200000100a5 */
[----:B------:R-:W4:Y:S03]  /*d9e0*/  LDSM.16.MT88.4 R120, [R184+0xe800] ;  /* 0x00e80000b878783b */ /* 0x000f260000004200 */
[----:B------:R-:W-:Y:S01]  /*d9f0*/  MOV R0, R3 ;  /* 0x0000000300007202 */ /* 0x000fe20000000f00 */
[----:B------:R-:W-:Y:S01]  /*da00*/  FADD.FTZ R161, R160, R161 ;  /* 0x000000a1a0a17221 */ /* 0x000fe20000010000 */
[----:B------:R-:W-:Y:S01]  /*da10*/  MOV R2, R132 ;  /* 0x0000008400027202 */ /* 0x000fe20000000f00 */
[----:B------:R-:W-:Y:S01]  /*da20*/  FADD.FTZ R165, R164, R165 ;  /* 0x000000a5a4a57221 */ /* 0x000fe20000010000 */
[----:B------:R-:W-:Y:S01]  /*da30*/  MUFU.EX2 R223, R223 ;  /* 0x000000df00df7308 */ /* 0x000fe20000000800 */
[----:B------:R-:W-:Y:S01]  /*da40*/  FADD.FTZ R161, R135, R161 ;  /* 0x000000a187a17221 */ /* 0x000fe20000010000 */
[----:B-----5:R-:W-:Y:S01]  /*da50*/  F2FP.BF16.PACK_AB R133, R170, R171 ;  /* 0x000000abaa85723e */ /* 0x020fe200000010ff */
[----:B------:R-:W-:Y:S02]  /*da60*/  FADD.FTZ R165, R163, R165 ;  /* 0x000000a5a3a57221 */ /* 0x000fe40000010000 */
[----:B------:R-:W-:Y:S01]  /*da70*/  FADD.FTZ R134, R134, R161 ;  /* 0x000000a186867221 */ /* 0x000fe20000010000 */
[----:B------:R-:W-:Y:S01]  /*da80*/  LOP3.LUT R119, R119, R133, RZ, 0xc0, !PT ;  /* 0x0000008577777212 */ /* 0x000fe200078ec0ff */
[----:B------:R-:W-:Y:S02]  /*da90*/  FADD.FTZ R162, R162, R165 ;  /* 0x000000a5a2a27221 */ /* 0x000fe40000010000 */
[----:B------:R-:W-:Y:S02]  /*daa0*/  FADD.FTZ R134, R218, R134 ;  /* 0x00000086da867221 */ /* 0x000fe40000010000 */
[----:B------:R-:W-:Y:S02]  /*dab0*/  FADD.FTZ R162, R216, R162 ;  /* 0x000000a2d8a27221 */ /* 0x000fe40000010000 */
[C---:B------:R-:W-:Y:S05]  /*dac0*/  HMMA.16816.F32.BF16 R4, R116.reuse, R124, R4 ;  /* 0x0000007c7404723c */ /* 0x040fea0000041804 */
[----:B------:R-:W-:Y:S02]  /*dad0*/  FADD.FTZ R219, R219, R134 ;  /* 0x00000086dbdb7221 */ /* 0x000fe40000010000 */
[----:B------:R-:W-:Y:S01]  /*dae0*/  FADD.FTZ R217, R217, R162 ;  /* 0x000000a2d9d97221 */ /* 0x000fe20000010000 */
[C---:B------:R-:W-:Y:S01]  /*daf0*/  HMMA.16816.F32.BF16 R8, R116.reuse, R126, R8 ;  /* 0x0000007e7408723c */ /* 0x040fe20000041808 */
[----:B------:R-:W5:Y:S03]  /*db00*/  LDSM.16.MT88.4 R124, [R188+0x10800] ;  /* 0x01080000bc7c783b */ /* 0x000f660000004200 */
[----:B------:R-:W-:Y:S02]  /*db10*/  FADD.FTZ R219, R171, R219 ;  /* 0x000000dbabdb7221 */ /* 0x000fe40000010000 */
[----:B------:R-:W-:Y:S02]  /*db20*/  FADD.FTZ R217, R168, R217 ;  /* 0x000000d9a8d97221 */ /* 0x000fe40000010000 */
[C---:B------:R-:W-:Y:S04]  /*db30*/  HMMA.16816.F32.BF16 R36, R116.reuse, R128, R36 ;  /* 0x000000807424723c */ /* 0x040fe80000041824 */
[----:B------:R-:W-:Y:S02]  /*db40*/  FADD.FTZ R170, R170, R219 ;  /* 0x000000dbaaaa7221 */ /* 0x000fe40000010000 */
[----:B------:R-:W-:Y:S01]  /*db50*/  FADD.FTZ R169, R169, R217 ;  /* 0x000000d9a9a97221 */ /* 0x000fe20000010000 */
[----:B------:R-:W-:Y:S01]  /*db60*/  MOV R128, UR30 ;  /* 0x0000001e00807c02 */ /* 0x000fe20008000f00 */
[C---:B------:R-:W-:Y:S04]  /*db70*/  HMMA.16816.F32.BF16 R40, R116.reuse, R130, R40 ;  /* 0x000000827428723c */ /* 0x040fe80000041828 */
[----:B--2---:R-:W-:Y:S04]  /*db80*/  FADD.FTZ R170, R222, R170 ;  /* 0x000000aadeaa7221 */ /* 0x004fe80000010000 */
[C---:B------:R-:W-:Y:S08]  /*db90*/  HMMA.16816.F32.BF16 R44, R116.reuse, R140, R44 ;  /* 0x0000008c742c723c */ /* 0x040ff0000004182c */
[C---:B------:R-:W-:Y:S08]  /*dba0*/  HMMA.16816.F32.BF16 R48, R116.reuse, R142, R48 ;  /* 0x0000008e7430723c */ /* 0x040ff00000041830 */
[C---:B---3--:R-:W-:Y:S08]  /*dbb0*/  HMMA.16816.F32.BF16 R52, R116.reuse, R144, R52 ;  /* 0x000000907434723c */ /* 0x048ff00000041834 */
[C---:B------:R-:W-:Y:S01]  /*dbc0*/  HMMA.16816.F32.BF16 R56, R116.reuse, R146, R56 ;  /* 0x000000927438723c */ /* 0x040fe20000041838 */
[----:B------:R-:W-:Y:S07]  /*dbd0*/  LDSM.16.MT88.4 R144, [R186+0xf000] ;  /* 0x00f00000ba90783b */ /* 0x000fee0000004200 */
[C---:B-1----:R-:W-:Y:S08]  /*dbe0*/  HMMA.16816.F32.BF16 R60, R116.reuse, R148, R60 ;  /* 0x00000094743c723c */ /* 0x042ff0000004183c */
        /* <DEDUP_REMOVED lines=11> */
[C---:B----4-:R-:W-:Y:S01]  /*dca0*/  HMMA.16816.F32.BF16 R84, R116.reuse, R120, R84 ;  /* 0x000000787454723c */ /* 0x050fe20000041854 */
        /* <DEDUP_REMOVED lines=9> */
[C---:B-----5:R-:W-:Y:S04]  /*dd40*/  HMMA.16816.F32.BF16 R92, R116.reuse, R124, R92 ;  /* 0x0000007c745c723c */ /* 0x060fe8000004185c */
[----:B------:R-:W-:Y:S01]  /*dd50*/  IMAD.WIDE.U32 R228, R228, -0x2daee0ad, RZ ;  /* 0xd2511f53e4e47825 */ /* 0x000fe200078e00ff */
[----:B------:R-:W-:Y:S03]  /*dd60*/  MUFU.EX2 R158, R158 ;  /* 0x0000009e009e7308 */ /* 0x000fe60000000800 */
[C---:B------:R-:W-:Y:S04]  /*dd70*/  HMMA.16816.F32.BF16 R96, R116.reuse, R126, R96 ;  /* 0x0000007e7460723c */ /* 0x040fe80000041860 */
[----:B------:R-:W-:Y:S03]  /*dd80*/  IMAD.WIDE.U32 R226, R24, -0x2daee0ad, RZ ;  /* 0xd2511f5318e27825 */ /* 0x000fe600078e00ff */
[----:B------:R-:W-:Y:S02]  /*dd90*/  MUFU.EX2 R159, R159 ;  /* 0x0000009f009f7308 */ /* 0x000fe40000000800 */
[----:B------:R-:W-:Y:S03]  /*dda0*/  LOP3.LUT R24, R227, UR26, R208, 0x96, !PT ;  /* 0x0000001ae3187c12 */ /* 0x000fe6000f8e96d0 */
[----:B------:R-:W-:Y:S01]  /*ddb0*/  LOP3.LUT R226, R229, UR22, R226, 0x96, !PT ;  /* 0x00000016e5e27c12 */ /* 0x000fe2000f8e96e2 */
[C---:B-1----:R-:W-:Y:S03]  /*ddc0*/  HMMA.16816.F32.BF16 R100, R116.reuse, R128, R100 ;  /* 0x000000807464723c */ /* 0x042fe60000041864 */
[----:B------:R-:W-:Y:S01]  /*ddd0*/  IMAD.WIDE.U32 R24, R24, -0x326172a9, RZ ;  /* 0xcd9e8d5718187825 */ /* 0x000fe200078e00ff */
[----:B------:R-:W-:Y:S03]  /*dde0*/  MUFU.EX2 R221, R221 ;  /* 0x000000dd00dd7308 */ /* 0x000fe60000000800 */
[----:B------:R-:W-:Y:S01]  /*ddf0*/  IMAD.WIDE.U32 R226, R226, -0x326172a9, RZ ;  /* 0xcd9e8d57e2e27825 */ /* 0x000fe200078e00ff */
[C---:B------:R-:W-:Y:S01]  /*de00*/  HMMA.16816.F32.BF16 R104, R116.reuse, R130, R104 ;  /* 0x000000827468723c */ /* 0x040fe20000041868 */
[----:B------:R-:W-:Y:S03]  /*de10*/  LDSM.16.MT88.4 R128, [R186+0xd000] ;  /* 0x00d00000ba80783b */ /* 0x000fe60000004200 */
[----:B------:R-:W-:Y:S02]  /*de20*/  LOP3.LUT R220, R25, UR25, R220, 0x96, !PT ;  /* 0x0000001919dc7c12 */ /* 0x000fe4000f8e96dc */
[----:B------:R-:W-:Y:S02]  /*de30*/  LOP3.LUT R224, R227, UR17, R24, 0x96, !PT ;  /* 0x00000011e3e07c12 */ /* 0x000fe4000f8e9618 */
[C---:B--2---:R-:W-:Y:S04]  /*de40*/  HMMA.16816.F32.BF16 R16, R116.reuse, R120, R16 ;  /* 0x000000787410723c */ /* 0x044fe80000041810 */
[----:B------:R-:W-:Y:S04]  /*de50*/  IMAD.WIDE.U32 R24, R220, -0x2daee0ad, RZ ;  /* 0xd2511f53dc187825 */ /* 0x000fe800078e00ff */
[C---:B------:R-:W-:Y:S04]  /*de60*/  HMMA.16816.F32.BF16 R108, R116.reuse, R122, R108 ;  /* 0x0000007a746c723c */ /* 0x040fe8000004186c */
[----:B------:R-:W-:Y:S01]  /*de70*/  IMAD.WIDE.U32 R224, R224, -0x2daee0ad, RZ ;  /* 0xd2511f53e0e07825 */ /* 0x000fe200078e00ff */
[----:B------:R-:W-:Y:S03]  /*de80*/  LOP3.LUT R228, R25, UR16, R228, 0x96, !PT ;  /* 0x0000001019e47c12 */ /* 0x000fe6000f8e96e4 */
[----:B------:R-:W-:Y:S01]  /*de90*/  FFMA.FTZ R220, R20, c[0x0][0x23c], -R167 ;  /* 0x00008f0014dc7a23 */ /* 0x000fe200000108a7 */
[----:B------:R-:W-:Y:S02]  /*dea0*/  LOP3.LUT R20, R225, UR13, R24, 0x96, !PT ;  /* 0x0000000de1147c12 */ /* 0x000fe4000f8e9618 */
[----:B------:R-:W1:Y:S01]  /*deb0*/  LDSM.16.MT88.4 R24, [R184+0x10800] ;  /* 0x01080000b818783b */ /* 0x000e620000004200 */
[----:B------:R-:W-:Y:S02]  /*dec0*/  IMAD.WIDE.U32 R228, R228, -0x326172a9, RZ ;  /* 0xcd9e8d57e4e47825 */ /* 0x000fe400078e00ff */
[----:B------:R-:W2:Y:S02]  /*ded0*/  MUFU.EX2 R220, R220 ;  /* 0x000000dc00dc7308 */ /* 0x000ea40000000800 */
[----:B------:R-:W-:Y:S01]  /*dee0*/  IMAD.WIDE.U32 R124, R20, -0x326172a9, RZ ;  /* 0xcd9e8d57147c7825 */ /* 0x000fe200078e00ff */
[----:B------:R-:W-:Y:S04]  /*def0*/  LOP3.LUT R226, R229, UR15, R226, 0x96, !PT ;  /* 0x0000000fe5e27c12 */ /* 0x000fe8000f8e96e2 */
[----:B------:R-:W-:Y:S01]  /*df00*/  LOP3.LUT R133, R124, 0xffff, RZ, 0xc0, !PT ;  /* 0x0000ffff7c857812 */ /* 0x000fe200078ec0ff */
[----:B------:R-:W-:Y:S01]  /*df10*/  IMAD.WIDE.U32 R226, R226, -0x2daee0ad, RZ ;  /* 0xd2511f53e2e27825 */ /* 0x000fe200078e00ff */
[----:B------:R-:W-:Y:S02]  /*df20*/  LOP3.LUT R20, R125, UR23, R228, 0x96, !PT ;  /* 0x000000177d147c12 */ /* 0x000fe4000f8e96e4 */
        /* <DEDUP_REMOVED lines=8> */
[----:B--2---:R-:W-:Y:S01]  /*dfb0*/  FADD.FTZ R169, R220, R169 ;  /* 0x000000a9dca97221 */ /* 0x004fe20000010000 */
[----:B------:R-:W-:Y:S01]  /*dfc0*/  LOP3.LUT R120, R20, 0xff, RZ, 0xc0, !PT ;  /* 0x000000ff14787812 */ /* 0x000fe200078ec0ff */
[----:B------:R-:W-:Y:S01]  /*dfd0*/  LDSM.16.MT88.4 R140, [R188+0xf000] ;  /* 0x00f00000bc8c783b */ /* 0x000fe20000004200 */
[----:B------:R-:W-:Y:S02]  /*dfe0*/  SHF.R.U32.HI R121, RZ, 0x8, R121 ;  /* 0x00000008ff797819 */ /* 0x000fe40000011679 */
[----:B------:R-:W-:Y:S02]  /*dff0*/  LOP3.LUT R152, R152, 0xff, RZ, 0xc0, !PT ;  /* 0x000000ff98987812 */ /* 0x000fe400078ec0ff */
[----:B------:R-:W-:Y:S02]  /*e000*/  PRMT R22, R22, 0x5410, R133 ;  /* 0x0000541016167816 */ /* 0x000fe40000000085 */
[----:B------:R-:W-:Y:S02]  /*e010*/  SHF.R.U32.HI R133, RZ, 0x18, R20 ;  /* 0x00000018ff857819 */ /* 0x000fe40000011614 */
[----:B------:R-:W-:Y:S01]  /*e020*/  PRMT R23, R23, 0x5410, R21 ;  /* 0x0000541017177816 */ /* 0x000fe20000000015 */
[C---:B-1----:R-:W-:Y:S03]  /*e030*/  HMMA.16816.F32.BF16 R12, R116.reuse, R24, R12 ;  /* 0x00000018740c723c */ /* 0x042fe6000004180c */
[----:B------:R-:W-:Y:S01]  /*e040*/  PRMT R21, R120, 0x5410, R121 ;  /* 0x0000541078157816 */ /* 0x000fe20000000079 */
[--C-:B------:R-:W-:Y:S01]  /*e050*/  HSET2.LE.AND R22, R22, R199.reuse, PT ;  /* 0x000000c716167233 */ /* 0x100fe20003803000 */
[----:B------:R-:W-:Y:S01]  /*e060*/  PRMT R152, R152, 0x5410, R133 ;  /* 0x0000541098987816 */ /* 0x000fe20000000085 */
[--C-:B------:R-:W-:Y:S01]  /*e070*/  HSET2.LE.AND R23, R23, R199.reuse, PT ;  /* 0x000000c717177233 */ /* 0x100fe20003803000 */
[----:B------:R-:W-:Y:S01]  /*e080*/  F2FP.BF16.PACK_AB R20, R157, R156 ;  /* 0x0000009c9d14723e */ /* 0x000fe200000010ff */
[----:B------:R-:W-:Y:S01]  /*e090*/  HMMA.16816.F32.BF16 R112, R116, R26, R112 ;  /* 0x0000001a7470723c */ /* 0x000fe20000041870 */
[----:B------:R-:W1:Y:S03]  /*e0a0*/  LDSM.16.MT88.4 R120, [R184+0xd000] ;  /* 0x00d00000b878783b */ /* 0x000e660000004200 */
[--C-:B------:R-:W-:Y:S01]  /*e0b0*/  HSET2.LE.AND R25, R21, R199.reuse, PT ;  /* 0x000000c715197233 */ /* 0x100fe20003803000 */
[----:B------:R-:W-:Y:S01]  /*e0c0*/  LOP3.LUT R22, R22, R20, RZ, 0xc0, !PT ;  /* 0x0000001416167212 */ /* 0x000fe200078ec0ff */
[--C-:B------:R-:W-:Y:S01]  /*e0d0*/  HSET2.LE.AND R21, R152, R199.reuse, PT ;  /* 0x000000c798157233 */ /* 0x100fe20003803000 */
        /* <DEDUP_REMOVED lines=11> */
[----:B------:R-:W-:Y:S01]  /*e190*/  LDSM.16.MT88.4 R116, [R186+0x11000] ;  /* 0x01100000ba74783b */ /* 0x000fe20000004200 */
[----:B------:R-:W-:Y:S01]  /*e1a0*/  LOP3.LUT R28, R226, 0xffff, RZ, 0xc0, !PT ;  /* 0x0000ffffe21c7812 */ /* 0x000fe200078ec0ff */
[----:B------:R-:W-:Y:S01]  /*e1b0*/  FADD.FTZ R221, R156, R221 ;  /* 0x000000dd9cdd7221 */ /* 0x000fe20000010000 */
[----:B------:R-:W-:Y:S01]  /*e1c0*/  LOP3.LUT R225, R227, UR6, R224, 0x96, !PT ;  /* 0x00000006e3e17c12 */ /* 0x000fe2000f8e96e0 */
[----:B------:R-:W-:Y:S01]  /*e1d0*/  FFMA.FTZ R224, R34, c[0x0][0x23c], -R166 ;  /* 0x00008f0022e07a23 */ /* 0x000fe200000108a6 */
[----:B------:R-:W4:Y:S01]  /*e1e0*/  MUFU.EX2 R133, R133 ;  /* 0x0000008500857308 */ /* 0x000f220000000800 */
[C---:B---3--:R-:W-:Y:S02]  /*e1f0*/  HMMA.16816.F32.BF16 R4, R20.reuse, R124, R4 ;  /* 0x0000007c1404723c */ /* 0x048fe40000041804 */
[----:B------:R-:W3:Y:S03]  /*e200*/  LDSM.16.MT88.4 R24, [R188+0x11000] ;  /* 0x01100000bc18783b */ /* 0x000ee60000004200 */
[----:B------:R-:W-:Y:S01]  /*e210*/  LOP3.LUT R34, R225, 0xffff, RZ, 0xc0, !PT ;  /* 0x0000ffffe1227812 */ /* 0x000fe200078ec0ff */
[----:B------:R-:W-:Y:S02]  /*e220*/  FADD.FTZ R159, R159, R223 ;  /* 0x000000df9f9f7221 */ /* 0x000fe40000010000 */
[C---:B------:R-:W-:Y:S01]  /*e230*/  HMMA.16816.F32.BF16 R8, R20.reuse, R126, R8 ;  /* 0x0000007e1408723c */ /* 0x040fe20000041808 */
[----:B------:R-:W-:Y:S01]  /*e240*/  MUFU.EX2 R224, R224 ;  /* 0x000000e000e07308 */ /* 0x000fe20000000800 */
[----:B------:R-:W-:Y:S02]  /*e250*/  LDSM.16.MT88.4 R124, [R188+0xd800] ;  /* 0x00d80000bc7c783b */ /* 0x000fe40000004200 */
[----:B------:R-:W-:Y:S01]  /*e260*/  SHF.R.U32.HI R34, RZ, 0x8, R34 ;  /* 0x00000008ff227819 */ /* 0x000fe20000011622 */
[----:B------:R-:W-:Y:S03]  /*e270*/  FADD.FTZ R157, R157, R221 ;  /* 0x000000dd9d9d7221 */ /* 0x000fe60000010000 */
[C---:B------:R-:W-:Y:S04]  /*e280*/  HMMA.16816.F32.BF16 R36, R20.reuse, R128, R36 ;  /* 0x000000801424723c */ /* 0x040fe80000041824 */
[----:B----4-:R-:W-:Y:S04]  /*e290*/  FADD.FTZ R157, R133, R157 ;  /* 0x0000009d859d7221 */ /* 0x010fe80000010000 */
[C---:B------:R-:W-:Y:S07]  /*e2a0*/  HMMA.16816.F32.BF16 R40, R20.reuse, R130, R40 ;  /* 0x000000821428723c */ /* 0x040fee0000041828 */
        /* <DEDUP_REMOVED lines=102> */
.L_x_429:
        /* <DEDUP_REMOVED lines=341> */
.L_x_434:
[----:B--234-:R-:W-:Y:S05]  /*fe60*/  BSYNC B0 ;  /* 0x0000000000007941 */ /* 0x01cfea0003800000 */
.L_x_433:
        /* <DEDUP_REMOVED lines=34> */
.L_x_436:
[----:B------:R-:W-:Y:S05]  /*10090*/  BSYNC B0 ;  /* 0x0000000000007941 */ /* 0x000fea0003800000 */
.L_x_435:
        /* <DEDUP_REMOVED lines=20> */
.L_x_438:
[----:B------:R-:W-:Y:S05]  /*101e0*/  BSYNC B0 ;  /* 0x0000000000007941 */ /* 0x000fea0003800000 */
.L_x_437:
        /* <DEDUP_REMOVED lines=20> */
.L_x_440:
[----:B------:R-:W-:Y:S05]  /*10330*/  BSYNC B0 ;  /* 0x0000000000007941 */ /* 0x000fea0003800000 */
.L_x_439:
        /* <DEDUP_REMOVED lines=21> */
.L_x_394:
        /* <DEDUP_REMOVED lines=78> */
.L_x_442:
[----:B------:R-:W-:Y:S05]  /*10970*/  BSYNC B0 ;  /* 0x0000000000007941 */ /* 0x000fea0003800000 */
.L_x_441:
        /* <DEDUP_REMOVED lines=20> */
.L_x_444:
[----:B------:R-:W-:Y:S05]  /*10ac0*/  BSYNC B0 ;  /* 0x0000000000007941 */ /* 0x000fea0003800000 */
.L_x_443:
        /* <DEDUP_REMOVED lines=20> */
.L_x_446:
[----:B------:R-:W-:Y:S05]  /*10c10*/  BSYNC B0 ;  /* 0x0000000000007941 */ /* 0x000fea0003800000 */
.L_x_445:
        /* <DEDUP_REMOVED lines=19> */
.L_x_448:
[----:B------:R-:W-:Y:S05]  /*10d50*/  BSYNC B0 ;  /* 0x0000000000007941 */ /* 0x000fea0003800000 */
.L_x_447:
        /* <DEDUP_REMOVED lines=35> */
.L_x_449:
        /* <DEDUP_REMOVED lines=15> */
.L_x_691:


//--------------------- .text._ZN5flash16flash_fwd_kernelI23Flash_fwd_kernel_traitsILi192ELi64ELi64ELi4ELb0ELb0EN7cutlass10bfloat16_tE19Flash_kernel_traitsILi192ELi64ELi64ELi4ES3_EELb1ELb1ELb0ELb0ELb0ELb0ELb0ELb1EEEvNS_16Flash_fwd_paramsE --------------------------
	.section	.text._ZN5flash16flash_fwd_kernelI23Flash_fwd_kernel_traitsILi192ELi64ELi64ELi4ELb0ELb0EN7cutlass10bfloat16_tE19Flash_kernel_traitsILi192ELi64ELi64ELi4ES3_EELb1ELb1ELb0ELb0ELb0ELb0ELb0ELb1EEEvNS_16Flash_fwd_paramsE,"ax",@progbits
	.sectioninfo	@"SHI_REGISTERS=255"
	.align	128
        .global         _ZN5flash16flash_fwd_kernelI23Flash_fwd_kernel_traitsILi192ELi64ELi64ELi4ELb0ELb0EN7cutlass10bfloat16_tE19Flash_kernel_traitsILi192ELi64ELi64ELi4ES3_EELb1ELb1ELb0ELb0ELb0ELb0ELb0ELb1EEEvNS_16Flash_fwd_paramsE
        .type           _ZN5flash16flash_fwd_kernelI23Flash_fwd_kernel_traitsILi192ELi64ELi64ELi4ELb0ELb0EN7cutlass10bfloat16_tE19Flash_kernel_traitsILi192ELi64ELi64ELi4ES3_EELb1ELb1ELb0ELb0ELb0ELb0ELb0ELb1EEEvNS_16Flash_fwd_paramsE,@function
        .size           _ZN5flash16flash_fwd_kernelI23Flash_fwd_kernel_traitsILi192ELi64ELi64ELi4ELb0ELb0EN7cutlass10bfloat16_tE19Flash_kernel_traitsILi192ELi64ELi64ELi4ES3_EELb1ELb1ELb0ELb0ELb0ELb0ELb0ELb1EEEvNS_16Flash_fwd_paramsE,(.L_x_692 - _ZN5flash16flash_fwd_kernelI23Flash_fwd_kernel_traitsILi192ELi64ELi64ELi4ELb0ELb0EN7cutlass10bfloat16_tE19Flash_kernel_traitsILi192ELi64ELi64ELi4ES3_EELb1ELb1ELb0ELb0ELb0ELb0ELb0ELb1EEEvNS_16Flash_fwd_paramsE)
        .other          _ZN5flash16flash_fwd_kernelI23Flash_fwd_kernel_traitsILi192ELi64ELi64ELi4ELb0ELb0EN7cutlass10bfloat16_tE19Flash_kernel_traitsILi192ELi64ELi64ELi4ES3_EELb1ELb1ELb0ELb0ELb0ELb0ELb0ELb1EEEvNS_16Flash_fwd_paramsE,@"STO_CUDA_ENTRY STV_DEFAULT"
_ZN5flash16flash_fwd_kernelI23Flash_fwd_kernel_traitsILi192ELi64ELi64ELi4ELb0ELb0EN7cutlass10bfloat16_tE19Flash_kernel_traitsILi192ELi64ELi64ELi4ES3_EELb1ELb1ELb0ELb0ELb0ELb0ELb0ELb1EEEvNS_16Flash_fwd_paramsE:
.text._ZN5flash16flash_fwd_kernelI23Flash_fwd_kernel_traitsILi192ELi64ELi64ELi4ELb0ELb0EN7cutlass10bfloat16_tE19Flash_kernel_traitsILi192ELi64ELi64ELi4ES3_EELb1ELb1ELb0ELb0ELb0ELb0ELb0ELb1EEEvNS_16Flash_fwd_paramsE:
[----:B------:R-:W-:-:S03]  /*0000*/  MOV R1, c[0x0][0x28] ;  /* 0x00000a0000017a02 */ /* 0x000fc60000000f00 */
[----:B------:R-:W-:Y:S01]  /*0010*/  ULDC.U8 UR4, c[0x0][0x304] ;  /* 0x0000c10000047ab9 */ /* 0x000fe20000000000 */
[----:B------:R-:W-:Y:S01]  /*0020*/  IADD3 R1, R1, -0xe8, RZ ;  /* 0xffffff1801017810 */ /* 0x000fe20007ffe0ff */
[----:B------:R-:W-:Y:S01]  /*0030*/  ULDC.64 UR22, c[0x0][0x2f0] ;  /* 0x0000bc0000167ab9 */ /* 0x000fe20000000a00 */
[----:B------:R-:W-:Y:S01]  /*0040*/  ISETP.NE.AND P2, PT, RZ, UR4, PT ;  /* 0x00000004ff007c0c */ /* 0x000fe2000bf45270 */
[----:B------:R-:W-:Y:S01]  /*0050*/  IMAD.U32 R2, RZ, RZ, UR22 ;  /* 0x00000016ff027e24 */ /* 0x000fe2000f8e00ff */
[----:B------:R-:W-:Y:S01]  /*0060*/  ULDC.64 UR18, c[0x0][0x118] ;  /* 0x0000460000127ab9 */ /* 0x000fe20000000a00 */
[----:B------:R-:W-:Y:S01]  /*0070*/  IMAD.U32 R3, RZ, RZ, UR23 ;  /* 0x00000017ff037e24 */ /* 0x000fe2000f8e00ff */
[----:B------:R-:W-:Y:S01]  /*0080*/  MOV R8, c[0x0][0x2fc] ;  /* 0x0000bf0000087a02 */ /* 0x000fe20000000f00 */
[----:B------:R-:W-:Y:S01]  /*0090*/  IMAD.MOV.U32 R7, RZ, RZ, c[0x0][0x2f8] ;  /* 0x0000be00ff077624 */ /* 0x000fe200078e00ff */
[----:B------:R-:W1:Y:S01]  /*00a0*/  S2UR UR13, SR_CTAID.X ;  /* 0x00000000000d79c3 */ /* 0x000e620000002500 */
[----:B------:R-:W2:Y:S01]  /*00b0*/  S2R R26, SR_TID.X ;  /* 0x00000000001a7919 */ /* 0x000ea20000002100 */
[----:B------:R-:W-:-:S05]  /*00c0*/  ULDC.64 UR4, c[0x0][0x240] ;  /* 0x0000900000047ab9 */ /* 0x000fca0000000a00 */
[----:B------:R3:W4:Y:S02]  /*00d0*/  @P2 LDG.E.64 R4, [R2.64] ;  /* 0x0000001202042981 */ /* 0x000724000c1e1b00 */
[----:B---3--:R-:W-:Y:S02]  /*00e0*/  @P2 IMAD.MOV.U32 R2, RZ, RZ, R7 ;  /* 0x000000ffff022224 */ /* 0x008fe400078e0007 */
[----:B------:R-:W-:-:S06]  /*00f0*/  @P2 IMAD.MOV.U32 R3, RZ, RZ, R8 ;  /* 0x000000ffff032224 */ /* 0x000fcc00078e0008 */
[----:B------:R-:W3:Y:S01]  /*0100*/  @P2 LDG.E.64 R2, [R2.64] ;  /* 0x0000001202022981 */ /* 0x000ee2000c1e1b00 */
[----:B------:R-:W5:Y:S01]  /*0110*/  S2UR UR12, SR_CTAID.Y ;  /* 0x00000000000c79c3 */ /* 0x000f620000002600 */
[----:B------:R-:W-:Y:S02]  /*0120*/  UISETP.NE.U32.AND UP2, UPT, URZ, UR4, UPT ;  /* 0x000000043f00728c */ /* 0x000fe4000bf45070 */
[----:B------:R-:W-:Y:S02]  /*0130*/  UMOV UR9, 0x4 ;  /* 0x0000000400097882 */ /* 0x000fe40000000000 */
[----:B------:R-:W-:Y:S02]  /*0140*/  UISETP.NE.AND.EX UP2, UPT, URZ, UR5, UPT, UP2 ;  /* 0x000000053f00728c */ /* 0x000fe4000bf45320 */
[----:B------:R-:W-:Y:S01]  /*0150*/  ULDC.64 UR14, c[0x0][0x240] ;  /* 0x00009000000e7ab9 */ /* 0x000fe20000000a00 */
[----:B------:R-:W1:Y:S01]  /*0160*/  S2UR UR11, SR_CTAID.Z ;  /* 0x00000000000b79c3 */ /* 0x000e620000002700 */
[----:B------:R-:W-:-:S02]  /*0170*/  ULDC.64 UR4, c[0x0][0x250] ;  /* 0x0000940000047ab9 */ /* 0x000fc40000000a00 */
[----:B------:R-:W-:Y:S01]  /*0180*/  PLOP3.LUT P0, PT, PT, PT, UP2, 0x80, 0x0 ;  /* 0x000000000000781c */ /* 0x000fe20003f0f028 */
[----:B------:R-:W-:Y:S02]  /*0190*/  UISETP.NE.U32.AND UP0, UPT, URZ, UR4, UPT ;  /* 0x000000043f00728c */ /* 0x000fe4000bf05070 */
[----:B------:R-:W-:Y:S02]  /*01a0*/  ULDC.U8 UR8, c[0x0][0x312] ;  /* 0x0000c48000087ab9 */ /* 0x000fe40000000000 */
[----:B------:R-:W-:Y:S02]  /*01b0*/  UISETP.NE.AND UP3, UPT, UR8, URZ, UPT ;  /* 0x0000003f0800728c */ /* 0x000fe4000bf65270 */
[----:B------:R-:W-:-:S03]  /*01c0*/  UISETP.NE.AND.EX UP0, UPT, URZ, UR5, UPT, UP0 ;  /* 0x000000053f00728c */ /* 0x000fc6000bf05300 */
[----:B------:R-:W-:Y:S02]  /*01d0*/  ULDC.64 UR4, c[0x0][0x250] ;  /* 0x0000940000047ab9 */ /* 0x000fe40000000a00 */
[----:B-----5:R-:W-:Y:S02]  /*01e0*/  UIMAD.WIDE UR14, UR12, UR9, UR14 ;  /* 0x000000090c0e72a5 */ /* 0x020fe4000f8e020e */
[----:B-1----:R-:W-:-:S06]  /*01f0*/  ULOP3.LUT UR6, UR11, UR13, UR12, 0xfe, !UPT ;  /* 0x0000000d0b067292 */ /* 0x002fcc000f8efe0c */
[----:B--2---:R-:W-:Y:S01]  /*0200*/  LOP3.LUT P3, RZ, R26, UR6, RZ, 0xfc, !PT ;  /* 0x000000061aff7c12 */ /* 0x004fe2000f86fcff */
[----:B------:R-:W-:Y:S02]  /*0210*/  ULDC.64 UR6, c[0x0][0x248] ;  /* 0x0000920000067ab9 */ /* 0x000fe40000000a00 */
[----:B------:R-:W-:-:S04]  /*0220*/  UISETP.EQ.U32.AND UP1, UPT, URZ, UR6, UPT ;  /* 0x000000063f00728c */ /* 0x000fc8000bf22070 */
[----:B------:R-:W-:Y:S02]  /*0230*/  UISETP.EQ.OR.EX UP1, UPT, URZ, UR7, !UP3, UP1 ;  /* 0x000000073f00728c */ /* 0x000fe4000df22710 */
[----:B------:R-:W-:Y:S02]  /*0240*/  @UP0 UIMAD.WIDE UR4, UR12, UR9, UR4 ;  /* 0x000000090c0402a5 */ /* 0x000fe4000f8e0204 */
[----:B------:R-:W-:Y:S02]  /*0250*/  ULDC.64 UR6, c[0x0][0x248] ;  /* 0x0000920000067ab9 */ /* 0x000fe40000000a00 */
[----:B------:R-:W-:Y:S01]  /*0260*/  @!P3 IMAD.MOV.U32 R10, RZ, RZ, c[0x0][0x308] ;  /* 0x0000c200ff0ab624 */ /* 0x000fe200078e00ff */
[----:B------:R-:W-:Y:S01]  /*0270*/  @!P3 MOV R11, c[0x0][0x30c] ;  /* 0x0000c300000bba02 */ /* 0x000fe20000000f00 */
[----:B------:R-:W-:Y:S01]  /*0280*/  UIMAD.WIDE UR6, UR12, UR9, UR6 ;  /* 0x000000090c0672a5 */ /* 0x000fe2000f8e0206 */
[----:B----4-:R-:W1:Y:S08]  /*0290*/  @P2 R2UR UR22, R4 ;  /* 0x00000000041623c2 */ /* 0x010e7000000e0000 */
[----:B------:R-:W2:Y:S01]  /*02a0*/  @P2 R2UR UR23, R5 ;  /* 0x00000000051723c2 */ /* 0x000ea200000e0000 */
[----:B-1----:R-:W-:-:S02]  /*02b0*/  IMAD.U32 R4, RZ, RZ, UR22 ;  /* 0x00000016ff047e24 */ /* 0x002fc4000f8e00ff */
[----:B--2---:R-:W-:Y:S01]  /*02c0*/  IMAD.U32 R5, RZ, RZ, UR23 ;  /* 0x00000017ff057e24 */ /* 0x004fe2000f8e00ff */
[----:B---3--:R-:W-:Y:S02]  /*02d0*/  @P2 IADD3 R7, P1, R2, c[0x0][0x300], RZ ;  /* 0x0000c00002072a10 */ /* 0x008fe40007f3e0ff */
[----:B------:R-:W-:Y:S02]  /*02e0*/  MOV R2, UR14 ;  /* 0x0000000e00027c02 */ /* 0x000fe40008000f00 */
[----:B------:R1:W-:Y:S01]  /*02f0*/  @!P3 STG.E.64 [R10.64], R4 ;  /* 0x000000040a00b986 */ /* 0x0003e2000c101b12 */
[----:B------:R-:W-:Y:S02]  /*0300*/  @P2 IMAD.X R8, RZ, RZ, R3, P1 ;  /* 0x000000ffff082224 */ /* 0x000fe400008e0603 */
[----:B------:R-:W-:Y:S01]  /*0310*/  IMAD.U32 R3, RZ, RZ, UR15 ;  /* 0x0000000fff037e24 */ /* 0x000fe2000f8e00ff */
[----:B------:R-:W-:Y:S01]  /*0320*/  PLOP3.LUT P1, PT, PT, PT, UP0, 0x80, 0x0 ;  /* 0x000000000000781c */ /* 0x000fe20003f2f008 */
[----:B-1----:R-:W-:Y:S01]  /*0330*/  @!P3 IMAD.MOV.U32 R4, RZ, RZ, R7 ;  /* 0x000000ffff04b224 */ /* 0x002fe200078e0007 */
[----:B------:R-:W-:-:S05]  /*0340*/  @!P3 MOV R5, R8 ;  /* 0x000000080005b202 */ /* 0x000fca0000000f00 */
[----:B------:R1:W-:Y:S04]  /*0350*/  @!P3 STG.E.64 [R10.64+0x8], R4 ;  /* 0x000008040a00b986 */ /* 0x0003e8000c101b12 */
[----:B------:R2:W3:Y:S04]  /*0360*/  @P0 LDG.E R9, [R2.64] ;  /* 0x0000001202090981 */ /* 0x0004e8000c1e1900 */
[----:B------:R2:W4:Y:S01]  /*0370*/  @P0 LDG.E R6, [R2.64+0x4] ;  /* 0x0000041202060981 */ /* 0x000522000c1e1900 */
[----:B------:R-:W-:Y:S01]  /*0380*/  PLOP3.LUT P2, PT, PT, PT, UP1, 0x80, 0x0 ;  /* 0x000000000000781c */ /* 0x000fe20003f4f018 */
[----:B-1----:R-:W-:-:S02]  /*0390*/  IMAD.U32 R4, RZ, RZ, UR4 ;  /* 0x00000004ff047e24 */ /* 0x002fc4000f8e00ff */
[----:B------:R-:W-:Y:S01]  /*03a0*/  IMAD.U32 R5, RZ, RZ, UR5 ;  /* 0x00000005ff057e24 */ /* 0x000fe2000f8e00ff */
[----:B--2---:R-:W-:Y:S01]  /*03b0*/  MOV R2, UR6 ;  /* 0x0000000600027c02 */ /* 0x004fe20008000f00 */
[----:B------:R-:W-:-:S03]  /*03c0*/  IMAD.U32 R3, RZ, RZ, UR7 ;  /* 0x00000007ff037e24 */ /* 0x000fc6000f8e00ff */
[----:B------:R-:W2:Y:S05]  /*03d0*/  @P1 LDG.E R4, [R4.64] ;  /* 0x0000001204041981 */ /* 0x000eaa000c1e1900 */
[----:B------:R-:W5:Y:S01]  /*03e0*/  @!P2 LDG.E R0, [R2.64] ;  /* 0x000000120200a981 */ /* 0x000f62000c1e1900 */
[----:B------:R-:W-:Y:S01]  /*03f0*/  UMOV UR10, 0xffffffff ;  /* 0xffffffff000a7882 */ /* 0x000fe20000000000 */
[----:B------:R-:W1:Y:S01]  /*0400*/  LDC.U8 R251, c[0x0][0x2d8] ;  /* 0x0000b600fffb7b82 */ /* 0x000e620000000000 */
[----:B------:R-:W-:Y:S01]  /*0410*/  UMOV UR20, URZ ;  /* 0x0000003f00147c82 */ /* 0x000fe20008000000 */
[----:B------:R-:W-:Y:S01]  /*0420*/  SHF.R.S32.HI R14, RZ, 0x1f, R26 ;  /* 0x0000001fff0e7819 */ /* 0x000fe2000001141a */
[----:B------:R-:W-:-:S03]  /*0430*/  UMOV UR21, 0xffffffff ;  /* 0xffffffff00157882 */ /* 0x000fc60000000000 */
[----:B------:R-:W-:Y:S02]  /*0440*/  LEA.HI R16, R14, R26, RZ, 0x5 ;  /* 0x0000001a0e107211 */ /* 0x000fe400078f28ff */
[----:B---3--:R-:W3:Y:S08]  /*0450*/  @P0 R2UR UR10, R9 ;  /* 0x00000000090a03c2 */ /* 0x008ef000000e0000 */
[----:B----4-:R-:W3:Y:S01]  /*0460*/  @P0 R2UR UR16, R6 ;  /* 0x00000000061003c2 */ /* 0x010ee200000e0000 */
[----:B------:R-:W-:-:S04]  /*0470*/  ISETP.NE.U32.AND P0, PT, RZ, c[0x0][0x248], PT ;  /* 0x00009200ff007a0c */ /* 0x000fc80003f05070 */
[----:B------:R-:W-:Y:S01]  /*0480*/  ISETP.NE.AND.EX P0, PT, RZ, c[0x0][0x24c], PT, P0 ;  /* 0x00009300ff007a0c */ /* 0x000fe20003f05300 */
[----:B---3--:R-:W-:Y:S02]  /*0490*/  @UP2 UIADD3 UR16, UR16, -UR10, URZ ;  /* 0x8000000a10102290 */ /* 0x008fe4000fffe03f */
[----:B--2---:R2:W3:Y:S05]  /*04a0*/  @P1 R2UR UR20, R4 ;  /* 0x00000000041413c2 */ /* 0x0044ea00000e0000 */
[----:B------:R-:W-:-:S03]  /*04b0*/  @!UP2 ULDC UR16, c[0x0][0x214] ;  /* 0x000085000010aab9 */ /* 0x000fc60000000800 */
[----:B-----5:R2:W4:Y:S02]  /*04c0*/  @!P2 R2UR UR21, R0 ;  /* 0x000000000015a3c2 */ /* 0x02052400000e0000 */
[----:B--234-:R-:W-:Y:S05]  /*04d0*/  @!P0 BRA `(.L_x_450) ;  /* 0x0000007000008947 */ /* 0x01cfea0003800000 */
[----:B-1----:R-:W-:-:S13]  /*04e0*/  PLOP3.LUT P0, PT, PT, PT, UP3, 0x80, 0x0 ;  /* 0x000000000000781c */ /* 0x002fda0003f0f038 */
[----:B------:R-:W2:Y:S04]  /*04f0*/  @P0 LDG.E R0, [R2.64+0x4] ;  /* 0x0000041202000981 */ /* 0x000ea8000c1e1900 */
[----:B------:R-:W3:Y:S01]  /*0500*/  @!P0 LDG.E R2, [R2.64] ;  /* 0x0000001202028981 */ /* 0x000ee2000c1e1900 */
[----:B--2---:R-:W1:Y:S02]  /*0510*/  @P0 R2UR UR6, R0 ;  /* 0x00000000000603c2 */ /* 0x004e6400000e0000 */
[----:B-1----:R-:W-:-:S11]  /*0520*/  @UP3 UIADD3 UR6, UR6, -UR21, URZ ;  /* 0x8000001506063290 */ /* 0x002fd6000fffe03f */
[----:B---3--:R1:W2:Y:S02]  /*0530*/  @!P0 R2UR UR6, R2 ;  /* 0x00000000020683c2 */ /* 0x0082a400000e0000 */
[----:B-12---:R-:W-:Y:S05]  /*0540*/  BRA `(.L_x_451) ;  /* 0x0000001000007947 */ /* 0x006fea0003800000 */
.L_x_450:
[----:B-1----:R-:W-:Y:S02]  /*0550*/  ULDC UR6, c[0x0][0x218] ;  /* 0x0000860000067ab9 */ /* 0x002fe40000000800 */
.L_x_451:
        /* <DEDUP_REMOVED lines=37> */
[----:B------:R-:W-:Y:S01]  /*07b0*/  LOP3.LUT R0, R16, 0xffffffe0, RZ, 0xc0, !PT ;  /* 0xffffffe010007812 */ /* 0x000fe200078ec0ff */
[----:B------:R-:W-:Y:S02]  /*07c0*/  UISETP.NE.AND UP0, UPT, UR21, -0x1, UPT ;  /* 0xffffffff1500788c */ /* 0x000fe4000bf05270 */
[----:B------:R-:W-:Y:S02]  /*07d0*/  ULDC.64 UR4, c[0x0][0x190] ;  /* 0x0000640000047ab9 */ /* 0x000fe40000000a00 */
[----:B------:R-:W-:Y:S01]  /*07e0*/  ULDC.64 UR6, c[0x0][0x178] ;  /* 0x00005e0000067ab9 */ /* 0x000fe20000000a00 */
[----:B------:R-:W-:Y:S01]  /*07f0*/  IMAD.IADD R20, R26, 0x1, -R0 ;  /* 0x000000011a147824 */ /* 0x000fe200078e0a00 */
[----:B------:R-:W-:-:S03]  /*0800*/  PLOP3.LUT P0, PT, PT, PT, UP0, 0x80, 0x0 ;  /* 0x000000000000781c */ /* 0x000fc60003f0f008 */
[----:B------:R-:W-:Y:S01]  /*0810*/  @UP1 UIMAD.WIDE.U32 UR26, UR10, UR4, URZ ;  /* 0x000000040a1a12a5 */ /* 0x000fe2000f8e003f */
[----:B------:R-:W-:Y:S01]  /*0820*/  SHF.R.S32.HI R0, RZ, 0x1f, R20 ;  /* 0x0000001fff007819 */ /* 0x000fe20000011414 */
[----:B------:R-:W-:Y:S02]  /*0830*/  @!UP1 USHF.R.S32.HI UR24, URZ, 0x1f, UR12 ;  /* 0x0000001f3f189899 */ /* 0x000fe4000801140c */
[----:B------:R-:W-:Y:S02]  /*0840*/  @UP0 UIADD3 UR25, UR20, UR21, URZ ;  /* 0x0000001514190290 */ /* 0x000fe4000fffe03f */
[----:B------:R-:W-:Y:S02]  /*0850*/  @UP1 UIMAD UR17, UR10, UR5, UR27 ;  /* 0x000000050a1112a4 */ /* 0x000fe4000f8e021b */
[----:B------:R-:W-:Y:S02]  /*0860*/  @!UP1 UIMAD UR24, UR24, UR6, URZ ;  /* 0x00000006181892a4 */ /* 0x000fe4000f8e023f */
[----:B------:R-:W-:-:S02]  /*0870*/  ULDC.64 UR4, c[0x0][0x198] ;  /* 0x0000660000047ab9 */ /* 0x000fc40000000a00 */
[----:B------:R-:W-:Y:S02]  /*0880*/  @UP0 UIMAD.WIDE.U32 UR28, UR25, UR4, URZ ;  /* 0x00000004191c02a5 */ /* 0x000fe4000f8e003f */
[----:B------:R-:W-:Y:S02]  /*0890*/  @!UP1 UIMAD UR24, UR12, UR7, UR24 ;  /* 0x000000070c1892a4 */ /* 0x000fe4000f8e0218 */
[----:B------:R-:W-:Y:S02]  /*08a0*/  @UP0 UIMAD UR7, UR25, UR5, UR29 ;  /* 0x00000005190702a4 */ /* 0x000fe4000f8e021d */
[----:B------:R-:W-:Y:S02]  /*08b0*/  ULDC UR4, c[0x0][0x224] ;  /* 0x0000890000047ab9 */ /* 0x000fe40000000800 */
[----:B------:R-:W-:Y:S02]  /*08c0*/  ULDC UR5, c[0x0][0x1c0] ;  /* 0x0000700000057ab9 */ /* 0x000fe40000000800 */
[----:B------:R-:W-:-:S02]  /*08d0*/  UIMAD UR5, UR12, UR5, UR11 ;  /* 0x000000050c0572a4 */ /* 0x000fc4000f8e020b */
[----:B------:R-:W-:Y:S02]  /*08e0*/  @!UP1 UIMAD.WIDE.U32 UR30, UR12, UR6, URZ ;  /* 0x000000060c1e92a5 */ /* 0x000fe4000f8e003f */
[----:B------:R-:W-:Y:S02]  /*08f0*/  UIMAD UR4, UR5, UR4, UR14 ;  /* 0x00000004050472a4 */ /* 0x000fe4000f8e020e */
[----:B------:R-:W-:Y:S02]  /*0900*/  USHF.L.U32 UR5, UR5, 0x5, URZ ;  /* 0x0000000505057899 */ /* 0x000fe4000800063f */
[----:B------:R-:W-:Y:S02]  /*0910*/  ULDC UR6, c[0x0][0x228] ;  /* 0x00008a0000067ab9 */ /* 0x000fe40000000800 */
[----:B------:R-:W-:Y:S02]  /*0920*/  UIMAD UR6, UR4, UR6, URZ ;  /* 0x00000006040672a4 */ /* 0x000fe4000f8e023f */
[----:B------:R-:W-:Y:S01]  /*0930*/  IADD3 R96, P2, P1, R7, UR5, R20 ;  /* 0x0000000507607c10 */ /* 0x000fe2000f95e014 */
[----:B------:R-:W-:-:S02]  /*0940*/  USHF.R.S32.HI UR4, URZ, 0x1f, UR5 ;  /* 0x0000001f3f047899 */ /* 0x000fc40008011405 */
[----:B------:R-:W-:Y:S02]  /*0950*/  @!UP1 UIADD3 UR17, UR31, UR24, URZ ;  /* 0x000000181f119290 */ /* 0x000fe4000fffe03f */
[----:B------:R1:W-:Y:S01]  /*0960*/  STL [R1+0xc8], R96 ;  /* 0x0000c86001007387 */ /* 0x0003e20000100800 */
[----:B------:R-:W-:Y:S01]  /*0970*/  @UP1 UMOV UR24, UR26 ;  /* 0x0000001a00181c82 */ /* 0x000fe20008000000 */
[----:B------:R-:W-:Y:S01]  /*0980*/  IADD3.X R93, R8, UR4, R0, P2, P1 ;  /* 0x00000004085d7c10 */ /* 0x000fe200097e2400 */
[----:B------:R-:W-:Y:S01]  /*0990*/  @!UP1 UMOV UR24, UR30 ;  /* 0x0000001e00189c82 */ /* 0x000fe20008000000 */
[----:B------:R-:W-:Y:S05]  /*09a0*/  @P0 BRA `(.L_x_453) ;  /* 0x000000c000000947 */ /* 0x000fea0003800000 */
[----:B------:R-:W-:Y:S02]  /*09b0*/  USHF.R.S32.HI UR25, URZ, 0x1f, UR20 ;  /* 0x0000001f3f197899 */ /* 0x000fe40008011414 */
[----:B------:R-:W-:Y:S02]  /*09c0*/  ULDC.64 UR4, c[0x0][0x198] ;  /* 0x0000660000047ab9 */ /* 0x000fe40000000a00 */
[----:B------:R-:W-:-:S02]  /*09d0*/  UIMAD UR25, UR25, UR4, URZ ;  /* 0x00000004191972a4 */ /* 0x000fc4000f8e023f */
[----:B------:R-:W-:Y:S02]  /*09e0*/  UIMAD.WIDE.U32 UR26, UR20, UR4, URZ ;  /* 0x00000004141a72a5 */ /* 0x000fe4000f8e003f */
[----:B------:R-:W-:Y:S02]  /*09f0*/  UIMAD UR25, UR20, UR5, UR25 ;  /* 0x00000005141972a4 */ /* 0x000fe4000f8e0219 */
[----:B------:R-:W-:Y:S02]  /*0a00*/  USHF.R.S32.HI UR7, URZ, 0x1f, UR12 ;  /* 0x0000001f3f077899 */ /* 0x000fe4000801140c */
[----:B------:R-:W-:Y:S02]  /*0a10*/  ULDC.64 UR4, c[0x0][0x180] ;  /* 0x0000600000047ab9 */ /* 0x000fe40000000a00 */
[----:B------:R-:W-:Y:S02]  /*0a20*/  UIADD3 UR27, UR27, UR25, URZ ;  /* 0x000000191b1b7290 */ /* 0x000fe4000fffe03f */
[----:B------:R-:W-:-:S02]  /*0a30*/  UIMAD UR7, UR7, UR4, URZ ;  /* 0x00000004070772a4 */ /* 0x000fc4000f8e023f */
[----:B------:R-:W-:Y:S02]  /*0a40*/  UIMAD.WIDE.U32 UR28, UR12, UR4, UR26 ;  /* 0x000000040c1c72a5 */ /* 0x000fe4000f8e001a */
[----:B------:R-:W-:-:S04]  /*0a50*/  UIMAD UR7, UR12, UR5, UR7 ;  /* 0x000000050c0772a4 */ /* 0x000fc8000f8e0207 */
[----:B------:R-:W-:Y:S02]  /*0a60*/  UIADD3 UR7, UR29, UR7, URZ ;  /* 0x000000071d077290 */ /* 0x000fe4000fffe03f */
.L_x_453:
[----:B------:R-:W-:Y:S01]  /*0a70*/  IABS R4, c[0x0][0x1c8] ;  /* 0x0000720000047a13 */ /* 0x000fe20000000000 */
[----:B------:R-:W2:Y:S01]  /*0a80*/  S2R R5, SR_CTAID.Z ;  /* 0x0000000000057919 */ /* 0x000ea20000002700 */
[----:B------:R-:W-:Y:S02]  /*0a90*/  ULDC UR4, c[0x0][0x1c8] ;  /* 0x0000720000047ab9 */ /* 0x000fe40000000800 */
[----:B------:R-:W3:Y:S01]  /*0aa0*/  I2F.RP R2, R4 ;  /* 0x0000000400027306 */ /* 0x000ee20000209400 */
[----:B------:R-:W-:Y:S02]  /*0ab0*/  ULOP3.LUT UR4, UR11, UR4, URZ, 0x3c, !UPT ;  /* 0x000000040b047292 */ /* 0x000fe4000f8e3c3f */
[----:B------:R-:W-:-:S04]  /*0ac0*/  @UP0 UIADD3 UR21, UR20, UR21, URZ ;  /* 0x0000001514150290 */ /* 0x000fc8000fffe03f */
[----:B------:R-:W-:Y:S01]  /*0ad0*/  ISETP.LE.AND P1, PT, RZ, UR4, PT ;  /* 0x00000004ff007c0c */ /* 0x000fe2000bf23270 */
[----:B------:R-:W-:Y:S02]  /*0ae0*/  ULDC.64 UR4, c[0x0][0x1a0] ;  /* 0x0000680000047ab9 */ /* 0x000fe40000000a00 */
[----:B------:R-:W-:-:S04]  /*0af0*/  @UP0 UIMAD.WIDE.U32 UR26, UR21, UR4, URZ ;  /* 0x00000004151a02a5 */ /* 0x000fc8000f8e003f */
[----:B------:R-:W-:Y:S01]  /*0b00*/  @UP0 UIMAD UR5, UR21, UR5, UR27 ;  /* 0x00000005150502a4 */ /* 0x000fe2000f8e021b */
[----:B---3--:R-:W3:Y:S01]  /*0b10*/  MUFU.RCP R2, R2 ;  /* 0x0000000200027308 */ /* 0x008ee20000001000 */
[----:B------:R-:W-:Y:S01]  /*0b20*/  USHF.R.S32.HI UR21, URZ, 0x1f, UR11 ;  /* 0x0000001f3f157899 */ /* 0x000fe2000801140b */
[----:B--2---:R-:W-:Y:S02]  /*0b30*/  IABS R5, R5 ;  /* 0x0000000500057213 */ /* 0x004fe40000000000 */
[----:B---3--:R-:W-:-:S04]  /*0b40*/  IADD3 R2, R2, 0xffffffe, RZ ;  /* 0x0ffffffe02027810 */ /* 0x008fc80007ffe0ff */
[----:B------:R-:W2:Y:S02]  /*0b50*/  F2I.FTZ.U32.TRUNC.NTZ R3, R2 ;  /* 0x0000000200037305 */ /* 0x000ea4000021f000 */
[----:B--2---:R-:W-:Y:S02]  /*0b60*/  IMAD.MOV R0, RZ, RZ, -R3 ;  /* 0x000000ffff007224 */ /* 0x004fe400078e0a03 */
        /* <DEDUP_REMOVED lines=28> */
.L_x_454:
[CC--:B------:R-:W-:Y:S01]  /*0d30*/  LEA.HI R6, R14.reuse, R26.reuse, RZ, 0x3 ;  /* 0x0000001a0e067211 */ /* 0x0c0fe200078f18ff */
[----:B------:R-:W2:Y:S01]  /*0d40*/  S2R R18, SR_CTAID.Z ;  /* 0x0000000000127919 */ /* 0x000ea20000002700 */
[-C--:B------:R-:W-:Y:S01]  /*0d50*/  LEA.HI R5, R14, R26.reuse, RZ, 0x4 ;  /* 0x0000001a0e057211 */ /* 0x080fe200078f20ff */
[----:B------:R-:W-:Y:S01]  /*0d60*/  UIADD3 UR12, -UR14, UR16, URZ ;  /* 0x000000100e0c7290 */ /* 0x000fe2000fffe13f */
[----:B------:R-:W-:Y:S01]  /*0d70*/  LOP3.LUT R3, R6, 0xfffffff8, RZ, 0xc0, !PT ;  /* 0xfffffff806037812 */ /* 0x000fe200078ec0ff */
[----:B------:R-:W-:Y:S01]  /*0d80*/  IMAD.MOV.U32 R27, RZ, RZ, 0x20 ;  /* 0x00000020ff1b7424 */ /* 0x000fe200078e00ff */
[----:B------:R-:W-:Y:S01]  /*0d90*/  SHF.R.S32.HI R7, RZ, 0x4, R5 ;  /* 0x00000004ff077819 */ /* 0x000fe20000011405 */
[----:B------:R-:W-:Y:S01]  /*0da0*/  IMAD.U32 R10, RZ, RZ, UR13 ;  /* 0x0000000dff0a7e24 */ /* 0x000fe2000f8e00ff */
[----:B------:R-:W-:Y:S01]  /*0db0*/  SHF.R.S32.HI R6, RZ, 0x3, R6 ;  /* 0x00000003ff067819 */ /* 0x000fe20000011406 */
[----:B------:R-:W-:Y:S01]  /*0dc0*/  IMAD.IADD R23, R26, 0x1, -R3 ;  /* 0x000000011a177824 */ /* 0x000fe200078e0a03 */
[C---:B------:R-:W-:Y:S01]  /*0dd0*/  LEA.HI R2, R5.reuse, R7, RZ, 0x1 ;  /* 0x0000000705027211 */ /* 0x040fe200078f08ff */
[----:B------:R-:W-:Y:S01]  /*0de0*/  BSSY B0, `(.L_x_455) ;  /* 0x0000070000007945 */ /* 0x000fe20003800000 */
[----:B------:R-:W-:Y:S01]  /*0df0*/  LOP3.LUT R3, R5, 0xfffffff0, RZ, 0xc0, !PT ;  /* 0xfffffff005037812 */ /* 0x000fe200078ec0ff */
[----:B------:R-:W-:Y:S01]  /*0e00*/  IMAD.SHL.U32 R4, R6, 0x40, RZ ;  /* 0x0000004006047824 */ /* 0x000fe200078e00ff */
[----:B------:R-:W-:Y:S01]  /*0e10*/  LOP3.LUT R2, R2, 0xfffffffe, RZ, 0xc0, !PT ;  /* 0xfffffffe02027812 */ /* 0x000fe200078ec0ff */
[----:B------:R-:W-:Y:S01]  /*0e20*/  IMAD.SHL.U32 R102, R23, 0x8, RZ ;  /* 0x0000000817667824 */ /* 0x000fe200078e00ff */
[----:B------:R-:W-:Y:S01]  /*0e30*/  LEA.HI R14, R14, R26, RZ, 0x6 ;  /* 0x0000001a0e0e7211 */ /* 0x000fe200078f30ff */
[----:B------:R-:W-:Y:S01]  /*0e40*/  IMAD.IADD R8, R26, 0x1, -R3 ;  /* 0x000000011a087824 */ /* 0x000fe200078e0a03 */
[----:B------:R-:W-:Y:S01]  /*0e50*/  SHF.R.S32.HI R22, RZ, 0x5, R16 ;  /* 0x00000005ff167819 */ /* 0x000fe20000011410 */
[----:B------:R-:W-:Y:S01]  /*0e60*/  IMAD.IADD R25, R7, 0x1, -R2 ;  /* 0x0000000107197824 */ /* 0x000fe200078e0a02 */
[----:B------:R-:W-:Y:S01]  /*0e70*/  LOP3.LUT R2, R4, 0x1c0, RZ, 0xc0, !PT ;  /* 0x000001c004027812 */ /* 0x000fe200078ec0ff */
[----:B------:R-:W-:Y:S01]  /*0e80*/  IMAD.SHL.U32 R14, R14, 0x8, RZ ;  /* 0x000000080e0e7824 */ /* 0x000fe200078e00ff */
[----:B------:R-:W-:-:S02]  /*0e90*/  SHF.R.S32.HI R4, RZ, 0x1f, R8 ;  /* 0x0000001fff047819 */ /* 0x000fc40000011408 */
[----:B------:R-:W-:Y:S02]  /*0ea0*/  LOP3.LUT R3, R2, 0x38, R102, 0xf8, !PT ;  /* 0x0000003802037812 */ /* 0x000fe400078ef866 */
[----:B------:R-:W-:Y:S02]  /*0eb0*/  LEA.HI R15, R4, R8, RZ, 0x3 ;  /* 0x00000008040f7211 */ /* 0x000fe400078f18ff */
[----:B------:R-:W-:Y:S02]  /*0ec0*/  SHF.R.S32.HI R7, RZ, 0x1f, R6 ;  /* 0x0000001fff077819 */ /* 0x000fe40000011406 */
[----:B------:R-:W-:Y:S02]  /*0ed0*/  SHF.R.U32.HI R2, RZ, 0x3, R2 ;  /* 0x00000003ff027819 */ /* 0x000fe40000011602 */
[----:B------:R-:W-:Y:S01]  /*0ee0*/  SHF.R.S32.HI R103, RZ, 0x1f, R102 ;  /* 0x0000001fff677819 */ /* 0x000fe20000011466 */
[----:B------:R-:W-:Y:S01]  /*0ef0*/  IMAD R12, R7, c[0x0][0x198], RZ ;  /* 0x00006600070c7a24 */ /* 0x000fe200078e02ff */
[----:B------:R-:W-:Y:S01]  /*0f00*/  LOP3.LUT R9, R15, 0xfffffff8, RZ, 0xc0, !PT ;  /* 0xfffffff80f097812 */ /* 0x000fe200078ec0ff */
[----:B------:R-:W-:Y:S01]  /*0f10*/  IMAD.WIDE R10, R10, 0x40, R6 ;  /* 0x000000400a0a7825 */ /* 0x000fe200078e0206 */
[----:B------:R-:W-:Y:S01]  /*0f20*/  LOP3.LUT R13, R3, R2, RZ, 0x3c, !PT ;  /* 0x00000002030d7212 */ /* 0x000fe200078e3cff */
[----:B------:R3:W-:Y:S01]  /*0f30*/  STL.64 [R1+0x38], R102 ;  /* 0x0000386601007387 */ /* 0x0007e20000100a00 */
[----:B------:R-:W-:Y:S01]  /*0f40*/  IADD3 R2, P0, R102, UR24, RZ ;  /* 0x0000001866027c10 */ /* 0x000fe2000ff1e0ff */
[----:B------:R-:W-:Y:S01]  /*0f50*/  IMAD.WIDE.U32 R4, R6, c[0x0][0x198], R102 ;  /* 0x0000660006047a25 */ /* 0x000fe200078e0066 */
[----:B------:R-:W-:-:S02]  /*0f60*/  LOP3.LUT R199, R13, 0xfffffe00, R14, 0xf8, !PT ;  /* 0xfffffe000dc77812 */ /* 0x000fc400078ef80e */
[----:B------:R-:W-:Y:S01]  /*0f70*/  IADD3.X R3, R103, UR17, RZ, P0, !PT ;  /* 0x0000001167037c10 */ /* 0x000fe200087fe4ff */
[----:B------:R-:W-:Y:S01]  /*0f80*/  IMAD.IADD R8, R8, 0x1, -R9 ;  /* 0x0000000108087824 */ /* 0x000fe200078e0a09 */
[----:B------:R-:W-:Y:S01]  /*0f90*/  IADD3 R4, P0, R4, UR28, RZ ;  /* 0x0000001c04047c10 */ /* 0x000fe2000ff1e0ff */
[----:B------:R-:W-:Y:S01]  /*0fa0*/  IMAD R9, R6, c[0x0][0x19c], R12 ;  /* 0x0000670006097a24 */ /* 0x000fe200078e020c */
[----:B------:R-:W-:Y:S01]  /*0fb0*/  IADD3 R101, R102, 0x40, RZ ;  /* 0x0000004066657810 */ /* 0x000fe20007ffe0ff */
[----:B--2---:R-:W-:Y:S01]  /*0fc0*/  IMAD.WIDE.U32 R18, R18, c[0x0][0x1a8], R2 ;  /* 0x00006a0012127a25 */ /* 0x004fe200078e0002 */
[C---:B------:R-:W-:Y:S02]  /*0fd0*/  LOP3.LUT P2, RZ, R8.reuse, 0x4, RZ, 0xc0, !PT ;  /* 0x0000000408ff7812 */ /* 0x040fe4000784c0ff */
[----:B------:R-:W-:Y:S01]  /*0fe0*/  IADD3.X R5, R5, UR7, R9, P0, !PT ;  /* 0x0000000705057c10 */ /* 0x000fe200087fe409 */
[C---:B------:R-:W-:Y:S01]  /*0ff0*/  IMAD.SHL.U32 R9, R8.reuse, 0x40, RZ ;  /* 0x0000004008097824 */ /* 0x040fe200078e00ff */
[----:B------:R-:W-:Y:S01]  /*1000*/  LOP3.LUT P1, RZ, R8, 0x2, RZ, 0xc0, !PT ;  /* 0x0000000208ff7812 */ /* 0x000fe2000782c0ff */
[----:B------:R-:W-:Y:S01]  /*1010*/  IMAD R12, R7, c[0x0][0x1a0], RZ ;  /* 0x00006800070c7a24 */ /* 0x000fe200078e02ff */
[----:B------:R-:W-:Y:S01]  /*1020*/  SHF.R.S32.HI R8, RZ, 0x1f, R0 ;  /* 0x0000001fff087819 */ /* 0x000fe20000011400 */
[----:B------:R-:W-:Y:S01]  /*1030*/  IMAD.WIDE.U32 R2, R6, c[0x0][0x1a0], R102 ;  /* 0x0000680006027a25 */ /* 0x000fe200078e0066 */
[----:B------:R-:W-:-:S02]  /*1040*/  LOP3.LUT R9, R9, 0x1c0, RZ, 0xc0, !PT ;  /* 0x000001c009097812 */ /* 0x000fc400078ec0ff */
[----:B------:R-:W-:Y:S01]  /*1050*/  IADD3 R100, R102, 0x80, RZ ;  /* 0x0000008066647810 */ /* 0x000fe20007ffe0ff */
[----:B------:R-:W-:Y:S01]  /*1060*/  IMAD.SHL.U32 R13, R25, 0x8, RZ ;  /* 0x00000008190d7824 */ /* 0x000fe200078e00ff */
[----:B------:R-:W-:Y:S01]  /*1070*/  IADD3 R2, P0, R2, UR26, RZ ;  /* 0x0000001a02027c10 */ /* 0x000fe2000ff1e0ff */
[----:B------:R-:W-:Y:S01]  /*1080*/  IMAD R14, R6, c[0x0][0x1a4], R12 ;  /* 0x00006900060e7a24 */ /* 0x000fe200078e020c */
[----:B------:R-:W-:Y:S01]  /*1090*/  SHF.R.U32.HI R12, RZ, 0x3, R9 ;  /* 0x00000003ff0c7819 */ /* 0x000fe20000011609 */
[----:B------:R-:W-:Y:S01]  /*10a0*/  IMAD.WIDE.U32 R32, R0, c[0x0][0x1b0], R4 ;  /* 0x00006c0000207a25 */ /* 0x000fe200078e0004 */
[----:B------:R-:W-:Y:S02]  /*10b0*/  LOP3.LUT R13, R9, 0x8, R13, 0xf8, !PT ;  /* 0x00000008090d7812 */ /* 0x000fe400078ef80d */
[----:B------:R-:W-:Y:S01]  /*10c0*/  IADD3.X R3, R3, UR5, R14, P0, !PT ;  /* 0x0000000503037c10 */ /* 0x000fe200087fe40e */
[C---:B------:R-:W-:Y:S01]  /*10d0*/  IMAD R9, R8.reuse, c[0x0][0x1b0], RZ ;  /* 0x00006c0008097a24 */ /* 0x040fe200078e02ff */
[----:B------:R3:W-:Y:S01]  /*10e0*/  STL.64 [R1+0x58], R32 ;  /* 0x0000582001007387 */ /* 0x0007e20000100a00 */
[----:B------:R-:W-:Y:S01]  /*10f0*/  IMAD R8, R8, c[0x0][0x1b8], RZ ;  /* 0x00006e0008087a24 */ /* 0x000fe200078e02ff */
[----:B------:R-:W-:Y:S01]  /*1100*/  ULDC.64 UR4, c[0x0][0x1a8] ;  /* 0x00006a0000047ab9 */ /* 0x000fe20000000a00 */
[----:B------:R-:W-:Y:S01]  /*1110*/  IMAD R9, R0, c[0x0][0x1b4], R9 ;  /* 0x00006d0000097a24 */ /* 0x000fe200078e0209 */
[----:B------:R-:W-:Y:S01]  /*1120*/  ISETP.GE.AND P0, PT, R6, UR12, PT ;  /* 0x0000000c06007c0c */ /* 0x000fe2000bf06270 */
[C---:B------:R-:W-:Y:S01]  /*1130*/  IMAD R8, R0.reuse, c[0x0][0x1bc], R8 ;  /* 0x00006f0000087a24 */ /* 0x040fe200078e0208 */
[----:B------:R-:W-:Y:S01]  /*1140*/  UIMAD UR4, UR21, UR4, URZ ;  /* 0x00000004150472a4 */ /* 0x000fe2000f8e023f */
[----:B------:R-:W-:Y:S01]  /*1150*/  IMAD.WIDE.U32 R28, R0, c[0x0][0x1b8], R2 ;  /* 0x00006e00001c7a25 */ /* 0x000fe200078e0002 */
[----:B------:R-:W-:-:S02]  /*1160*/  SHF.R.S32.HI R0, RZ, 0x1f, R16 ;  /* 0x0000001fff007819 */ /* 0x000fc40000011410 */
[----:B------:R-:W-:Y:S01]  /*1170*/  SHF.R.S32.HI R3, RZ, 0x1f, R20 ;  /* 0x0000001fff037819 */ /* 0x000fe20000011414 */
[----:B------:R-:W-:Y:S01]  /*1180*/  IMAD.IADD R31, R29, 0x1, R8 ;  /* 0x000000011d1f7824 */ /* 0x000fe200078e0208 */
[----:B------:R-:W-:Y:S01]  /*1190*/  LEA.HI R0, R0, R22, RZ, 0x2 ;  /* 0x0000001600007211 */ /* 0x000fe200078f10ff */
[----:B------:R3:W-:Y:S01]  /*11a0*/  STL.64 [R1+0xc0], R28 ;  /* 0x0000c01c01007387 */ /* 0x0007e20000100a00 */
[----:B------:R-:W-:Y:S01]  /*11b0*/  LEA.HI R3, R3, R20, RZ, 0x2 ;  /* 0x0000001403037211 */ /* 0x000fe200078f10ff */
[----:B------:R-:W-:Y:S01]  /*11c0*/  IMAD.IADD R35, R33, 0x1, R9 ;  /* 0x0000000121237824 */ /* 0x000fe200078e0209 */
[----:B------:R-:W-:Y:S01]  /*11d0*/  LOP3.LUT R0, R0, 0xffffffc, RZ, 0xc0, !PT ;  /* 0x0ffffffc00007812 */ /* 0x000fe200078ec0ff */
[----:B------:R-:W-:Y:S01]  /*11e0*/  UIMAD UR4, UR11, UR5, UR4 ;  /* 0x000000050b0472a4 */ /* 0x000fe2000f8e0204 */
[----:B------:R-:W-:Y:S01]  /*11f0*/  SHF.R.S32.HI R24, RZ, 0x2, R3 ;  /* 0x00000002ff187819 */ /* 0x000fe20000011403 */
[----:B------:R-:W-:Y:S01]  /*1200*/  IMAD.SHL.U32 R5, R15, 0x40, RZ ;  /* 0x000000400f057824 */ /* 0x000fe200078e00ff */
[----:B------:R-:W-:Y:S01]  /*1210*/  LOP3.LUT R12, R13, R12, RZ, 0x3c, !PT ;  /* 0x0000000c0d0c7212 */ /* 0x000fe200078e3cff */
[----:B------:R-:W-:Y:S01]  /*1220*/  IMAD.IADD R0, R22, 0x1, -R0 ;  /* 0x0000000116007824 */ /* 0x000fe200078e0a00 */
[----:B------:R-:W-:Y:S01]  /*1230*/  SEL R2, R27, 0xffffffe0, !P2 ;  /* 0xffffffe01b027807 */ /* 0x000fe20005000000 */
[----:B------:R-:W-:Y:S01]  /*1240*/  IMAD.MOV.U32 R4, RZ, RZ, 0x10 ;  /* 0x00000010ff047424 */ /* 0x000fe200078e00ff */
[----:B------:R-:W-:Y:S01]  /*1250*/  IADD3 R13, R19, UR4, RZ ;  /* 0x00000004130d7c10 */ /* 0x000fe2000fffe0ff */
[----:B------:R-:W-:Y:S01]  /*1260*/  IMAD R36, R0, 0x10, R24 ;  /* 0x0000001000247824 */ /* 0x000fe200078e0218 */
[----:B------:R-:W-:Y:S01]  /*1270*/  LOP3.LUT R5, R12, 0xfffffe00, R5, 0xf8, !PT ;  /* 0xfffffe000c057812 */ /* 0x000fe200078ef805 */
[----:B------:R-:W-:Y:S01]  /*1280*/  IMAD.SHL.U32 R199, R199, 0x2, RZ ;  /* 0x00000002c7c77824 */ /* 0x000fe200078e00ff */
[----:B------:R-:W-:-:S02]  /*1290*/  SEL R4, R4, 0xfffffff0, !P1 ;  /* 0xfffffff004047807 */ /* 0x000fc40004800000 */
[----:B------:R3:W-:Y:S04]  /*12a0*/  STL [R1+0xcc], R36 ;  /* 0x0000cc2401007387 */ /* 0x0007e80000100800 */
[----:B------:R3:W-:Y:S04]  /*12b0*/  STL [R1+0x44], R101 ;  /* 0x0000446501007387 */ /* 0x0007e80000100800 */
[----:B------:R3:W-:Y:S04]  /*12c0*/  STL [R1+0x50], R100 ;  /* 0x0000506401007387 */ /* 0x0007e80000100800 */
[----:B------:R3:W-:Y:S04]  /*12d0*/  STL [R1+0xb4], R31 ;  /* 0x0000b41f01007387 */ /* 0x0007e80000100800 */
[----:B------:R3:W-:Y:S01]  /*12e0*/  STL [R1+0x4c], R35 ;  /* 0x00004c2301007387 */ /* 0x0007e20000100800 */
        /* <DEDUP_REMOVED lines=31> */
.L_x_456:
[----:B------:R-:W-:Y:S05]  /*14e0*/  BSYNC B0 ;  /* 0x0000000000007941 */ /* 0x000fea0003800000 */
.L_x_455:
[----:B------:R-:W-:Y:S01]  /*14f0*/  LOP3.LUT R0, R3, 0x7ffffffc, RZ, 0xc0, !PT ;  /* 0x7ffffffc03007812 */ /* 0x000fe200078ec0ff */
[----:B------:R-:W-:Y:S01]  /*1500*/  ULEA UR4, UR8, UR6, 0x6 ;  /* 0x0000000608047291 */ /* 0x000fe2000f8e303f */
[----:B------:R-:W-:Y:S01]  /*1510*/  IADD3 R21, R6, 0x10, RZ ;  /* 0x0000001006157810 */ /* 0x000fe20007ffe0ff */
[----:B------:R-:W-:Y:S02]  /*1520*/  BSSY B0, `(.L_x_457) ;  /* 0x000002c000007945 */ /* 0x000fe40003800000 */
[----:B------:R-:W-:Y:S01]  /*1530*/  IMAD.IADD R0, R20, 0x1, -R0 ;  /* 0x0000000114007824 */ /* 0x000fe200078e0a00 */
[----:B------:R-:W-:Y:S01]  /*1540*/  ISETP.GE.AND P1, PT, R21, UR12, PT ;  /* 0x0000000c15007c0c */ /* 0x000fe2000bf26270 */
[----:B------:R-:W-:Y:S02]  /*1550*/  UIADD3 UR4, UR4, -0x40, URZ ;  /* 0xffffffc004047890 */ /* 0x000fe4000fffe03f */
[----:B------:R-:W-:-:S04]  /*1560*/  IMAD.SHL.U32 R0, R0, 0x2, RZ ;  /* 0x0000000200007824 */ /* 0x000fc800078e00ff */
[----:B------:R-:W-:Y:S02]  /*1570*/  IMAD R0, R36, c[0x0][0x228], R0 ;  /* 0x00008a0024007a24 */ /* 0x000fe400078e0200 */
[----:B------:R-:W-:-:S03]  /*1580*/  IMAD.U32 R3, RZ, RZ, UR4 ;  /* 0x00000004ff037e24 */ /* 0x000fc6000f8e00ff */
[----:B------:R-:W-:Y:S02]  /*1590*/  IADD3 R212, P0, R0, UR4, RZ ;  /* 0x0000000400d47c10 */ /* 0x000fe4000ff1e0ff */
[----:B------:R-:W-:-:S04]  /*15a0*/  SHF.R.S32.HI R0, RZ, 0x1f, R0 ;  /* 0x0000001fff007819 */ /* 0x000fc80000011400 */
[----:B------:R-:W-:Y:S01]  /*15b0*/  LEA.HI.X.SX32 R211, R3, R0, 0x1, P0 ;  /* 0x0000000003d37211 */ /* 0x000fe200000f0eff */
[----:B------:R-:W-:Y:S05]  /*15c0*/  @P1 BRA `(.L_x_458) ;  /* 0x0000021000001947 */ /* 0x000fea0003800000 */
[----:B------:R-:W-:Y:S01]  /*15d0*/  IADD3 R0, P0, R10, 0x10, RZ ;  /* 0x000000100a007810 */ /* 0x000fe20007f1e0ff */
[----:B--2---:R-:W-:Y:S01]  /*15e0*/  IMAD.MOV.U32 R8, RZ, RZ, R18 ;  /* 0x000000ffff087224 */ /* 0x004fe200078e0012 */
        /* <DEDUP_REMOVED lines=31> */
.L_x_458:
[----:B------:R-:W-:Y:S05]  /*17e0*/  BSYNC B0 ;  /* 0x0000000000007941 */ /* 0x000fea0003800000 */
.L_x_457:
[----:B------:R-:W-:Y:S01]  /*17f0*/  IADD3 R20, R6, 0x20, RZ ;  /* 0x0000002006147810 */ /* 0x000fe20007ffe0ff */
[----:B------:R-:W-:Y:S03]  /*1800*/  BSSY B0, `(.L_x_459) ;  /* 0x0000024000007945 */ /* 0x000fe60003800000 */
[----:B------:R-:W-:-:S13]  /*1810*/  ISETP.GE.AND P0, PT, R20, UR12, PT ;  /* 0x0000000c14007c0c */ /* 0x000fda000bf06270 */
        /* <DEDUP_REMOVED lines=34> */
.L_x_460:
[----:B------:R-:W-:Y:S05]  /*1a40*/  BSYNC B0 ;  /* 0x0000000000007941 */ /* 0x000fea0003800000 */
.L_x_459:
[----:B--2---:R-:W-:Y:S01]  /*1a50*/  IADD3 R16, R6, 0x30, RZ ;  /* 0x0000003006107810 */ /* 0x004fe20007ffe0ff */
        /* <DEDUP_REMOVED lines=39> */
.L_x_462:
[----:B------:R-:W-:Y:S05]  /*1cd0*/  BSYNC B0 ;  /* 0x0000000000007941 */ /* 0x000fea0003800000 */
.L_x_461:
[----:B------:R-:W-:Y:S01]  /*1ce0*/  IMAD.MOV.U32 R98, RZ, RZ, R34 ;  /* 0x000000ffff627224 */ /* 0x000fe200078e0022 */
[----:B------:R-:W-:Y:S01]  /*1cf0*/  UIADD3 UR20, UR8, -0x1, URZ ;  /* 0xffffffff08147890 */ /* 0x000fe2000fffe03f */
[----:B------:R-:W-:Y:S01]  /*1d00*/  IMAD.MOV.U32 R99, RZ, RZ, R35 ;  /* 0x000000ffff637224 */ /* 0x000fe200078e0023 */
[----:B------:R-:W-:Y:S01]  /*1d10*/  MOV R98, R32 ;  /* 0x0000002000627202 */ /* 0x000fe20000000f00 */
[----:B------:R-:W-:Y:S01]  /*1d20*/  BSSY B0, `(.L_x_463) ;  /* 0x0000024000007945 */ /* 0x000fe20003800000 */
[----:B------:R-:W-:Y:S01]  /*1d30*/  UIMAD UR17, UR20, -0x40, UR15 ;  /* 0xffffffc0141178a4 */ /* 0x000fe2000f8e020f */
[----:B------:R-:W-:Y:S01]  /*1d40*/  MOV R94, UR24 ;  /* 0x00000018005e7c02 */ /* 0x000fe20008000f00 */
[----:B------:R-:W-:Y:S01]  /*1d50*/  USHF.R.S32.HI UR25, URZ, 0x1f, UR20 ;  /* 0x0000001f3f197899 */ /* 0x000fe20008011414 */
[----:B------:R4:W-:Y:S01]  /*1d60*/  STL.64 [R1+0x48], R98 ;  /* 0x0000486201007387 */ /* 0x0009e20000100a00 */
[----:B------:R-:W-:Y:S02]  /*1d70*/  UIMAD UR4, UR21, UR20, URZ ;  /* 0x00000014150472a4 */ /* 0x000fe4000f8e023f */
[----:B------:R-:W-:Y:S01]  /*1d80*/  ISETP.GE.AND P0, PT, R6, UR17, PT ;  /* 0x0000001106007c0c */ /* 0x000fe2000bf06270 */
[----:B--2---:R-:W-:Y:S01]  /*1d90*/  IMAD.WIDE.U32 R8, R94, UR20, R98 ;  /* 0x000000145e087c25 */ /* 0x004fe2000f8e0062 */
        /* <DEDUP_REMOVED lines=28> */
.L_x_464:
[----:B------:R-:W-:Y:S05]  /*1f60*/  BSYNC B0 ;  /* 0x0000000000007941 */ /* 0x000fea0003800000 */
.L_x_463:
        /* <DEDUP_REMOVED lines=33> */
.L_x_466:
[----:B------:R-:W-:Y:S05]  /*2180*/  BSYNC B0 ;  /* 0x0000000000007941 */ /* 0x000fea0003800000 */
.L_x_465:
        /* <DEDUP_REMOVED lines=32> */
.L_x_468:
[----:B------:R-:W-:Y:S05]  /*2390*/  BSYNC B0 ;  /* 0x0000000000007941 */ /* 0x000fea0003800000 */
.L_x_467:
[----:B------:R-:W-:Y:S01]  /*23a0*/  ISETP.GE.AND P0, PT, R16, UR17, PT ;  /* 0x0000001110007c0c */ /* 0x000fe2000bf06270 */
[----:B------:R-:W-:Y:S01]  /*23b0*/  ULDC.64 UR4, c[0x0][0x1a0] ;  /* 0x0000680000047ab9 */ /* 0x000fe20000000a00 */
[----:B------:R-:W-:Y:S01]  /*23c0*/  BSSY B0, `(.L_x_469) ;  /* 0x0000023000007945 */ /* 0x000fe20003800000 */
[----:B------:R-:W-:Y:S02]  /*23d0*/  USHF.L.U64.HI UR11, UR4, UR11, UR5 ;  /* 0x0000000b040b7299 */ /* 0x000fe40008010205 */
[----:B------:R-:W-:-:S08]  /*23e0*/  USHF.L.U32 UR12, UR4, 0x6, URZ ;  /* 0x00000006040c7899 */ /* 0x000fd0000800063f */
        /* <DEDUP_REMOVED lines=32> */
.L_x_470:
[----:B------:R-:W-:Y:S05]  /*25f0*/  BSYNC B0 ;  /* 0x0000000000007941 */ /* 0x000fea0003800000 */
.L_x_469:
[----:B------:R-:W0:Y:S01]  /*2600*/  LDGDEPBAR ;  /* 0x00000000000079af */ /* 0x000e220000000000 */
[----:B------:R-:W-:Y:S01]  /*2610*/  IMAD.SHL.U32 R0, R23, 0x40, RZ ;  /* 0x0000004017007824 */ /* 0x000fe200078e00ff */
[C---:B------:R-:W-:Y:S01]  /*2620*/  ISETP.GE.AND P0, PT, R6.reuse, UR17, PT ;  /* 0x0000001106007c0c */ /* 0x040fe2000bf06270 */
[----:B------:R-:W-:Y:S01]  /*2630*/  IMAD.SHL.U32 R3, R6, 0x8, RZ ;  /* 0x0000000806037824 */ /* 0x000fe200078e00ff */
[----:B------:R-:W-:Y:S01]  /*2640*/  LEA R6, R22, UR14, 0x4 ;  /* 0x0000000e16067c11 */ /* 0x000fe2000f8e20ff */
[----:B--2---:R-:W-:Y:S01]  /*2650*/  IMAD.MOV.U32 R10, RZ, RZ, R30 ;  /* 0x000000ffff0a7224 */ /* 0x004fe200078e001e */
[----:B------:R-:W-:Y:S01]  /*2660*/  LOP3.LUT R0, R0, 0x1c0, RZ, 0xc0, !PT ;  /* 0x000001c000007812 */ /* 0x000fe200078ec0ff */
[----:B------:R-:W-:Y:S01]  /*2670*/  IMAD.MOV.U32 R11, RZ, RZ, R31 ;  /* 0x000000ffff0b7224 */ /* 0x000fe200078e001f */
[----:B------:R-:W-:Y:S01]  /*2680*/  MOV R10, R28 ;  /* 0x0000001c000a7202 */ /* 0x000fe20000000f00 */
[----:B------:R-:W-:Y:S01]  /*2690*/  IMAD.U32 R8, RZ, RZ, UR20 ;  /* 0x00000014ff087e24 */ /* 0x000fe2000f8e00ff */
[----:B------:R-:W-:Y:S01]  /*26a0*/  LOP3.LUT R3, R0, 0x8, R3, 0xf8, !PT ;  /* 0x0000000800037812 */ /* 0x000fe200078ef803 */
[----:B------:R-:W-:Y:S01]  /*26b0*/  UIMAD UR5, UR11, UR20, URZ ;  /* 0x000000140b0572a4 */ /* 0x000fe2000f8e023f */
[----:B------:R-:W-:Y:S01]  /*26c0*/  SHF.R.U32.HI R0, RZ, 0x3, R0 ;  /* 0x00000003ff007819 */ /* 0x000fe20000011600 */
[----:B------:R2:W-:Y:S01]  /*26d0*/  STL.64 [R1+0xb0], R10 ;  /* 0x0000b00a01007387 */ /* 0x0005e20000100a00 */
[----:B------:R-:W-:Y:S01]  /*26e0*/  IADD3 R6, R6, 0x1, R24 ;  /* 0x0000000106067810 */ /* 0x000fe20007ffe018 */
[----:B------:R-:W-:Y:S01]  /*26f0*/  IMAD.WIDE.U32 R8, R8, UR12, R10 ;  /* 0x0000000c08087c25 */ /* 0x000fe2000f8e000a */
[----:B------:R-:W-:Y:S01]  /*2700*/  LOP3.LUT R3, R3, R0, RZ, 0x3c, !PT ;  /* 0x0000000003037212 */ /* 0x000fe200078e3cff */
[----:B------:R-:W-:Y:S01]  /*2710*/  UIMAD UR25, UR25, UR12, UR5 ;  /* 0x0000000c191972a4 */ /* 0x000fe2000f8e0205 */
[----:B------:R-:W-:Y:S01]  /*2720*/  LOP3.LUT P1, RZ, R23, 0x4, RZ, 0xc0, !PT ;  /* 0x0000000417ff7812 */ /* 0x000fe2000782c0ff */
[----:B------:R-:W-:Y:S01]  /*2730*/  IMAD.U32 R0, RZ, RZ, UR15 ;  /* 0x0000000fff007e24 */ /* 0x000fe2000f8e00ff */
[----:B------:R-:W-:Y:S01]  /*2740*/  UIADD3 UR5, UR23, 0x646e171e, URZ ;  /* 0x646e171e17057890 */ /* 0x000fe2000fffe03f */
[----:B------:R-:W-:Y:S01]  /*2750*/  IMAD.SHL.U32 R26, R26, 0x2, RZ ;  /* 0x000000021a1a7824 */ /* 0x000fe200078e00ff */
[----:B------:R-:W-:Y:S01]  /*2760*/  BSSY B0, `(.L_x_471) ;  /* 0x000002b000007945 */ /* 0x000fe20003800000 */
[----:B------:R-:W-:Y:S01]  /*2770*/  IADD3 R7, R9, UR25, RZ ;  /* 0x0000001909077c10 */ /* 0x000fe2000fffe0ff */
[----:B------:R-:W-:-:S04]  /*2780*/  DEPBAR.LE SB0, 0x0 ;  /* 0x000080000000791a */ /* 0x000fc80000000000 */
[----:B------:R-:W-:Y:S01]  /*2790*/  BAR.SYNC.DEFER_BLOCKING 0x0 ;  /* 0x0000000000007b1d */ /* 0x000fe20000010000 */
[----:B------:R-:W-:Y:S01]  /*27a0*/  IMAD R3, R25, 0x200, R3 ;  /* 0x0000020019037824 */ /* 0x000fe200078e0203 */
[----:B------:R-:W-:Y:S02]  /*27b0*/  LOP3.LUT R95, R26, 0x6, RZ, 0xc0, !PT ;  /* 0x000000061a5f7812 */ /* 0x000fe400078ec0ff */
[----:B--2---:R-:W-:Y:S01]  /*27c0*/  IADD3 R10, R0, -UR16, R6 ;  /* 0x80000010000a7c10 */ /* 0x004fe2000fffe006 */
[----:B------:R-:W-:Y:S02]  /*27d0*/  IMAD.U32 R0, RZ, RZ, UR13 ;  /* 0x0000000dff007e24 */ /* 0x000fe4000f8e00ff */
[----:B------:R-:W-:Y:S01]  /*27e0*/  IMAD R6, R22, 0x400, R5 ;  /* 0x0000040016067824 */ /* 0x000fe200078e0205 */
[----:B------:R-:W-:Y:S02]  /*27f0*/  IADD3 R92, R10, c[0x0][0x2e8], RZ ;  /* 0x0000ba000a5c7a10 */ /* 0x000fe40007ffe0ff */
[----:B------:R-:W-:Y:S01]  /*2800*/  LEA R97, R0, R22, 0x2 ;  /* 0x0000001600617211 */ /* 0x000fe200078e10ff */
[----:B------:R-:W-:Y:S01]  /*2810*/  IMAD.SHL.U32 R183, R6, 0x2, RZ ;  /* 0x0000000206b77824 */ /* 0x000fe200078e00ff */
[----:B------:R-:W-:-:S03]  /*2820*/  SEL R0, R27, 0xffffffe0, !P1 ;  /* 0xffffffe01b007807 */ /* 0x000fc60004800000 */
[----:B------:R2:W-:Y:S04]  /*2830*/  STL [R1+0xac], R97 ;  /* 0x0000ac6101007387 */ /* 0x0005e80000100800 */
        /* <DEDUP_REMOVED lines=29> */
.L_x_472:
[----:B------:R-:W-:Y:S05]  /*2a10*/  BSYNC B0 ;  /* 0x0000000000007941 */ /* 0x000fea0003800000 */
.L_x_471:
[----:B------:R-:W-:Y:S01]  /*2a20*/  ISETP.GE.AND P0, PT, R21, UR17, PT ;  /* 0x0000001115007c0c */ /* 0x000fe2000bf06270 */
        /* <DEDUP_REMOVED lines=10> */
[----:B-1----:R-:W-:Y:S02]  /*2ad0*/  IADD3 R10, P1, R8, UR14, RZ ;  /* 0x0000000e080a7c10 */ /* 0x002fe4000ff3e0ff */
        /* <DEDUP_REMOVED lines=24> */
.L_x_474:
[----:B------:R-:W-:Y:S05]  /*2c60*/  BSYNC B0 ;  /* 0x0000000000007941 */ /* 0x000fea0003800000 */
.L_x_473:
[----:B------:R-:W-:Y:S01]  /*2c70*/  ISETP.GE.AND P0, PT, R20, UR17, PT ;  /* 0x0000001114007c0c */ /* 0x000fe2000bf06270 */
[----:B------:R-:W-:-:S12]  /*2c80*/  BSSY B0, `(.L_x_475) ;  /* 0x0000022000007945 */ /* 0x000fd80003800000 */
[----:B------:R1:W-:Y:S04]  /*2c90*/  @P0 STS.128 [R199+0xd000], RZ ;  /* 0x00d000ffc7000388 */ /* 0x0003e80000000c00 */
[----:B------:R1:W-:Y:S04]  /*2ca0*/  @P0 STS.128 [R199+0xf000], RZ ;  /* 0x00f000ffc7000388 */ /* 0x0003e80000000c00 */
[----:B------:R1:W-:Y:S01]  /*2cb0*/  @P0 STS.128 [R199+0x11000], RZ ;  /* 0x011000ffc7000388 */ /* 0x0003e20000000c00 */
[----:B------:R-:W-:Y:S05]  /*2cc0*/  @P0 BRA `(.L_x_476) ;  /* 0x000001d000000947 */ /* 0x000fea0003800000 */
[----:B------:R-:W-:Y:S01]  /*2cd0*/  ISETP.GE.AND P3, PT, R102, c[0x0][0x220], PT ;  /* 0x0000880066007a0c */ /* 0x000fe20003f66270 */
[----:B-1----:R-:W-:Y:S01]  /*2ce0*/  IMAD.MOV.U32 R11, RZ, RZ, c[0x0][0x1a0] ;  /* 0x00006800ff0b7624 */ /* 0x002fe200078e00ff */
[----:B------:R-:W-:Y:S01]  /*2cf0*/  ISETP.GE.AND P2, PT, R101, c[0x0][0x220], PT ;  /* 0x0000880065007a0c */ /* 0x000fe20003f46270 */
[----:B------:R-:W-:-:S03]  /*2d00*/  IMAD.MOV.U32 R12, RZ, RZ, c[0x0][0x1a4] ;  /* 0x00006900ff0c7624 */ /* 0x000fc600078e00ff */
        /* <DEDUP_REMOVED lines=25> */
.L_x_476:
[----:B------:R-:W-:Y:S05]  /*2ea0*/  BSYNC B0 ;  /* 0x0000000000007941 */ /* 0x000fea0003800000 */
.L_x_475:
        /* <DEDUP_REMOVED lines=37> */
.L_x_478:
[----:B------:R-:W-:Y:S05]  /*3100*/  BSYNC B0 ;  /* 0x0000000000007941 */ /* 0x000fea0003800000 */
.L_x_477:
[----:B------:R-:W-:Y:S01]  /*3110*/  IMAD.SHL.U32 R176, R3, 0x2, RZ ;  /* 0x0000000203b07824 */ /* 0x000fe200078e00ff */
[----:B-1----:R-:W-:Y:S01]  /*3120*/  LDSM.16.M88.4 R8, [R183] ;  /* 0x00000000b708783b */ /* 0x002fe20000000200 */
[----:B------:R-:W-:Y:S01]  /*3130*/  LOP3.LUT P0, RZ, R23, 0x2, RZ, 0xc0, !PT ;  /* 0x0000000217ff7812 */ /* 0x000fe2000780c0ff */
[--C-:B------:R-:W-:Y:S01]  /*3140*/  IMAD R184, R4, 0x2, R183.reuse ;  /* 0x0000000204b87824 */ /* 0x100fe200078e02b7 */
[----:B------:R-:W-:Y:S01]  /*3150*/  UISETP.GE.AND UP0, UPT, UR8, 0x2, UPT ;  /* 0x000000020800788c */ /* 0x000fe2000bf06270 */
[----:B------:R-:W1:Y:S01]  /*3160*/  LDSM.16.M88.4 R24, [R176+0x6000] ;  /* 0x00600000b018783b */ /* 0x000e620000000200 */
[----:B------:R-:W-:Y:S01]  /*3170*/  IADD3 R3, R176, 0x6000, RZ ;  /* 0x00006000b0037810 */ /* 0x000fe20007ffe0ff */
[----:B------:R-:W-:Y:S01]  /*3180*/  IMAD R186, R2, 0x2, R183 ;  /* 0x0000000202ba7824 */ /* 0x000fe200078e02b7 */
[----:B------:R-:W-:Y:S01]  /*3190*/  IADD3 R187, R176, 0x6020, RZ ;  /* 0x00006020b0bb7810 */ /* 0x000fe20007ffe0ff */
[----:B------:R-:W5:Y:S01]  /*31a0*/  LDSM.16.M88.4 R20, [R176+0x6800] ;  /* 0x00680000b014783b */ /* 0x000f620000000200 */
[----:B------:R-:W-:-:S02]  /*31b0*/  IMAD R182, R0, 0x2, R176 ;  /* 0x0000000200b67824 */ /* 0x000fc400078e02b0 */
[----:B------:R-:W-:Y:S01]  /*31c0*/  IMAD R185, R2, 0x2, R184 ;  /* 0x0000000202b97824 */ /* 0x000fe200078e02b8 */
[----:B------:R-:W2:Y:S02]  /*31d0*/  LDSM.16.M88.4 R12, [R176+0x7000] ;  /* 0x00700000b00c783b */ /* 0x000ea40000000200 */
[----:B------:R-:W-:Y:S02]  /*31e0*/  @P0 IADD3 R187, R3, -0x20, RZ ;  /* 0xffffffe003bb0810 */ /* 0x000fe40007ffe0ff */
[----:B------:R-:W3:Y:S01]  /*31f0*/  LDSM.16.M88.4 R44, [R176+0x7800] ;  /* 0x00780000b02c783b */ /* 0x000ee20000000200 */
[----:B------:R-:W-:Y:S02]  /*3200*/  IADD3 R3, R92, 0x8, RZ ;  /* 0x000000085c037810 */ /* 0x000fe40007ffe0ff */
[----:B------:R-:W-:Y:S01]  /*3210*/  IMAD R181, R0, 0x2, R187 ;  /* 0x0000000200b57824 */ /* 0x000fe200078e02bb */
[----:B------:R-:W-:Y:S01]  /*3220*/  LDSM.16.M88.4 R16, [R184] ;  /* 0x00000000b810783b */ /* 0x000fe20000000200 */
[----:B------:R-:W-:Y:S01]  /*3230*/  IMAD.U32 R0, RZ, RZ, UR20 ;  /* 0x00000014ff007e24 */ /* 0x000fe2000f8e00ff */
[----:B------:R-:W-:-:S02]  /*3240*/  IADD3 R198, R187, 0x800, RZ ;  /* 0x00000800bbc67810 */ /* 0x000fc40007ffe0ff */
[----:B------:R-:W4:Y:S01]  /*3250*/  LDSM.16.M88.4 R40, [R187] ;  /* 0x00000000bb28783b */ /* 0x000f220000000200 */
[----:B------:R-:W-:Y:S01]  /*3260*/  IMAD R0, R0, 0x40, R95 ;  /* 0x0000004000007824 */ /* 0x000fe200078e025f */
[C---:B------:R-:W-:Y:S02]  /*3270*/  IADD3 R197, R187.reuse, 0x1000, RZ ;  /* 0x00001000bbc57810 */ /* 0x040fe40007ffe0ff */
[----:B------:R-:W2:Y:S01]  /*3280*/  LDSM.16.M88.4 R48, [R187+0x800] ;  /* 0x00080000bb30783b */ /* 0x000ea20000000200 */
[C---:B------:R-:W-:Y:S02]  /*3290*/  IADD3 R196, R187.reuse, 0x1800, RZ ;  /* 0x00001800bbc47810 */ /* 0x040fe40007ffe0ff */
[----:B------:R-:W-:Y:S01]  /*32a0*/  IADD3 R6, R0, 0x1, RZ ;  /* 0x0000000100067810 */ /* 0x000fe20007ffe0ff */
[----:B------:R-:W2:Y:S01]  /*32b0*/  LDSM.16.M88.4 R56, [R187+0x1000] ;  /* 0x00100000bb38783b */ /* 0x000ea20000000200 */
[C---:B------:R-:W-:Y:S02]  /*32c0*/  IADD3 R195, R187.reuse, 0x2000, RZ ;  /* 0x00002000bbc37810 */ /* 0x040fe40007ffe0ff */
[C---:B------:R-:W-:Y:S01]  /*32d0*/  IADD3 R194, R187.reuse, 0x2800, RZ ;  /* 0x00002800bbc27810 */ /* 0x040fe20007ffe0ff */
[----:B------:R-:W2:Y:S01]  /*32e0*/  LDSM.16.M88.4 R84, [R187+0x1800] ;  /* 0x00180000bb54783b */ /* 0x000ea20000000200 */
[----:B------:R-:W-:-:S02]  /*32f0*/  IADD3 R193, R187, 0x3000, RZ ;  /* 0x00003000bbc17810 */ /* 0x000fc40007ffe0ff */
[C---:B------:R-:W-:Y:S01]  /*3300*/  IADD3 R192, R187.reuse, 0x3800, RZ ;  /* 0x00003800bbc07810 */ /* 0x040fe20007ffe0ff */
[----:B------:R-:W-:Y:S01]  /*3310*/  LDSM.16.M88.4 R52, [R182+0x6800] ;  /* 0x00680000b634783b */ /* 0x000fe20000000200 */
[C---:B------:R-:W-:Y:S02]  /*3320*/  IADD3 R191, R187.reuse, 0x4000, RZ ;  /* 0x00004000bbbf7810 */ /* 0x040fe40007ffe0ff */
[C---:B------:R-:W-:Y:S01]  /*3330*/  IADD3 R190, R187.reuse, 0x4800, RZ ;  /* 0x00004800bbbe7810 */ /* 0x040fe20007ffe0ff */
[C---:B-1-3--:R-:W-:Y:S01]  /*3340*/  HMMA.16816.F32.BF16 R36, R8.reuse, R24, RZ ;  /* 0x000000180824723c */ /* 0x04afe200000418ff */
[----:B------:R-:W-:Y:S01]  /*3350*/  LDSM.16.M88.4 R72, [R181] ;  /* 0x00000000b548783b */ /* 0x000fe20000000200 */
[C---:B------:R-:W-:Y:S02]  /*3360*/  IADD3 R189, R187.reuse, 0x5000, RZ ;  /* 0x00005000bbbd7810 */ /* 0x040fe40007ffe0ff */
[----:B------:R-:W-:Y:S01]  /*3370*/  IADD3 R188, R187, 0x5800, RZ ;  /* 0x00005800bbbc7810 */ /* 0x000fe20007ffe0ff */
[----:B------:R-:W-:Y:S03]  /*3380*/  LDSM.16.M88.4 R88, [R176+0xb800] ;  /* 0x00b80000b058783b */ /* 0x000fe60000000200 */
[C---:B------:R-:W-:Y:S01]  /*3390*/  HMMA.16816.F32.BF16 R28, R8.reuse, R26, RZ ;  /* 0x0000001a081c723c */ /* 0x040fe200000418ff */
[----:B------:R-:W0:Y:S07]  /*33a0*/  LDGDEPBAR ;  /* 0x00000000000079af */ /* 0x000e2e0000000000 */
[C---:B-----5:R-:W-:Y:S08]  /*33b0*/  HMMA.16816.F32.BF16 R24, R8.reuse, R20, RZ ;  /* 0x000000140818723c */ /* 0x060ff000000418ff */
[C---:B------:R-:W-:Y:S08]  /*33c0*/  HMMA.16816.F32.BF16 R32, R8.reuse, R22, RZ ;  /* 0x000000160820723c */ /* 0x040ff000000418ff */
[C---:B--2---:R-:W-:Y:S08]  /*33d0*/  HMMA.16816.F32.BF16 R20, R8.reuse, R12, RZ ;  /* 0x0000000c0814723c */ /* 0x044ff000000418ff */
[C---:B------:R-:W-:Y:S08]  /*33e0*/  HMMA.16816.F32.BF16 R12, R8.reuse, R14, RZ ;  /* 0x0000000e080c723c */ /* 0x040ff000000418ff */
[C---:B------:R-:W-:Y:S08]  /*33f0*/  HMMA.16816.F32.BF16 R60, R8.reuse, R44, RZ ;  /* 0x0000002c083c723c */ /* 0x040ff000000418ff */
[----:B------:R-:W-:Y:S01]  /*3400*/  HMMA.16816.F32.BF16 R80, R8, R46, RZ ;  /* 0x0000002e0850723c */ /* 0x000fe200000418ff */
[----:B------:R-:W-:Y:S07]  /*3410*/  LDSM.16.M88.4 R8, [R186] ;  /* 0x00000000ba08783b */ /* 0x000fee0000000200 */
[C---:B----4-:R-:W-:Y:S01]  /*3420*/  HMMA.16816.F32.BF16 R76, R16.reuse, R40, R36 ;  /* 0x00000028104c723c */ /* 0x050fe20000041824 */
[----:B------:R-:W-:Y:S07]  /*3430*/  LDSM.16.M88.4 R36, [R182+0x7000] ;  /* 0x00700000b624783b */ /* 0x000fee0000000200 */
[C---:B------:R-:W-:Y:S01]  /*3440*/  HMMA.16816.F32.BF16 R68, R16.reuse, R42, R28 ;  /* 0x0000002a1044723c */ /* 0x040fe2000004181c */
[----:B------:R-:W1:Y:S07]  /*3450*/  LDSM.16.M88.4 R40, [R182+0x6000] ;  /* 0x00600000b628783b */ /* 0x000e6e0000000200 */
[C---:B------:R-:W-:Y:S01]  /*3460*/  HMMA.16816.F32.BF16 R64, R16.reuse, R48, R24 ;  /* 0x000000301040723c */ /* 0x040fe20000041818 */
[----:B------:R-:W2:Y:S07]  /*3470*/  LDSM.16.M88.4 R24, [R182+0x7800] ;  /* 0x00780000b618783b */ /* 0x000eae0000000200 */
[C---:B------:R-:W-:Y:S08]  /*3480*/  HMMA.16816.F32.BF16 R48, R16.reuse, R50, R32 ;  /* 0x000000321030723c */ /* 0x040ff00000041820 */
[C---:B------:R-:W-:Y:S01]  /*3490*/  HMMA.16816.F32.BF16 R32, R16.reuse, R58, R12 ;  /* 0x0000003a1020723c */ /* 0x040fe2000004180c */
[----:B------:R-:W3:Y:S07]  /*34a0*/  LDSM.16.M88.4 R12, [R185] ;  /* 0x00000000b90c783b */ /* 0x000eee0000000200 */
[C---:B------:R-:W-:Y:S08]  /*34b0*/  HMMA.16816.F32.BF16 R44, R16.reuse, R56, R20 ;  /* 0x00000038102c723c */ /* 0x040ff00000041814 */
[C---:B------:R-:W-:Y:S08]  /*34c0*/  HMMA.16816.F32.BF16 R28, R16.reuse, R84, R60 ;  /* 0x00000054101c723c */ /* 0x040ff0000004183c */
[----:B------:R-:W-:Y:S01]  /*34d0*/  HMMA.16816.F32.BF16 R20, R16, R86, R80 ;  /* 0x000000561014723c */ /* 0x000fe20000041850 */
[----:B------:R-:W4:Y:S04]  /*34e0*/  LDSM.16.M88.4 R80, [R181+0x800] ;  /* 0x00080000b550783b */ /* 0x000f280000000200 */
[----:B------:R-:W-:Y:S03]  /*34f0*/  LDSM.16.M88.4 R84, [R187+0x2000] ;  /* 0x00200000bb54783b */ /* 0x000fe60000000200 */
[C---:B-1----:R-:W-:Y:S01]  /*3500*/  HMMA.16816.F32.BF16 R16, R8.reuse, R40, R76 ;  /* 0x000000280810723c */ /* 0x042fe2000004184c */
[----:B------:R-:W-:Y:S07]  /*3510*/  LDSM.16.M88.4 R76, [R181+0x1800] ;  /* 0x00180000b54c783b */ /* 0x000fee0000000200 */
[C---:B------:R-:W-:Y:S01]  /*3520*/  HMMA.16816.F32.BF16 R40, R8.reuse, R42, R68 ;  /* 0x0000002a0828723c */ /* 0x040fe20000041844 */
[----:B------:R-:W1:Y:S07]  /*3530*/  LDSM.16.M88.4 R68, [R181+0x1000] ;  /* 0x00100000b544783b */ /* 0x000e6e0000000200 */
[C---:B------:R-:W-:Y:S01]  /*3540*/  HMMA.16816.F32.BF16 R60, R8.reuse, R52, R64 ;  /* 0x00000034083c723c */ /* 0x040fe20000041840 */
[----:B------:R-:W-:Y:S07]  /*3550*/  LDSM.16.M88.4 R64, [R176+0x9000] ;  /* 0x00900000b040783b */ /* 0x000fee0000000200 */
[C---:B------:R-:W-:Y:S08]  /*3560*/  HMMA.16816.F32.BF16 R48, R8.reuse, R54, R48 ;  /* 0x000000360830723c */ /* 0x040ff00000041830 */
[C---:B------:R-:W-:Y:S08]  /*3570*/  HMMA.16816.F32.BF16 R56, R8.reuse, R36, R44 ;  /* 0x000000240838723c */ /* 0x040ff0000004182c */
[C---:B------:R-:W-:Y:S08]  /*3580*/  HMMA.16816.F32.BF16 R52, R8.reuse, R38, R32 ;  /* 0x000000260834723c */ /* 0x040ff00000041820 */
[C---:B--2---:R-:W-:Y:S01]  /*3590*/  HMMA.16816.F32.BF16 R44, R8.reuse, R24, R28 ;  /* 0x00000018082c723c */ /* 0x044fe2000004181c */
[----:B------:R-:W-:Y:S07]  /*35a0*/  LDSM.16.M88.4 R28, [R176+0x8000] ;  /* 0x00800000b01c783b */ /* 0x000fee0000000200 */
[----:B------:R-:W-:Y:S01]  /*35b0*/  HMMA.16816.F32.BF16 R32, R8, R26, R20 ;  /* 0x0000001a0820723c */ /* 0x000fe20000041814 */
[----:B------:R-:W2:Y:S07]  /*35c0*/  LDSM.16.M88.4 R8, [R183+0x2000] ;  /* 0x00200000b708783b */ /* 0x000eae0000000200 */
[C---:B---3--:R-:W-:Y:S01]  /*35d0*/  HMMA.16816.F32.BF16 R20, R12.reuse, R74, R40 ;  /* 0x0000004a0c14723c */ /* 0x048fe20000041828 */
[----:B------:R-:W3:Y:S07]  /*35e0*/  LDSM.16.M88.4 R40, [R176+0x8800] ;  /* 0x00880000b028783b */ /* 0x000eee0000000200 */
[C---:B------:R-:W-:Y:S01]  /*35f0*/  HMMA.16816.F32.BF16 R24, R12.reuse, R72, R16 ;  /* 0x000000480c18723c */ /* 0x040fe20000041810 */
[----:B------:R-:W-:Y:S07]  /*3600*/  LDSM.16.M88.4 R16, [R184+0x2000] ;  /* 0x00200000b810783b */ /* 0x000fee0000000200 */
        /* <DEDUP_REMOVED lines=8> */
[----:B------:R-:W-:Y:S07]  /*3690*/  LDSM.16.M88.4 R76, [R182+0x8000] ;  /* 0x00800000b64c783b */ /* 0x000fee0000000200 */
[C---:B--2---:R-:W-:Y:S08]  /*36a0*/  HMMA.16816.F32.BF16 R12, R8.reuse, R28, R24 ;  /* 0x0000001c080c723c */ /* 0x044ff00000041818 */
[C---:B------:R-:W-:Y:S08]  /*36b0*/  HMMA.16816.F32.BF16 R32, R8.reuse, R30, R20 ;  /* 0x0000001e0820723c */ /* 0x040ff00000041814 */
[C---:B---3--:R-:W-:Y:S01]  /*36c0*/  HMMA.16816.F32.BF16 R28, R8.reuse, R40, R36 ;  /* 0x00000028081c723c */ /* 0x048fe20000041824 */
[----:B------:R-:W2:Y:S07]  /*36d0*/  LDSM.16.M88.4 R36, [R187+0x2800] ;  /* 0x00280000bb24783b */ /* 0x000eae0000000200 */
[C---:B------:R-:W-:Y:S01]  /*36e0*/  HMMA.16816.F32.BF16 R24, R8.reuse, R42, R48 ;  /* 0x0000002a0818723c */ /* 0x040fe20000041830 */
[----:B------:R-:W3:Y:S07]  /*36f0*/  LDSM.16.M88.4 R40, [R187+0x3000] ;  /* 0x00300000bb28783b */ /* 0x000eee0000000200 */
[C---:B------:R-:W-:Y:S01]  /*3700*/  HMMA.16816.F32.BF16 R20, R8.reuse, R64, R56 ;  /* 0x000000400814723c */ /* 0x040fe20000041838 */
[----:B------:R-:W-:Y:S07]  /*3710*/  LDSM.16.M88.4 R56, [R182+0x8800] ;  /* 0x00880000b638783b */ /* 0x000fee0000000200 */
[C---:B------:R-:W-:Y:S08]  /*3720*/  HMMA.16816.F32.BF16 R48, R8.reuse, R66, R60 ;  /* 0x000000420830723c */ /* 0x040ff0000004183c */
[C---:B-1----:R-:W-:Y:S08]  /*3730*/  HMMA.16816.F32.BF16 R72, R8.reuse, R68, R52 ;  /* 0x000000440848723c */ /* 0x042ff00000041834 */
[----:B------:R-:W-:Y:S01]  /*3740*/  HMMA.16816.F32.BF16 R68, R8, R70, R44 ;  /* 0x000000460844723c */ /* 0x000fe2000004182c */
[----:B------:R-:W-:Y:S07]  /*3750*/  LDSM.16.M88.4 R8, [R185+0x2000] ;  /* 0x00200000b908783b */ /* 0x000fee0000000200 */
[C---:B------:R-:W-:Y:S01]  /*3760*/  HMMA.16816.F32.BF16 R64, R16.reuse, R84, R12 ;  /* 0x000000541040723c */ /* 0x040fe2000004180c */
[----:B------:R-:W1:Y:S07]  /*3770*/  LDSM.16.M88.4 R12, [R186+0x2000] ;  /* 0x00200000ba0c783b */ /* 0x000e6e0000000200 */
[C---:B--2---:R-:W-:Y:S08]  /*3780*/  HMMA.16816.F32.BF16 R52, R16.reuse, R36, R28 ;  /* 0x000000241034723c */ /* 0x044ff0000004181c */
[C---:B------:R-:W-:Y:S01]  /*3790*/  HMMA.16816.F32.BF16 R44, R16.reuse, R38, R24 ;  /* 0x00000026102c723c */ /* 0x040fe20000041818 */
[----:B------:R-:W2:Y:S07]  /*37a0*/  LDSM.16.M88.4 R36, [R182+0x9000] ;  /* 0x00900000b624783b */ /* 0x000eae0000000200 */
[C---:B------:R-:W-:Y:S01]  /*37b0*/  HMMA.16816.F32.BF16 R60, R16.reuse, R86, R32 ;  /* 0x00000056103c723c */ /* 0x040fe20000041820 */
[----:B------:R-:W4:Y:S04]  /*37c0*/  LDSM.16.M88.4 R32, [R182+0x9800] ;  /* 0x00980000b620783b */ /* 0x000f280000000200 */
[----:B------:R-:W5:Y:S03]  /*37d0*/  LDSM.16.M88.4 R84, [R181+0x2000] ;  /* 0x00200000b554783b */ /* 0x000f660000000200 */
[C---:B---3--:R-:W-:Y:S08]  /*37e0*/  HMMA.16816.F32.BF16 R28, R16.reuse, R40, R20 ;  /* 0x00000028101c723c */ /* 0x048ff00000041814 */
[C---:B------:R-:W-:Y:S08]  /*37f0*/  HMMA.16816.F32.BF16 R24, R16.reuse, R42, R48 ;  /* 0x0000002a1018723c */ /* 0x040ff00000041830 */
[C---:B------:R-:W-:Y:S01]  /*3800*/  HMMA.16816.F32.BF16 R20, R16.reuse, R80, R72 ;  /* 0x000000501014723c */ /* 0x040fe20000041848 */
[----:B------:R-:W3:Y:S07]  /*3810*/  LDSM.16.M88.4 R72, [R181+0x2800] ;  /* 0x00280000b548783b */ /* 0x000eee0000000200 */
[----:B------:R-:W-:Y:S01]  /*3820*/  HMMA.16816.F32.BF16 R16, R16, R82, R68 ;  /* 0x000000521010723c */ /* 0x000fe20000041844 */
[----:B------:R-:W-:Y:S07]  /*3830*/  LDSM.16.M88.4 R80, [R181+0x3000] ;  /* 0x00300000b550783b */ /* 0x000fee0000000200 */
[C---:B-1----:R-:W-:Y:S08]  /*3840*/  HMMA.16816.F32.BF16 R60, R12.reuse, R78, R60 ;  /* 0x0000004e0c3c723c */ /* 0x042ff0000004183c */
[C---:B------:R-:W-:Y:S08]  /*3850*/  HMMA.16816.F32.BF16 R48, R12.reuse, R58, R44 ;  /* 0x0000003a0c30723c */ /* 0x040ff0000004182c */
[C---:B--2---:R-:W-:Y:S08]  /*3860*/  HMMA.16816.F32.BF16 R44, R12.reuse, R36, R28 ;  /* 0x000000240c2c723c */ /* 0x044ff0000004181c */
[C---:B------:R-:W-:Y:S01]  /*3870*/  HMMA.16816.F32.BF16 R40, R12.reuse, R38, R24 ;  /* 0x000000260c28723c */ /* 0x040fe20000041818 */
[----:B------:R-:W-:Y:S07]  /*3880*/  LDSM.16.M88.4 R24, [R176+0xa000] ;  /* 0x00a00000b018783b */ /* 0x000fee0000000200 */
[C---:B----4-:R-:W-:Y:S08]  /*3890*/  HMMA.16816.F32.BF16 R36, R12.reuse, R32, R20 ;  /* 0x000000200c24723c */ /* 0x050ff00000041814 */
[C---:B------:R-:W-:Y:S01]  /*38a0*/  HMMA.16816.F32.BF16 R28, R12.reuse, R34, R16 ;  /* 0x000000220c1c723c */ /* 0x040fe20000041810 */
[----:B------:R-:W1:Y:S04]  /*38b0*/  LDSM.16.M88.4 R32, [R181+0x3800] ;  /* 0x00380000b520783b */ /* 0x000e680000000200 */
[----:B------:R-:W2:Y:S03]  /*38c0*/  LDSM.16.M88.4 R16, [R183+0x4000] ;  /* 0x00400000b710783b */ /* 0x000ea60000000200 */
[C---:B------:R-:W-:Y:S01]  /*38d0*/  HMMA.16816.F32.BF16 R64, R12.reuse, R76, R64 ;  /* 0x0000004c0c40723c */ /* 0x040fe20000041840 */
[----:B------:R-:W4:Y:S07]  /*38e0*/  LDSM.16.M88.4 R76, [R176+0xa800] ;  /* 0x00a80000b04c783b */ /* 0x000f2e0000000200 */
[----:B------:R-:W-:Y:S08]  /*38f0*/  HMMA.16816.F32.BF16 R52, R12, R56, R52 ;  /* 0x000000380c34723c */ /* 0x000ff00000041834 */
[C---:B-----5:R-:W-:Y:S08]  /*3900*/  HMMA.16816.F32.BF16 R12, R8.reuse, R86, R60 ;  /* 0x00000056080c723c */ /* 0x060ff0000004183c */
[C---:B------:R-:W-:Y:S01]  /*3910*/  HMMA.16816.F32.BF16 R20, R8.reuse, R84, R64 ;  /* 0x000000540814723c */ /* 0x040fe20000041840 */
[----:B------:R-:W5:Y:S07]  /*3920*/  LDSM.16.M88.4 R84, [R176+0xb000] ;  /* 0x00b00000b054783b */ /* 0x000f6e0000000200 */
[C---:B---3--:R-:W-:Y:S08]  /*3930*/  HMMA.16816.F32.BF16 R56, R8.reuse, R72, R52 ;  /* 0x000000480838723c */ /* 0x048ff00000041834 */
[C---:B------:R-:W-:Y:S08]  /*3940*/  HMMA.16816.F32.BF16 R72, R8.reuse, R74, R48 ;  /* 0x0000004a0848723c */ /* 0x040ff00000041830 */
[C---:B-1----:R-:W-:Y:S01]  /*3950*/  HMMA.16816.F32.BF16 R64, R8.reuse, R32, R36 ;  /* 0x000000200840723c */ /* 0x042fe20000041824 */
[----:B------:R-:W-:Y:S07]  /*3960*/  LDSM.16.M88.4 R36, [R187+0x4800] ;  /* 0x00480000bb24783b */ /* 0x000fee0000000200 */
[C---:B------:R-:W-:Y:S08]  /*3970*/  HMMA.16816.F32.BF16 R52, R8.reuse, R34, R28 ;  /* 0x000000220834723c */ /* 0x040ff0000004181c */
[C---:B------:R-:W-:Y:S01]  /*3980*/  HMMA.16816.F32.BF16 R68, R8.reuse, R80, R44 ;  /* 0x000000500844723c */ /* 0x040fe2000004182c */
[----:B------:R-:W-:Y:S07]  /*3990*/  LDSM.16.M88.4 R44, [R187+0x5000] ;  /* 0x00500000bb2c783b */ /* 0x000fee0000000200 */
[----:B------:R-:W-:Y:S01]  /*39a0*/  HMMA.16816.F32.BF16 R60, R8, R82, R40 ;  /* 0x00000052083c723c */ /* 0x000fe20000041828 */
[----:B------:R-:W-:Y:S04]  /*39b0*/  LDSM.16.M88.4 R40, [R187+0x4000] ;  /* 0x00400000bb28783b */ /* 0x000fe80000000200 */
[----:B------:R-:W-:Y:S03]  /*39c0*/  LDSM.16.M88.4 R8, [R186+0x4000] ;  /* 0x00400000ba08783b */ /* 0x000fe60000000200 */
[C---:B--2---:R-:W-:Y:S01]  /*39d0*/  HMMA.16816.F32.BF16 R32, R16.reuse, R26, R12 ;  /* 0x0000001a1020723c */ /* 0x044fe2000004180c */
[----:B------:R-:W1:Y:S04]  /*39e0*/  LDSM.16.M88.4 R12, [R184+0x4000] ;  /* 0x00400000b80c783b */ /* 0x000e680000000200 */
[----:B------:R-:W-:Y:S03]  /*39f0*/  LDSM.16.M88.4 R80, [R182+0xa800] ;  /* 0x00a80000b650783b */ /* 0x000fe60000000200 */
[C---:B------:R-:W-:Y:S08]  /*3a00*/  HMMA.16816.F32.BF16 R48, R16.reuse, R24, R20 ;  /* 0x000000181030723c */ /* 0x040ff00000041814 */
[C---:B----4-:R-:W-:Y:S08]  /*3a10*/  HMMA.16816.F32.BF16 R28, R16.reuse, R76, R56 ;  /* 0x0000004c101c723c */ /* 0x050ff00000041838 */
[C---:B------:R-:W-:Y:S01]  /*3a20*/  HMMA.16816.F32.BF16 R24, R16.reuse, R78, R72 ;  /* 0x0000004e1018723c */ /* 0x040fe20000041848 */
[----:B------:R-:W2:Y:S07]  /*3a30*/  LDSM.16.M88.4 R76, [R187+0x5800] ;  /* 0x00580000bb4c783b */ /* 0x000eae0000000200 */
[C---:B-----5:R-:W-:Y:S08]  /*3a40*/  HMMA.16816.F32.BF16 R20, R16.reuse, R84, R68 ;  /* 0x000000541014723c */ /* 0x060ff00000041844 */
[C---:B------:R-:W-:Y:S01]  /*3a50*/  HMMA.16816.F32.BF16 R60, R16.reuse, R86, R60 ;  /* 0x00000056103c723c */ /* 0x040fe2000004183c */
[----:B------:R-:W3:Y:S07]  /*3a60*/  LDSM.16.M88.4 R84, [R182+0xa000] ;  /* 0x00a00000b654783b */ /* 0x000eee0000000200 */
[C---:B------:R-:W-:Y:S08]  /*3a70*/  HMMA.16816.F32.BF16 R68, R16.reuse, R88, R64 ;  /* 0x000000581044723c */ /* 0x040ff00000041840 */
[----:B------:R-:W-:Y:S01]  /*3a80*/  HMMA.16816.F32.BF16 R64, R16, R90, R52 ;  /* 0x0000005a1040723c */ /* 0x000fe20000041834 */
[----:B------:R-:W-:Y:S04]  /*3a90*/  LDSM.16.M88.4 R16, [R185+0x4000] ;  /* 0x00400000b910783b */ /* 0x000fe80000000200 */
[----:B------:R-:W-:Y:S03]  /*3aa0*/  LDSM.16.M88.4 R88, [R181+0x4000] ;  /* 0x00400000b558783b */ /* 0x000fe60000000200 */
[C---:B-1----:R-:W-:Y:S08]  /*3ab0*/  HMMA.16816.F32.BF16 R72, R12.reuse, R40, R48 ;  /* 0x000000280c48723c */ /* 0x042ff00000041830 */
[C---:B------:R-:W-:Y:S01]  /*3ac0*/  HMMA.16816.F32.BF16 R56, R12.reuse, R42, R32 ;  /* 0x0000002a0c38723c */ /* 0x040fe20000041820 */
[----:B------:R-:W1:Y:S07]  /*3ad0*/  LDSM.16.M88.4 R40, [R182+0xb000] ;  /* 0x00b00000b628783b */ /* 0x000e6e0000000200 */
[C---:B------:R-:W-:Y:S08]  /*3ae0*/  HMMA.16816.F32.BF16 R52, R12.reuse, R36, R28 ;  /* 0x000000240c34723c */ /* 0x040ff0000004181c */
[C---:B------:R-:W-:Y:S01]  /*3af0*/  HMMA.16816.F32.BF16 R48, R12.reuse, R38, R24 ;  /* 0x000000260c30723c */ /* 0x040fe20000041818 */
[----:B------:R-:W4:Y:S07]  /*3b00*/  LDSM.16.M88.4 R36, [R182+0xb800] ;  /* 0x00b80000b624783b */ /* 0x000f2e0000000200 */
[C---:B------:R-:W-:Y:S01]  /*3b10*/  HMMA.16816.F32.BF16 R28, R12.reuse, R46, R60 ;  /* 0x0000002e0c1c723c */ /* 0x040fe2000004183c */
[----:B------:R-:W5:Y:S07]  /*3b20*/  LDSM.16.M88.4 R60, [R181+0x4800] ;  /* 0x00480000b53c783b */ /* 0x000f6e0000000200 */
[C---:B------:R-:W-:Y:S08]  /*3b30*/  HMMA.16816.F32.BF16 R32, R12.reuse, R44, R20 ;  /* 0x0000002c0c20723c */ /* 0x040ff00000041814 */
[C---:B--2---:R-:W-:Y:S08]  /*3b40*/  HMMA.16816.F32.BF16 R24, R12.reuse, R76, R68 ;  /* 0x0000004c0c18723c */ /* 0x044ff00000041844 */
[----:B------:R-:W-:Y:S08]  /*3b50*/  HMMA.16816.F32.BF16 R20, R12, R78, R64 ;  /* 0x0000004e0c14723c */ /* 0x000ff00000041840 */
[C---:B---3--:R-:W-:Y:S01]  /*3b60*/  HMMA.16816.F32.BF16 R12, R8.reuse, R86, R56 ;  /* 0x00000056080c723c */ /* 0x048fe20000041838 */
[----:B------:R-:W2:Y:S07]  /*3b70*/  LDSM.16.M88.4 R56, [R181+0x5000] ;  /* 0x00500000b538783b */ /* 0x000eae0000000200 */
[C---:B------:R-:W-:Y:S08]  /*3b80*/  HMMA.16816.F32.BF16 R44, R8.reuse, R80, R52 ;  /* 0x00000050082c723c */ /* 0x040ff00000041834 */
[C---:B------:R-:W-:Y:S08]  /*3b90*/  HMMA.16816.F32.BF16 R48, R8.reuse, R82, R48 ;  /* 0x000000520830723c */ /* 0x040ff00000041830 */
[C---:B-1----:R-:W-:Y:S08]  /*3ba0*/  HMMA.16816.F32.BF16 R32, R8.reuse, R40, R32 ;  /* 0x000000280820723c */ /* 0x042ff00000041820 */
[C---:B------:R-:W-:Y:S08]  /*3bb0*/  HMMA.16816.F32.BF16 R28, R8.reuse, R42, R28 ;  /* 0x0000002a081c723c */ /* 0x040ff0000004181c */
[C---:B----4-:R-:W-:Y:S08]  /*3bc0*/  HMMA.16816.F32.BF16 R52, R8.reuse, R36, R24 ;  /* 0x000000240834723c */ /* 0x050ff00000041818 */
[----:B------:R-:W-:Y:S01]  /*3bd0*/  HMMA.16816.F32.BF16 R40, R8, R38, R20 ;  /* 0x000000260828723c */ /* 0x000fe20000041814 */
[----:B------:R-:W1:Y:S01]  /*3be0*/  LDSM.16.M88.4 R36, [R181+0x5800] ;  /* 0x00580000b524783b */ /* 0x000e620000000200 */
[----:B------:R-:W-:-:S05]  /*3bf0*/  DEPBAR.LE SB0, 0x0 ;  /* 0x000080000000791a */ /* 0x000fca0000000000 */
[----:B------:R-:W-:Y:S01]  /*3c00*/  IMNMX R21, R92, UR15, PT ;  /* 0x0000000f5c157c17 */ /* 0x000fe2000b800200 */
[----:B------:R-:W-:Y:S01]  /*3c10*/  HMMA.16816.F32.BF16 R12, R16, R90, R12 ;  /* 0x0000005a100c723c */ /* 0x000fe2000004180c */
[----:B------:R-:W-:Y:S02]  /*3c20*/  IMNMX R20, R3, UR15, PT ;  /* 0x0000000f03147c17 */ /* 0x000fe4000b800200 */
[----:B------:R-:W-:Y:S02]  /*3c30*/  IADD3 R3, R0, 0x8, RZ ;  /* 0x0000000800037810 */ /* 0x000fe40007ffe0ff */
[C---:B------:R-:W-:Y:S01]  /*3c40*/  ISETP.GE.AND P5, PT, R6.reuse, R21, PT ;  /* 0x000000150600720c */ /* 0x040fe20003fa6270 */
[----:B------:R-:W-:Y:S01]  /*3c50*/  BAR.SYNC.DEFER_BLOCKING 0x0 ;  /* 0x0000000000007b1d */ /* 0x000fe20000010000 */
[----:B------:R-:W-:Y:S01]  /*3c60*/  ISETP.GE.AND P3, PT, R6, R20, PT ;  /* 0x000000140600720c */ /* 0x000fe20003f66270 */
[----:B------:R-:W-:Y:S01]  /*3c70*/  HMMA.16816.F32.BF16 R72, R8, R84, R72 ;  /* 0x000000540848723c */ /* 0x000fe20000041848 */
[----:B------:R-:W-:-:S02]  /*3c80*/  IADD3 R6, R0, 0x9, RZ ;  /* 0x0000000900067810 */ /* 0x000fc40007ffe0ff */
[CC--:B------:R-:W-:Y:S02]  /*3c90*/  ISETP.GE.AND P1, PT, R3.reuse, R21.reuse, PT ;  /* 0x000000150300720c */ /* 0x0c0fe40003f26270 */
[-C--:B------:R-:W-:Y:S02]  /*3ca0*/  ISETP.GE.AND P4, PT, R3, R20.reuse, PT ;  /* 0x000000140300720c */ /* 0x080fe40003f86270 */
[----:B------:R-:W-:Y:S01]  /*3cb0*/  IADD3 R3, R0, 0x10, RZ ;  /* 0x0000001000037810 */ /* 0x000fe20007ffe0ff */
[----:B-----5:R-:W-:Y:S01]  /*3cc0*/  HMMA.16816.F32.BF16 R8, R16, R60, R44 ;  /* 0x0000003c1008723c */ /* 0x020fe2000004182c */
[CC--:B------:R-:W-:Y:S02]  /*3cd0*/  ISETP.GE.AND P6, PT, R6.reuse, R21.reuse, PT ;  /* 0x000000150600720c */ /* 0x0c0fe40003fc6270 */
[----:B------:R-:W-:Y:S02]  /*3ce0*/  ISETP.GE.AND P2, PT, R6, R20, PT ;  /* 0x000000140600720c */ /* 0x000fe40003f46270 */
[----:B------:R-:W-:-:S02]  /*3cf0*/  ISETP.GE.AND P0, PT, R3, R21, PT ;  /* 0x000000150300720c */ /* 0x000fc40003f06270 */
[----:B------:R-:W-:Y:S01]  /*3d00*/  IADD3 R6, R0, 0x11, RZ ;  /* 0x0000001100067810 */ /* 0x000fe20007ffe0ff */
[C---:B------:R-:W-:Y:S01]  /*3d10*/  HMMA.16816.F32.BF16 R24, R16.reuse, R62, R48 ;  /* 0x0000003e1018723c */ /* 0x040fe20000041830 */
[----:B------:R-:W-:Y:S02]  /*3d20*/  FSEL R60, R12, -INF , !P1 ;  /* 0xff8000000c3c7808 */ /* 0x000fe40004800000 */
[----:B------:R-:W-:Y:S02]  /*3d30*/  ISETP.GE.AND P1, PT, R3, R20, PT ;  /* 0x000000140300720c */ /* 0x000fe40003f26270 */
[----:B------:R-:W-:Y:S02]  /*3d40*/  FSEL R45, R14, -INF , !P4 ;  /* 0xff8000000e2d7808 */ /* 0x000fe40006000000 */
[----:B------:R-:W-:Y:S01]  /*3d50*/  FSEL R48, R13, -INF , !P6 ;  /* 0xff8000000d307808 */ /* 0x000fe20007000000 */
[----:B--2---:R-:W-:Y:S01]  /*3d60*/  HMMA.16816.F32.BF16 R32, R16, R56, R32 ;  /* 0x000000381020723c */ /* 0x004fe20000041820 */
[----:B------:R-:W-:-:S02]  /*3d70*/  FSEL R47, R15, -INF , !P2 ;  /* 0xff8000000f2f7808 */ /* 0x000fc40005000000 */
[----:B------:R-:W-:Y:S02]  /*3d80*/  IADD3 R3, R0, 0x18, RZ ;  /* 0x0000001800037810 */ /* 0x000fe40007ffe0ff */
[CC--:B------:R-:W-:Y:S02]  /*3d90*/  ISETP.GE.AND P4, PT, R6.reuse, R21.reuse, PT ;  /* 0x000000150600720c */ /* 0x0c0fe40003f86270 */
[-C--:B------:R-:W-:Y:S01]  /*3da0*/  ISETP.GE.AND P6, PT, R6, R20.reuse, PT ;  /* 0x000000140600720c */ /* 0x080fe20003fc6270 */
[----:B------:R-:W-:Y:S01]  /*3db0*/  HMMA.16816.F32.BF16 R28, R16, R58, R28 ;  /* 0x0000003a101c723c */ /* 0x000fe2000004181c */
[----:B------:R-:W-:Y:S02]  /*3dc0*/  FSEL R51, R8, -INF , !P0 ;  /* 0xff80000008337808 */ /* 0x000fe40004000000 */
[C---:B------:R-:W-:Y:S02]  /*3dd0*/  ISETP.GE.AND P2, PT, R3.reuse, R21, PT ;  /* 0x000000150300720c */ /* 0x040fe40003f46270 */
[----:B------:R-:W-:-:S02]  /*3de0*/  ISETP.GE.AND P0, PT, R3, R20, PT ;  /* 0x000000140300720c */ /* 0x000fc40003f06270 */
[C---:B------:R-:W-:Y:S01]  /*3df0*/  IADD3 R6, R0.reuse, 0x19, RZ ;  /* 0x0000001900067810 */ /* 0x040fe20007ffe0ff */
[C---:B------:R-:W-:Y:S01]  /*3e00*/  HMMA.16816.F32.BF16 R12, R16.reuse, R88, R72 ;  /* 0x00000058100c723c */ /* 0x040fe20000041848 */
[----:B------:R-:W-:Y:S02]  /*3e10*/  IADD3 R3, R0, 0x20, RZ ;  /* 0x0000002000037810 */ /* 0x000fe40007ffe0ff */
[----:B------:R-:W-:Y:S02]  /*3e20*/  FSEL R44, R10, -INF , !P1 ;  /* 0xff8000000a2c7808 */ /* 0x000fe40004800000 */
[----:B------:R-:W-:Y:S02]  /*3e30*/  FSEL R49, R9, -INF , !P4 ;  /* 0xff80000009317808 */ /* 0x000fe40006000000 */
[----:B------:R-:W-:Y:S02]  /*3e40*/  FSEL R46, R11, -INF , !P6 ;  /* 0xff8000000b2e7808 */ /* 0x000fe40007000000 */
[----:B------:R-:W-:Y:S01]  /*3e50*/  FSEL R56, R24, -INF , !P2 ;  /* 0xff80000018387808 */ /* 0x000fe20005000000 */
[----:B-1----:R-:W-:Y:S01]  /*3e60*/  HMMA.16816.F32.BF16 R8, R16, R36, R52 ;  /* 0x000000241008723c */ /* 0x002fe20000041834 */
[----:B------:R-:W-:-:S02]  /*3e70*/  ISETP.GE.AND P1, PT, R6, R21, PT ;  /* 0x000000150600720c */ /* 0x000fc40003f26270 */
[-C--:B------:R-:W-:Y:S02]  /*3e80*/  ISETP.GE.AND P4, PT, R6, R20.reuse, PT ;  /* 0x000000140600720c */ /* 0x080fe40003f86270 */
[C---:B------:R-:W-:Y:S02]  /*3e90*/  ISETP.GE.AND P6, PT, R3.reuse, R21, PT ;  /* 0x000000150300720c */ /* 0x040fe40003fc6270 */
[----:B------:R-:W-:Y:S01]  /*3ea0*/  ISETP.GE.AND P2, PT, R3, R20, PT ;  /* 0x000000140300720c */ /* 0x000fe20003f46270 */
[----:B------:R-:W-:Y:S01]  /*3eb0*/  HMMA.16816.F32.BF16 R16, R16, R38, R40 ;  /* 0x000000261010723c */ /* 0x000fe20000041828 */
[C---:B------:R-:W-:Y:S02]  /*3ec0*/  IADD3 R6, R0.reuse, 0x21, RZ ;  /* 0x0000002100067810 */ /* 0x040fe40007ffe0ff */
        /* <DEDUP_REMOVED lines=19> */
[----:B------:R-:W-:-:S02]  /*4000*/  FSEL R166, R31, -INF , !P0 ;  /* 0xff8000001fa67808 */ /* 0x000fc40004000000 */
[----:B------:R-:W-:Y:S02]  /*4010*/  FSEL R23, R15, -INF , !P3 ;  /* 0xff8000000f177808 */ /* 0x000fe40005800000 */
[C---:B------:R-:W-:Y:S02]  /*4020*/  IADD3 R6, R0.reuse, 0x30, RZ ;  /* 0x0000003000067810 */ /* 0x040fe40007ffe0ff */
[C---:B------:R-:W-:Y:S02]  /*4030*/  ISETP.GE.AND P0, PT, R0.reuse, R21, PT ;  /* 0x000000150000720c */ /* 0x040fe40003f06270 */
[C---:B------:R-:W-:Y:S02]  /*4040*/  IADD3 R3, R0.reuse, 0x38, RZ ;  /* 0x0000003800037810 */ /* 0x040fe40007ffe0ff */
[C---:B------:R-:W-:Y:S02]  /*4050*/  ISETP.GE.AND P3, PT, R0.reuse, R20, PT ;  /* 0x000000140000720c */ /* 0x040fe40003f66270 */
[----:B------:R-:W-:-:S02]  /*4060*/  IADD3 R0, R0, 0x39, RZ ;  /* 0x0000003900007810 */ /* 0x000fc40007ffe0ff */
[----:B------:R-:W-:Y:S02]  /*4070*/  FSEL R24, R12, -INF , !P0 ;  /* 0xff8000000c187808 */ /* 0x000fe40004000000 */
[----:B------:R-:W-:Y:S02]  /*4080*/  ISETP.GE.AND P0, PT, R0, R20, PT ;  /* 0x000000140000720c */ /* 0x000fe40003f06270 */
[----:B------:R-:W-:Y:S02]  /*4090*/  FSEL R169, R35, -INF , !P1 ;  /* 0xff80000023a97808 */ /* 0x000fe40004800000 */
[----:B------:R-:W-:Y:S02]  /*40a0*/  FSEL R170, R19, -INF , !P0 ;  /* 0xff80000013aa7808 */ /* 0x000fe40004000000 */
[----:B------:R-:W-:Y:S02]  /*40b0*/  PLOP3.LUT P0, PT, PT, PT, UP0, 0x80, 0x0 ;  /* 0x000000000000781c */ /* 0x000fe40003f0f008 */
[----:B------:R-:W-:-:S02]  /*40c0*/  FSEL R203, R28, -INF , !P4 ;  /* 0xff8000001ccb7808 */ /* 0x000fc40006000000 */
[CC--:B------:R-:W-:Y:S02]  /*40d0*/  ISETP.GE.AND P1, PT, R6.reuse, R21.reuse, PT ;  /* 0x000000150600720c */ /* 0x0c0fe40003f26270 */
[----:B------:R-:W-:Y:S02]  /*40e0*/  ISETP.GE.AND P4, PT, R6, R20, PT ;  /* 0x000000140600720c */ /* 0x000fe40003f86270 */
[----:B------:R-:W-:Y:S02]  /*40f0*/  FSEL R25, R13, -INF , !P5 ;  /* 0xff8000000d197808 */ /* 0x000fe40006800000 */
[----:B------:R-:W-:Y:S02]  /*4100*/  FSEL R201, R8, -INF , !P1 ;  /* 0xff80000008c97808 */ /* 0x000fe40004800000 */
[----:B------:R-:W-:Y:S02]  /*4110*/  FSEL R165, R10, -INF , !P4 ;  /* 0xff8000000aa57808 */ /* 0x000fe40006000000 */
[----:B------:R-:W-:-:S02]  /*4120*/  ISETP.GE.AND P5, PT, R3, R21, PT ;  /* 0x000000150300720c */ /* 0x000fc40003fa6270 */
[----:B------:R-:W-:Y:S02]  /*4130*/  ISETP.GE.AND P1, PT, R3, R20, PT ;  /* 0x000000140300720c */ /* 0x000fe40003f26270 */
        /* <DEDUP_REMOVED lines=51> */
[----:B------:R-:W-:Y:S02]  /*4470*/  @!P3 LEA.HI.X R9, R3, c[0x0][0x16c], R6, 0x1, P6 ;  /* 0x00005b000309ba11 */ /* 0x000fe400030f0c06 */
[----:B------:R-:W-:-:S03]  /*4480*/  @!P4 LEA R16, P6, R0, c[0x0][0x168], 0x1 ;  /* 0x00005a000010ca11 */ /* 0x000fc600078c08ff */
[----:B------:R-:W-:Y:S01]  /*4490*/  @!PT LDS RZ, [RZ] ;  /* 0x00000000fffff984 */ /* 0x000fe20000000800 */
[----:B------:R-:W-:Y:S01]  /*44a0*/  @!PT LDS RZ, [RZ] ;  /* 0x00000000fffff984 */ /* 0x000fe20000000800 */
[----:B------:R-:W-:Y:S01]  /*44b0*/  @!PT LDS RZ, [RZ] ;  /* 0x00000000fffff984 */ /* 0x000fe20000000800 */
[----:B------:R2:W-:Y:S04]  /*44c0*/  @!P3 LDGSTS.E.BYPASS.LTC128B.128 [R199+0x8800], [R8.64+0x80] ;  /* 0x0880008008c7bfae */ /* 0x0005e8000b901d52 */
[----:B------:R1:W-:Y:S01]  /*44d0*/  @P2 STS.128 [R199+0xa800], RZ ;  /* 0x00a800ffc7002388 */ /* 0x0003e20000000c00 */
[----:B----4-:R-:W-:-:S04]  /*44e0*/  @!P2 LEA R14, P1, R3, c[0x0][0x168], 0x1 ;  /* 0x00005a00030eaa11 */ /* 0x010fc800078208ff */
[----:B------:R-:W-:Y:S02]  /*44f0*/  @!P2 LEA.HI.X R15, R3, c[0x0][0x16c], R6, 0x1, P1 ;  /* 0x00005b00030faa11 */ /* 0x000fe400008f0c06 */
[----:B------:R-:W-:Y:S02]  /*4500*/  IADD3.X R6, R6, UR6, RZ, P5, !PT ;  /* 0x0000000606067c10 */ /* 0x000fe4000affe4ff */
[C---:B-----5:R-:W-:Y:S01]  /*4510*/  @!P3 LEA R12, P5, R0.reuse, c[0x0][0x168], 0x1 ;  /* 0x00005a00000cba11 */ /* 0x060fe200078a08ff */
[----:B------:R-:W-:Y:S01]  /*4520*/  @!PT LDS RZ, [RZ] ;  /* 0x00000000fffff984 */ /* 0x000fe20000000800 */
[----:B------:R-:W-:Y:S01]  /*4530*/  @!PT LDS RZ, [RZ] ;  /* 0x00000000fffff984 */ /* 0x000fe20000000800 */
[----:B------:R-:W-:Y:S01]  /*4540*/  @!PT LDS RZ, [RZ] ;  /* 0x00000000fffff984 */ /* 0x000fe20000000800 */
[----:B------:R4:W-:Y:S01]  /*4550*/  @!P2 LDGSTS.E.BYPASS.LTC128B.128 [R199+0xa800], [R14.64+0x100] ;  /* 0x0a8001000ec7afae */ /* 0x0009e2000b901d52 */
[C---:B---3--:R-:W-:Y:S02]  /*4560*/  @!P2 LEA R10, P1, R0.reuse, c[0x0][0x168], 0x1 ;  /* 0x00005a00000aaa11 */ /* 0x048fe400078208ff */
[C---:B------:R-:W-:Y:S01]  /*4570*/  @!P4 LEA.HI.X R17, R0.reuse, c[0x0][0x16c], R6, 0x1, P6 ;  /* 0x00005b000011ca11 */ /* 0x040fe200030f0c06 */
[----:B------:R1:W-:Y:S01]  /*4580*/  @P4 STS.128 [R199+0x7000], RZ ;  /* 0x007000ffc7004388 */ /* 0x0003e20000000c00 */
[----:B------:R-:W-:-:S02]  /*4590*/  IADD3 R3, P6, R0, UR7, RZ ;  /* 0x0000000700037c10 */ /* 0x000fc4000ffde0ff */
[C-C-:B------:R-:W-:Y:S01]  /*45a0*/  @!P3 LEA.HI.X R13, R0.reuse, c[0x0][0x16c], R6.reuse, 0x1, P5 ;  /* 0x00005b00000dba11 */ /* 0x140fe200028f0c06 */
[----:B------:R-:W-:Y:S01]  /*45b0*/  @!PT LDS RZ, [RZ] ;  /* 0x00000000fffff984 */ /* 0x000fe20000000800 */
[----:B------:R-:W-:Y:S01]  /*45c0*/  @!PT LDS RZ, [RZ] ;  /* 0x00000000fffff984 */ /* 0x000fe20000000800 */
[----:B------:R-:W-:Y:S01]  /*45d0*/  @!PT LDS RZ, [RZ] ;  /* 0x00000000fffff984 */ /* 0x000fe20000000800 */
[----:B------:R1:W-:Y:S01]  /*45e0*/  @!P4 LDGSTS.E.BYPASS.LTC128B.128 [R199+0x7000], [R16.64] ;  /* 0x0700000010c7cfae */ /* 0x0003e2000b901d52 */
[----:B------:R-:W-:Y:S02]  /*45f0*/  @!P2 LEA.HI.X R11, R0, c[0x0][0x16c], R6, 0x1, P1 ;  /* 0x00005b00000baa11 */ /* 0x000fe400008f0c06 */
[----:B------:R-:W-:Y:S01]  /*4600*/  IADD3.X R6, R6, UR6, RZ, P6, !PT ;  /* 0x0000000606067c10 */ /* 0x000fe2000b7fe4ff */
[----:B------:R1:W-:Y:S01]  /*4610*/  @P3 STS.128 [R199+0x9000], RZ ;  /* 0x009000ffc7003388 */ /* 0x0003e20000000c00 */
[----:B--2---:R-:W-:-:S03]  /*4620*/  @!P3 LEA R8, P1, R3, c[0x0][0x168], 0x1 ;  /* 0x00005a000308ba11 */ /* 0x004fc600078208ff */
        /* <DEDUP_REMOVED lines=9> */
[----:B------:R1:W-:Y:S01]  /*46c0*/  @!P2 LDGSTS.E.BYPASS.LTC128B.128 [R199+0xb000], [R10.64+0x100] ;  /* 0x0b0001000ac7afae */ /* 0x0003e2000b901d52 */
[----:B----4-:R-:W-:-:S03]  /*46d0*/  @!P4 LEA R14, P5, R3, c[0x0][0x168], 0x1 ;  /* 0x00005a00030eca11 */ /* 0x010fc600078a08ff */
[----:B------:R1:W-:Y:S01]  /*46e0*/  @P4 STS.128 [R199+0x7800], RZ ;  /* 0x007800ffc7004388 */ /* 0x0003e20000000c00 */
[----:B------:R-:W-:-:S05]  /*46f0*/  @!P4 LEA.HI.X R15, R3, c[0x0][0x16c], R6, 0x1, P5 ;  /* 0x00005b00030fca11 */ /* 0x000fca00028f0c06 */
        /* <DEDUP_REMOVED lines=17> */
.L_x_481:
[----:B------:R-:W-:Y:S05]  /*4810*/  BSYNC B0 ;  /* 0x0000000000007941 */ /* 0x000fea0003800000 */
.L_x_480:
[----:B------:R-:W0:Y:S02]  /*4820*/  LDGDEPBAR ;  /* 0x00000000000079af */ /* 0x000e240000000000 */
.L_x_479:
[----:B------:R-:W-:Y:S01]  /*4830*/  FMNMX.FTZ R3, R22, R23, !PT ;  /* 0x0000001716037209 */ /* 0x000fe20007810000 */
[----:B------:R-:W-:Y:S01]  /*4840*/  STL [R1+0xdc], R181 ;  /* 0x0000dcb501007387 */ /* 0x000fe20000100800 */
[----:B------:R-:W-:Y:S01]  /*4850*/  FMNMX.FTZ R0, R24, R25, !PT ;  /* 0x0000001918007209 */ /* 0x000fe20007810000 */
[----:B------:R-:W-:Y:S01]  /*4860*/  IMAD.WIDE.U32 R248, R97, -0x326172a9, RZ ;  /* 0xcd9e8d5761f87825 */ /* 0x000fe200078e00ff */
[----:B------:R-:W-:Y:S01]  /*4870*/  FMNMX.FTZ R3, R45, R3, !PT ;  /* 0x000000032d037209 */ /* 0x000fe20007810000 */
[----:B------:R-:W-:Y:S01]  /*4880*/  STL [R1+0xd8], R176 ;  /* 0x0000d8b001007387 */ /* 0x000fe20000100800 */
[----:B------:R-:W-:Y:S01]  /*4890*/  FMNMX.FTZ R0, R60, R0, !PT ;  /* 0x000000003c007209 */ /* 0x000fe20007810000 */
[----:B------:R-:W-:Y:S01]  /*48a0*/  USHF.L.U32 UR4, UR20, 0x1, URZ ;  /* 0x0000000114047899 */ /* 0x000fe2000800063f */
[----:B------:R-:W-:Y:S01]  /*48b0*/  FMNMX.FTZ R3, R47, R3, !PT ;  /* 0x000000032f037209 */ /* 0x000fe20007810000 */
[----:B------:R-:W-:Y:S01]  /*48c0*/  STL [R1+0xd4], R21 ;  /* 0x0000d41501007387 */ /* 0x000fe20000100800 */
[----:B------:R-:W-:Y:S01]  /*48d0*/  FMNMX.FTZ R0, R48, R0, !PT ;  /* 0x0000000030007209 */ /* 0x000fe20007810000 */
[----:B------:R-:W-:Y:S01]  /*48e0*/  UIADD3 UR15, UR23, -0x4498517b, URZ ;  /* 0xbb67ae85170f7890 */ /* 0x000fe2000fffe03f */
[----:B------:R-:W-:Y:S01]  /*48f0*/  FMNMX.FTZ R3, R44, R3, !PT ;  /* 0x000000032c037209 */ /* 0x000fe20007810000 */
[----:B------:R-:W-:Y:S01]  /*4900*/  STL [R1+0xd0], R20 ;  /* 0x0000d01401007387 */ /* 0x000fe20000100800 */
[----:B------:R-:W-:Y:S01]  /*4910*/  FMNMX.FTZ R0, R51, R0, !PT ;  /* 0x0000000033007209 */ /* 0x000fe20007810000 */
[----:B------:R-:W-:Y:S01]  /*4920*/  ULOP3.LUT UR17, UR4, UR23, URZ, 0x3c, !UPT ;  /* 0x0000001704117292 */ /* 0x000fe2000f8e3c3f */
        /* <DEDUP_REMOVED lines=25> */
[----:B------:R-:W-:Y:S01]  /*4ac0*/  LDSM.16.MT88.4 R40, [R177+0xc000] ;  /* 0x00c00000b128783b */ /* 0x000fe20000004200 */
[----:B------:R-:W-:Y:S01]  /*4ad0*/  LOP3.LUT R7, R93, UR22, RZ, 0x3c, !PT ;  /* 0x000000165d077c12 */ /* 0x000fe2000f8e3cff */
[----:B------:R-:W-:Y:S01]  /*4ae0*/  IMAD R178, R4, 0x2, R177 ;  /* 0x0000000204b27824 */ /* 0x000fe200078e02b1 */
[----:B------:R-:W-:Y:S01]  /*4af0*/  FMNMX.FTZ R3, R165, R3, !PT ;  /* 0x00000003a5037209 */ /* 0x000fe20007810000 */
[----:B------:R-:W-:Y:S01]  /*4b00*/  LDSM.16.MT88.4 R28, [R180+0xc000] ;  /* 0x00c00000b41c783b */ /* 0x000fe20000004200 */
[----:B------:R-:W-:Y:S01]  /*4b10*/  ULOP3.LUT UR4, UR4, UR23, URZ, 0x3c, !UPT ;  /* 0x0000001704047292 */ /* 0x000fe2000f8e3c3f */
[----:B------:R-:W-:Y:S01]  /*4b20*/  IMAD R179, R2, 0x2, R178 ;  /* 0x0000000202b37824 */ /* 0x000fe200078e02b2 */
[----:B------:R-:W-:Y:S01]  /*4b30*/  FMNMX.FTZ R3, R117, R3, !PT ;  /* 0x0000000375037209 */ /* 0x000fe20007810000 */
[----:B------:R2:W-:Y:S03]  /*4b40*/  STL [R1+0xb8], R7 ;  /* 0x0000b80701007387 */ /* 0x0005e60000100800 */
[----:B------:R-:W-:Y:S01]  /*4b50*/  FMNMX.FTZ R3, R164, R3, !PT ;  /* 0x00000003a4037209 */ /* 0x000fe20007810000 */
[----:B------:R-:W-:Y:S03]  /*4b60*/  LDSM.16.MT88.4 R88, [R177+0xc800] ;  /* 0x00c80000b158783b */ /* 0x000fe60000004200 */
[----:B------:R-:W-:Y:S01]  /*4b70*/  FMNMX.FTZ R3, R170, R3, !PT ;  /* 0x00000003aa037209 */ /* 0x000fe20007810000 */
[----:B------:R-:W-:Y:S04]  /*4b80*/  LDSM.16.MT88.4 R132, [R180+0xc800] ;  /* 0x00c80000b484783b */ /* 0x000fe80000004200 */
[----:B------:R-:W3:Y:S04]  /*4b90*/  SHFL.BFLY PT, R6, R3, 0x2, 0x1f ;  /* 0x0c401f0003067f89 */ /* 0x000ee800000e0000 */
[----:B------:R-:W-:Y:S04]  /*4ba0*/  LDSM.16.MT88.4 R32, [R178+0xc000] ;  /* 0x00c00000b220783b */ /* 0x000fe80000004200 */
[----:B------:R-:W-:Y:S04]  /*4bb0*/  LDSM.16.MT88.4 R36, [R179+0xc000] ;  /* 0x00c00000b324783b */ /* 0x000fe80000004200 */
[----:B------:R-:W-:Y:S01]  /*4bc0*/  LDSM.16.MT88.4 R52, [R177+0xe000] ;  /* 0x00e00000b134783b */ /* 0x000fe20000004200 */
[----:B--2---:R-:W-:-:S03]  /*4bd0*/  LOP3.LUT R7, R249, R7, RZ, 0x3c, !PT ;  /* 0x00000007f9077212 */ /* 0x004fc600078e3cff */
[----:B------:R-:W-:Y:S02]  /*4be0*/  LDSM.16.MT88.4 R76, [R179+0xe000] ;  /* 0x00e00000b34c783b */ /* 0x000fe40000004200 */
[----:B------:R-:W-:Y:S02]  /*4bf0*/  IMAD.WIDE.U32 R98, R7, -0x2daee0ad, RZ ;  /* 0xd2511f5307627825 */ /* 0x000fe400078e00ff */
[----:B------:R-:W-:Y:S01]  /*4c00*/  LDSM.16.MT88.4 R64, [R180+0xe000] ;  /* 0x00e00000b440783b */ /* 0x000fe20000004200 */
[----:B---3--:R-:W-:-:S03]  /*4c10*/  FMNMX.FTZ R3, R3, R6, !PT ;  /* 0x0000000603037209 */ /* 0x008fc60007810000 */
[----:B------:R-:W-:Y:S01]  /*4c20*/  LDSM.16.MT88.4 R100, [R177+0x10000] ;  /* 0x01000000b164783b */ /* 0x000fe20000004200 */
[----:B------:R-:W-:-:S03]  /*4c30*/  FMNMX.FTZ R6, R209, R0, !PT ;  /* 0x00000000d1067209 */ /* 0x000fc60007810000 */
[----:B------:R-:W2:Y:S01]  /*4c40*/  SHFL.BFLY PT, R0, R3, 0x1, 0x1f ;  /* 0x0c201f0003007f89 */ /* 0x000ea200000e0000 */
[----:B------:R-:W-:-:S03]  /*4c50*/  FMNMX.FTZ R6, R201, R6, !PT ;  /* 0x00000006c9067209 */ /* 0x000fc60007810000 */
[----:B------:R-:W-:Y:S01]  /*4c60*/  LDSM.16.MT88.4 R108, [R178+0x10000] ;  /* 0x01000000b26c783b */ /* 0x000fe20000004200 */
[----:B------:R-:W-:-:S03]  /*4c70*/  FMNMX.FTZ R6, R202, R6, !PT ;  /* 0x00000006ca067209 */ /* 0x000fc60007810000 */
[----:B------:R-:W-:Y:S01]  /*4c80*/  LDSM.16.MT88.4 R144, [R180+0x10000] ;  /* 0x01000000b490783b */ /* 0x000fe20000004200 */
[----:B------:R-:W-:-:S03]  /*4c90*/  FMNMX.FTZ R6, R200, R6, !PT ;  /* 0x00000006c8067209 */ /* 0x000fc60007810000 */
[----:B------:R-:W-:Y:S01]  /*4ca0*/  LDSM.16.MT88.4 R140, [R179+0x10000] ;  /* 0x01000000b38c783b */ /* 0x000fe20000004200 */
[----:B------:R-:W-:-:S03]  /*4cb0*/  FMNMX.FTZ R6, R171, R6, !PT ;  /* 0x00000006ab067209 */ /* 0x000fc60007810000 */
[----:B------:R-:W-:Y:S04]  /*4cc0*/  LDSM.16.MT88.4 R136, [R178+0xc800] ;  /* 0x00c80000b288783b */ /* 0x000fe80000004200 */
[----:B------:R-:W3:Y:S01]  /*4cd0*/  SHFL.BFLY PT, R116, R6, 0x2, 0x1f ;  /* 0x0c401f0006747f89 */ /* 0x000ee200000e0000 */
[----:B--2---:R-:W-:-:S03]  /*4ce0*/  FMNMX.FTZ R3, R3, R0, !PT ;  /* 0x0000000003037209 */ /* 0x004fc60007810000 */
[----:B------:R-:W-:Y:S01]  /*4cf0*/  LDSM.16.MT88.4 R128, [R179+0xc800] ;  /* 0x00c80000b380783b */ /* 0x000fe20000004200 */
[C---:B------:R-:W-:Y:S01]  /*4d00*/  FSETP.NEU.FTZ.AND P1, PT, R3.reuse, -INF , PT ;  /* 0xff8000000300780b */ /* 0x040fe20003f3d000 */
[----:B------:R-:W-:Y:S02]  /*4d10*/  FMUL.FTZ R0, R3, c[0x0][0x23c] ;  /* 0x00008f0003007a20 */ /* 0x000fe40000410000 */
[----:B------:R-:W-:Y:S03]  /*4d20*/  LDSM.16.MT88.4 R112, [R178+0xe800] ;  /* 0x00e80000b270783b */ /* 0x000fe60000004200 */
[----:B------:R-:W-:Y:S01]  /*4d30*/  FSEL R0, R0, RZ, P1 ;  /* 0x000000ff00007208 */ /* 0x000fe20000800000 */
[----:B------:R-:W-:Y:S04]  /*4d40*/  LDSM.16.MT88.4 R124, [R177+0xe800] ;  /* 0x00e80000b17c783b */ /* 0x000fe80000004200 */
[----:B-1----:R-:W-:-:S02]  /*4d50*/  FFMA.FTZ R8, R22, c[0x0][0x23c], -R0 ;  /* 0x00008f0016087a23 */ /* 0x002fc40000010800 */
[----:B------:R-:W-:Y:S02]  /*4d60*/  FFMA.FTZ R9, R23, c[0x0][0x23c], -R0 ;  /* 0x00008f0017097a23 */ /* 0x000fe40000010800 */
[----:B------:R1:W-:Y:S01]  /*4d70*/  MUFU.EX2 R240, R8 ;  /* 0x0000000800f07308 */ /* 0x0003e20000000800 */
[----:B---3--:R-:W-:Y:S02]  /*4d80*/  FMNMX.FTZ R116, R6, R116, !PT ;  /* 0x0000007406747209 */ /* 0x008fe40007810000 */
[----:B------:R-:W-:Y:S01]  /*4d90*/  LOP3.LUT R6, R119, UR17, RZ, 0x3c, !PT ;  /* 0x0000001177067c12 */ /* 0x000fe2000f8e3cff */
[----:B------:R-:W-:-:S04]  /*4da0*/  UIADD3 UR17, UR22, 0x1715609d, URZ ;  /* 0x1715609d16117890 */ /* 0x000fc8000fffe03f */
[----:B------:R2:W3:Y:S01]  /*4db0*/  MUFU.EX2 R226, R9 ;  /* 0x0000000900e27308 */ /* 0x0004e20000000800 */
[----:B------:R-:W-:-:S05]  /*4dc0*/  IMAD.WIDE.U32 R6, R6, -0x326172a9, RZ ;  /* 0xcd9e8d5706067825 */ /* 0x000fca00078e00ff */
[----:B------:R-:W-:Y:S02]  /*4dd0*/  LOP3.LUT R7, R7, UR29, R248, 0x96, !PT ;  /* 0x0000001d07077c12 */ /* 0x000fe4000f8e96f8 */
[----:B-1----:R-:W-:Y:S01]  /*4de0*/  LOP3.LUT R8, R99, UR15, R118, 0x96, !PT ;  /* 0x0000000f63087c12 */ /* 0x002fe2000f8e9676 */
[----:B------:R-:W-:-:S04]  /*4df0*/  UIADD3 UR15, UR23, -0x56f99767, URZ ;  /* 0xa9066899170f7890 */ /* 0x000fc8000fffe03f */
[----:B------:R-:W-:Y:S01]  /*4e00*/  IMAD.WIDE.U32 R22, R8, -0x326172a9, RZ ;  /* 0xcd9e8d5708167825 */ /* 0x000fe200078e00ff */
[----:B--2---:R-:W1:Y:S03]  /*4e10*/  SHFL.BFLY PT, R9, R116, 0x1, 0x1f ;  /* 0x0c201f0074097f89 */ /* 0x004e6600000e0000 */
[----:B------:R-:W-:Y:S01]  /*4e20*/  FFMA.FTZ R8, R45, c[0x0][0x23c], -R0 ;  /* 0x00008f002d087a23 */ /* 0x000fe20000010800 */
[----:B------:R-:W-:Y:S01]  /*4e30*/  LOP3.LUT R12, R23, UR28, R6, 0x96, !PT ;  /* 0x0000001c170c7c12 */ /* 0x000fe2000f8e9606 */
[----:B------:R-:W-:Y:S01]  /*4e40*/  IMAD.WIDE.U32 R6, R7, -0x2daee0ad, RZ ;  /* 0xd2511f5307067825 */ /* 0x000fe200078e00ff */
[----:B---3--:R-:W-:Y:S01]  /*4e50*/  F2FP.BF16.PACK_AB R5, R226, R240 ;  /* 0x000000f0e205723e */ /* 0x008fe200000010ff */
[----:B------:R2:W-:Y:S02]  /*4e60*/  MUFU.EX2 R225, R8 ;  /* 0x0000000800e17308 */ /* 0x0005e40000000800 */
[----:B------:R-:W-:Y:S01]  /*4e70*/  IMAD.WIDE.U32 R12, R12, -0x2daee0ad, RZ ;  /* 0xd2511f530c0c7825 */ /* 0x000fe200078e00ff */
[----:B------:R-:W-:-:S02]  /*4e80*/  LOP3.LUT R7, R7, UR27, R98, 0x96, !PT ;  /* 0x0000001b07077c12 */ /* 0x000fc4000f8e9662 */
[----:B------:R-:W-:Y:S02]  /*4e90*/  PRMT R153, R5, 0x7610, R153 ;  /* 0x0000761005997816 */ /* 0x000fe40000000099 */
[----:B------:R-:W-:Y:S01]  /*4ea0*/  LOP3.LUT R10, R13, UR25, R6, 0x96, !PT ;  /* 0x000000190d0a7c12 */ /* 0x000fe2000f8e9606 */
[----:B------:R-:W-:Y:S01]  /*4eb0*/  IMAD.WIDE.U32 R6, R7, -0x326172a9, RZ ;  /* 0xcd9e8d5707067825 */ /* 0x000fe200078e00ff */
[----:B------:R-:W-:-:S03]  /*4ec0*/  PRMT R151, R5, 0x7632, R151 ;  /* 0x0000763205977816 */ /* 0x000fc60000000097 */
[----:B------:R-:W-:-:S04]  /*4ed0*/  IMAD.WIDE.U32 R10, R10, -0x326172a9, RZ ;  /* 0xcd9e8d570a0a7825 */ /* 0x000fc800078e00ff */
[----:B--2---:R-:W-:Y:S01]  /*4ee0*/  FFMA.FTZ R8, R47, c[0x0][0x23c], -R0 ;  /* 0x00008f002f087a23 */ /* 0x004fe20000010800 */
[----:B------:R-:W-:Y:S01]  /*4ef0*/  LOP3.LUT R11, R11, UR24, R6, 0x96, !PT ;  /* 0x000000180b0b7c12 */ /* 0x000fe2000f8e9606 */
[----:B------:R-:W-:Y:S01]  /*4f00*/  FFMA.FTZ R6, R46, c[0x0][0x23c], -R0 ;  /* 0x00008f002e067a23 */ /* 0x000fe20000010800 */
[----:B-1----:R-:W-:Y:S01]  /*4f10*/  FMNMX.FTZ R116, R116, R9, !PT ;  /* 0x0000000974747209 */ /* 0x002fe20007810000 */
[----:B------:R1:W2:Y:S02]  /*4f20*/  MUFU.EX2 R215, R8 ;  /* 0x0000000800d77308 */ /* 0x0002a40000000800 */
[----:B------:R-:W-:Y:S01]  /*4f30*/  IMAD.WIDE.U32 R96, R11, -0x2daee0ad, RZ ;  /* 0xd2511f530b607825 */ /* 0x000fe200078e00ff */
[----:B------:R-:W-:-:S05]  /*4f40*/  FSETP.NEU.FTZ.AND P1, PT, R116, -INF , PT ;  /* 0xff8000007400780b */ /* 0x000fca0003f3d000 */
[----:B------:R-:W-:Y:S01]  /*4f50*/  MUFU.EX2 R224, R6 ;  /* 0x0000000600e07308 */ /* 0x000fe20000000800 */
[----:B-1----:R-:W-:Y:S01]  /*4f60*/  FFMA.FTZ R8, R44, c[0x0][0x23c], -R0 ;  /* 0x00008f002c087a23 */ /* 0x002fe20000010800 */
[----:B--2---:R-:W-:-:S06]  /*4f70*/  F2FP.BF16.PACK_AB R5, R215, R225 ;  /* 0x000000e1d705723e */ /* 0x004fcc00000010ff */
[----:B------:R1:W-:Y:S01]  /*4f80*/  MUFU.EX2 R220, R8 ;  /* 0x0000000800dc7308 */ /* 0x0003e20000000800 */
[C---:B------:R-:W-:Y:S02]  /*4f90*/  PRMT R157, R5.reuse, 0x7610, R157 ;  /* 0x00007610059d7816 */ /* 0x040fe4000000009d */
[----:B------:R-:W-:-:S04]  /*4fa0*/  PRMT R155, R5, 0x7632, R155 ;  /* 0x00007632059b7816 */ /* 0x000fc8000000009b */
[----:B------:R-:W-:Y:S02]  /*4fb0*/  PRMT R2, R157, 0x5410, R155 ;  /* 0x000054109d027816 */ /* 0x000fe4000000009b */
[----:B-1----:R-:W-:Y:S01]  /*4fc0*/  LOP3.LUT R8, R7, UR26, R22, 0x96, !PT ;  /* 0x0000001a07087c12 */ /* 0x002fe2000f8e9616 */
[----:B------:R-:W-:-:S04]  /*4fd0*/  FMUL.FTZ R7, R116, c[0x0][0x23c] ;  /* 0x00008f0074077a20 */ /* 0x000fc80000410000 */
[----:B------:R-:W-:Y:S01]  /*4fe0*/  IMAD.WIDE.U32 R8, R8, -0x2daee0ad, RZ ;  /* 0xd2511f5308087825 */ /* 0x000fe200078e00ff */
[----:B------:R-:W-:-:S03]  /*4ff0*/  FSEL R6, R7, RZ, P1 ;  /* 0x000000ff07067208 */ /* 0x000fc60000800000 */
[----:B------:R-:W-:Y:S01]  /*5000*/  FFMA.FTZ R7, R26, c[0x0][0x23c], -R0 ;  /* 0x00008f001a077a23 */ /* 0x000fe20000010800 */
[----:B------:R-:W-:Y:S01]  /*5010*/  LOP3.LUT R16, R97, UR15, R8, 0x96, !PT ;  /* 0x0000000f61107c12 */ /* 0x000fe2000f8e9608 */
[----:B------:R-:W-:Y:S01]  /*5020*/  IMAD R97, R251, 0x10000, R251 ;  /* 0x00010000fb617824 */ /* 0x000fe200078e02fb */
[----:B------:R-:W-:Y:S01]  /*5030*/  LOP3.LUT R8, R9, UR21, R12, 0x96, !PT ;  /* 0x0000001509087c12 */ /* 0x000fe2000f8e960c */
[----:B------:R1:W-:Y:S01]  /*5040*/  MUFU.EX2 R21, R7 ;  /* 0x0000000700157308 */ /* 0x0003e20000000800 */
[----:B------:R-:W-:Y:S02]  /*5050*/  FFMA.FTZ R9, R60, c[0x0][0x23c], -R6 ;  /* 0x00008f003c097a23 */ /* 0x000fe40000010806 */
[----:B------:R-:W-:-:S04]  /*5060*/  IMAD.WIDE.U32 R16, R16, -0x326172a9, RZ ;  /* 0xcd9e8d5710107825 */ /* 0x000fc800078e00ff */
[----:B------:R-:W-:Y:S01]  /*5070*/  IMAD.WIDE.U32 R70, R8, -0x326172a9, RZ ;  /* 0xcd9e8d5708467825 */ /* 0x000fe200078e00ff */
[----:B------:R-:W-:Y:S01]  /*5080*/  LOP3.LUT R8, R16, 0xffff, RZ, 0xc0, !PT ;  /* 0x0000ffff10087812 */ /* 0x000fe200078ec0ff */
[----:B------:R2:W-:Y:S01]  /*5090*/  MUFU.EX2 R221, R9 ;  /* 0x0000000900dd7308 */ /* 0x0005e20000000800 */
[----:B------:R-:W-:Y:S02]  /*50a0*/  SHF.R.U32.HI R18, RZ, 0x18, R16 ;  /* 0x00000018ff127819 */ /* 0x000fe40000011610 */
[----:B------:R-:W-:Y:S02]  /*50b0*/  SHF.R.U32.HI R8, RZ, 0x8, R8 ;  /* 0x00000008ff087819 */ /* 0x000fe40000011608 */
[----:B------:R-:W-:Y:S01]  /*50c0*/  LOP3.LUT R10, R71, UR17, R10, 0x96, !PT ;  /* 0x00000011470a7c12 */ /* 0x000fe2000f8e960a */
[----:B-1----:R-:W-:Y:S01]  /*50d0*/  FFMA.FTZ R7, R24, c[0x0][0x23c], -R6 ;  /* 0x00008f0018077a23 */ /* 0x002fe20000010806 */
[----:B------:R-:W-:-:S03]  /*50e0*/  LOP3.LUT R249, R16, 0xffff, RZ, 0xc0, !PT ;  /* 0x0000ffff10f97812 */ /* 0x000fc600078ec0ff */
[----:B------:R-:W-:Y:S01]  /*50f0*/  IMAD.WIDE.U32 R68, R10, -0x2daee0ad, RZ ;  /* 0xd2511f530a447825 */ /* 0x000fe200078e00ff */
[----:B------:R1:W-:Y:S04]  /*5100*/  MUFU.EX2 R222, R7 ;  /* 0x0000000700de7308 */ /* 0x0003e80000000800 */
[----:B------:R-:W-:Y:S02]  /*5110*/  LOP3.LUT R12, R68, 0xff, RZ, 0xc0, !PT ;  /* 0x000000ff440c7812 */ /* 0x000fe400078ec0ff */
[----:B--2---:R-:W-:-:S04]  /*5120*/  SHF.R.U32.HI R9, RZ, 0x10, R16 ;  /* 0x00000010ff097819 */ /* 0x004fc80000011610 */
[----:B------:R-:W-:-:S04]  /*5130*/  LOP3.LUT R13, R9, 0xff, RZ, 0xc0, !PT ;  /* 0x000000ff090d7812 */ /* 0x000fc800078ec0ff */
[----:B------:R-:W-:Y:S01]  /*5140*/  PRMT R18, R13, 0x5410, R18 ;  /* 0x000054100d127816 */ /* 0x000fe20000000012 */
[----:B-1----:R-:W-:-:S04]  /*5150*/  FFMA.FTZ R7, R25, c[0x0][0x23c], -R6 ;  /* 0x00008f0019077a23 */ /* 0x002fc80000010806 */
[----:B------:R-:W-:Y:S01]  /*5160*/  HSET2.LE.AND R4, R18, R97, PT ;  /* 0x0000006112047233 */ /* 0x000fe20003803000 */
[----:B------:R1:W-:Y:S02]  /*5170*/  MUFU.EX2 R227, R7 ;  /* 0x0000000700e37308 */ /* 0x0003e40000000800 */
[----:B-1----:R-:W-:-:S04]  /*5180*/  LOP3.LUT R7, R16, 0xff, RZ, 0xc0, !PT ;  /* 0x000000ff10077812 */ /* 0x002fc800078ec0ff */
[----:B------:R-:W-:Y:S01]  /*5190*/  PRMT R19, R7, 0x5410, R8 ;  /* 0x0000541007137816 */ /* 0x000fe20000000008 */
[----:B------:R-:W-:Y:S01]  /*51a0*/  FFMA.FTZ R8, R48, c[0x0][0x23c], -R6 ;  /* 0x00008f0030087a23 */ /* 0x000fe20000010806 */
[----:B------:R-:W-:-:S03]  /*51b0*/  LOP3.LUT R7, R17, UR30, R70, 0x96, !PT ;  /* 0x0000001e11077c12 */ /* 0x000fc6000f8e9646 */
[----:B------:R1:W-:Y:S01]  /*51c0*/  MUFU.EX2 R214, R8 ;  /* 0x0000000800d67308 */ /* 0x0003e20000000800 */
[C---:B------:R-:W-:Y:S02]  /*51d0*/  LOP3.LUT R10, R7.reuse, 0xffff, RZ, 0xc0, !PT ;  /* 0x0000ffff070a7812 */ /* 0x040fe400078ec0ff */
[----:B------:R-:W-:Y:S02]  /*51e0*/  LOP3.LUT R15, R7, 0xff, RZ, 0xc0, !PT ;  /* 0x000000ff070f7812 */ /* 0x000fe400078ec0ff */
[--C-:B------:R-:W-:Y:S02]  /*51f0*/  SHF.R.U32.HI R11, RZ, 0x10, R7.reuse ;  /* 0x00000010ff0b7819 */ /* 0x100fe40000011607 */
[----:B------:R-:W-:Y:S02]  /*5200*/  SHF.R.U32.HI R14, RZ, 0x18, R7 ;  /* 0x00000018ff0e7819 */ /* 0x000fe40000011607 */
[----:B------:R-:W-:Y:S02]  /*5210*/  LOP3.LUT R7, R68, 0xffff, RZ, 0xc0, !PT ;  /* 0x0000ffff44077812 */ /* 0x000fe400078ec0ff */
[----:B------:R-:W-:-:S02]  /*5220*/  LOP3.LUT R9, R11, 0xff, RZ, 0xc0, !PT ;  /* 0x000000ff0b097812 */ /* 0x000fc400078ec0ff */
[----:B------:R-:W-:Y:S02]  /*5230*/  SHF.R.U32.HI R7, RZ, 0x8, R7 ;  /* 0x00000008ff077819 */ /* 0x000fe40000011607 */
[----:B------:R-:W-:Y:S01]  /*5240*/  PRMT R14, R9, 0x5410, R14 ;  /* 0x00005410090e7816 */ /* 0x000fe2000000000e */
[--C-:B-1----:R-:W-:Y:S01]  /*5250*/  FFMA.FTZ R8, R51, c[0x0][0x23c], -R6.reuse ;  /* 0x00008f0033087a23 */ /* 0x102fe20000010806 */
[----:B------:R-:W-:Y:S01]  /*5260*/  PRMT R45, R12, 0x5410, R7 ;  /* 0x000054100c2d7816 */ /* 0x000fe20000000007 */
[----:B------:R-:W-:Y:S01]  /*5270*/  FFMA.FTZ R9, R56, c[0x0][0x23c], -R6 ;  /* 0x00008f0038097a23 */ /* 0x000fe20000010806 */
[----:B------:R-:W-:Y:S01]  /*5280*/  LOP3.LUT R7, R69, UR5, R96, 0x96, !PT ;  /* 0x0000000545077c12 */ /* 0x000fe2000f8e9660 */
[----:B------:R1:W-:Y:S01]  /*5290*/  MUFU.EX2 R20, R8 ;  /* 0x0000000800147308 */ /* 0x0003e20000000800 */
[----:B------:R-:W-:Y:S01]  /*52a0*/  SHF.R.U32.HI R12, RZ, 0x18, R68 ;  /* 0x00000018ff0c7819 */ /* 0x000fe20000011644 */
[----:B------:R-:W2:Y:S01]  /*52b0*/  LDSM.16.MT88.4 R56, [R178+0xe000] ;  /* 0x00e00000b238783b */ /* 0x000ea20000004200 */
[----:B------:R-:W-:-:S02]  /*52c0*/  SHF.R.U32.HI R10, RZ, 0x8, R10 ;  /* 0x00000008ff0a7819 */ /* 0x000fc4000001160a */
[----:B------:R-:W-:Y:S02]  /*52d0*/  LOP3.LUT R13, R7, 0xff, RZ, 0xc0, !PT ;  /* 0x000000ff070d7812 */ /* 0x000fe400078ec0ff */
[----:B------:R-:W-:Y:S01]  /*52e0*/  PRMT R15, R15, 0x5410, R10 ;  /* 0x000054100f0f7816 */ /* 0x000fe2000000000a */
[----:B------:R3:W-:Y:S01]  /*52f0*/  MUFU.EX2 R223, R9 ;  /* 0x0000000900df7308 */ /* 0x0007e20000000800 */
[----:B------:R-:W-:-:S03]  /*5300*/  LOP3.LUT R10, R7, 0xffff, RZ, 0xc0, !PT ;  /* 0x0000ffff070a7812 */ /* 0x000fc600078ec0ff */
[----:B------:R-:W-:Y:S01]  /*5310*/  HSET2.LE.AND R5, R15, R97, PT ;  /* 0x000000610f057233 */ /* 0x000fe20003803000 */
[----:B------:R-:W-:Y:S01]  /*5320*/  SHF.R.U32.HI R10, RZ, 0x8, R10 ;  /* 0x00000008ff0a7819 */ /* 0x000fe2000001160a */
[----:B-1----:R-:W-:-:S03]  /*5330*/  FFMA.FTZ R8, R49, c[0x0][0x23c], -R6 ;  /* 0x00008f0031087a23 */ /* 0x002fc60000010806 */
[----:B------:R-:W-:Y:S01]  /*5340*/  PRMT R13, R13, 0x5410, R10 ;  /* 0x000054100d0d7816 */ /* 0x000fe2000000000a */
[----:B------:R1:W4:Y:S01]  /*5350*/  MUFU.EX2 R176, R8 ;  /* 0x0000000800b07308 */ /* 0x0003220000000800 */
[----:B---3--:R-:W-:Y:S02]  /*5360*/  SHF.R.U32.HI R9, RZ, 0x18, R7 ;  /* 0x00000018ff097819 */ /* 0x008fe40000011607 */
[----:B-1----:R-:W-:-:S04]  /*5370*/  SHF.R.U32.HI R8, RZ, 0x10, R68 ;  /* 0x00000010ff087819 */ /* 0x002fc80000011644 */
[----:B------:R-:W-:Y:S02]  /*5380*/  LOP3.LUT R11, R8, 0xff, RZ, 0xc0, !PT ;  /* 0x000000ff080b7812 */ /* 0x000fe400078ec0ff */
[----:B------:R-:W-:Y:S01]  /*5390*/  SHF.R.U32.HI R8, RZ, 0x10, R7 ;  /* 0x00000010ff087819 */ /* 0x000fe20000011607 */
[----:B------:R-:W-:Y:S01]  /*53a0*/  FFMA.FTZ R7, R50, c[0x0][0x23c], -R6 ;  /* 0x00008f0032077a23 */ /* 0x000fe20000010806 */
[----:B------:R-:W-:Y:S02]  /*53b0*/  PRMT R44, R11, 0x5410, R12 ;  /* 0x000054100b2c7816 */ /* 0x000fe4000000000c */
[----:B------:R-:W-:Y:S01]  /*53c0*/  LOP3.LUT R8, R8, 0xff, RZ, 0xc0, !PT ;  /* 0x000000ff08087812 */ /* 0x000fe200078ec0ff */
[----:B------:R4:W-:Y:S01]  /*53d0*/  MUFU.EX2 R181, R7 ;  /* 0x0000000700b57308 */ /* 0x0009e20000000800 */
[----:B------:R-:W-:Y:S01]  /*53e0*/  LOP3.LUT R11, R4, R2, RZ, 0xc0, !PT ;  /* 0x00000002040b7212 */ /* 0x000fe200078ec0ff */
[----:B------:R-:W-:Y:S01]  /*53f0*/  HSET2.LE.AND R2, R13, R97, PT ;  /* 0x000000610d027233 */ /* 0x000fe20003803000 */
[----:B------:R-:W-:Y:S01]  /*5400*/  PRMT R12, R8, 0x5410, R9 ;  /* 0x00005410080c7816 */ /* 0x000fe20000000009 */
[----:B------:R-:W-:-:S04]  /*5410*/  FFMA.FTZ R8, R27, c[0x0][0x23c], -R0 ;  /* 0x00008f001b087a23 */ /* 0x000fc80000010800 */
[----:B------:R1:W3:Y:S01]  /*5420*/  MUFU.EX2 R213, R8 ;  /* 0x0000000800d57308 */ /* 0x0002e20000000800 */
[----:B------:R-:W-:Y:S01]  /*5430*/  HSET2.LE.AND R4, R12, R97, PT ;  /* 0x000000610c047233 */ /* 0x000fe20003803000 */
[----:B----4-:R-:W-:-:S04]  /*5440*/  F2FP.BF16.PACK_AB R7, R176, R20 ;  /* 0x00000014b007723e */ /* 0x010fc800000010ff */
[C---:B------:R-:W-:Y:S02]  /*5450*/  PRMT R163, R7.reuse, 0x7610, R163 ;  /* 0x0000761007a37816 */ /* 0x040fe400000000a3 */
[----:B------:R-:W-:Y:S02]  /*5460*/  PRMT R162, R7, 0x7632, R162 ;  /* 0x0000763207a27816 */ /* 0x000fe400000000a2 */
[----:B------:R-:W-:Y:S02]  /*5470*/  F2FP.BF16.PACK_AB R7, R224, R220 ;  /* 0x000000dce007723e */ /* 0x000fe400000010ff */
[----:B-1----:R-:W-:Y:S02]  /*5480*/  F2FP.BF16.PACK_AB R8, R227, R222 ;  /* 0x000000dee308723e */ /* 0x002fe400000010ff */
[C---:B------:R-:W-:Y:S02]  /*5490*/  PRMT R161, R7.reuse, 0x7610, R161 ;  /* 0x0000761007a17816 */ /* 0x040fe400000000a1 */
[----:B------:R-:W-:-:S02]  /*54a0*/  PRMT R160, R7, 0x7632, R160 ;  /* 0x0000763207a07816 */ /* 0x000fc400000000a0 */
[C---:B------:R-:W-:Y:S02]  /*54b0*/  PRMT R148, R8.reuse, 0x7610, R148 ;  /* 0x0000761008947816 */ /* 0x040fe40000000094 */
[----:B------:R-:W-:Y:S02]  /*54c0*/  PRMT R149, R8, 0x7632, R149 ;  /* 0x0000763208957816 */ /* 0x000fe40000000095 */
[----:B------:R-:W-:Y:S02]  /*54d0*/  F2FP.BF16.PACK_AB R7, R214, R221 ;  /* 0x000000ddd607723e */ /* 0x000fe400000010ff */
[----:B---3--:R-:W-:Y:S02]  /*54e0*/  F2FP.BF16.PACK_AB R8, R213, R21 ;  /* 0x00000015d508723e */ /* 0x008fe400000010ff */
[C---:B------:R-:W-:Y:S02]  /*54f0*/  PRMT R152, R7.reuse, 0x7610, R152 ;  /* 0x0000761007987816 */ /* 0x040fe40000000098 */
[----:B------:R-:W-:-:S02]  /*5500*/  PRMT R150, R7, 0x7632, R150 ;  /* 0x0000763207967816 */ /* 0x000fc40000000096 */
[----:B------:R-:W-:Y:S02]  /*5510*/  F2FP.BF16.PACK_AB R7, R181, R223 ;  /* 0x000000dfb507723e */ /* 0x000fe400000010ff */
[C---:B------:R-:W-:Y:S02]  /*5520*/  PRMT R156, R8.reuse, 0x7610, R156 ;  /* 0x00007610089c7816 */ /* 0x040fe4000000009c */
[----:B------:R-:W-:Y:S02]  /*5530*/  PRMT R154, R8, 0x7632, R154 ;  /* 0x00007632089a7816 */ /* 0x000fe4000000009a */
[----:B------:R-:W-:Y:S02]  /*5540*/  PRMT R8, R148, 0x5410, R149 ;  /* 0x0000541094087816 */ /* 0x000fe40000000095 */
[C---:B------:R-:W-:Y:S02]  /*5550*/  PRMT R159, R7.reuse, 0x7610, R159 ;  /* 0x00007610079f7816 */ /* 0x040fe4000000009f */
[----:B------:R-:W-:Y:S01]  /*5560*/  PRMT R158, R7, 0x7632, R158 ;  /* 0x00007632079e7816 */ /* 0x000fe2000000009e */
[----:B------:R-:W-:Y:S01]  /*5570*/  HSET2.LE.AND R7, R14, R97, PT ;  /* 0x000000610e077233 */ /* 0x000fe20003803000 */
[----:B------:R-:W-:-:S02]  /*5580*/  LOP3.LUT R8, R5, R8, RZ, 0xc0, !PT ;  /* 0x0000000805087212 */ /* 0x000fc400078ec0ff */
[----:B------:R-:W-:-:S04]  /*5590*/  PRMT R5, R153, 0x5410, R151 ;  /* 0x0000541099057816 */ /* 0x000fc80000000097 */
[----:B------:R-:W-:Y:S01]  /*55a0*/  LOP3.LUT R9, R7, R5, RZ, 0xc0, !PT ;  /* 0x0000000507097212 */ /* 0x000fe200078ec0ff */
[----:B------:R-:W-:Y:S01]  /*55b0*/  HSET2.LE.AND R5, R19, R97, PT ;  /* 0x0000006113057233 */ /* 0x000fe20003803000 */
[----:B------:R-:W-:-:S04]  /*55c0*/  PRMT R7, R152, 0x5410, R150 ;  /* 0x0000541098077816 */ /* 0x000fc80000000096 */
[----:B------:R-:W-:Y:S02]  /*55d0*/  LOP3.LUT R10, R5, R7, RZ, 0xc0, !PT ;  /* 0x00000007050a7212 */ /* 0x000fe400078ec0ff */
[----:B------:R-:W-:-:S04]  /*55e0*/  PRMT R5, R163, 0x5410, R162 ;  /* 0x00005410a3057816 */ /* 0x000fc800000000a2 */
[----:B------:R-:W-:Y:S01]  /*55f0*/  LOP3.LUT R12, R2, R5, RZ, 0xc0, !PT ;  /* 0x00000005020c7212 */ /* 0x000fe200078ec0ff */
[C---:B------:R-:W-:Y:S01]  /*5600*/  HMMA.16816.F32.BF16 R24, R8.reuse, R40, RZ ;  /* 0x000000280818723c */ /* 0x040fe200000418ff */
[----:B------:R-:W-:Y:S02]  /*5610*/  PRMT R2, R161, 0x5410, R160 ;  /* 0x00005410a1027816 */ /* 0x000fe400000000a0 */
[----:B------:R-:W-:Y:S02]  /*5620*/  PRMT R5, R159, 0x5410, R158 ;  /* 0x000054109f057816 */ /* 0x000fe4000000009e */
[----:B------:R-:W-:Y:S01]  /*5630*/  LOP3.LUT R13, R4, R2, RZ, 0xc0, !PT ;  /* 0x00000002040d7212 */ /* 0x000fe200078ec0ff */
[--C-:B------:R-:W-:Y:S02]  /*5640*/  HSET2.LE.AND R2, R45, R97.reuse, PT ;  /* 0x000000612d027233 */ /* 0x100fe40003803000 */
[----:B------:R-:W-:Y:S01]  /*5650*/  HMMA.16816.F32.BF16 R48, R8, R28, RZ ;  /* 0x0000001c0830723c */ /* 0x000fe200000418ff */
[----:B------:R-:W-:-:S02]  /*5660*/  HSET2.LE.AND R4, R44, R97, PT ;  /* 0x000000612c047233 */ /* 0x000fc40003803000 */
[----:B------:R-:W-:Y:S02]  /*5670*/  LOP3.LUT R14, R2, R5, RZ, 0xc0, !PT ;  /* 0x00000005020e7212 */ /* 0x000fe400078ec0ff */
[----:B------:R-:W-:-:S03]  /*5680*/  PRMT R2, R156, 0x5410, R154 ;  /* 0x000054109c027816 */ /* 0x000fc6000000009a */
[----:B------:R-:W-:Y:S01]  /*5690*/  HMMA.16816.F32.BF16 R92, R8, R42, RZ ;  /* 0x0000002a085c723c */ /* 0x000fe200000418ff */
[----:B------:R-:W-:-:S07]  /*56a0*/  LOP3.LUT R15, R4, R2, RZ, 0xc0, !PT ;  /* 0x00000002040f7212 */ /* 0x000fce00078ec0ff */
[C---:B------:R-:W-:Y:S08]  /*56b0*/  HMMA.16816.F32.BF16 R72, R12.reuse, R88, R24 ;  /* 0x000000580c48723c */ /* 0x040ff00000041818 */
[----:B------:R-:W-:Y:S08]  /*56c0*/  HMMA.16816.F32.BF16 R228, R12, R132, R48 ;  /* 0x000000840ce4723c */ /* 0x000ff00000041830 */
[C---:B------:R-:W-:Y:S08]  /*56d0*/  HMMA.16816.F32.BF16 R84, R8.reuse, R32, RZ ;  /* 0x000000200854723c */ /* 0x040ff000000418ff */
[----:B------:R-:W-:Y:S01]  /*56e0*/  HMMA.16816.F32.BF16 R80, R8, R34, RZ ;  /* 0x000000220850723c */ /* 0x000fe200000418ff */
[----:B------:R-:W-:-:S02]  /*56f0*/  IMAD.MOV.U32 R7, RZ, RZ, R74 ;  /* 0x000000ffff077224 */ /* 0x000fc400078e004a */
[----:B------:R-:W-:Y:S02]  /*5700*/  IMAD.MOV.U32 R5, RZ, RZ, R75 ;  /* 0x000000ffff057224 */ /* 0x000fe400078e004b */
[----:B------:R-:W-:Y:S02]  /*5710*/  IMAD.MOV.U32 R4, RZ, RZ, R72 ;  /* 0x000000ffff047224 */ /* 0x000fe400078e0048 */
[----:B------:R-:W-:Y:S01]  /*5720*/  IMAD.MOV.U32 R2, RZ, RZ, R73 ;  /* 0x000000ffff027224 */ /* 0x000fe200078e0049 */
[----:B------:R-:W-:Y:S01]  /*5730*/  HMMA.16816.F32.BF16 R40, R8, R36, RZ ;  /* 0x000000240828723c */ /* 0x000fe200000418ff */
[----:B------:R-:W-:Y:S02]  /*5740*/  IMAD.MOV.U32 R19, RZ, RZ, R228 ;  /* 0x000000ffff137224 */ /* 0x000fe400078e00e4 */
[----:B------:R-:W-:-:S05]  /*5750*/  IMAD.MOV.U32 R18, RZ, RZ, R229 ;  /* 0x000000ffff127224 */ /* 0x000fca00078e00e5 */
[C---:B------:R-:W-:Y:S08]  /*5760*/  HMMA.16816.F32.BF16 R36, R8.reuse, R38, RZ ;  /* 0x000000260824723c */ /* 0x040ff000000418ff */
[C---:B--2---:R-:W-:Y:S08]  /*5770*/  HMMA.16816.F32.BF16 R24, R8.reuse, R56, RZ ;  /* 0x000000380818723c */ /* 0x044ff000000418ff */
[C---:B------:R-:W-:Y:S08]  /*5780*/  HMMA.16816.F32.BF16 R44, R8.reuse, R30, RZ ;  /* 0x0000001e082c723c */ /* 0x040ff000000418ff */
        /* <DEDUP_REMOVED lines=14> */
[----:B------:R-:W-:Y:S07]  /*5870*/  HMMA.16816.F32.BF16 R172, R8, R142, RZ ;  /* 0x0000008e08ac723c */ /* 0x000fee00000418ff */
[----:B------:R-:W-:Y:S01]  /*5880*/  IMAD.MOV.U32 R9, RZ, RZ, R231 ;  /* 0x000000ffff097224 */ /* 0x000fe200078e00e7 */
[----:B------:R-:W-:Y:S01]  /*5890*/  HMMA.16816.F32.BF16 R216, R12, R136, R84 ;  /* 0x000000880cd8723c */ /* 0x000fe20000041854 */
[----:B------:R-:W-:Y:S01]  /*58a0*/  IMAD.MOV.U32 R8, RZ, RZ, R230 ;  /* 0x000000ffff087224 */ /* 0x000fe200078e00e6 */
[----:B------:R-:W-:-:S06]  /*58b0*/  LOP3.LUT R143, R16, 0xff, RZ, 0xc0, !PT ;  /* 0x000000ff108f7812 */ /* 0x000fcc00078ec0ff */
[C---:B------:R-:W-:Y:S08]  /*58c0*/  HMMA.16816.F32.BF16 R236, R12.reuse, R90, R92 ;  /* 0x0000005a0cec723c */ /* 0x040ff0000004185c */
[C---:B------:R-:W-:Y:S08]  /*58d0*/  HMMA.16816.F32.BF16 R84, R12.reuse, R138, R80 ;  /* 0x0000008a0c54723c */ /* 0x040ff00000041850 */
[C---:B------:R-:W-:Y:S07]  /*58e0*/  HMMA.16816.F32.BF16 R80, R12.reuse, R130, R36 ;  /* 0x000000820c50723c */ /* 0x040fee0000041824 */
[----:B------:R-:W-:Y:S01]  /*58f0*/  IMAD.MOV.U32 R36, RZ, RZ, R9 ;  /* 0x000000ffff247224 */ /* 0x000fe200078e0009 */
[----:B------:R-:W-:Y:S01]  /*5900*/  HMMA.16816.F32.BF16 R92, R12, R112, R24 ;  /* 0x000000700c5c723c */ /* 0x000fe20000041818 */
[----:B------:R-:W-:Y:S01]  /*5910*/  LDSM.16.MT88.4 R24, [R180+0xe800] ;  /* 0x00e80000b418783b */ /* 0x000fe20000004200 */
[----:B------:R-:W-:-:S02]  /*5920*/  IMAD.MOV.U32 R39, RZ, RZ, R212 ;  /* 0x000000ffff277224 */ /* 0x000fc400078e00d4 */
[----:B------:R-:W-:Y:S02]  /*5930*/  IMAD.MOV.U32 R38, RZ, RZ, R211 ;  /* 0x000000ffff267224 */ /* 0x000fe400078e00d3 */
[----:B------:R-:W-:Y:S02]  /*5940*/  IMAD.MOV.U32 R37, RZ, RZ, R21 ;  /* 0x000000ffff257224 */ /* 0x000fe400078e0015 */
[----:B------:R-:W-:Y:S01]  /*5950*/  IMAD.MOV.U32 R113, RZ, RZ, R8 ;  /* 0x000000ffff717224 */ /* 0x000fe200078e0008 */
[----:B------:R-:W-:Y:S01]  /*5960*/  HMMA.16816.F32.BF16 R228, R12, R126, R28 ;  /* 0x0000007e0ce4723c */ /* 0x000fe2000004181c */
[----:B------:R-:W1:Y:S01]  /*5970*/  LDSM.16.MT88.4 R8, [R179+0xe800] ;  /* 0x00e80000b308783b */ /* 0x000e620000004200 */
[----:B------:R-:W-:-:S03]  /*5980*/  IMAD.MOV.U32 R112, RZ, RZ, R18 ;  /* 0x000000ffff707224 */ /* 0x000fc600078e0012 */
[----:B------:R-:W2:Y:S03]  /*5990*/  LDSM.16.MT88.4 R28, [R177+0x10800] ;  /* 0x01080000b11c783b */ /* 0x000ea60000004200 */
[C---:B------:R-:W-:Y:S07]  /*59a0*/  HMMA.16816.F32.BF16 R88, R12.reuse, R128, R40 ;  /* 0x000000800c58723c */ /* 0x040fee0000041828 */
[----:B------:R-:W-:Y:S01]  /*59b0*/  IMAD.MOV.U32 R41, RZ, RZ, R2 ;  /* 0x000000ffff297224 */ /* 0x000fe200078e0002 */
[----:B------:R-:W-:Y:S01]  /*59c0*/  LOP3.LUT R2, R119, UR4, RZ, 0x3c, !PT ;  /* 0x0000000477027c12 */ /* 0x000fe2000f8e3cff */
[----:B------:R-:W-:Y:S01]  /*59d0*/  IMAD.MOV.U32 R43, RZ, RZ, R5 ;  /* 0x000000ffff2b7224 */ /* 0x000fe200078e0005 */
[----:B------:R-:W-:Y:S01]  /*59e0*/  HMMA.16816.F32.BF16 R232, R12, R134, R44 ;  /* 0x000000860ce8723c */ /* 0x000fe2000004182c */
[----:B------:R-:W-:-:S02]  /*59f0*/  IMAD.MOV.U32 R40, RZ, RZ, R4 ;  /* 0x000000ffff287224 */ /* 0x000fc400078e0004 */
[----:B------:R-:W-:-:S04]  /*5a00*/  IMAD.WIDE.U32 R4, R2, -0x326172a9, RZ ;  /* 0xcd9e8d5702047825 */ /* 0x000fc800078e00ff */
[----:B------:R-:W-:Y:S01]  /*5a10*/  IMAD.MOV.U32 R42, RZ, RZ, R7 ;  /* 0x000000ffff2a7224 */ /* 0x000fe200078e0007 */
[----:B------:R-:W-:Y:S01]  /*5a20*/  LOP3.LUT R5, R5, UR29, R248, 0x96, !PT ;  /* 0x0000001d05057c12 */ /* 0x000fe2000f8e96f8 */
[----:B------:R-:W-:Y:S01]  /*5a30*/  HMMA.16816.F32.BF16 R132, R12, R114, R52 ;  /* 0x000000720c84723c */ /* 0x000fe20000041834 */
[----:B------:R-:W-:Y:S01]  /*5a40*/  LOP3.LUT R2, R23, UR28, R4, 0x96, !PT ;  /* 0x0000001c17027c12 */ /* 0x000fe2000f8e9604 */
[----:B------:R-:W-:Y:S01]  /*5a50*/  IMAD.MOV.U32 R47, RZ, RZ, R215 ;  /* 0x000000ffff2f7224 */ /* 0x000fe200078e00d7 */
[----:B------:R-:W-:Y:S01]  /*5a60*/  SHF.R.U32.HI R248, RZ, 0x10, R16 ;  /* 0x00000010fff87819 */ /* 0x000fe20000011610 */
[----:B------:R-:W-:-:S04]  /*5a70*/  IMAD.WIDE.U32 R4, R5, -0x2daee0ad, RZ ;  /* 0xd2511f5305047825 */ /* 0x000fc800078e00ff */
[----:B------:R-:W-:Y:S01]  /*5a80*/  IMAD.MOV.U32 R55, RZ, RZ, R19 ;  /* 0x000000ffff377224 */ /* 0x000fe200078e0013 */
[----:B------:R-:W-:Y:S01]  /*5a90*/  LOP3.LUT R5, R5, UR27, R98, 0x96, !PT ;  /* 0x0000001b05057c12 */ /* 0x000fe2000f8e9662 */
[----:B------:R-:W-:Y:S01]  /*5aa0*/  IMAD.WIDE.U32 R18, R2, -0x2daee0ad, RZ ;  /* 0xd2511f5302127825 */ /* 0x000fe200078e00ff */
[----:B------:R-:W-:Y:S01]  /*5ab0*/  HMMA.16816.F32.BF16 R244, R12, R124, R32 ;  /* 0x0000007c0cf4723c */ /* 0x000fe20000041820 */
[----:B------:R-:W3:Y:S02]  /*5ac0*/  LDSM.16.MT88.4 R32, [R180+0x10800] ;  /* 0x01080000b420783b */ /* 0x000ee40000004200 */
[----:B------:R-:W-:Y:S01]  /*5ad0*/  IMAD.MOV.U32 R115, RZ, RZ, R240 ;  /* 0x000000ffff737224 */ /* 0x000fe200078e00f0 */
[----:B------:R-:W-:Y:S01]  /*5ae0*/  LOP3.LUT R2, R19, UR25, R4, 0x96, !PT ;  /* 0x0000001913027c12 */ /* 0x000fe2000f8e9604 */
[----:B------:R-:W-:-:S03]  /*5af0*/  IMAD.WIDE.U32 R4, R5, -0x326172a9, RZ ;  /* 0xcd9e8d5705047825 */ /* 0x000fc600078e00ff */
[C---:B-1----:R-:W-:Y:S01]  /*5b00*/  HMMA.16816.F32.BF16 R128, R12.reuse, R10, R56 ;  /* 0x0000000a0c80723c */ /* 0x042fe20000041838 */
[----:B------:R-:W-:Y:S02]  /*5b10*/  IMAD.MOV.U32 R52, RZ, RZ, R222 ;  /* 0x000000ffff347224 */ /* 0x000fe400078e00de */
[----:B------:R-:W-:Y:S02]  /*5b20*/  IMAD.MOV.U32 R53, RZ, RZ, R221 ;  /* 0x000000ffff357224 */ /* 0x000fe400078e00dd */
[----:B------:R-:W-:Y:S02]  /*5b30*/  IMAD.MOV.U32 R54, RZ, RZ, R220 ;  /* 0x000000ffff367224 */ /* 0x000fe400078e00dc */
[----:B------:R-:W-:Y:S01]  /*5b40*/  IMAD.WIDE.U32 R10, R2, -0x326172a9, RZ ;  /* 0xcd9e8d57020a7825 */ /* 0x000fe200078e00ff */
[C-C-:B------:R-:W-:Y:S01]  /*5b50*/  LOP3.LUT R2, R5.reuse, UR26, R22.reuse, 0x96, !PT ;  /* 0x0000001a05027c12 */ /* 0x140fe2000f8e9616 */
[----:B------:R-:W-:Y:S01]  /*5b60*/  HMMA.16816.F32.BF16 R240, R12, R24, R72 ;  /* 0x000000180cf0723c */ /* 0x000fe20000041848 */
[----:B------:R-:W-:Y:S01]  /*5b70*/  LOP3.LUT R5, R5, UR26, R22, 0x96, !PT ;  /* 0x0000001a05057c12 */ /* 0x000fe2000f8e9616 */
[----:B------:R-:W-:Y:S01]  /*5b80*/  IMAD.MOV.U32 R46, RZ, RZ, R214 ;  /* 0x000000ffff2e7224 */ /* 0x000fe200078e00d6 */
[C-C-:B------:R-:W-:Y:S01]  /*5b90*/  LOP3.LUT R7, R11.reuse, UR24, R4.reuse, 0x96, !PT ;  /* 0x000000180b077c12 */ /* 0x140fe2000f8e9604 */
[----:B------:R-:W-:Y:S01]  /*5ba0*/  IMAD.MOV.U32 R45, RZ, RZ, R213 ;  /* 0x000000ffff2d7224 */ /* 0x000fe200078e00d5 */
[----:B------:R-:W-:Y:S01]  /*5bb0*/  LOP3.LUT R4, R11, UR24, R4, 0x96, !PT ;  /* 0x000000180b047c12 */ /* 0x000fe2000f8e9604 */
[----:B------:R-:W-:-:S02]  /*5bc0*/  IMAD.MOV.U32 R114, RZ, RZ, R227 ;  /* 0x000000ffff727224 */ /* 0x000fc400078e00e3 */
[----:B------:R-:W-:Y:S01]  /*5bd0*/  IMAD.MOV.U32 R72, RZ, RZ, R223 ;  /* 0x000000ffff487224 */ /* 0x000fe200078e00df */
[C---:B------:R-:W-:Y:S01]  /*5be0*/  HMMA.16816.F32.BF16 R212, R12.reuse, R8, R60 ;  /* 0x000000080cd4723c */ /* 0x040fe2000004183c */
[----:B------:R-:W-:Y:S02]  /*5bf0*/  IMAD.MOV.U32 R73, RZ, RZ, R226 ;  /* 0x000000ffff497224 */ /* 0x000fe400078e00e2 */
[----:B------:R-:W-:Y:S02]  /*5c00*/  IMAD.MOV.U32 R74, RZ, RZ, R225 ;  /* 0x000000ffff4a7224 */ /* 0x000fe400078e00e1 */
[----:B------:R-:W-:Y:S02]  /*5c10*/  IMAD.MOV.U32 R75, RZ, RZ, R224 ;  /* 0x000000ffff4b7224 */ /* 0x000fe400078e00e0 */
[----:B------:R-:W-:Y:S01]  /*5c20*/  IMAD.WIDE.U32 R8, R2, -0x2daee0ad, RZ ;  /* 0xd2511f5302087825 */ /* 0x000fe200078e00ff */
[----:B--2---:R-:W-:Y:S03]  /*5c30*/  HMMA.16816.F32.BF16 R220, R12, R28, R76 ;  /* 0x0000001c0cdc723c */ /* 0x004fe6000004184c */
[----:B------:R-:W-:Y:S01]  /*5c40*/  IMAD.MOV.U32 R44, RZ, RZ, R181 ;  /* 0x000000ffff2c7224 */ /* 0x000fe200078e00b5 */
[----:B------:R-:W-:Y:S01]  /*5c50*/  LOP3.LUT R9, R9, UR21, R18, 0x96, !PT ;  /* 0x0000001509097c12 */ /* 0x000fe2000f8e9612 */
[----:B------:R-:W-:-:S02]  /*5c60*/  IMAD.WIDE.U32 R18, R4, -0x2daee0ad, RZ ;  /* 0xd2511f5304127825 */ /* 0x000fc400078e00ff */
[----:B------:R-:W-:Y:S01]  /*5c70*/  LOP3.LUT R76, R17, UR30, R70, 0x96, !PT ;  /* 0x0000001e114c7c12 */ /* 0x000fe2000f8e9646 */
[C---:B------:R-:W-:Y:S01]  /*5c80*/  HMMA.16816.F32.BF16 R224, R12.reuse, R26, R64 ;  /* 0x0000001a0ce0723c */ /* 0x040fe20000041840 */
[----:B------:R-:W-:Y:S01]  /*5c90*/  IMAD.WIDE.U32 R78, R7, -0x2daee0ad, RZ ;  /* 0xd2511f53074e7825 */ /* 0x000fe200078e00ff */
[----:B------:R-:W1:Y:S01]  /*5ca0*/  LDSM.16.MT88.4 R24, [R178+0x10800] ;  /* 0x01080000b218783b */ /* 0x000e620000004200 */
[----:B------:R-:W-:Y:S02]  /*5cb0*/  LOP3.LUT R70, R69, UR5, R96, 0x96, !PT ;  /* 0x0000000545467c12 */ /* 0x000fe4000f8e9660 */
[----:B------:R-:W-:Y:S01]  /*5cc0*/  IMAD R7, R5, -0x2daee0ad, RZ ;  /* 0xd2511f5305077824 */ /* 0x000fe200078e02ff */
[----:B------:R-:W-:Y:S01]  /*5cd0*/  LOP3.LUT R2, R79, UR15, R8, 0x96, !PT ;  /* 0x0000000f4f027c12 */ /* 0x000fe2000f8e9608 */
[----:B------:R-:W-:Y:S01]  /*5ce0*/  IMAD.WIDE.U32 R8, R9, -0x326172a9, RZ ;  /* 0xcd9e8d5709087825 */ /* 0x000fe200078e00ff */
[----:B------:R-:W-:Y:S01]  /*5cf0*/  SHF.R.U32.HI R79, RZ, 0x18, R16 ;  /* 0x00000018ff4f7819 */ /* 0x000fe20000011610 */
[----:B------:R-:W-:Y:S02]  /*5d00*/  HMMA.16816.F32.BF16 R124, R12, R30, R100 ;  /* 0x0000001e0c7c723c */ /* 0x000fe40000041864 */
[----:B------:R-:W-:Y:S01]  /*5d10*/  IMAD.WIDE.U32 R4, R2, -0x326172a9, RZ ;  /* 0xcd9e8d5702047825 */ /* 0x000fe200078e00ff */
[----:B------:R-:W-:-:S02]  /*5d20*/  LOP3.LUT R2, R19, UR15, R7, 0x96, !PT ;  /* 0x0000000f13027c12 */ /* 0x000fc4000f8e9607 */
[----:B------:R-:W-:Y:S01]  /*5d30*/  LOP3.LUT R77, R9, UR17, R10, 0x96, !PT ;  /* 0x00000011094d7c12 */ /* 0x000fe2000f8e960a */
[----:B------:R-:W-:Y:S01]  /*5d40*/  IMAD.MOV.U32 R60, RZ, RZ, R40 ;  /* 0x000000ffff3c7224 */ /* 0x000fe200078e0028 */
[C---:B------:R-:W-:Y:S01]  /*5d50*/  LOP3.LUT R17, R4.reuse, 0xff, RZ, 0xc0, !PT ;  /* 0x000000ff04117812 */ /* 0x040fe200078ec0ff */
[----:B------:R-:W-:Y:S01]  /*5d60*/  IMAD.MOV.U32 R61, RZ, RZ, R41 ;  /* 0x000000ffff3d7224 */ /* 0x000fe200078e0029 */
[----:B------:R-:W-:Y:S01]  /*5d70*/  LOP3.LUT R71, R4, 0xffff, RZ, 0xc0, !PT ;  /* 0x0000ffff04477812 */ /* 0x000fe200078ec0ff */
[----:B---3--:R-:W-:Y:S01]  /*5d80*/  HMMA.16816.F32.BF16 R48, R12, R32, R120 ;  /* 0x000000200c30723c */ /* 0x008fe20000041878 */
[----:B------:R-:W-:Y:S01]  /*5d90*/  SHF.R.U32.HI R211, RZ, 0x10, R4 ;  /* 0x00000010ffd37819 */ /* 0x000fe20000011604 */
[----:B------:R-:W-:Y:S01]  /*5da0*/  IMAD.MOV.U32 R102, RZ, RZ, R38 ;  /* 0x000000ffff667224 */ /* 0x000fe200078e0026 */
[----:B------:R-:W-:Y:S01]  /*5db0*/  SHF.R.U32.HI R16, RZ, 0x18, R4 ;  /* 0x00000018ff107819 */ /* 0x000fe20000011604 */
[----:B------:R-:W-:Y:S01]  /*5dc0*/  IMAD.MOV.U32 R99, RZ, RZ, R45 ;  /* 0x000000ffff637224 */ /* 0x000fe200078e002d */
[----:B------:R-:W-:Y:S01]  /*5dd0*/  LOP3.LUT R11, R5, UR30, R8, 0x96, !PT ;  /* 0x0000001e050b7c12 */ /* 0x000fe2000f8e9608 */
[----:B------:R-:W-:Y:S01]  /*5de0*/  IMAD.WIDE.U32 R4, R2, -0x326172a9, RZ ;  /* 0xcd9e8d5702047825 */ /* 0x000fe200078e00ff */
[----:B------:R-:W-:-:S02]  /*5df0*/  LOP3.LUT R10, R9, UR17, R10, 0x96, !PT ;  /* 0x00000011090a7c12 */ /* 0x000fc4000f8e960a */
[----:B------:R-:W-:Y:S01]  /*5e00*/  ISETP.GE.U32.AND P3, PT, R251, R17, PT ;  /* 0x00000011fb00720c */ /* 0x000fe20003f66070 */
[----:B------:R-:W-:Y:S01]  /*5e10*/  IMAD.MOV.U32 R100, RZ, RZ, R46 ;  /* 0x000000ffff647224 */ /* 0x000fe200078e002e */
[----:B------:R-:W-:Y:S01]  /*5e20*/  LOP3.LUT R7, R5, UR30, R8, 0x96, !PT ;  /* 0x0000001e05077c12 */ /* 0x000fe2000f8e9608 */
[----:B------:R-:W-:Y:S01]  /*5e30*/  IMAD.MOV.U32 R101, RZ, RZ, R47 ;  /* 0x000000ffff657224 */ /* 0x000fe200078e002f */
[C---:B------:R-:W-:Y:S02]  /*5e40*/  LOP3.LUT R2, R4.reuse, 0xffff, RZ, 0xc0, !PT ;  /* 0x0000ffff04027812 */ /* 0x040fe400078ec0ff */
[--C-:B------:R-:W-:Y:S02]  /*5e50*/  SHF.R.U32.HI R8, RZ, 0x10, R4.reuse ;  /* 0x00000010ff087819 */ /* 0x100fe40000011604 */
[----:B------:R-:W-:Y:S02]  /*5e60*/  LOP3.LUT R9, R4, 0xff, RZ, 0xc0, !PT ;  /* 0x000000ff04097812 */ /* 0x000fe400078ec0ff */
[----:B------:R-:W-:-:S02]  /*5e70*/  SHF.R.U32.HI R5, RZ, 0x18, R4 ;  /* 0x00000018ff057819 */ /* 0x000fc40000011604 */
[----:B------:R-:W-:Y:S02]  /*5e80*/  SHF.R.U32.HI R4, RZ, 0x8, R2 ;  /* 0x00000008ff047819 */ /* 0x000fe40000011602 */
[----:B------:R-:W-:Y:S01]  /*5e90*/  LOP3.LUT R2, R8, 0xff, RZ, 0xc0, !PT ;  /* 0x000000ff08027812 */ /* 0x000fe200078ec0ff */
[C---:B-1----:R-:W-:Y:S01]  /*5ea0*/  HMMA.16816.F32.BF16 R56, R12.reuse, R26, R108 ;  /* 0x0000001a0c38723c */ /* 0x042fe2000004186c */
[----:B------:R-:W-:Y:S02]  /*5eb0*/  PRMT R23, R9, 0x5410, R4 ;  /* 0x0000541009177816 */ /* 0x000fe40000000004 */
[----:B------:R-:W-:Y:S01]  /*5ec0*/  PRMT R22, R2, 0x5410, R5 ;  /* 0x0000541002167816 */ /* 0x000fe20000000005 */
[----:B------:R-:W-:Y:S01]  /*5ed0*/  IMAD.WIDE.U32 R4, R10, -0x2daee0ad, RZ ;  /* 0xd2511f530a047825 */ /* 0x000fe200078e00ff */
[----:B------:R-:W-:Y:S02]  /*5ee0*/  ISETP.GE.U32.AND P5, PT, R251, R16, PT ;  /* 0x00000010fb00720c */ /* 0x000fe40003fa6070 */
[----:B------:R-:W-:Y:S01]  /*5ef0*/  SHF.R.U32.HI R8, RZ, 0x10, R11 ;  /* 0x00000010ff087819 */ /* 0x000fe2000001160b */
[----:B------:R-:W-:Y:S01]  /*5f00*/  HMMA.16816.F32.BF16 R64, R12, R24, R104 ;  /* 0x000000180c40723c */ /* 0x000fe20000041868 */
[C---:B------:R-:W-:Y:S01]  /*5f10*/  LOP3.LUT R9, R4.reuse, 0xffff, RZ, 0xc0, !PT ;  /* 0x0000ffff04097812 */ /* 0x040fe200078ec0ff */
[----:B------:R-:W-:Y:S01]  /*5f20*/  IMAD.MOV.U32 R111, RZ, RZ, R72 ;  /* 0x000000ffff6f7224 */ /* 0x000fe200078e0048 */
[----:B------:R-:W-:Y:S01]  /*5f30*/  LOP3.LUT R16, R4, 0xff, RZ, 0xc0, !PT ;  /* 0x000000ff04107812 */ /* 0x000fe200078ec0ff */
[----:B------:R-:W-:Y:S01]  /*5f40*/  IMAD.MOV.U32 R72, RZ, RZ, R114 ;  /* 0x000000ffff487224 */ /* 0x000fe200078e0072 */
[--C-:B------:R-:W-:Y:S01]  /*5f50*/  SHF.R.U32.HI R10, RZ, 0x10, R4.reuse ;  /* 0x00000010ff0a7819 */ /* 0x100fe20000011604 */
[----:B------:R-:W-:Y:S01]  /*5f60*/  IMAD.MOV.U32 R110, RZ, RZ, R115 ;  /* 0x000000ffff6e7224 */ /* 0x000fe200078e0073 */
[----:B------:R-:W-:Y:S01]  /*5f70*/  SHF.R.U32.HI R17, RZ, 0x18, R4 ;  /* 0x00000018ff117819 */ /* 0x000fe20000011604 */
[----:B------:R-:W-:Y:S01]  /*5f80*/  IMAD.MOV.U32 R105, RZ, RZ, R37 ;  /* 0x000000ffff697224 */ /* 0x000fe200078e0025 */
[----:B------:R-:W-:Y:S01]  /*5f90*/  LOP3.LUT R4, R7, 0xffff, RZ, 0xc0, !PT ;  /* 0x0000ffff07047812 */ /* 0x000fe200078ec0ff */
[----:B------:R-:W-:Y:S01]  /*5fa0*/  IMAD.MOV.U32 R106, RZ, RZ, R39 ;  /* 0x000000ffff6a7224 */ /* 0x000fe200078e0027 */
[----:B------:R-:W-:Y:S01]  /*5fb0*/  LOP3.LUT R2, R5, UR5, R18, 0x96, !PT ;  /* 0x0000000505027c12 */ /* 0x000fe2000f8e9612 */
[----:B------:R-:W-:Y:S01]  /*5fc0*/  IMAD.MOV.U32 R107, RZ, RZ, R44 ;  /* 0x000000ffff6b7224 */ /* 0x000fe200078e002c */
[----:B------:R-:W-:-:S02]  /*5fd0*/  SHF.R.U32.HI R5, RZ, 0x8, R4 ;  /* 0x00000008ff057819 */ /* 0x000fc40000011604 */
[----:B------:R-:W-:Y:S02]  /*5fe0*/  LOP3.LUT R4, R7, 0xff, RZ, 0xc0, !PT ;  /* 0x000000ff07047812 */ /* 0x000fe400078ec0ff */
[----:B------:R-:W-:Y:S02]  /*5ff0*/  LOP3.LUT R8, R8, 0xff, RZ, 0xc0, !PT ;  /* 0x000000ff08087812 */ /* 0x000fe400078ec0ff */
[----:B------:R-:W-:Y:S01]  /*6000*/  PRMT R19, R4, 0x5410, R5 ;  /* 0x0000541004137816 */ /* 0x000fe20000000005 */
[----:B------:R-:W-:Y:S01]  /*6010*/  FFMA.FTZ R4, R168, c[0x0][0x23c], -R0 ;  /* 0x00008f00a8047a23 */ /* 0x000fe20000010800 */
[--C-:B------:R-:W-:Y:S01]  /*6020*/  SHF.R.U32.HI R5, RZ, 0x10, R7.reuse ;  /* 0x00000010ff057819 */ /* 0x100fe20000011607 */
[----:B------:R-:W-:Y:S01]  /*6030*/  IMAD.MOV.U32 R168, RZ, RZ, R52 ;  /* 0x000000ffffa87224 */ /* 0x000fe200078e0034 */
[----:B------:R-:W-:Y:S01]  /*6040*/  SHF.R.U32.HI R7, RZ, 0x18, R7 ;  /* 0x00000018ff077819 */ /* 0x000fe20000011607 */
[----:B------:R1:W2:Y:S01]  /*6050*/  MUFU.EX2 R62, R4 ;  /* 0x00000004003e7308 */ /* 0x0002a20000000800 */
[----:B------:R-:W-:Y:S01]  /*6060*/  ISETP.GE.U32.AND P6, PT, R251, R8, PT ;  /* 0x00000008fb00720c */ /* 0x000fe20003fc6070 */
[----:B------:R-:W-:Y:S01]  /*6070*/  HSET2.LE.AND R8, R22, R97, PT ;  /* 0x0000006116087233 */ /* 0x000fe20003803000 */
[----:B------:R-:W-:-:S02]  /*6080*/  IMAD.MOV.U32 R52, RZ, RZ, R55 ;  /* 0x000000ffff347224 */ /* 0x000fc400078e0037 */
[----:B------:R-:W-:Y:S01]  /*6090*/  IMAD.MOV.U32 R55, RZ, RZ, R36 ;  /* 0x000000ffff377224 */ /* 0x000fe200078e0024 */
[----:B-1----:R-:W-:Y:S01]  /*60a0*/  LOP3.LUT R4, R5, 0xff, RZ, 0xc0, !PT ;  /* 0x000000ff05047812 */ /* 0x002fe200078ec0ff */
[----:B------:R-:W-:-:S03]  /*60b0*/  FFMA.FTZ R5, R169, c[0x0][0x23c], -R0 ;  /* 0x00008f00a9057a23 */ /* 0x000fc60000010800 */
[----:B------:R-:W-:Y:S01]  /*60c0*/  PRMT R18, R4, 0x5410, R7 ;  /* 0x0000541004127816 */ /* 0x000fe20000000007 */
[----:B------:R1:W-:Y:S01]  /*60d0*/  MUFU.EX2 R21, R5 ;  /* 0x0000000500157308 */ /* 0x0003e20000000800 */
[----:B------:R-:W-:Y:S01]  /*60e0*/  LOP3.LUT R4, R11, 0xff, RZ, 0xc0, !PT ;  /* 0x000000ff0b047812 */ /* 0x000fe200078ec0ff */
[----:B------:R-:W-:-:S03]  /*60f0*/  FFMA.FTZ R7, R164, c[0x0][0x23c], -R0 ;  /* 0x00008f00a4077a23 */ /* 0x000fc60000010800 */
[C---:B------:R-:W-:Y:S02]  /*6100*/  ISETP.GE.U32.AND P1, PT, R251.reuse, R4, PT ;  /* 0x00000004fb00720c */ /* 0x040fe40003f26070 */
[----:B------:R-:W-:Y:S01]  /*6110*/  SHF.R.U32.HI R4, RZ, 0x18, R11 ;  /* 0x00000018ff047819 */ /* 0x000fe2000001160b */
[----:B------:R3:W-:Y:S03]  /*6120*/  MUFU.EX2 R109, R7 ;  /* 0x00000007006d7308 */ /* 0x0007e60000000800 */
[----:B------:R-:W-:Y:S02]  /*6130*/  ISETP.GE.U32.AND P2, PT, R251, R4, PT ;  /* 0x00000004fb00720c */ /* 0x000fe40003f46070 */
[----:B------:R-:W-:Y:S01]  /*6140*/  LOP3.LUT R4, R11, 0xffff, RZ, 0xc0, !PT ;  /* 0x0000ffff0b047812 */ /* 0x000fe200078ec0ff */
[----:B-1----:R-:W-:-:S03]  /*6150*/  FFMA.FTZ R5, R167, c[0x0][0x23c], -R0 ;  /* 0x00008f00a7057a23 */ /* 0x002fc60000010800 */
[----:B------:R-:W-:Y:S01]  /*6160*/  SHF.R.U32.HI R4, RZ, 0x8, R4 ;  /* 0x00000008ff047819 */ /* 0x000fe20000011604 */
[----:B------:R1:W-:Y:S03]  /*6170*/  MUFU.EX2 R63, R5 ;  /* 0x00000005003f7308 */ /* 0x0003e60000000800 */
[----:B------:R-:W-:Y:S01]  /*6180*/  LOP3.LUT R4, R4, 0xffff, RZ, 0xc0, !PT ;  /* 0x0000ffff04047812 */ /* 0x000fe200078ec0ff */
[----:B---3--:R-:W-:-:S03]  /*6190*/  FFMA.FTZ R7, R208, c[0x0][0x23c], -R6 ;  /* 0x00008f00d0077a23 */ /* 0x008fc60000010806 */
[----:B------:R-:W-:Y:S02]  /*61a0*/  ISETP.GE.U32.AND P4, PT, R251, R4, PT ;  /* 0x00000004fb00720c */ /* 0x000fe40003f86070 */
[----:B------:R-:W-:Y:S01]  /*61b0*/  LOP3.LUT R4, R10, 0xff, RZ, 0xc0, !PT ;  /* 0x000000ff0a047812 */ /* 0x000fe200078ec0ff */
[----:B------:R3:W-:Y:S03]  /*61c0*/  MUFU.EX2 R103, R7 ;  /* 0x0000000700677308 */ /* 0x0007e60000000800 */
[----:B------:R-:W-:Y:S02]  /*61d0*/  PRMT R11, R4, 0x5410, R17 ;  /* 0x00005410040b7816 */ /* 0x000fe40000000011 */
[----:B------:R-:W-:Y:S01]  /*61e0*/  LOP3.LUT R4, R2, 0xffff, RZ, 0xc0, !PT ;  /* 0x0000ffff02047812 */ /* 0x000fe200078ec0ff */
[----:B-1----:R-:W-:Y:S02]  /*61f0*/  FFMA.FTZ R5, R166, c[0x0][0x23c], -R0 ;  /* 0x00008f00a6057a23 */ /* 0x002fe40000010800 */
[--C-:B------:R-:W-:Y:S01]  /*6200*/  HSET2.LE.AND R17, R11, R97.reuse, PT ;  /* 0x000000610b117233 */ /* 0x100fe20003803000 */
[----:B------:R-:W-:Y:S01]  /*6210*/  IMAD.MOV.U32 R166, RZ, RZ, R54 ;  /* 0x000000ffffa67224 */ /* 0x000fe200078e0036 */
[----:B------:R1:W-:Y:S01]  /*6220*/  MUFU.EX2 R169, R5 ;  /* 0x0000000500a97308 */ /* 0x0003e20000000800 */
[----:B------:R-:W-:Y:S01]  /*6230*/  IMAD.MOV.U32 R54, RZ, RZ, R113 ;  /* 0x000000ffff367224 */ /* 0x000fe200078e0071 */
[----:B---3--:R-:W-:Y:S01]  /*6240*/  HSET2.LE.AND R7, R23, R97, PT ;  /* 0x0000006117077233 */ /* 0x008fe20003803000 */
[----:B-1----:R-:W-:-:S02]  /*6250*/  FFMA.FTZ R5, R165, c[0x0][0x23c], -R0 ;  /* 0x00008f00a5057a23 */ /* 0x002fc40000010800 */
[----:B------:R-:W-:-:S03]  /*6260*/  IMAD.MOV.U32 R165, RZ, RZ, R53 ;  /* 0x000000ffffa57224 */ /* 0x000fc600078e0035 */
[----:B------:R1:W-:Y:S01]  /*6270*/  MUFU.EX2 R167, R5 ;  /* 0x0000000500a77308 */ /* 0x0003e20000000800 */
[----:B------:R-:W-:Y:S02]  /*6280*/  IMAD.MOV.U32 R53, RZ, RZ, R112 ;  /* 0x000000ffff357224 */ /* 0x000fe400078e0070 */
[----:B-1----:R-:W-:-:S05]  /*6290*/  FFMA.FTZ R5, R117, c[0x0][0x23c], -R0 ;  /* 0x00008f0075057a23 */ /* 0x002fca0000010800 */
[----:B------:R1:W-:Y:S02]  /*62a0*/  MUFU.EX2 R181, R5 ;  /* 0x0000000500b57308 */ /* 0x0003e40000000800 */
[----:B-1----:R-:W-:-:S04]  /*62b0*/  SHF.R.U32.HI R5, RZ, 0x8, R9 ;  /* 0x00000008ff057819 */ /* 0x002fc80000011609 */
[----:B------:R-:W-:Y:S01]  /*62c0*/  PRMT R16, R16, 0x5410, R5 ;  /* 0x0000541010107816 */ /* 0x000fe20000000005 */
[----:B------:R-:W-:-:S04]  /*62d0*/  FFMA.FTZ R5, R210, c[0x0][0x23c], -R6 ;  /* 0x00008f00d2057a23 */ /* 0x000fc80000010806 */
[----:B------:R1:W-:Y:S01]  /*62e0*/  MUFU.EX2 R164, R5 ;  /* 0x0000000500a47308 */ /* 0x0003e20000000800 */
[----:B------:R-:W-:Y:S01]  /*62f0*/  HSET2.LE.AND R16, R16, R97, PT ;  /* 0x0000006110107233 */ /* 0x000fe20003803000 */
[----:B-1----:R-:W-:Y:S02]  /*6300*/  SHF.R.U32.HI R5, RZ, 0x8, R4 ;  /* 0x00000008ff057819 */ /* 0x002fe40000011604 */
[----:B------:R-:W-:-:S04]  /*6310*/  LOP3.LUT R4, R2, 0xff, RZ, 0xc0, !PT ;  /* 0x000000ff02047812 */ /* 0x000fc800078ec0ff */
[----:B------:R-:W-:Y:S01]  /*6320*/  PRMT R9, R4, 0x5410, R5 ;  /* 0x0000541004097816 */ /* 0x000fe20000000005 */
[----:B------:R-:W-:Y:S01]  /*6330*/  FFMA.FTZ R4, R203, c[0x0][0x23c], -R6 ;  /* 0x00008f00cb047a23 */ /* 0x000fe20000010806 */
[----:B------:R-:W-:Y:S01]  /*6340*/  SHF.R.U32.HI R5, RZ, 0x10, R2 ;  /* 0x00000010ff057819 */ /* 0x000fe20000011602 */
[----:B--2---:R-:W-:Y:S02]  /*6350*/  IMAD.MOV.U32 R203, RZ, RZ, R62 ;  /* 0x000000ffffcb7224 */ /* 0x004fe400078e003e */
[----:B------:R1:W2:Y:S01]  /*6360*/  MUFU.EX2 R24, R4 ;  /* 0x0000000400187308 */ /* 0x0002a20000000800 */
[----:B------:R-:W-:Y:S01]  /*6370*/  HSET2.LE.AND R9, R9, R97, PT ;  /* 0x0000006109097233 */ /* 0x000fe20003803000 */
[----:B------:R-:W-:Y:S01]  /*6380*/  IMAD.MOV.U32 R62, RZ, RZ, R42 ;  /* 0x000000ffff3e7224 */ /* 0x000fe200078e002a */
[----:B-1----:R-:W-:Y:S02]  /*6390*/  SHF.R.U32.HI R4, RZ, 0x18, R2 ;  /* 0x00000018ff047819 */ /* 0x002fe40000011602 */
[----:B------:R-:W-:Y:S01]  /*63a0*/  LOP3.LUT R2, R5, 0xff, RZ, 0xc0, !PT ;  /* 0x000000ff05027812 */ /* 0x000fe200078ec0ff */
[----:B------:R-:W-:-:S03]  /*63b0*/  FFMA.FTZ R5, R209, c[0x0][0x23c], -R6 ;  /* 0x00008f00d1057a23 */ /* 0x000fc60000010806 */
[----:B------:R-:W-:Y:S01]  /*63c0*/  PRMT R10, R2, 0x5410, R4 ;  /* 0x00005410020a7816 */ /* 0x000fe20000000004 */
[----:B------:R1:W3:Y:S01]  /*63d0*/  MUFU.EX2 R104, R5 ;  /* 0x0000000500687308 */ /* 0x0002e20000000800 */
[--C-:B------:R-:W-:Y:S01]  /*63e0*/  FFMA.FTZ R4, R201, c[0x0][0x23c], -R6.reuse ;  /* 0x00008f00c9047a23 */ /* 0x100fe20000010806 */
[--C-:B------:R-:W-:Y:S02]  /*63f0*/  HSET2.LE.AND R2, R19, R97.reuse, PT ;  /* 0x0000006113027233 */ /* 0x100fe40003803000 */
[--C-:B------:R-:W-:Y:S01]  /*6400*/  HSET2.LE.AND R11, R10, R97.reuse, PT ;  /* 0x000000610a0b7233 */ /* 0x100fe20003803000 */
[----:B------:R-:W-:Y:S02]  /*6410*/  FFMA.FTZ R10, R200, c[0x0][0x23c], -R6 ;  /* 0x00008f00c80a7a23 */ /* 0x000fe40000010806 */
[----:B------:R-:W-:Y:S01]  /*6420*/  IMAD.MOV.U32 R200, RZ, RZ, R73 ;  /* 0x000000ffffc87224 */ /* 0x000fe200078e0049 */
[----:B------:R4:W-:Y:S01]  /*6430*/  MUFU.EX2 R108, R4 ;  /* 0x00000004006c7308 */ /* 0x0009e20000000800 */
[----:B-1----:R-:W-:Y:S01]  /*6440*/  HSET2.LE.AND R5, R18, R97, PT ;  /* 0x0000006112057233 */ /* 0x002fe20003803000 */
[----:B------:R-:W-:-:S06]  /*6450*/  FFMA.FTZ R18, R170, c[0x0][0x23c], -R0 ;  /* 0x00008f00aa127a23 */ /* 0x000fcc0000010800 */
[----:B------:R-:W-:Y:S01]  /*6460*/  MUFU.EX2 R96, R10 ;  /* 0x0000000a00607308 */ /* 0x000fe20000000800 */
[----:B------:R-:W-:Y:S02]  /*6470*/  FFMA.FTZ R0, R202, c[0x0][0x23c], -R6 ;  /* 0x00008f00ca007a23 */ /* 0x000fe40000010806 */
[----:B--2---:R-:W-:Y:S02]  /*6480*/  IMAD.MOV.U32 R202, RZ, RZ, R24 ;  /* 0x000000ffffca7224 */ /* 0x004fe400078e0018 */
[----:B------:R-:W-:Y:S01]  /*6490*/  IMAD.MOV.U32 R170, RZ, RZ, R63 ;  /* 0x000000ffffaa7224 */ /* 0x000fe200078e003f */
[----:B----4-:R-:W-:Y:S01]  /*64a0*/  F2FP.BF16.PACK_AB R4, R103, R164 ;  /* 0x000000a46704723e */ /* 0x010fe200000010ff */
[----:B------:R-:W-:Y:S01]  /*64b0*/  FFMA.FTZ R6, R171, c[0x0][0x23c], -R6 ;  /* 0x00008f00ab067a23 */ /* 0x000fe20000010806 */
[----:B------:R1:W2:Y:S01]  /*64c0*/  MUFU.EX2 R98, R0 ;  /* 0x0000000000627308 */ /* 0x0002a20000000800 */
[----:B------:R-:W-:Y:S01]  /*64d0*/  IMAD.MOV.U32 R63, RZ, RZ, R43 ;  /* 0x000000ffff3f7224 */ /* 0x000fe200078e002b */
[C---:B------:R-:W-:Y:S01]  /*64e0*/  PRMT R142, R4.reuse, 0x7610, R142 ;  /* 0x00007610048e7816 */ /* 0x040fe2000000008e */
[----:B------:R-:W-:Y:S01]  /*64f0*/  HMMA.16816.F32.BF16 R40, R12, R34, R144 ;  /* 0x000000220c28723c */ /* 0x000fe20000041890 */
[----:B------:R-:W-:Y:S01]  /*6500*/  PRMT R141, R4, 0x7632, R141 ;  /* 0x00007632048d7816 */ /* 0x000fe2000000008d */
[----:B------:R-:W-:-:S03]  /*6510*/  IMAD.MOV.U32 R171, RZ, RZ, R72 ;  /* 0x000000ffffab7224 */ /* 0x000fc600078e0048 */
[----:B------:R-:W4:Y:S02]  /*6520*/  MUFU.EX2 R97, R6 ;  /* 0x0000000600617308 */ /* 0x000f240000000800 */
[----:B------:R-:W-:Y:S02]  /*6530*/  IMAD.MOV.U32 R146, RZ, RZ, R168 ;  /* 0x000000ffff927224 */ /* 0x000fe400078e00a8 */
[----:B------:R-:W-:Y:S02]  /*6540*/  IMAD.MOV.U32 R147, RZ, RZ, R110 ;  /* 0x000000ffff937224 */ /* 0x000fe400078e006e */
[----:B------:R-:W-:Y:S01]  /*6550*/  IMAD.MOV.U32 R168, RZ, RZ, R105 ;  /* 0x000000ffffa87224 */ /* 0x000fe200078e0069 */
[----:B-1----:R-:W-:Y:S01]  /*6560*/  F2FP.BF16.PACK_AB R0, R21, R203 ;  /* 0x000000cb1500723e */ /* 0x002fe200000010ff */
[----:B------:R-:W1:Y:S01]  /*6570*/  MUFU.EX2 R201, R18 ;  /* 0x0000001200c97308 */ /* 0x000e620000000800 */
[----:B------:R-:W-:Y:S02]  /*6580*/  IMAD.MOV.U32 R110, RZ, RZ, R107 ;  /* 0x000000ffff6e7224 */ /* 0x000fe400078e006b */
[----:B------:R-:W-:-:S02]  /*6590*/  PRMT R140, R0, 0x7632, R140 ;  /* 0x00007632008c7816 */ /* 0x000fc4000000008c */
[----:B------:R-:W-:Y:S02]  /*65a0*/  PRMT R139, R0, 0x7610, R139 ;  /* 0x00007610008b7816 */ /* 0x000fe4000000008b */
[----:B------:R-:W-:-:S04]  /*65b0*/  PRMT R0, R142, 0x5410, R141 ;  /* 0x000054108e007816 */ /* 0x000fc8000000008d */
[----:B------:R-:W-:Y:S02]  /*65c0*/  LOP3.LUT R4, R2, R0, RZ, 0xc0, !PT ;  /* 0x0000000002047212 */ /* 0x000fe400078ec0ff */
[----:B------:R-:W-:Y:S02]  /*65d0*/  PRMT R0, R139, 0x5410, R140 ;  /* 0x000054108b007816 */ /* 0x000fe4000000008c */
[----:B------:R-:W-:Y:S02]  /*65e0*/  F2FP.BF16.PACK_AB R2, R169, R170 ;  /* 0x000000aaa902723e */ /* 0x000fe400000010ff */
[----:B------:R-:W-:Y:S02]  /*65f0*/  LOP3.LUT R5, R5, R0, RZ, 0xc0, !PT ;  /* 0x0000000005057212 */ /* 0x000fe400078ec0ff */
[----:B---3--:R-:W-:Y:S02]  /*6600*/  F2FP.BF16.PACK_AB R0, R104, R202 ;  /* 0x000000ca6800723e */ /* 0x008fe400000010ff */
[----:B------:R-:W-:-:S02]  /*6610*/  PRMT R136, R2, 0x7632, R136 ;  /* 0x0000763202887816 */ /* 0x000fc40000000088 */
[C---:B------:R-:W-:Y:S02]  /*6620*/  PRMT R138, R0.reuse, 0x7610, R138 ;  /* 0x00007610008a7816 */ /* 0x040fe4000000008a */
[----:B------:R-:W-:Y:S02]  /*6630*/  PRMT R137, R0, 0x7632, R137 ;  /* 0x0000763200897816 */ /* 0x000fe40000000089 */
[----:B--2---:R-:W-:Y:S02]  /*6640*/  F2FP.BF16.PACK_AB R0, R98, R108 ;  /* 0x0000006c6200723e */ /* 0x004fe400000010ff */
[----:B------:R-:W-:Y:S02]  /*6650*/  PRMT R119, R2, 0x7610, R119 ;  /* 0x0000761002777816 */ /* 0x000fe40000000077 */
[C---:B------:R-:W-:Y:S02]  /*6660*/  PRMT R118, R0.reuse, 0x7610, R118 ;  /* 0x0000761000767816 */ /* 0x040fe40000000076 */
[----:B------:R-:W-:-:S02]  /*6670*/  PRMT R117, R0, 0x7632, R117 ;  /* 0x0000763200757816 */ /* 0x000fc40000000075 */
[----:B------:R-:W-:Y:S02]  /*6680*/  PRMT R0, R138, 0x5410, R137 ;  /* 0x000054108a007816 */ /* 0x000fe40000000089 */
[----:B----4-:R-:W-:Y:S02]  /*6690*/  F2FP.BF16.PACK_AB R2, R97, R96 ;  /* 0x000000606102723e */ /* 0x010fe400000010ff */
[----:B------:R-:W-:Y:S02]  /*66a0*/  LOP3.LUT R6, R7, R0, RZ, 0xc0, !PT ;  /* 0x0000000007067212 */ /* 0x000fe400078ec0ff */
[----:B------:R-:W-:Y:S02]  /*66b0*/  PRMT R0, R119, 0x5410, R136 ;  /* 0x0000541077007816 */ /* 0x000fe40000000088 */
[----:B------:R-:W-:Y:S02]  /*66c0*/  PRMT R33, R2, 0x7610, R33 ;  /* 0x0000761002217816 */ /* 0x000fe40000000021 */
[----:B------:R-:W-:-:S02]  /*66d0*/  LOP3.LUT R7, R8, R0, RZ, 0xc0, !PT ;  /* 0x0000000008077212 */ /* 0x000fc400078ec0ff */
[----:B------:R-:W-:Y:S02]  /*66e0*/  PRMT R0, R118, 0x5410, R117 ;  /* 0x0000541076007816 */ /* 0x000fe40000000075 */
[----:B------:R-:W-:Y:S02]  /*66f0*/  PRMT R32, R2, 0x7632, R32 ;  /* 0x0000763202207816 */ /* 0x000fe40000000020 */
[----:B------:R-:W-:Y:S01]  /*6700*/  LOP3.LUT R112, R9, R0, RZ, 0xc0, !PT ;  /* 0x0000000009707212 */ /* 0x000fe200078ec0ff */
[----:B------:R2:W3:Y:S01]  /*6710*/  LDL.LU.S16 R2, [R1+0x20] ;  /* 0x0000200001027983 */ /* 0x0004e20000300600 */
[----:B------:R-:W-:-:S04]  /*6720*/  F2FP.BF16.PACK_AB R0, R181, R167 ;  /* 0x000000a7b500723e */ /* 0x000fc800000010ff */
[C---:B------:R-:W-:Y:S02]  /*6730*/  PRMT R35, R0.reuse, 0x7632, R35 ;  /* 0x0000763200237816 */ /* 0x040fe40000000023 */
[----:B------:R-:W-:Y:S02]  /*6740*/  PRMT R34, R0, 0x7610, R34 ;  /* 0x0000761000227816 */ /* 0x000fe40000000022 */
[----:B-1----:R-:W-:-:S04]  /*6750*/  F2FP.BF16.PACK_AB R0, R201, R109 ;  /* 0x0000006dc900723e */ /* 0x002fc800000010ff */
[C---:B------:R-:W-:Y:S02]  /*6760*/  PRMT R23, R0.reuse, 0x7610, R23 ;  /* 0x0000761000177816 */ /* 0x040fe40000000017 */
[----:B------:R-:W-:Y:S02]  /*6770*/  PRMT R22, R0, 0x7632, R22 ;  /* 0x0000763200167816 */ /* 0x000fe40000000016 */
[----:B------:R-:W-:-:S04]  /*6780*/  PRMT R0, R34, 0x5410, R35 ;  /* 0x0000541022007816 */ /* 0x000fc80000000023 */
[----:B------:R-:W-:Y:S02]  /*6790*/  LOP3.LUT R113, R11, R0, RZ, 0xc0, !PT ;  /* 0x000000000b717212 */ /* 0x000fe400078ec0ff */
[----:B------:R-:W1:Y:S01]  /*67a0*/  LDSM.16.MT88.4 R8, [R179+0x10800] ;  /* 0x01080000b308783b */ /* 0x000e620000004200 */
[----:B------:R-:W-:-:S04]  /*67b0*/  PRMT R0, R33, 0x5410, R32 ;  /* 0x0000541021007816 */ /* 0x000fc80000000020 */
[----:B------:R-:W-:Y:S02]  /*67c0*/  LOP3.LUT R114, R16, R0, RZ, 0xc0, !PT ;  /* 0x0000000010727212 */ /* 0x000fe400078ec0ff */
[----:B------:R-:W-:-:S04]  /*67d0*/  PRMT R0, R23, 0x5410, R22 ;  /* 0x0000541017007816 */ /* 0x000fc80000000016 */
[----:B------:R-:W-:Y:S01]  /*67e0*/  LOP3.LUT R115, R17, R0, RZ, 0xc0, !PT ;  /* 0x0000000011737212 */ /* 0x000fe200078ec0ff */
[C---:B-1----:R-:W-:Y:S07]  /*67f0*/  HMMA.16816.F32.BF16 R24, R12.reuse, R8, R204 ;  /* 0x000000080c18723c */ /* 0x042fee00000418cc */
[----:B------:R-:W-:Y:S01]  /*6800*/  IMAD.MOV.U32 R207, RZ, RZ, R97 ;  /* 0x000000ffffcf7224 */ /* 0x000fe200078e0061 */
[----:B------:R-:W-:Y:S01]  /*6810*/  HMMA.16816.F32.BF16 R16, R12, R10, R172 ;  /* 0x0000000a0c10723c */ /* 0x000fe200000418ac */
[----:B------:R-:W1:Y:S01]  /*6820*/  LDSM.16.MT88.4 R12, [R177+0xd000] ;  /* 0x00d00000b10c783b */ /* 0x000e620000004200 */
[----:B------:R-:W-:-:S02]  /*6830*/  IMAD.MOV.U32 R205, RZ, RZ, R96 ;  /* 0x000000ffffcd7224 */ /* 0x000fc400078e0060 */
[----:B------:R-:W-:Y:S01]  /*6840*/  IMAD.MOV.U32 R204, RZ, RZ, R109 ;  /* 0x000000ffffcc7224 */ /* 0x000fe200078e006d */
[----:B------:R-:W4:Y:S01]  /*6850*/  LDSM.16.MT88.4 R8, [R178+0xd000] ;  /* 0x00d00000b208783b */ /* 0x000f220000004200 */
[----:B------:R-:W-:Y:S02]  /*6860*/  IMAD.MOV.U32 R206, RZ, RZ, R201 ;  /* 0x000000ffffce7224 */ /* 0x000fe400078e00c9 */
[C---:B-1----:R-:W-:Y:S08]  /*6870*/  HMMA.16816.F32.BF16 R120, R4.reuse, R12, R60 ;  /* 0x0000000c0478723c */ /* 0x042ff0000004183c */
[C---:B------:R-:W-:Y:S01]  /*6880*/  HMMA.16816.F32.BF16 R28, R4.reuse, R14, R236 ;  /* 0x0000000e041c723c */ /* 0x040fe200000418ec */
[----:B------:R-:W1:Y:S06]  /*6890*/  LDSM.16.MT88.4 R12, [R180+0xd000] ;  /* 0x00d00000b40c783b */ /* 0x000e6c0000004200 */
[----:B------:R-:W-:Y:S01]  /*68a0*/  IMAD.MOV.U32 R239, RZ, RZ, R98 ;  /* 0x000000ffffef7224 */ /* 0x000fe200078e0062 */
[----:B----4-:R-:W-:Y:S01]  /*68b0*/  HMMA.16816.F32.BF16 R36, R4, R8, R216 ;  /* 0x000000080424723c */ /* 0x010fe200000418d8 */
[----:B------:R-:W-:-:S02]  /*68c0*/  IMAD.MOV.U32 R237, RZ, RZ, R108 ;  /* 0x000000ffffed7224 */ /* 0x000fc400078e006c */
[----:B------:R-:W-:-:S04]  /*68d0*/  IMAD.MOV.U32 R236, RZ, RZ, R167 ;  /* 0x000000ffffec7224 */ /* 0x000fc800078e00a7 */
[----:B------:R-:W-:Y:S01]  /*68e0*/  IMAD.MOV.U32 R219, RZ, RZ, R104 ;  /* 0x000000ffffdb7224 */ /* 0x000fe200078e0068 */
[C---:B------:R-:W-:Y:S01]  /*68f0*/  HMMA.16816.F32.BF16 R44, R4.reuse, R10, R84 ;  /* 0x0000000a042c723c */ /* 0x040fe20000041854 */
[----:B------:R-:W4:Y:S01]  /*6900*/  LDSM.16.MT88.4 R8, [R179+0xd000] ;  /* 0x00d00000b308783b */ /* 0x000f220000004200 */
[----:B------:R-:W-:Y:S02]  /*6910*/  IMAD.MOV.U32 R216, RZ, RZ, R170 ;  /* 0x000000ffffd87224 */ /* 0x000fe400078e00aa */
[----:B------:R-:W-:Y:S02]  /*6920*/  IMAD.MOV.U32 R218, RZ, RZ, R169 ;  /* 0x000000ffffda7224 */ /* 0x000fe400078e00a9 */
[----:B------:R-:W-:Y:S02]  /*6930*/  IMAD.MOV.U32 R217, RZ, RZ, R202 ;  /* 0x000000ffffd97224 */ /* 0x000fe400078e00ca */
[C---:B-1----:R-:W-:Y:S08]  /*6940*/  HMMA.16816.F32.BF16 R52, R4.reuse, R12, R52 ;  /* 0x0000000c0434723c */ /* 0x042ff00000041834 */
[C---:B------:R-:W-:Y:S01]  /*6950*/  HMMA.16816.F32.BF16 R60, R4.reuse, R14, R232 ;  /* 0x0000000e043c723c */ /* 0x040fe200000418e8 */
[----:B------:R-:W1:Y:S06]  /*6960*/  LDSM.16.MT88.4 R12, [R177+0xf000] ;  /* 0x00f00000b10c783b */ /* 0x000e6c0000004200 */
[----:B------:R-:W-:Y:S01]  /*6970*/  IMAD.MOV.U32 R232, RZ, RZ, R203 ;  /* 0x000000ffffe87224 */ /* 0x000fe200078e00cb */
[----:B----4-:R-:W-:Y:S01]  /*6980*/  HMMA.16816.F32.BF16 R80, R4, R10, R80 ;  /* 0x0000000a0450723c */ /* 0x010fe20000041850 */
[----:B------:R-:W-:-:S02]  /*6990*/  IMAD.MOV.U32 R233, RZ, RZ, R164 ;  /* 0x000000ffffe97224 */ /* 0x000fc400078e00a4 */
[----:B------:R-:W-:Y:S02]  /*69a0*/  IMAD.MOV.U32 R164, RZ, RZ, R74 ;  /* 0x000000ffffa47224 */ /* 0x000fe400078e004a */
[----:B------:R-:W-:Y:S02]  /*69b0*/  IMAD.MOV.U32 R203, RZ, RZ, R75 ;  /* 0x000000ffffcb7224 */ /* 0x000fe400078e004b */
[----:B------:R-:W-:Y:S01]  /*69c0*/  IMAD.MOV.U32 R235, RZ, RZ, R103 ;  /* 0x000000ffffeb7224 */ /* 0x000fe200078e0067 */
[----:B------:R-:W-:Y:S01]  /*69d0*/  HMMA.16816.F32.BF16 R72, R4, R8, R88 ;  /* 0x000000080448723c */ /* 0x000fe20000041858 */
[----:B------:R-:W4:Y:S01]  /*69e0*/  LDSM.16.MT88.4 R8, [R178+0xf000] ;  /* 0x00f00000b208783b */ /* 0x000f220000004200 */
[----:B------:R-:W-:-:S06]  /*69f0*/  IMAD.MOV.U32 R234, RZ, RZ, R203 ;  /* 0x000000ffffea7224 */ /* 0x000fcc00078e00cb */
[C---:B-1----:R-:W-:Y:S07]  /*6a00*/  HMMA.16816.F32.BF16 R84, R4.reuse, R12, R244 ;  /* 0x0000000c0454723c */ /* 0x042fee00000418f4 */
[----:B------:R-:W-:Y:S01]  /*6a10*/  IMAD.MOV.U32 R244, RZ, RZ, R100 ;  /* 0x000000fffff47224 */ /* 0x000fe200078e0064 */
[----:B------:R-:W-:Y:S01]  /*6a20*/  HMMA.16816.F32.BF16 R88, R4, R14, R228 ;  /* 0x0000000e0458723c */ /* 0x000fe200000418e4 */
[----:B------:R-:W1:Y:S01]  /*6a30*/  LDSM.16.MT88.4 R12, [R180+0xf000] ;  /* 0x00f00000b40c783b */ /* 0x000e620000004200 */
[----:B------:R-:W-:-:S02]  /*6a40*/  IMAD.MOV.U32 R246, RZ, RZ, R111 ;  /* 0x000000fffff67224 */ /* 0x000fc400078e006f */
[----:B------:R-:W-:Y:S02]  /*6a50*/  IMAD.MOV.U32 R111, RZ, RZ, R99 ;  /* 0x000000ffff6f7224 */ /* 0x000fe400078e0063 */
[----:B------:R-:W-:Y:S02]  /*6a60*/  IMAD.MOV.U32 R247, RZ, RZ, R110 ;  /* 0x000000fffff77224 */ /* 0x000fe400078e006e */
[----:B------:R-:W-:Y:S01]  /*6a70*/  IMAD.MOV.U32 R228, RZ, RZ, R106 ;  /* 0x000000ffffe47224 */ /* 0x000fe200078e006a */
[----:B----4-:R-:W-:Y:S01]  /*6a80*/  HMMA.16816.F32.BF16 R92, R4, R8, R92 ;  /* 0x00000008045c723c */ /* 0x010fe2000004185c */
[----:B------:R-:W-:Y:S02]  /*6a90*/  IMAD.MOV.U32 R231, RZ, RZ, R101 ;  /* 0x000000ffffe77224 */ /* 0x000fe400078e0065 */
[----:B------:R-:W-:Y:S02]  /*6aa0*/  IMAD.MOV.U32 R230, RZ, RZ, R102 ;  /* 0x000000ffffe67224 */ /* 0x000fe400078e0066 */
[----:B------:R-:W-:-:S02]  /*6ab0*/  IMAD.MOV.U32 R238, RZ, RZ, R111 ;  /* 0x000000ffffee7224 */ /* 0x000fc400078e006f */
        /* <DEDUP_REMOVED lines=11> */
[----:B------:R-:W-:Y:S02]  /*6b70*/  IMAD.MOV.U32 R226, RZ, RZ, R146 ;  /* 0x000000ffffe27224 */ /* 0x000fe400078e0092 */
[----:B------:R-:W-:Y:S01]  /*6b80*/  IMAD.MOV.U32 R227, RZ, RZ, R147 ;  /* 0x000000ffffe37224 */ /* 0x000fe200078e0093 */
[C---:B----4-:R-:W-:Y:S08]  /*6b90*/  HMMA.16816.F32.BF16 R108, R4.reuse, R8, R212 ;  /* 0x00000008046c723c */ /* 0x050ff000000418d4 */
[C---:B------:R-:W-:Y:S01]  /*6ba0*/  HMMA.16816.F32.BF16 R128, R4.reuse, R10, R128 ;  /* 0x0000000a0480723c */ /* 0x040fe20000041880 */
[----:B------:R-:W4:Y:S07]  /*6bb0*/  LDSM.16.MT88.4 R8, [R178+0x11000] ;  /* 0x01100000b208783b */ /* 0x000f2e0000004200 */
[C---:B-1----:R-:W-:Y:S08]  /*6bc0*/  HMMA.16816.F32.BF16 R132, R4.reuse, R12, R220 ;  /* 0x0000000c0484723c */ /* 0x042ff000000418dc */
[----:B------:R-:W-:Y:S01]  /*6bd0*/  HMMA.16816.F32.BF16 R144, R4, R14, R124 ;  /* 0x0000000e0490723c */ /* 0x000fe2000004187c */
[----:B------:R-:W1:Y:S01]  /*6be0*/  LDSM.16.MT88.4 R12, [R180+0x11000] ;  /* 0x01100000b40c783b */ /* 0x000e620000004200 */
[----:B---3--:R-:W-:-:S02]  /*6bf0*/  @!P3 HFMA2.BF16_V2 R2, -RZ.H0_H0, RZ.H0_H0, -R138.H0_H0 ;  /* 0x200000ffff02b231 */ /* 0x008fc4000034098a */
[----:B------:R-:W-:Y:S01]  /*6c00*/  @!P6 HFMA2.BF16_V2 R209, -RZ.H0_H0, RZ.H0_H0, -R139.H0_H0 ;  /* 0x200000ffffd1e231 */ /* 0x000fe2000034098b */
[----:B------:R-:W-:Y:S01]  /*6c10*/  SHF.R.U32.HI R0, RZ, 0x8, R71 ;  /* 0x00000008ff007819 */ /* 0x000fe20000011647 */
[----:B------:R-:W-:Y:S01]  /*6c20*/  @!P1 HFMA2.BF16_V2 R250, -RZ.H0_H0, RZ.H0_H0, -R142.H0_H0 ;  /* 0x200000fffffa9231 */ /* 0x000fe2000034098e */
[----:B------:R-:W-:Y:S01]  /*6c30*/  LDSM.16.MT88.4 R124, [R177+0xd800] ;  /* 0x00d80000b17c783b */ /* 0x000fe20000004200 */
[C---:B----4-:R-:W-:Y:S03]  /*6c40*/  HMMA.16816.F32.BF16 R200, R4.reuse, R10, R56 ;  /* 0x0000000a04c8723c */ /* 0x050fe60000041838 */
[----:B------:R-:W-:Y:S05]  /*6c50*/  LDSM.16.MT88.4 R56, [R179+0xd800] ;  /* 0x00d80000b338783b */ /* 0x000fea0000004200 */
[C---:B-1----:R-:W-:Y:S01]  /*6c60*/  HMMA.16816.F32.BF16 R168, R4.reuse, R14, R40 ;  /* 0x0000000e04a8723c */ /* 0x042fe20000041828 */
[----:B------:R-:W1:Y:S07]  /*6c70*/  LDSM.16.MT88.4 R40, [R178+0xd800] ;  /* 0x00d80000b228783b */ /* 0x000e6e0000004200 */
[----:B------:R-:W-:Y:S01]  /*6c80*/  HMMA.16816.F32.BF16 R172, R4, R12, R48 ;  /* 0x0000000c04ac723c */ /* 0x000fe20000041830 */
[----:B------:R-:W3:Y:S07]  /*6c90*/  LDSM.16.MT88.4 R48, [R180+0xd800] ;  /* 0x00d80000b430783b */ /* 0x000eee0000004200 */
[C---:B-1----:R-:W-:Y:S08]  /*6ca0*/  HMMA.16816.F32.BF16 R36, R112.reuse, R40, R36 ;  /* 0x000000287024723c */ /* 0x042ff00000041824 */
[C---:B------:R-:W-:Y:S08]  /*6cb0*/  HMMA.16816.F32.BF16 R40, R112.reuse, R42, R44 ;  /* 0x0000002a7028723c */ /* 0x040ff0000004182c */
[C---:B---3--:R-:W-:Y:S08]  /*6cc0*/  HMMA.16816.F32.BF16 R44, R112.reuse, R48, R52 ;  /* 0x00000030702c723c */ /* 0x048ff00000041834 */
[----:B------:R-:W-:Y:S01]  /*6cd0*/  HMMA.16816.F32.BF16 R52, R112, R56, R72 ;  /* 0x000000387034723c */ /* 0x000fe20000041848 */
[----:B------:R2:W3:Y:S07]  /*6ce0*/  LDL.LU.S16 R73, [R1+0x24] ;  /* 0x0000240001497983 */ /* 0x0004ee0000300600 */
[----:B------:R-:W-:Y:S01]  /*6cf0*/  HMMA.16816.F32.BF16 R164, R4, R8, R64 ;  /* 0x0000000804a4723c */ /* 0x000fe20000041840 */
[----:B------:R-:W1:Y:S01]  /*6d00*/  LDSM.16.MT88.4 R8, [R179+0x11000] ;  /* 0x01100000b308783b */ /* 0x000e620000004200 */
[----:B------:R-:W-:-:S02]  /*6d10*/  @!P6 PRMT R139, R209, 0x5410, RZ ;  /* 0x00005410d18be816 */ /* 0x000fc400000000ff */
[----:B------:R-:W-:Y:S01]  /*6d20*/  LOP3.LUT R0, R0, 0xffff, RZ, 0xc0, !PT ;  /* 0x0000ffff00007812 */ /* 0x000fe200078ec0ff */
[----:B------:R-:W-:Y:S01]  /*6d30*/  @!P4 HFMA2.BF16_V2 R210, -RZ.H0_H0, RZ.H0_H0, -R141.H0_H0 ;  /* 0x200000ffffd2c231 */ /* 0x000fe2000034098d */
[----:B------:R-:W-:Y:S01]  /*6d40*/  @!P1 PRMT R142, R250, 0x5410, RZ ;  /* 0x00005410fa8e9816 */ /* 0x000fe200000000ff */
[----:B------:R-:W-:Y:S01]  /*6d50*/  IMAD.MOV.U32 R225, RZ, RZ, R227 ;  /* 0x000000ffffe17224 */ /* 0x000fe200078e00e3 */
[----:B------:R-:W-:Y:S01]  /*6d60*/  HMMA.16816.F32.BF16 R120, R112, R124, R120 ;  /* 0x0000007c7078723c */ /* 0x000fe20000041878 */
[----:B------:R-:W-:Y:S01]  /*6d70*/  @!P2 HFMA2.BF16_V2 R208, -RZ.H0_H0, RZ.H0_H0, -R140.H0_H0 ;  /* 0x200000ffffd0a231 */ /* 0x000fe2000034098c */
[----:B------:R-:W4:Y:S01]  /*6d80*/  LDSM.16.MT88.4 R64, [R177+0xf800] ;  /* 0x00f80000b140783b */ /* 0x000f220000004200 */
[----:B---3--:R-:W-:-:S05]  /*6d90*/  @!P5 HFMA2.BF16_V2 R73, -RZ.H0_H0, RZ.H0_H0, -R136.H0_H0 ;  /* 0x200000ffff49d231 */ /* 0x008fca0000340988 */
[----:B------:R-:W-:-:S04]  /*6da0*/  PRMT R72, R73, 0x7610, R72 ;  /* 0x0000761049487816 */ /* 0x000fc80000000048 */
[----:B------:R-:W-:Y:S02]  /*6db0*/  @!P5 PRMT R136, R72, 0x5410, RZ ;  /* 0x000054104888d816 */ /* 0x000fe400000000ff */
[----:B------:R2:W3:Y:S01]  /*6dc0*/  LDL.LU.S16 R72, [R1+0x28] ;  /* 0x0000280001487983 */ /* 0x0004e20000300600 */
[C---:B-1----:R-:W-:Y:S08]  /*6dd0*/  HMMA.16816.F32.BF16 R24, R4.reuse, R8, R24 ;  /* 0x000000080418723c */ /* 0x042ff00000041818 */
[----:B------:R-:W-:Y:S07]  /*6de0*/  HMMA.16816.F32.BF16 R16, R4, R10, R16 ;  /* 0x0000000a0410723c */ /* 0x000fee0000041810 */
[----:B------:R-:W-:-:S02]  /*6df0*/  PRMT R6, R2, 0x7610, R6 ;  /* 0x0000761002067816 */ /* 0x000fc40000000006 */
[----:B------:R-:W-:-:S04]  /*6e00*/  LOP3.LUT R2, R211, 0xff, RZ, 0xc0, !PT ;  /* 0x000000ffd3027812 */ /* 0x000fc800078ec0ff */
[----:B------:R-:W-:Y:S11]  /*6e10*/  ISETP.GE.U32.AND P6, PT, R251, R2, PT ;  /* 0x00000002fb00720c */ /* 0x000ff60003fc6070 */
[----:B------:R-:W-:Y:S02]  /*6e20*/  @!UPT UIADD3 URZ, URZ, URZ, URZ ;  /* 0x0000003f3f3ff290 */ /* 0x000fe4000fffe03f */
[----:B---3--:R-:W-:-:S05]  /*6e30*/  @!P6 HFMA2.BF16_V2 R72, -RZ.H0_H0, RZ.H0_H0, -R119.H0_H0 ;  /* 0x200000ffff48e231 */ /* 0x008fca0000340977 */
[----:B------:R-:W-:Y:S02]  /*6e40*/  PRMT R71, R72, 0x7610, R71 ;  /* 0x0000761048477816 */ /* 0x000fe40000000047 */
[----:B------:R-:W-:Y:S01]  /*6e50*/  ISETP.GE.U32.AND P1, PT, R251, R0, PT ;  /* 0x00000000fb00720c */ /* 0x000fe20003f26070 */
[----:B------:R-:W-:Y:S01]  /*6e60*/  IMAD.WIDE.U32 R4, R77, -0x2daee0ad, RZ ;  /* 0xd2511f534d047825 */ /* 0x000fe200078e00ff */
[----:B------:R-:W-:Y:S01]  /*6e70*/  @!P6 PRMT R119, R71, 0x5410, RZ ;  /* 0x000054104777e816 */ /* 0x000fe200000000ff */
[----:B------:R-:W-:Y:S01]  /*6e80*/  HMMA.16816.F32.BF16 R124, R112, R126, R28 ;  /* 0x0000007e707c723c */ /* 0x000fe2000004181c */
[----:B------:R2:W3:Y:S02]  /*6e90*/  LDL.LU.S16 R71, [R1+0x2c] ;  /* 0x00002c0001477983 */ /* 0x0004e40000300600 */
[----:B------:R-:W-:Y:S02]  /*6ea0*/  LOP3.LUT R0, R5, UR5, R78, 0x96, !PT ;  /* 0x0000000505007c12 */ /* 0x000fe4000f8e964e */
[----:B------:R-:W-:-:S02]  /*6eb0*/  @!P3 PRMT R138, R6, 0x5410, RZ ;  /* 0x00005410068ab816 */ /* 0x000fc400000000ff */
[----:B------:R-:W-:Y:S01]  /*6ec0*/  @!P4 PRMT R141, R210, 0x5410, RZ ;  /* 0x00005410d28dc816 */ /* 0x000fe200000000ff */
[----:B------:R-:W-:Y:S01]  /*6ed0*/  IMAD.MOV.U32 R227, RZ, RZ, R240 ;  /* 0x000000ffffe37224 */ /* 0x000fe200078e00f0 */
[----:B------:R-:W-:Y:S01]  /*6ee0*/  LOP3.LUT R9, R68, 0xffff, RZ, 0xc0, !PT ;  /* 0x0000ffff44097812 */ /* 0x000fe200078ec0ff */
[----:B------:R-:W-:Y:S01]  /*6ef0*/  @!P1 HFMA2.BF16_V2 R252, -RZ.H0_H0, RZ.H0_H0, -R137.H0_H0 ;  /* 0x200000fffffc9231 */ /* 0x000fe20000340989 */
[C---:B------:R-:W-:Y:S01]  /*6f00*/  LOP3.LUT R6, R0.reuse, 0xff, RZ, 0xc0, !PT ;  /* 0x000000ff00067812 */ /* 0x040fe200078ec0ff */
[----:B------:R-:W-:Y:S01]  /*6f10*/  IMAD.MOV.U32 R224, RZ, RZ, R225 ;  /* 0x000000ffffe07224 */ /* 0x000fe200078e00e1 */
[----:B------:R-:W-:Y:S01]  /*6f20*/  LOP3.LUT R2, R0, 0xffff, RZ, 0xc0, !PT ;  /* 0x0000ffff00027812 */ /* 0x000fe200078ec0ff */
[----:B------:R-:W-:Y:S01]  /*6f30*/  HMMA.16816.F32.BF16 R56, R112, R58, R80 ;  /* 0x0000003a7038723c */ /* 0x000fe20000041850 */
[----:B------:R-:W-:Y:S01]  /*6f40*/  @!P1 PRMT R137, R252, 0x5410, RZ ;  /* 0x00005410fc899816 */ /* 0x000fe200000000ff */
[----:B------:R-:W1:Y:S01]  /*6f50*/  LDSM.16.MT88.4 R72, [R178+0xf800] ;  /* 0x00f80000b248783b */ /* 0x000e620000004200 */
[----:B------:R-:W-:-:S02]  /*6f60*/  ISETP.GE.U32.AND P1, PT, R251, R6, PT ;  /* 0x00000006fb00720c */ /* 0x000fc40003f26070 */
[----:B------:R-:W-:Y:S02]  /*6f70*/  SHF.R.U32.HI R6, RZ, 0x18, R0 ;  /* 0x00000018ff067819 */ /* 0x000fe40000011600 */
[----:B------:R-:W-:Y:S02]  /*6f80*/  LOP3.LUT R8, R68, 0xff, RZ, 0xc0, !PT ;  /* 0x000000ff44087812 */ /* 0x000fe400078ec0ff */
[--C-:B------:R-:W-:Y:S02]  /*6f90*/  SHF.R.U32.HI R10, RZ, 0x10, R68.reuse ;  /* 0x00000010ff0a7819 */ /* 0x100fe40000011644 */
[----:B------:R-:W-:Y:S02]  /*6fa0*/  SHF.R.U32.HI R7, RZ, 0x18, R68 ;  /* 0x00000018ff077819 */ /* 0x000fe40000011644 */
[----:B------:R-:W-:Y:S01]  /*6fb0*/  ISETP.GE.U32.AND P4, PT, R251, R143, PT ;  /* 0x0000008ffb00720c */ /* 0x000fe20003f86070 */
[----:B------:R-:W-:Y:S01]  /*6fc0*/  IMAD.MOV.U32 R240, RZ, RZ, R241 ;  /* 0x000000fffff07224 */ /* 0x000fe200078e00f1 */
[----:B------:R-:W-:-:S02]  /*6fd0*/  SHF.R.U32.HI R0, RZ, 0x10, R0 ;  /* 0x00000010ff007819 */ /* 0x000fc40000011600 */
[----:B------:R-:W-:Y:S01]  /*6fe0*/  @!P2 PRMT R140, R208, 0x5410, RZ ;  /* 0x00005410d08ca816 */ /* 0x000fe200000000ff */
[----:B------:R-:W-:Y:S01]  /*6ff0*/  IMAD.MOV.U32 R215, RZ, RZ, R227 ;  /* 0x000000ffffd77224 */ /* 0x000fe200078e00e3 */
[----:B------:R-:W-:Y:S01]  /*7000*/  LOP3.LUT R0, R0, 0xff, RZ, 0xc0, !PT ;  /* 0x000000ff00007812 */ /* 0x000fe200078ec0ff */
[----:B------:R-:W1:Y:S03]  /*7010*/  LDSM.16.MT88.4 R80, [R180+0xf800] ;  /* 0x00f80000b450783b */ /* 0x000e660000004200 */
[----:B------:R-:W-:Y:S02]  /*7020*/  ISETP.GE.U32.AND P6, PT, R251, R0, PT ;  /* 0x00000000fb00720c */ /* 0x000fe40003fc6070 */
[----:B------:R-:W-:-:S04]  /*7030*/  LOP3.LUT R0, R70, 0xffff, RZ, 0xc0, !PT ;  /* 0x0000ffff46007812 */ /* 0x000fc800078ec0ff */
[----:B------:R-:W-:-:S04]  /*7040*/  SHF.R.U32.HI R0, RZ, 0x8, R0 ;  /* 0x00000008ff007819 */ /* 0x000fc80000011600 */
[----:B------:R-:W-:Y:S01]  /*7050*/  LOP3.LUT R0, R0, 0xffff, RZ, 0xc0, !PT ;  /* 0x0000ffff00007812 */ /* 0x000fe200078ec0ff */
[----:B---3--:R-:W-:-:S05]  /*7060*/  @!P1 HFMA2.BF16_V2 R71, -RZ.H0_H0, RZ.H0_H0, -R118.H0_H0 ;  /* 0x200000ffff479231 */ /* 0x008fca0000340976 */
[----:B------:R-:W-:Y:S02]  /*7070*/  PRMT R69, R71, 0x7610, R69 ;  /* 0x0000761047457816 */ /* 0x000fe40000000045 */
[----:B------:R2:W3:Y:S02]  /*7080*/  LDL.LU.S16 R71, [R1+0x34] ;  /* 0x0000340001477983 */ /* 0x0004e40000300600 */
[----:B------:R-:W-:Y:S02]  /*7090*/  @!P1 PRMT R118, R69, 0x5410, RZ ;  /* 0x0000541045769816 */ /* 0x000fe400000000ff */
[C---:B------:R-:W-:Y:S02]  /*70a0*/  ISETP.GE.U32.AND P1, PT, R251.reuse, R0, PT ;  /* 0x00000000fb00720c */ /* 0x040fe40003f26070 */
[----:B------:R2:W2:Y:S01]  /*70b0*/  LDL.LU.S16 R0, [R1+0x30] ;  /* 0x0000300001007983 */ /* 0x0004a20000300600 */
[----:B------:R-:W-:Y:S11]  /*70c0*/  ISETP.GE.U32.AND P3, PT, R251, R6, PT ;  /* 0x00000006fb00720c */ /* 0x000ff60003f66070 */
[----:B------:R-:W-:Y:S02]  /*70d0*/  @!UPT UIADD3 URZ, URZ, URZ, URZ ;  /* 0x0000003f3f3ff290 */ /* 0x000fe4000fffe03f */
[----:B--2---:R-:W-:-:S05]  /*70e0*/  @!P3 HFMA2.BF16_V2 R0, -RZ.H0_H0, RZ.H0_H0, -R35.H0_H0 ;  /* 0x200000ffff00b231 */ /* 0x004fca0000340923 */
[----:B------:R-:W-:-:S04]  /*70f0*/  PRMT R31, R0, 0x7610, R31 ;  /* 0x00007610001f7816 */ /* 0x000fc8000000001f */
[----:B------:R-:W-:Y:S02]  /*7100*/  @!P3 PRMT R35, R31, 0x5410, RZ ;  /* 0x000054101f23b816 */ /* 0x000fe400000000ff */
[----:B------:R2:W2:Y:S01]  /*7110*/  LDL.LU.S16 R31, [R1+0x40] ;  /* 0x00004000011f7983 */ /* 0x0004a20000300600 */
[----:B------:R-:W-:-:S04]  /*7120*/  SHF.R.U32.HI R2, RZ, 0x8, R2 ;  /* 0x00000008ff027819 */ /* 0x000fc80000011602 */
[----:B------:R-:W-:-:S04]  /*7130*/  LOP3.LUT R2, R2, 0xffff, RZ, 0xc0, !PT ;  /* 0x0000ffff02027812 */ /* 0x000fc800078ec0ff */
[----:B------:R-:W-:Y:S01]  /*7140*/  ISETP.GE.U32.AND P5, PT, R251, R2, PT ;  /* 0x00000002fb00720c */ /* 0x000fe20003fa6070 */
[----:B--2---:R-:W-:-:S05]  /*7150*/  @!P6 HFMA2.BF16_V2 R31, -RZ.H0_H0, RZ.H0_H0, -R34.H0_H0 ;  /* 0x200000ffff1fe231 */ /* 0x004fca0000340922 */
[----:B------:R-:W-:-:S04]  /*7160*/  PRMT R30, R31, 0x7610, R30 ;  /* 0x000076101f1e7816 */ /* 0x000fc8000000001e */
[----:B------:R-:W-:Y:S02]  /*7170*/  @!P6 PRMT R34, R30, 0x5410, RZ ;  /* 0x000054101e22e816 */ /* 0x000fe400000000ff */
[----:B------:R2:W2:Y:S01]  /*7180*/  LDL.LU.S16 R30, [R1+0x60] ;  /* 0x00006000011e7983 */ /* 0x0004a20000300600 */
[----:B---3--:R-:W-:Y:S01]  /*7190*/  @!P5 HFMA2.BF16_V2 R71, -RZ.H0_H0, RZ.H0_H0, -R117.H0_H0 ;  /* 0x200000ffff47d231 */ /* 0x008fe20000340975 */
[----:B------:R-:W-:-:S04]  /*71a0*/  LOP3.LUT R0, R70, 0xff, RZ, 0xc0, !PT ;  /* 0x000000ff46007812 */ /* 0x000fc800078ec0ff */
[----:B------:R-:W-:-:S04]  /*71b0*/  PRMT R68, R71, 0x7610, R68 ;  /* 0x0000761047447816 */ /* 0x000fc80000000044 */
[----:B------:R-:W-:Y:S02]  /*71c0*/  @!P5 PRMT R117, R68, 0x5410, RZ ;  /* 0x000054104475d816 */ /* 0x000fe400000000ff */
[----:B------:R-:W-:Y:S02]  /*71d0*/  ISETP.GE.U32.AND P5, PT, R251, R0, PT ;  /* 0x00000000fb00720c */ /* 0x000fe40003fa6070 */
[----:B------:R-:W-:-:S04]  /*71e0*/  SHF.R.U32.HI R0, RZ, 0x18, R70 ;  /* 0x00000018ff007819 */ /* 0x000fc80000011646 */
[----:B------:R-:W-:Y:S02]  /*71f0*/  ISETP.GE.U32.AND P3, PT, R251, R0, PT ;  /* 0x00000000fb00720c */ /* 0x000fe40003f66070 */
[----:B------:R-:W-:-:S04]  /*7200*/  SHF.R.U32.HI R0, RZ, 0x10, R70 ;  /* 0x00000010ff007819 */ /* 0x000fc80000011646 */
[----:B------:R-:W-:-:S04]  /*7210*/  LOP3.LUT R0, R0, 0xff, RZ, 0xc0, !PT ;  /* 0x000000ff00007812 */ /* 0x000fc800078ec0ff */
[----:B------:R-:W-:Y:S02]  /*7220*/  ISETP.GE.U32.AND P6, PT, R251, R0, PT ;  /* 0x00000000fb00720c */ /* 0x000fe40003fc6070 */
[----:B------:R3:W3:Y:S01]  /*7230*/  LDL.LU.S16 R0, [R1+0x54] ;  /* 0x0000540001007983 */ /* 0x0006e20000300600 */
[----:B--2---:R-:W-:-:S05]  /*7240*/  @!P5 HFMA2.BF16_V2 R30, -RZ.H0_H0, RZ.H0_H0, -R163.H0_H0 ;  /* 0x200000ffff1ed231 */ /* 0x004fca00003409a3 */
[----:B------:R-:W-:-:S04]  /*7250*/  PRMT R29, R30, 0x7610, R29 ;  /* 0x000076101e1d7816 */ /* 0x000fc8000000001d */
[----:B------:R-:W-:Y:S02]  /*7260*/  @!P5 PRMT R163, R29, 0x5410, RZ ;  /* 0x000054101da3d816 */ /* 0x000fe400000000ff */
[----:B------:R2:W2:Y:S02]  /*7270*/  LDL.LU.S16 R29, [R1+0x64] ;  /* 0x00006400011d7983 */ /* 0x0004a40000300600 */
[----:B--2---:R-:W-:-:S05]  /*7280*/  @!P6 HFMA2.BF16_V2 R29, -RZ.H0_H0, RZ.H0_H0, -R161.H0_H0 ;  /* 0x200000ffff1de231 */ /* 0x004fca00003409a1 */
[----:B------:R-:W-:-:S04]  /*7290*/  PRMT R28, R29, 0x7610, R28 ;  /* 0x000076101d1c7816 */ /* 0x000fc8000000001c */
[----:B------:R-:W-:Y:S02]  /*72a0*/  @!P6 PRMT R161, R28, 0x5410, RZ ;  /* 0x000054101ca1e816 */ /* 0x000fe400000000ff */
[----:B------:R2:W2:Y:S01]  /*72b0*/  LDL.LU.S16 R28, [R1+0x68] ;  /* 0x00006800011c7983 */ /* 0x0004a20000300600 */
[----:B---3--:R-:W-:-:S05]  /*72c0*/  @!P1 HFMA2.BF16_V2 R0, -RZ.H0_H0, RZ.H0_H0, -R162.H0_H0 ;  /* 0x200000ffff009231 */ /* 0x008fca00003409a2 */
[----:B------:R-:W-:Y:S02]  /*72d0*/  PRMT R2, R0, 0x7610, R2 ;  /* 0x0000761000027816 */ /* 0x000fe40000000002 */
[----:B------:R-:W-:-:S04]  /*72e0*/  LOP3.LUT R0, R76, 0xffff, RZ, 0xc0, !PT ;  /* 0x0000ffff4c007812 */ /* 0x000fc800078ec0ff */
[----:B------:R-:W-:-:S04]  /*72f0*/  SHF.R.U32.HI R0, RZ, 0x8, R0 ;  /* 0x00000008ff007819 */ /* 0x000fc80000011600 */
[----:B------:R-:W-:Y:S02]  /*7300*/  LOP3.LUT R0, R0, 0xffff, RZ, 0xc0, !PT ;  /* 0x0000ffff00007812 */ /* 0x000fe400078ec0ff */
[----:B------:R-:W-:Y:S02]  /*7310*/  @!P1 PRMT R162, R2, 0x5410, RZ ;  /* 0x0000541002a29816 */ /* 0x000fe400000000ff */
[C---:B------:R-:W-:Y:S02]  /*7320*/  ISETP.GE.U32.AND P1, PT, R251.reuse, R0, PT ;  /* 0x00000000fb00720c */ /* 0x040fe40003f26070 */
[----:B------:R-:W-:Y:S02]  /*7330*/  SHF.R.U32.HI R0, RZ, 0x18, R76 ;  /* 0x00000018ff007819 */ /* 0x000fe4000001164c */
[----:B------:R-:W-:Y:S02]  /*7340*/  LOP3.LUT R2, R76, 0xff, RZ, 0xc0, !PT ;  /* 0x000000ff4c027812 */ /* 0x000fe400078ec0ff */
[----:B------:R-:W-:-:S02]  /*7350*/  ISETP.GE.U32.AND P6, PT, R251, R0, PT ;  /* 0x00000000fb00720c */ /* 0x000fc40003fc6070 */
[----:B------:R-:W-:Y:S02]  /*7360*/  SHF.R.U32.HI R0, RZ, 0x10, R76 ;  /* 0x00000010ff007819 */ /* 0x000fe4000001164c */
[----:B------:R-:W-:Y:S02]  /*7370*/  ISETP.GE.U32.AND P5, PT, R251, R2, PT ;  /* 0x00000002fb00720c */ /* 0x000fe40003fa6070 */
[----:B------:R-:W-:Y:S01]  /*7380*/  LOP3.LUT R0, R0, 0xff, RZ, 0xc0, !PT ;  /* 0x000000ff00007812 */ /* 0x000fe200078ec0ff */
[----:B--2---:R-:W-:-:S05]  /*7390*/  @!P3 HFMA2.BF16_V2 R28, -RZ.H0_H0, RZ.H0_H0, -R160.H0_H0 ;  /* 0x200000ffff1cb231 */ /* 0x004fca00003409a0 */
[----:B------:R-:W-:-:S04]  /*73a0*/  PRMT R2, R28, 0x7610, R2 ;  /* 0x000076101c027816 */ /* 0x000fc80000000002 */
[----:B------:R-:W-:Y:S02]  /*73b0*/  @!P3 PRMT R160, R2, 0x5410, RZ ;  /* 0x0000541002a0b816 */ /* 0x000fe400000000ff */
[----:B------:R2:W3:Y:S01]  /*73c0*/  LDL.LU.S16 R2, [R1+0x6c] ;  /* 0x00006c0001027983 */ /* 0x0004e20000300600 */
[----:B------:R-:W-:-:S03]  /*73d0*/  ISETP.GE.U32.AND P3, PT, R251, R0, PT ;  /* 0x00000000fb00720c */ /* 0x000fc60003f66070 */
[----:B------:R2:W2:Y:S01]  /*73e0*/  LDL.LU.S16 R0, [R1+0x70] ;  /* 0x0000700001007983 */ /* 0x0004a20000300600 */
[----:B---3--:R-:W-:Y:S02]  /*73f0*/  @!P5 HFMA2.BF16_V2 R2, -RZ.H0_H0, RZ.H0_H0, -R148.H0_H0 ;  /* 0x200000ffff02d231 */ /* 0x008fe40000340994 */
[----:B--2---:R-:W-:-:S03]  /*7400*/  @!P1 HFMA2.BF16_V2 R0, -RZ.H0_H0, RZ.H0_H0, -R149.H0_H0 ;  /* 0x200000ffff009231 */ /* 0x004fc60000340995 */
[----:B------:R-:W-:Y:S02]  /*7410*/  PRMT R15, R2, 0x7610, R15 ;  /* 0x00007610020f7816 */ /* 0x000fe4000000000f */
[----:B------:R-:W-:Y:S02]  /*7420*/  PRMT R14, R0, 0x7610, R14 ;  /* 0x00007610000e7816 */ /* 0x000fe4000000000e */
[----:B------:R-:W-:Y:S02]  /*7430*/  @!P5 PRMT R148, R15, 0x5410, RZ ;  /* 0x000054100f94d816 */ /* 0x000fe400000000ff */
[----:B------:R2:W3:Y:S01]  /*7440*/  LDL.LU.S16 R15, [R1+0x74] ;  /* 0x00007400010f7983 */ /* 0x0004e20000300600 */
[----:B------:R-:W-:-:S03]  /*7450*/  @!P1 PRMT R149, R14, 0x5410, RZ ;  /* 0x000054100e959816 */ /* 0x000fc600000000ff */
[----:B------:R2:W2:Y:S01]  /*7460*/  LDL.LU.S16 R14, [R1+0x78] ;  /* 0x00007800010e7983 */ /* 0x0004a20000300600 */
[----:B------:R-:W-:-:S04]  /*7470*/  LOP3.LUT R0, R248, 0xff, RZ, 0xc0, !PT ;  /* 0x000000fff8007812 */ /* 0x000fc800078ec0ff */
[----:B------:R-:W-:Y:S01]  /*7480*/  ISETP.GE.U32.AND P5, PT, R251, R0, PT ;  /* 0x00000000fb00720c */ /* 0x000fe20003fa6070 */
[----:B--2---:R-:W-:-:S05]  /*7490*/  @!P6 HFMA2.BF16_V2 R14, -RZ.H0_H0, RZ.H0_H0, -R151.H0_H0 ;  /* 0x200000ffff0ee231 */ /* 0x004fca0000340997 */
[----:B------:R-:W-:-:S04]  /*74a0*/  PRMT R0, R14, 0x7610, R0 ;  /* 0x000076100e007816 */ /* 0x000fc80000000000 */
[----:B------:R-:W-:Y:S02]  /*74b0*/  @!P6 PRMT R151, R0, 0x5410, RZ ;  /* 0x000054100097e816 */ /* 0x000fe400000000ff */
[----:B------:R2:W2:Y:S01]  /*74c0*/  LDL.LU.S16 R0, [R1+0x7c] ;  /* 0x00007c0001007983 */ /* 0x0004a20000300600 */
[----:B------:R-:W-:Y:S02]  /*74d0*/  IMAD.MOV.U32 R241, RZ, RZ, R242 ;  /* 0x000000fffff17224 */ /* 0x000fe400078e00f2 */
[----:B------:R-:W-:Y:S02]  /*74e0*/  IMAD.MOV.U32 R242, RZ, RZ, R243 ;  /* 0x000000fffff27224 */ /* 0x000fe400078e00f3 */
[----:B------:R-:W-:Y:S02]  /*74f0*/  IMAD.MOV.U32 R243, RZ, RZ, R230 ;  /* 0x000000fffff37224 */ /* 0x000fe400078e00e6 */
[----:B------:R-:W-:Y:S02]  /*7500*/  IMAD.MOV.U32 R230, RZ, RZ, R231 ;  /* 0x000000ffffe67224 */ /* 0x000fe400078e00e7 */
[----:B------:R-:W-:-:S02]  /*7510*/  IMAD.MOV.U32 R231, RZ, RZ, R244 ;  /* 0x000000ffffe77224 */ /* 0x000fc400078e00f4 */
[----:B------:R-:W-:Y:S02]  /*7520*/  IMAD.MOV.U32 R244, RZ, RZ, R245 ;  /* 0x000000fffff47224 */ /* 0x000fe400078e00f5 */
[----:B------:R-:W-:Y:S02]  /*7530*/  IMAD.MOV.U32 R245, RZ, RZ, R246 ;  /* 0x000000fffff57224 */ /* 0x000fe400078e00f6 */
[----:B------:R-:W-:Y:S02]  /*7540*/  IMAD.MOV.U32 R246, RZ, RZ, R238 ;  /* 0x000000fffff67224 */ /* 0x000fe400078e00ee */
[----:B------:R-:W-:Y:S02]  /*7550*/  IMAD.MOV.U32 R238, RZ, RZ, R181 ;  /* 0x000000ffffee7224 */ /* 0x000fe400078e00b5 */
[----:B------:R1:W5:Y:S01]  /*7560*/  LDL.LU R181, [R1+0xdc] ;  /* 0x0000dc0001b57983 */ /* 0x0003620000300800 */
[----:B--2---:R-:W-:-:S05]  /*7570*/  @!P4 HFMA2.BF16_V2 R0, -RZ.H0_H0, RZ.H0_H0, -R152.H0_H0 ;  /* 0x200000ffff00c231 */ /* 0x004fca0000340998 */
[----:B------:R-:W-:-:S04]  /*7580*/  PRMT R13, R0, 0x7610, R13 ;  /* 0x00007610000d7816 */ /* 0x000fc8000000000d */
[----:B------:R-:W-:Y:S02]  /*7590*/  @!P4 PRMT R152, R13, 0x5410, RZ ;  /* 0x000054100d98c816 */ /* 0x000fe400000000ff */
[----:B------:R2:W2:Y:S01]  /*75a0*/  LDL.LU.S16 R13, [R1+0x80] ;  /* 0x00008000010d7983 */ /* 0x0004a20000300600 */
[----:B------:R-:W-:-:S04]  /*75b0*/  SHF.R.U32.HI R2, RZ, 0x8, R249 ;  /* 0x00000008ff027819 */ /* 0x000fc800000116f9 */
[----:B------:R-:W-:-:S04]  /*75c0*/  LOP3.LUT R2, R2, 0xffff, RZ, 0xc0, !PT ;  /* 0x0000ffff02027812 */ /* 0x000fc800078ec0ff */
[----:B------:R-:W-:Y:S11]  /*75d0*/  ISETP.GE.U32.AND P1, PT, R251, R2, PT ;  /* 0x00000002fb00720c */ /* 0x000ff60003f26070 */
[----:B------:R-:W-:Y:S02]  /*75e0*/  @!UPT UIADD3 URZ, URZ, URZ, URZ ;  /* 0x0000003f3f3ff290 */ /* 0x000fe4000fffe03f */
[----:B--2---:R-:W-:-:S05]  /*75f0*/  @!P1 HFMA2.BF16_V2 R13, -RZ.H0_H0, RZ.H0_H0, -R150.H0_H0 ;  /* 0x200000ffff0d9231 */ /* 0x004fca0000340996 */
[----:B------:R-:W-:Y:S02]  /*7600*/  PRMT R12, R13, 0x7610, R12 ;  /* 0x000076100d0c7816 */ /* 0x000fe4000000000c */
[----:B------:R2:W2:Y:S02]  /*7610*/  LDL.LU.S16 R13, [R1+0x8c] ;  /* 0x00008c00010d7983 */ /* 0x0004a40000300600 */
[----:B------:R-:W-:Y:S02]  /*7620*/  @!P1 PRMT R150, R12, 0x5410, RZ ;  /* 0x000054100c969816 */ /* 0x000fe400000000ff */
[----:B------:R1:W2:Y:S01]  /*7630*/  LDL.LU.S16 R12, [R1+0x88] ;  /* 0x00008800010c7983 */ /* 0x0002a20000300600 */
[C---:B------:R-:W-:Y:S01]  /*7640*/  ISETP.GE.U32.AND P2, PT, R251.reuse, R79, PT ;  /* 0x0000004ffb00720c */ /* 0x040fe20003f46070 */
[----:B---3--:R-:W-:Y:S01]  /*7650*/  @!P3 HFMA2.BF16_V2 R15, -RZ.H0_H0, RZ.H0_H0, -R153.H0_H0 ;  /* 0x200000ffff0fb231 */ /* 0x008fe20000340999 */
[----:B------:R-:W-:-:S04]  /*7660*/  ISETP.GE.U32.AND P6, PT, R251, R7, PT ;  /* 0x00000007fb00720c */ /* 0x000fc80003fc6070 */
[----:B------:R-:W-:Y:S02]  /*7670*/  PRMT R6, R15, 0x7610, R6 ;  /* 0x000076100f067816 */ /* 0x000fe40000000006 */
[----:B------:R-:W-:Y:S02]  /*7680*/  LOP3.LUT R7, R4, 0xffff, RZ, 0xc0, !PT ;  /* 0x0000ffff04077812 */ /* 0x000fe400078ec0ff */
[----:B------:R-:W-:Y:S02]  /*7690*/  @!P3 PRMT R153, R6, 0x5410, RZ ;  /* 0x000054100699b816 */ /* 0x000fe400000000ff */
[----:B------:R-:W-:Y:S02]  /*76a0*/  LOP3.LUT R6, R4, 0xff, RZ, 0xc0, !PT ;  /* 0x000000ff04067812 */ /* 0x000fe400078ec0ff */
[--C-:B------:R-:W-:Y:S02]  /*76b0*/  SHF.R.U32.HI R5, RZ, 0x10, R4.reuse ;  /* 0x00000010ff057819 */ /* 0x100fe40000011604 */
[----:B------:R-:W-:Y:S01]  /*76c0*/  SHF.R.U32.HI R2, RZ, 0x18, R4 ;  /* 0x00000018ff027819 */ /* 0x000fe20000011604 */
[----:B--2---:R-:W-:-:S05]  /*76d0*/  @!P2 HFMA2.BF16_V2 R12, -RZ.H0_H0, RZ.H0_H0, -R155.H0_H0 ;  /* 0x200000ffff0ca231 */ /* 0x004fca000034099b */
[----:B------:R-:W-:Y:S02]  /*76e0*/  PRMT R4, R12, 0x7610, R4 ;  /* 0x000076100c047816 */ /* 0x000fe40000000004 */
[----:B------:R2:W3:Y:S01]  /*76f0*/  LDL.LU.S16 R12, [R1+0x84] ;  /* 0x00008400010c7983 */ /* 0x0004e20000300600 */
[----:B------:R-:W-:Y:S02]  /*7700*/  ISETP.GE.U32.AND P3, PT, R251, R8, PT ;  /* 0x00000008fb00720c */ /* 0x000fe40003f66070 */
[----:B------:R-:W-:-:S04]  /*7710*/  SHF.R.U32.HI R0, RZ, 0x8, R9 ;  /* 0x00000008ff007819 */ /* 0x000fc80000011609 */
[----:B------:R-:W-:-:S04]  /*7720*/  LOP3.LUT R0, R0, 0xffff, RZ, 0xc0, !PT ;  /* 0x0000ffff00007812 */ /* 0x000fc800078ec0ff */
[----:B------:R-:W-:Y:S02]  /*7730*/  ISETP.GE.U32.AND P4, PT, R251, R0, PT ;  /* 0x00000000fb00720c */ /* 0x000fe40003f86070 */
[----:B------:R-:W-:-:S04]  /*7740*/  LOP3.LUT R0, R10, 0xff, RZ, 0xc0, !PT ;  /* 0x000000ff0a007812 */ /* 0x000fc800078ec0ff */
[----:B------:R-:W-:Y:S01]  /*7750*/  ISETP.GE.U32.AND P1, PT, R251, R0, PT ;  /* 0x00000000fb00720c */ /* 0x000fe20003f26070 */
[----:B------:R-:W-:Y:S01]  /*7760*/  @!P5 HFMA2.BF16_V2 R13, -RZ.H0_H0, RZ.H0_H0, -R157.H0_H0 ;  /* 0x200000ffff0dd231 */ /* 0x000fe2000034099d */
[----:B------:R-:W-:Y:S02]  /*7770*/  IMAD.MOV.U32 R225, RZ, RZ, R240 ;  /* 0x000000ffffe17224 */ /* 0x000fe400078e00f0 */
[----:B------:R-:W-:Y:S02]  /*7780*/  IMAD.MOV.U32 R227, RZ, RZ, R241 ;  /* 0x000000ffffe37224 */ /* 0x000fe400078e00f1 */
[----:B------:R-:W-:Y:S01]  /*7790*/  PRMT R11, R13, 0x7610, R11 ;  /* 0x000076100d0b7816 */ /* 0x000fe2000000000b */
[----:B------:R-:W-:Y:S02]  /*77a0*/  IMAD.MOV.U32 R240, RZ, RZ, R242 ;  /* 0x000000fffff07224 */ /* 0x000fe400078e00f2 */
[----:B------:R-:W-:Y:S02]  /*77b0*/  IMAD.MOV.U32 R241, RZ, RZ, R230 ;  /* 0x000000fffff17224 */ /* 0x000fe400078e00e6 */
[----:B------:R-:W-:-:S02]  /*77c0*/  IMAD.MOV.U32 R242, RZ, RZ, R231 ;  /* 0x000000fffff27224 */ /* 0x000fc400078e00e7 */
[----:B------:R-:W-:Y:S02]  /*77d0*/  IMAD.MOV.U32 R230, RZ, RZ, R234 ;  /* 0x000000ffffe67224 */ /* 0x000fe400078e00ea */
[----:B------:R-:W-:Y:S01]  /*77e0*/  IMAD.MOV.U32 R231, RZ, RZ, R176 ;  /* 0x000000ffffe77224 */ /* 0x000fe200078e00b0 */
[----:B------:R-:W-:Y:S01]  /*77f0*/  @!P5 PRMT R157, R11, 0x5410, RZ ;  /* 0x000054100b9dd816 */ /* 0x000fe200000000ff */
[----:B------:R-:W-:Y:S01]  /*7800*/  IMAD.MOV.U32 R234, RZ, RZ, R21 ;  /* 0x000000ffffea7224 */ /* 0x000fe200078e0015 */
[----:B---3--:R-:W-:-:S05]  /*7810*/  @!P3 HFMA2.BF16_V2 R12, -RZ.H0_H0, RZ.H0_H0, -R159.H0_H0 ;  /* 0x200000ffff0cb231 */ /* 0x008fca000034099f */
[----:B------:R-:W-:Y:S02]  /*7820*/  PRMT R0, R12, 0x7610, R0 ;  /* 0x000076100c007816 */ /* 0x000fe40000000000 */
[----:B------:R-:W-:Y:S01]  /*7830*/  @!P2 PRMT R155, R4, 0x5410, RZ ;  /* 0x00005410049ba816 */ /* 0x000fe200000000ff */
[----:B------:R-:W-:Y:S01]  /*7840*/  HMMA.16816.F32.BF16 R48, R112, R50, R60 ;  /* 0x000000327030723c */ /* 0x000fe2000004183c */
[----:B------:R-:W-:Y:S01]  /*7850*/  @!P3 PRMT R159, R0, 0x5410, RZ ;  /* 0x00005410009fb816 */ /* 0x000fe200000000ff */
[----:B------:R-:W-:Y:S04]  /*7860*/  LDSM.16.MT88.4 R12, [R179+0x11800] ;  /* 0x01180000b30c783b */ /* 0x000fe80000004200 */
[----:B------:R2:W3:Y:S04]  /*7870*/  LDL.LU.S16 R0, [R1+0x90] ;  /* 0x0000900001007983 */ /* 0x0004e80000300600 */
[----:B------:R2:W5:Y:S04]  /*7880*/  LDL.LU R176, [R1+0xd8] ;  /* 0x0000d80001b07983 */ /* 0x0005680000300800 */
[----:B------:R2:W5:Y:S04]  /*7890*/  LDL.LU R21, [R1+0xd4] ;  /* 0x0000d40001157983 */ /* 0x0005680000300800 */
[----:B------:R2:W2:Y:S01]  /*78a0*/  LDL.LU.S16 R11, [R1+0x94] ;  /* 0x00009400010b7983 */ /* 0x0004a20000300600 */
[----:B------:R-:W-:-:S02]  /*78b0*/  ISETP.GE.U32.AND P2, PT, R251, R2, PT ;  /* 0x00000002fb00720c */ /* 0x000fc40003f46070 */
[----:B------:R-:W-:Y:S01]  /*78c0*/  SHF.R.U32.HI R2, RZ, 0x8, R7 ;  /* 0x00000008ff027819 */ /* 0x000fe20000011607 */
[----:B------:R-:W-:Y:S01]  /*78d0*/  FADD.FTZ R4, R226, R225 ;  /* 0x000000e1e2047221 */ /* 0x000fe20000010000 */
[----:B------:R1:W4:Y:S02]  /*78e0*/  LDL.LU.S16 R31, [R1+0xa8] ;  /* 0x0000a800011f7983 */ /* 0x0003240000300600 */
[----:B------:R-:W-:Y:S02]  /*78f0*/  LOP3.LUT R2, R2, 0xffff, RZ, 0xc0, !PT ;  /* 0x0000ffff02027812 */ /* 0x000fe400078ec0ff */
[----:B------:R1:W4:Y:S04]  /*7900*/  LDL.LU.S16 R30, [R1+0xa4] ;  /* 0x0000a400011e7983 */ /* 0x0003280000300600 */
[----:B------:R1:W4:Y:S01]  /*7910*/  LDL.LU.S16 R29, [R1+0xa0] ;  /* 0x0000a000011d7983 */ /* 0x0003220000300600 */
[----:B---3--:R-:W-:-:S05]  /*7920*/  @!P4 HFMA2.BF16_V2 R0, -RZ.H0_H0, RZ.H0_H0, -R158.H0_H0 ;  /* 0x200000ffff00c231 */ /* 0x008fca000034099e */
[----:B------:R-:W-:-:S04]  /*7930*/  PRMT R9, R0, 0x7610, R9 ;  /* 0x0000761000097816 */ /* 0x000fc80000000009 */
[----:B------:R-:W-:Y:S02]  /*7940*/  @!P4 PRMT R158, R9, 0x5410, RZ ;  /* 0x00005410099ec816 */ /* 0x000fe400000000ff */
[----:B------:R-:W-:Y:S01]  /*7950*/  ISETP.GE.U32.AND P4, PT, R251, R2, PT ;  /* 0x00000002fb00720c */ /* 0x000fe20003f86070 */
[----:B------:R-:W-:Y:S01]  /*7960*/  FADD.FTZ R2, R240, R4 ;  /* 0x00000004f0027221 */ /* 0x000fe20000010000 */
[----:B--2---:R-:W-:-:S03]  /*7970*/  @!P1 HFMA2.BF16_V2 R11, -RZ.H0_H0, RZ.H0_H0, -R156.H0_H0 ;  /* 0x200000ffff0b9231 */ /* 0x004fc6000034099c */
[----:B------:R-:W-:Y:S02]  /*7980*/  FADD.FTZ R2, R242, R2 ;  /* 0x00000002f2027221 */ /* 0x000fe40000010000 */
[----:B------:R-:W-:Y:S02]  /*7990*/  PRMT R8, R11, 0x7610, R8 ;  /* 0x000076100b087816 */ /* 0x000fe40000000008 */
[----:B------:R-:W-:Y:S02]  /*79a0*/  FADD.FTZ R2, R20, R2 ;  /* 0x0000000214027221 */ /* 0x000fe40000010000 */
[----:B------:R2:W5:Y:S04]  /*79b0*/  LDL.LU R20, [R1+0xd0] ;  /* 0x0000d00001147983 */ /* 0x0005680000300800 */
[----:B------:R2:W3:Y:S04]  /*79c0*/  LDL.LU.S16 R28, [R1+0x9c] ;  /* 0x00009c00011c7983 */ /* 0x0004e80000300600 */
[----:B------:R2:W2:Y:S01]  /*79d0*/  LDL.LU.S16 R11, [R1+0x98] ;  /* 0x00009800010b7983 */ /* 0x0004a20000300600 */
[----:B------:R-:W-:-:S04]  /*79e0*/  LOP3.LUT R0, R5, 0xff, RZ, 0xc0, !PT ;  /* 0x000000ff05007812 */ /* 0x000fc800078ec0ff */
[----:B------:R-:W-:Y:S01]  /*79f0*/  ISETP.GE.U32.AND P3, PT, R251, R0, PT ;  /* 0x00000000fb00720c */ /* 0x000fe20003f66070 */
[----:B------:R-:W-:-:S04]  /*7a00*/  FADD.FTZ R0, R224, R215 ;  /* 0x000000d7e0007221 */ /* 0x000fc80000010000 */
[----:B------:R-:W-:-:S04]  /*7a10*/  FADD.FTZ R0, R227, R0 ;  /* 0x00000000e3007221 */ /* 0x000fc80000010000 */
[----:B------:R-:W-:-:S04]  /*7a20*/  FADD.FTZ R0, R241, R0 ;  /* 0x00000000f1007221 */ /* 0x000fc80000010000 */
[----:B------:R-:W-:Y:S02]  /*7a30*/  FADD.FTZ R0, R229, R0 ;  /* 0x00000000e5007221 */ /* 0x000fe40000010000 */
[----:B------:R-:W-:Y:S02]  /*7a40*/  FADD.FTZ R2, R231, R2 ;  /* 0x00000002e7027221 */ /* 0x000fe40000010000 */
[----:B------:R-:W-:Y:S02]  /*7a50*/  FADD.FTZ R0, R230, R0 ;  /* 0x00000000e6007221 */ /* 0x000fe40000010000 */
[----:B------:R-:W-:Y:S02]  /*7a60*/  FADD.FTZ R2, R245, R2 ;  /* 0x00000002f5027221 */ /* 0x000fe40000010000 */
[----:B------:R-:W-:Y:S01]  /*7a70*/  FADD.FTZ R0, R244, R0 ;  /* 0x00000000f4007221 */ /* 0x000fe20000010000 */
[----:B----4-:R-:W-:Y:S01]  /*7a80*/  @!P4 HFMA2.BF16_V2 R29, -RZ.H0_H0, RZ.H0_H0, -R32.H0_H0 ;  /* 0x200000ffff1dc231 */ /* 0x010fe20000340920 */
[----:B------:R-:W-:-:S02]  /*7a90*/  FADD.FTZ R2, R247, R2 ;  /* 0x00000002f7027221 */ /* 0x000fc40000010000 */
[----:B------:R-:W-:Y:S02]  /*7aa0*/  FADD.FTZ R0, R246, R0 ;  /* 0x00000000f6007221 */ /* 0x000fe40000010000 */
[----:B------:R-:W-:Y:S01]  /*7ab0*/  FADD.FTZ R2, R233, R2 ;  /* 0x00000002e9027221 */ /* 0x000fe20000010000 */
[----:B------:R-:W-:Y:S01]  /*7ac0*/  PRMT R4, R29, 0x7610, R4 ;  /* 0x000076101d047816 */ /* 0x000fe20000000004 */
[----:B------:R-:W-:Y:S01]  /*7ad0*/  FADD.FTZ R0, R232, R0 ;  /* 0x00000000e8007221 */ /* 0x000fe20000010000 */
[----:B------:R-:W-:Y:S01]  /*7ae0*/  HMMA.16816.F32.BF16 R60, R112, R64, R84 ;  /* 0x00000040703c723c */ /* 0x000fe20000041854 */
[----:B------:R-:W-:Y:S01]  /*7af0*/  FADD.FTZ R2, R235, R2 ;  /* 0x00000002eb027221 */ /* 0x000fe20000010000 */
[----:B------:R-:W-:Y:S01]  /*7b00*/  @!P1 PRMT R156, R8, 0x5410, RZ ;  /* 0x00005410089c9816 */ /* 0x000fe200000000ff */
[----:B------:R-:W-:Y:S01]  /*7b10*/  FADD.FTZ R0, R234, R0 ;  /* 0x00000000ea007221 */ /* 0x000fe20000010000 */
[----:B------:R-:W-:Y:S02]  /*7b20*/  ISETP.GE.U32.AND P5, PT, R251, R6, PT ;  /* 0x00000006fb00720c */ /* 0x000fe40003fa6070 */
[----:B------:R-:W-:-:S02]  /*7b30*/  LEA R8, P1, R228, c[0x0][0x1f8], 0x1 ;  /* 0x00007e00e4087a11 */ /* 0x000fc400078208ff */
[----:B------:R-:W-:Y:S01]  /*7b40*/  HMMA.16816.F32.BF16 R64, R112, R66, R88 ;  /* 0x000000427040723c */ /* 0x000fe20000041858 */
[----:B------:R-:W-:Y:S01]  /*7b50*/  @!P4 PRMT R32, R4, 0x5410, RZ ;  /* 0x000054100420c816 */ /* 0x000fe200000000ff */
[----:B------:R-:W4:Y:S01]  /*7b60*/  LDSM.16.MT88.4 R88, [R179+0xf800] ;  /* 0x00f80000b358783b */ /* 0x000f220000004200 */
[----:B------:R-:W-:Y:S02]  /*7b70*/  IMAD.MOV.U32 R4, RZ, RZ, c[0x0][0x228] ;  /* 0x00008a00ff047624 */ /* 0x000fe400078e00ff */
[----:B------:R-:W-:-:S03]  /*7b80*/  FADD.FTZ R2, R217, R2 ;  /* 0x00000002d9027221 */ /* 0x000fc60000010000 */
[----:B-1----:R-:W-:Y:S01]  /*7b90*/  HMMA.16816.F32.BF16 R68, R112, R72, R92 ;  /* 0x000000487044723c */ /* 0x002fe2000004185c */
[----:B------:R-:W-:Y:S01]  /*7ba0*/  FADD.FTZ R0, R216, R0 ;  /* 0x00000000d8007221 */ /* 0x000fe20000010000 */
[----:B------:R-:W-:Y:S01]  /*7bb0*/  LEA.HI.X R9, R228, c[0x0][0x1fc], R243, 0x1, P1 ;  /* 0x00007f00e4097a11 */ /* 0x000fe200008f0cf3 */
[----:B------:R-:W-:-:S05]  /*7bc0*/  IMAD.SHL.U32 R4, R4, 0x8, RZ ;  /* 0x0000000804047824 */ /* 0x000fca00078e00ff */
[----:B------:R-:W-:Y:S01]  /*7bd0*/  HMMA.16816.F32.BF16 R72, R112, R74, R96 ;  /* 0x0000004a7048723c */ /* 0x000fe20000041860 */
[----:B------:R-:W1:Y:S01]  /*7be0*/  LDSM.16.MT88.4 R96, [R177+0x11800] ;  /* 0x01180000b160783b */ /* 0x000e620000004200 */
[----:B------:R-:W-:Y:S01]  /*7bf0*/  @!P6 HFMA2.BF16_V2 R31, -RZ.H0_H0, RZ.H0_H0, -R154.H0_H0 ;  /* 0x200000ffff1fe231 */ /* 0x000fe2000034099a */
[----:B------:R-:W-:-:S05]  /*7c00*/  FADD.FTZ R2, R219, R2 ;  /* 0x00000002db027221 */ /* 0x000fca0000010000 */
[----:B------:R-:W-:Y:S01]  /*7c10*/  HMMA.16816.F32.BF16 R76, R112, R80, R100 ;  /* 0x00000050704c723c */ /* 0x000fe20000041864 */
[----:B------:R-:W1:Y:S01]  /*7c20*/  LDSM.16.MT88.4 R100, [R178+0x11800] ;  /* 0x01180000b264783b */ /* 0x000e620000004200 */
[----:B------:R-:W-:-:S06]  /*7c30*/  FADD.FTZ R0, R218, R0 ;  /* 0x00000000da007221 */ /* 0x000fcc0000010000 */
[----:B------:R-:W-:Y:S01]  /*7c40*/  HMMA.16816.F32.BF16 R80, R112, R82, R104 ;  /* 0x000000527050723c */ /* 0x000fe20000041868 */
[----:B------:R-:W1:Y:S01]  /*7c50*/  LDSM.16.MT88.4 R104, [R180+0x11800] ;  /* 0x01180000b468783b */ /* 0x000e620000004200 */
[----:B------:R-:W-:Y:S01]  /*7c60*/  FADD.FTZ R2, R237, R2 ;  /* 0x00000002ed027221 */ /* 0x000fe20000010000 */
[----:B------:R-:W-:Y:S01]  /*7c70*/  PRMT R10, R31, 0x7610, R10 ;  /* 0x000076101f0a7816 */ /* 0x000fe2000000000a */
[----:B------:R-:W-:Y:S01]  /*7c80*/  FADD.FTZ R0, R236, R0 ;  /* 0x00000000ec007221 */ /* 0x000fe20000010000 */
[----:B------:R-:W-:Y:S01]  /*7c90*/  @!P5 HFMA2.BF16_V2 R30, -RZ.H0_H0, RZ.H0_H0, -R33.H0_H0 ;  /* 0x200000ffff1ed231 */ /* 0x000fe20000340921 */
[----:B------:R-:W-:Y:S01]  /*7ca0*/  STG.E.U16 [R8.64], R148 ;  /* 0x0000009408007986 */ /* 0x000fe2000c101512 */
[----:B------:R-:W-:Y:S01]  /*7cb0*/  FADD.FTZ R2, R239, R2 ;  /* 0x00000002ef027221 */ /* 0x000fe20000010000 */
[----:B------:R-:W-:Y:S02]  /*7cc0*/  @!P6 PRMT R154, R10, 0x5410, RZ ;  /* 0x000054100a9ae816 */ /* 0x000fe400000000ff */
[----:B------:R-:W-:Y:S01]  /*7cd0*/  STG.E.U16 [R8.64+0x2], R149 ;  /* 0x0000029508007986 */ /* 0x000fe2000c101512 */
[----:B------:R-:W-:Y:S01]  /*7ce0*/  FADD.FTZ R0, R238, R0 ;  /* 0x00000000ee007221 */ /* 0x000fe20000010000 */
[----:B------:R-:W-:Y:S01]  /*7cf0*/  PRMT R7, R30, 0x7610, R7 ;  /* 0x000076101e077816 */ /* 0x000fe20000000007 */
[----:B------:R-:W-:-:S02]  /*7d00*/  FADD.FTZ R2, R205, R2 ;  /* 0x00000002cd027221 */ /* 0x000fc40000010000 */
[----:B------:R-:W-:Y:S01]  /*7d10*/  FADD.FTZ R0, R204, R0 ;  /* 0x00000000cc007221 */ /* 0x000fe20000010000 */
[----:B------:R-:W-:Y:S01]  /*7d20*/  @!P5 PRMT R33, R7, 0x5410, RZ ;  /* 0x000054100721d816 */ /* 0x000fe200000000ff */
[----:B------:R-:W-:Y:S02]  /*7d30*/  FADD.FTZ R236, R207, R2 ;  /* 0x00000002cfec7221 */ /* 0x000fe40000010000 */
[----:B------:R-:W-:-:S03]  /*7d40*/  FADD.FTZ R246, R206, R0 ;  /* 0x00000000cef67221 */ /* 0x000fc60000010000 */
[----:B------:R-:W-:Y:S04]  /*7d50*/  STL [R1+0x28], R236 ;  /* 0x000028ec01007387 */ /* 0x000fe80000100800 */
[----:B------:R-:W-:Y:S01]  /*7d60*/  STL [R1+0x2c], R246 ;  /* 0x00002cf601007387 */ /* 0x000fe20000100800 */
[C---:B----4-:R-:W-:Y:S08]  /*7d70*/  HMMA.16816.F32.BF16 R84, R112.reuse, R88, R108 ;  /* 0x000000587054723c */ /* 0x050ff0000004186c */
[C---:B------:R-:W-:Y:S08]  /*7d80*/  HMMA.16816.F32.BF16 R88, R112.reuse, R90, R128 ;  /* 0x0000005a7058723c */ /* 0x040ff00000041880 */
[C---:B-1----:R-:W-:Y:S08]  /*7d90*/  HMMA.16816.F32.BF16 R92, R112.reuse, R96, R132 ;  /* 0x00000060705c723c */ /* 0x042ff00000041884 */
[C---:B------:R-:W-:Y:S08]  /*7da0*/  HMMA.16816.F32.BF16 R128, R112.reuse, R100, R164 ;  /* 0x000000647080723c */ /* 0x040ff000000418a4 */
[C---:B------:R-:W-:Y:S08]  /*7db0*/  HMMA.16816.F32.BF16 R132, R112.reuse, R104, R172 ;  /* 0x000000687084723c */ /* 0x040ff000000418ac */
[C---:B------:R-:W-:Y:S08]  /*7dc0*/  HMMA.16816.F32.BF16 R96, R112.reuse, R98, R144 ;  /* 0x000000627060723c */ /* 0x040ff00000041890 */
[C---:B------:R-:W-:Y:S08]  /*7dd0*/  HMMA.16816.F32.BF16 R100, R112.reuse, R102, R200 ;  /* 0x000000667064723c */ /* 0x040ff000000418c8 */
[C---:B------:R-:W-:Y:S08]  /*7de0*/  HMMA.16816.F32.BF16 R104, R112.reuse, R106, R168 ;  /* 0x0000006a7068723c */ /* 0x040ff000000418a8 */
[C---:B------:R-:W-:Y:S08]  /*7df0*/  HMMA.16816.F32.BF16 R108, R112.reuse, R12, R24 ;  /* 0x0000000c706c723c */ /* 0x040ff00000041818 */
[----:B------:R-:W-:Y:S01]  /*7e00*/  HMMA.16816.F32.BF16 R112, R112, R14, R16 ;  /* 0x0000000e7070723c */ /* 0x000fe20000041810 */
[----:B--2---:R-:W-:-:S05]  /*7e10*/  @!P2 HFMA2.BF16_V2 R11, -RZ.H0_H0, RZ.H0_H0, -R22.H0_H0 ;  /* 0x200000ffff0ba231 */ /* 0x004fca0000340916 */
[----:B------:R-:W-:-:S04]  /*7e20*/  PRMT R5, R11, 0x7610, R5 ;  /* 0x000076100b057816 */ /* 0x000fc80000000005 */
[----:B------:R-:W-:Y:S01]  /*7e30*/  @!P2 PRMT R22, R5, 0x5410, RZ ;  /* 0x000054100516a816 */ /* 0x000fe200000000ff */
[----:B------:R-:W-:Y:S01]  /*7e40*/  IMAD.WIDE R4, R4, 0x2, R8 ;  /* 0x0000000204047825 */ /* 0x000fe200078e0208 */
[----:B---3--:R-:W-:-:S04]  /*7e50*/  @!P3 HFMA2.BF16_V2 R28, -RZ.H0_H0, RZ.H0_H0, -R23.H0_H0 ;  /* 0x200000ffff1cb231 */ /* 0x008fc80000340917 */
[----:B------:R-:W-:Y:S04]  /*7e60*/  STG.E.U16 [R4.64], R153 ;  /* 0x0000009904007986 */ /* 0x000fe8000c101512 */
[----:B------:R-:W-:Y:S04]  /*7e70*/  STG.E.U16 [R4.64+0x2], R151 ;  /* 0x0000029704007986 */ /* 0x000fe8000c101512 */
[----:B------:R-:W-:Y:S04]  /*7e80*/  STG.E.U16 [R8.64+0x10], R152 ;  /* 0x0000109808007986 */ /* 0x000fe8000c101512 */
[----:B------:R-:W-:Y:S01]  /*7e90*/  STG.E.U16 [R8.64+0x12], R150 ;  /* 0x0000129608007986 */ /* 0x000fe2000c101512 */
[----:B------:R-:W-:-:S03]  /*7ea0*/  PRMT R6, R28, 0x7610, R6 ;  /* 0x000076101c067816 */ /* 0x000fc60000000006 */
[----:B------:R-:W-:Y:S04]  /*7eb0*/  STG.E.U16 [R4.64+0x10], R157 ;  /* 0x0000109d04007986 */ /* 0x000fe8000c101512 */
[----:B------:R-:W-:Y:S04]  /*7ec0*/  STG.E.U16 [R4.64+0x12], R155 ;  /* 0x0000129b04007986 */ /* 0x000fe8000c101512 */
[----:B------:R-:W-:Y:S04]  /*7ed0*/  STG.E.U16 [R8.64+0x20], R163 ;  /* 0x000020a308007986 */ /* 0x000fe8000c101512 */
[----:B------:R-:W-:Y:S04]  /*7ee0*/  STG.E.U16 [R8.64+0x22], R162 ;  /* 0x000022a208007986 */ /* 0x000fe8000c101512 */
[----:B------:R-:W-:Y:S04]  /*7ef0*/  STG.E.U16 [R4.64+0x20], R161 ;  /* 0x000020a104007986 */ /* 0x000fe8000c101512 */
[----:B------:R-:W-:Y:S04]  /*7f00*/  STG.E.U16 [R4.64+0x22], R160 ;  /* 0x000022a004007986 */ /* 0x000fe8000c101512 */
[----:B------:R-:W-:Y:S04]  /*7f10*/  STG.E.U16 [R8.64+0x30], R159 ;  /* 0x0000309f08007986 */ /* 0x000fe8000c101512 */
[----:B------:R-:W-:Y:S01]  /*7f20*/  STG.E.U16 [R8.64+0x32], R158 ;  /* 0x0000329e08007986 */ /* 0x000fe2000c101512 */
[----:B------:R-:W-:-:S03]  /*7f30*/  @!P3 PRMT R23, R6, 0x5410, RZ ;  /* 0x000054100617b816 */ /* 0x000fc600000000ff */
[----:B------:R-:W-:Y:S04]  /*7f40*/  STG.E.U16 [R4.64+0x30], R156 ;  /* 0x0000309c04007986 */ /* 0x000fe8000c101512 */
[----:B------:R-:W-:Y:S04]  /*7f50*/  STG.E.U16 [R4.64+0x32], R154 ;  /* 0x0000329a04007986 */ /* 0x000fe8000c101512 */
[----:B------:R-:W-:Y:S04]  /*7f60*/  STG.E.U16 [R8.64+0x40], R142 ;  /* 0x0000408e08007986 */ /* 0x000fe8000c101512 */
[----:B------:R-:W-:Y:S04]  /*7f70*/  STG.E.U16 [R8.64+0x42], R141 ;  /* 0x0000428d08007986 */ /* 0x000fe8000c101512 */
[----:B------:R-:W-:Y:S04]  /*7f80*/  STG.E.U16 [R4.64+0x40], R139 ;  /* 0x0000408b04007986 */ /* 0x000fe8000c101512 */
[----:B------:R-:W-:Y:S04]  /*7f90*/  STG.E.U16 [R4.64+0x42], R140 ;  /* 0x0000428c04007986 */ /* 0x000fe8000c101512 */
[----:B------:R-:W-:Y:S04]  /*7fa0*/  STG.E.U16 [R8.64+0x50], R138 ;  /* 0x0000508a08007986 */ /* 0x000fe8000c101512 */
[----:B------:R-:W-:Y:S04]  /*7fb0*/  STG.E.U16 [R8.64+0x52], R137 ;  /* 0x0000528908007986 */ /* 0x000fe8000c101512 */
[----:B------:R1:W-:Y:S04]  /*7fc0*/  STG.E.U16 [R4.64+0x50], R119 ;  /* 0x0000507704007986 */ /* 0x0003e8000c101512 */
[----:B------:R-:W-:Y:S04]  /*7fd0*/  STG.E.U16 [R4.64+0x52], R136 ;  /* 0x0000528804007986 */ /* 0x000fe8000c101512 */
[----:B------:R2:W-:Y:S04]  /*7fe0*/  STG.E.U16 [R8.64+0x60], R118 ;  /* 0x0000607608007986 */ /* 0x0005e8000c101512 */
[----:B------:R3:W-:Y:S04]  /*7ff0*/  STG.E.U16 [R8.64+0x62], R117 ;  /* 0x0000627508007986 */ /* 0x0007e8000c101512 */
[----:B------:R3:W-:Y:S04]  /*8000*/  STG.E.U16 [R4.64+0x60], R34 ;  /* 0x0000602204007986 */ /* 0x0007e8000c101512 */
[----:B------:R3:W-:Y:S04]  /*8010*/  STG.E.U16 [R4.64+0x62], R35 ;  /* 0x0000622304007986 */ /* 0x0007e8000c101512 */
[----:B------:R3:W-:Y:S04]  /*8020*/  STG.E.U16 [R8.64+0x70], R33 ;  /* 0x0000702108007986 */ /* 0x0007e8000c101512 */
[----:B------:R3:W-:Y:S04]  /*8030*/  STG.E.U16 [R8.64+0x72], R32 ;  /* 0x0000722008007986 */ /* 0x0007e8000c101512 */
[----:B------:R3:W-:Y:S04]  /*8040*/  STG.E.U16 [R4.64+0x70], R23 ;  /* 0x0000701704007986 */ /* 0x0007e8000c101512 */
[----:B------:R3:W-:Y:S01]  /*8050*/  STG.E.U16 [R4.64+0x72], R22 ;  /* 0x0000721604007986 */ /* 0x0007e2000c101512 */
[----:B-1----:R-:W-:-:S04]  /*8060*/  IADD3 R119, P1, R8, -0x80, RZ ;  /* 0xffffff8008777810 */ /* 0x002fc80007f3e0ff */
[----:B--2---:R-:W-:Y:S01]  /*8070*/  IADD3.X R118, R9, -0x1, RZ, P1, !PT ;  /* 0xffffffff09767810 */ /* 0x004fe20000ffe4ff */
[----:B------:R-:W-:Y:S05]  /*8080*/  @!P0 BRA `(.L_x_482) ;  /* 0x0000672000008947 */ /* 0x000fea0003800000 */
[----:B------:R-:W2:Y:S01]  /*8090*/  LDL.64 R218, [R1+0x38] ;  /* 0x0000380001da7983 */ /* 0x000ea20000100a00 */
[----:B------:R-:W-:-:S04]  /*80a0*/  DEPBAR.LE SB0, 0x0 ;  /* 0x000080000000791a */ /* 0x000fc80000000000 */
[----:B------:R-:W4:Y:S04]  /*80b0*/  LDL R238, [R1+0x44] ;  /* 0x0000440001ee7983 */ /* 0x000f280000100800 */
[----:B---3--:R-:W3:Y:S04]  /*80c0*/  LDL R239, [R1+0x50] ;  /* 0x0000500001ef7983 */ /* 0x008ee80000100800 */
[----:B------:R-:W3:Y:S04]  /*80d0*/  LDL.64 R204, [R1+0xb0] ;  /* 0x0000b00001cc7983 */ /* 0x000ee80000100a00 */
[----:B------:R-:W3:Y:S01]  /*80e0*/  LDL.64 R206, [R1+0xc0] ;  /* 0x0000c00001ce7983 */ /* 0x000ee20000100a00 */
[----:B------:R-:W-:-:S02]  /*80f0*/  UIADD3 UR20, UR8, -0x2, URZ ;  /* 0xfffffffe08147890 */ /* 0x000fc4000fffe03f */
[----:B------:R-:W-:Y:S02]  /*8100*/  UISETP.GE.AND UP0, UPT, UR8, 0x3, UPT ;  /* 0x000000030800788c */ /* 0x000fe4000bf06270 */
[----:B------:R-:W-:Y:S02]  /*8110*/  USHF.R.S32.HI UR5, URZ, 0x1f, UR20 ;  /* 0x0000001f3f057899 */ /* 0x000fe40008011414 */
[----:B------:R-:W-:Y:S01]  /*8120*/  UIMAD UR4, UR11, UR20, URZ ;  /* 0x000000140b0472a4 */ /* 0x000fe2000f8e023f */
[----:B------:R-:W-:-:S03]  /*8130*/  IMAD.U32 R0, RZ, RZ, UR20 ;  /* 0x00000014ff007e24 */ /* 0x000fc6000f8e00ff */
[----:B------:R-:W-:Y:S01]  /*8140*/  UIMAD UR4, UR5, UR12, UR4 ;  /* 0x0000000c050472a4 */ /* 0x000fe2000f8e0204 */
[----:B------:R-:W-:Y:S01]  /*8150*/  BAR.SYNC.DEFER_BLOCKING 0x0 ;  /* 0x0000000000007b1d */ /* 0x000fe20000010000 */
[----:B--2---:R-:W-:Y:S02]  /*8160*/  ISETP.GE.AND P5, PT, R218, c[0x0][0x220], PT ;  /* 0x00008800da007a0c */ /* 0x004fe40003fa6270 */
[----:B----4-:R-:W-:Y:S02]  /*8170*/  ISETP.GE.AND P4, PT, R238, c[0x0][0x220], PT ;  /* 0x00008800ee007a0c */ /* 0x010fe40003f86270 */
[----:B---3--:R-:W-:Y:S01]  /*8180*/  ISETP.GE.AND P3, PT, R239, c[0x0][0x220], PT ;  /* 0x00008800ef007a0c */ /* 0x008fe20003f66270 */
[----:B------:R-:W-:-:S08]  /*8190*/  IMAD.MOV.U32 R5, RZ, RZ, R205 ;  /* 0x000000ffff057224 */ /* 0x000fd000078e00cd */
[----:B------:R-:W-:Y:S01]  /*81a0*/  @P5 STS.128 [R199+0xc000], RZ ;  /* 0x00c000ffc7005388 */ /* 0x000fe20000000c00 */
[----:B------:R-:W-:-:S04]  /*81b0*/  IMAD.MOV.U32 R4, RZ, RZ, R206 ;  /* 0x000000ffff047224 */ /* 0x000fc800078e00ce */
[----:B------:R-:W-:-:S05]  /*81c0*/  IMAD.WIDE.U32 R4, R0, UR12, R4 ;  /* 0x0000000c00047c25 */ /* 0x000fca000f8e0004 */
[----:B------:R-:W-:Y:S02]  /*81d0*/  IADD3 R0, R5, UR4, RZ ;  /* 0x0000000405007c10 */ /* 0x000fe4000fffe0ff */
[C---:B------:R-:W-:Y:S02]  /*81e0*/  @!P5 LEA R32, P6, R4.reuse, c[0x0][0x170], 0x1 ;  /* 0x00005c000420da11 */ /* 0x040fe400078c08ff */
[C---:B------:R-:W-:Y:S02]  /*81f0*/  @!P4 LEA R30, P1, R4.reuse, c[0x0][0x170], 0x1 ;  /* 0x00005c00041eca11 */ /* 0x040fe400078208ff */
[C---:B------:R-:W-:Y:S02]  /*8200*/  @!P3 LEA R28, P0, R4.reuse, c[0x0][0x170], 0x1 ;  /* 0x00005c00041cba11 */ /* 0x040fe400078008ff */
        /* <DEDUP_REMOVED lines=44> */
[----:B------:R-:W-:Y:S01]  /*84d0*/  IADD3.X R4, R4, UR9, RZ, P2, !PT ;  /* 0x0000000904047c10 */ /* 0x000fe200097fe4ff */
[----:B------:R-:W-:Y:S01]  /*84e0*/  IMAD.U32 R0, RZ, RZ, UR20 ;  /* 0x00000014ff007e24 */ /* 0x000fe2000f8e00ff */
[C---:B------:R-:W-:Y:S01]  /*84f0*/  @!P5 LEA R12, P2, R2.reuse, c[0x0][0x170], 0x1 ;  /* 0x00005c00020cda11 */ /* 0x040fe200078408ff */
[----:B------:R-:W-:Y:S01]  /*8500*/  @P3 STS.128 [R199+0x10800], RZ ;  /* 0x010800ffc7003388 */ /* 0x000fe20000000c00 */
[----:B------:R-:W-:-:S02]  /*8510*/  @!P4 LEA R10, P1, R2, c[0x0][0x170], 0x1 ;  /* 0x00005c00020aca11 */ /* 0x000fc400078208ff */
        /* <DEDUP_REMOVED lines=8> */
[----:B------:R-:W-:-:S03]  /*85a0*/  @!P3 LEA.HI.X R7, R2, c[0x0][0x174], R4, 0x1, P0 ;  /* 0x00005d000207ba11 */ /* 0x000fc600000f0c04 */
        /* <DEDUP_REMOVED lines=29> */
[----:B--2--5:R-:W-:Y:S04]  /*8780*/  LDSM.16.M88.4 R28, [R176+0x6000] ;  /* 0x00600000b01c783b */ /* 0x024fe80000000200 */
[----:B-1----:R-:W-:Y:S04]  /*8790*/  LDSM.16.M88.4 R16, [R176+0x6800] ;  /* 0x00680000b010783b */ /* 0x002fe80000000200 */
[----:B------:R-:W-:Y:S04]  /*87a0*/  LDSM.16.M88.4 R136, [R176+0x7000] ;  /* 0x00700000b088783b */ /* 0x000fe80000000200 */
[----:B------:R-:W-:Y:S04]  /*87b0*/  LDSM.16.M88.4 R32, [R176+0x7800] ;  /* 0x00780000b020783b */ /* 0x000fe80000000200 */
[----:B---3--:R-:W-:Y:S04]  /*87c0*/  LDSM.16.M88.4 R12, [R184] ;  /* 0x00000000b80c783b */ /* 0x008fe80000000200 */
[----:B------:R-:W-:Y:S04]  /*87d0*/  LDSM.16.M88.4 R148, [R187] ;  /* 0x00000000bb94783b */ /* 0x000fe80000000200 */
[----:B----4-:R-:W1:Y:S04]  /*87e0*/  LDSM.16.M88.4 R4, [R183] ;  /* 0x00000000b704783b */ /* 0x010e680000000200 */
[----:B------:R-:W2:Y:S04]  /*87f0*/  LDSM.16.M88.4 R160, [R198] ;  /* 0x00000000c6a0783b */ /* 0x000ea80000000200 */
[----:B------:R-:W3:Y:S04]  /*8800*/  LDSM.16.M88.4 R172, [R197] ;  /* 0x00000000c5ac783b */ /* 0x000ee80000000200 */
[----:B------:R-:W4:Y:S04]  /*8810*/  LDSM.16.M88.4 R200, [R196] ;  /* 0x00000000c4c8783b */ /* 0x000f280000000200 */
[----:B------:R-:W-:Y:S04]  /*8820*/  LDSM.16.M88.4 R24, [R186] ;  /* 0x00000000ba18783b */ /* 0x000fe80000000200 */
[----:B------:R-:W2:Y:S04]  /*8830*/  LDSM.16.M88.4 R212, [R182+0x6000] ;  /* 0x00600000b6d4783b */ /* 0x000ea80000000200 */
[----:B------:R-:W2:Y:S04]  /*8840*/  LDSM.16.M88.4 R216, [R182+0x6800] ;  /* 0x00680000b6d8783b */ /* 0x000ea80000000200 */
[----:B------:R-:W2:Y:S04]  /*8850*/  LDSM.16.M88.4 R204, [R182+0x7000] ;  /* 0x00700000b6cc783b */ /* 0x000ea80000000200 */
[----:B------:R-:W2:Y:S04]  /*8860*/  LDSM.16.M88.4 R208, [R182+0x7800] ;  /* 0x00780000b6d0783b */ /* 0x000ea80000000200 */
[----:B------:R-:W-:Y:S01]  /*8870*/  LDSM.16.M88.4 R228, [R181] ;  /* 0x00000000b5e4783b */ /* 0x000fe20000000200 */
[C---:B-1----:R-:W-:Y:S03]  /*8880*/  HMMA.16816.F32.BF16 R140, R4.reuse, R30, RZ ;  /* 0x0000001e048c723c */ /* 0x042fe600000418ff */
[----:B------:R-:W-:Y:S04]  /*8890*/  LDSM.16.M88.4 R224, [R181+0x800] ;  /* 0x00080000b5e0783b */ /* 0x000fe80000000200 */
[----:B------:R-:W-:Y:S01]  /*88a0*/  LDSM.16.M88.4 R220, [R176+0x8000] ;  /* 0x00800000b0dc783b */ /* 0x000fe20000000200 */
[C---:B------:R-:W-:Y:S03]  /*88b0*/  HMMA.16816.F32.BF16 R144, R4.reuse, R16, RZ ;  /* 0x000000100490723c */ /* 0x040fe600000418ff */
[----:B------:R-:W1:Y:S04]  /*88c0*/  S2R R2, SR_TID.X ;  /* 0x0000000000027919 */ /* 0x000e680000002100 */
[----:B------:R-:W0:Y:S01]  /*88d0*/  LDGDEPBAR ;  /* 0x00000000000079af */ /* 0x000e220000000000 */
[C---:B------:R-:W-:Y:S08]  /*88e0*/  HMMA.16816.F32.BF16 R28, R4.reuse, R28, RZ ;  /* 0x0000001c041c723c */ /* 0x040ff000000418ff */
[C---:B------:R-:W-:Y:S08]  /*88f0*/  HMMA.16816.F32.BF16 R152, R4.reuse, R18, RZ ;  /* 0x000000120498723c */ /* 0x040ff000000418ff */
[----:B------:R-:W-:Y:S01]  /*8900*/  HMMA.16816.F32.BF16 R156, R4, R136, RZ ;  /* 0x00000088049c723c */ /* 0x000fe200000418ff */
[----:B-1----:R-:W-:-:S05]  /*8910*/  IMAD.SHL.U32 R2, R2, 0x2, RZ ;  /* 0x0000000202027824 */ /* 0x002fca00078e00ff */
[----:B------:R-:W-:Y:S02]  /*8920*/  LOP3.LUT R2, R2, 0x6, RZ, 0xc0, !PT ;  /* 0x0000000602027812 */ /* 0x000fe400078ec0ff */
[----:B------:R-:W-:Y:S03]  /*8930*/  HMMA.16816.F32.BF16 R164, R4, R138, RZ ;  /* 0x0000008a04a4723c */ /* 0x000fe600000418ff */
[----:B------:R-:W-:-:S05]  /*8940*/  IMAD R0, R0, 0x40, R2 ;  /* 0x0000004000007824 */ /* 0x000fca00078e0202 */
[C---:B------:R-:W-:Y:S01]  /*8950*/  HMMA.16816.F32.BF16 R168, R4.reuse, R32, RZ ;  /* 0x0000002004a8723c */ /* 0x040fe200000418ff */
[C---:B------:R-:W-:Y:S02]  /*8960*/  IADD3 R2, R0.reuse, 0x8, RZ ;  /* 0x0000000800027810 */ /* 0x040fe40007ffe0ff */
[----:B------:R-:W-:Y:S02]  /*8970*/  IADD3 R10, R0, 0x9, RZ ;  /* 0x00000009000a7810 */ /* 0x000fe40007ffe0ff */
[CC--:B------:R-:W-:Y:S02]  /*8980*/  ISETP.GE.AND P2, PT, R2.reuse, R21.reuse, PT ;  /* 0x000000150200720c */ /* 0x0c0fe40003f46270 */
[----:B------:R-:W-:Y:S01]  /*8990*/  ISETP.GE.AND P1, PT, R2, R20, PT ;  /* 0x000000140200720c */ /* 0x000fe20003f26270 */
[----:B------:R-:W-:Y:S01]  /*89a0*/  HMMA.16816.F32.BF16 R16, R4, R34, RZ ;  /* 0x000000220410723c */ /* 0x000fe200000418ff */
[----:B------:R-:W1:Y:S01]  /*89b0*/  LDSM.16.M88.4 R4, [R185] ;  /* 0x00000000b904783b */ /* 0x000e620000000200 */
[----:B------:R-:W-:-:S02]  /*89c0*/  ISETP.GE.AND P6, PT, R10, R21, PT ;  /* 0x000000150a00720c */ /* 0x000fc40003fc6270 */
[----:B------:R-:W-:Y:S02]  /*89d0*/  ISETP.GE.AND P0, PT, R10, R20, PT ;  /* 0x000000140a00720c */ /* 0x000fe40003f06270 */
[C---:B------:R-:W-:Y:S02]  /*89e0*/  IADD3 R2, R0.reuse, 0x10, RZ ;  /* 0x0000001000027810 */ /* 0x040fe40007ffe0ff */
[----:B------:R-:W-:Y:S01]  /*89f0*/  HMMA.16816.F32.BF16 R32, R12, R150, R140 ;  /* 0x000000960c20723c */ /* 0x000fe2000004188c */
[----:B------:R-:W-:-:S07]  /*8a00*/  IADD3 R10, R0, 0x11, RZ ;  /* 0x00000011000a7810 */ /* 0x000fce0007ffe0ff */
[C---:B--2---:R-:W-:Y:S08]  /*8a10*/  HMMA.16816.F32.BF16 R136, R12.reuse, R160, R144 ;  /* 0x000000a00c88723c */ /* 0x044ff00000041890 */
[C---:B------:R-:W-:Y:S01]  /*8a20*/  HMMA.16816.F32.BF16 R140, R12.reuse, R148, R28 ;  /* 0x000000940c8c723c */ /* 0x040fe2000004181c */
[----:B------:R-:W2:Y:S07]  /*8a30*/  LDSM.16.M88.4 R28, [R181+0x1000] ;  /* 0x00100000b51c783b */ /* 0x000eae0000000200 */
[C---:B------:R-:W-:Y:S01]  /*8a40*/  HMMA.16816.F32.BF16 R144, R12.reuse, R162, R152 ;  /* 0x000000a20c90723c */ /* 0x040fe20000041898 */
[----:B------:R-:W-:Y:S07]  /*8a50*/  LDSM.16.M88.4 R160, [R176+0x9000] ;  /* 0x00900000b0a0783b */ /* 0x000fee0000000200 */
[C---:B---3--:R-:W-:Y:S08]  /*8a60*/  HMMA.16816.F32.BF16 R148, R12.reuse, R172, R156 ;  /* 0x000000ac0c94723c */ /* 0x048ff0000004189c */
[C---:B------:R-:W-:Y:S01]  /*8a70*/  HMMA.16816.F32.BF16 R152, R12.reuse, R174, R164 ;  /* 0x000000ae0c98723c */ /* 0x040fe200000418a4 */
[----:B------:R-:W3:Y:S04]  /*8a80*/  LDSM.16.M88.4 R164, [R181+0x1800] ;  /* 0x00180000b5a4783b */ /* 0x000ee80000000200 */
[----:B------:R-:W-:Y:S03]  /*8a90*/  LDSM.16.M88.4 R172, [R176+0x9800] ;  /* 0x00980000b0ac783b */ /* 0x000fe60000000200 */
[C---:B----4-:R-:W-:Y:S01]  /*8aa0*/  HMMA.16816.F32.BF16 R156, R12.reuse, R200, R168 ;  /* 0x000000c80c9c723c */ /* 0x050fe200000418a8 */
[----:B------:R-:W-:Y:S07]  /*8ab0*/  LDSM.16.M88.4 R168, [R192] ;  /* 0x00000000c0a8783b */ /* 0x000fee0000000200 */
[----:B------:R-:W-:Y:S01]  /*8ac0*/  HMMA.16816.F32.BF16 R12, R12, R202, R16 ;  /* 0x000000ca0c0c723c */ /* 0x000fe20000041810 */
[----:B------:R-:W4:Y:S04]  /*8ad0*/  LDSM.16.M88.4 R16, [R183+0x2000] ;  /* 0x00200000b710783b */ /* 0x000f280000000200 */
[----:B------:R-:W1:Y:S03]  /*8ae0*/  LDSM.16.M88.4 R200, [R176+0x8800] ;  /* 0x00880000b0c8783b */ /* 0x000e660000000200 */
[C---:B------:R-:W-:Y:S08]  /*8af0*/  HMMA.16816.F32.BF16 R32, R24.reuse, R214, R32 ;  /* 0x000000d61820723c */ /* 0x040ff00000041820 */
[C---:B------:R-:W-:Y:S08]  /*8b00*/  HMMA.16816.F32.BF16 R136, R24.reuse, R216, R136 ;  /* 0x000000d81888723c */ /* 0x040ff00000041888 */
[C---:B------:R-:W-:Y:S01]  /*8b10*/  HMMA.16816.F32.BF16 R140, R24.reuse, R212, R140 ;  /* 0x000000d4188c723c */ /* 0x040fe2000004188c */
[----:B------:R-:W-:Y:S07]  /*8b20*/  LDSM.16.M88.4 R212, [R195] ;  /* 0x00000000c3d4783b */ /* 0x000fee0000000200 */
[C---:B------:R-:W-:Y:S01]  /*8b30*/  HMMA.16816.F32.BF16 R144, R24.reuse, R218, R144 ;  /* 0x000000da1890723c */ /* 0x040fe20000041890 */
[----:B------:R-:W-:Y:S07]  /*8b40*/  LDSM.16.M88.4 R216, [R182+0x8000] ;  /* 0x00800000b6d8783b */ /* 0x000fee0000000200 */
        /* <DEDUP_REMOVED lines=8> */
[C---:B------:R-:W-:Y:S08]  /*8bd0*/  HMMA.16816.F32.BF16 R136, R4.reuse, R224, R136 ;  /* 0x000000e00488723c */ /* 0x040ff00000041888 */
[C---:B------:R-:W-:Y:S01]  /*8be0*/  HMMA.16816.F32.BF16 R140, R4.reuse, R228, R140 ;  /* 0x000000e4048c723c */ /* 0x040fe2000004188c */
[----:B------:R-:W1:Y:S07]  /*8bf0*/  LDSM.16.M88.4 R228, [R194] ;  /* 0x00000000c2e4783b */ /* 0x000e6e0000000200 */
[C---:B------:R-:W-:Y:S01]  /*8c00*/  HMMA.16816.F32.BF16 R144, R4.reuse, R226, R144 ;  /* 0x000000e20490723c */ /* 0x040fe20000041890 */
[----:B------:R-:W-:Y:S07]  /*8c10*/  LDSM.16.M88.4 R224, [R176+0xa000] ;  /* 0x00a00000b0e0783b */ /* 0x000fee0000000200 */
[C---:B--2---:R-:W-:Y:S08]  /*8c20*/  HMMA.16816.F32.BF16 R148, R4.reuse, R28, R148 ;  /* 0x0000001c0494723c */ /* 0x044ff00000041894 */
[C---:B------:R-:W-:Y:S01]  /*8c30*/  HMMA.16816.F32.BF16 R152, R4.reuse, R30, R152 ;  /* 0x0000001e0498723c */ /* 0x040fe20000041898 */
[----:B------:R-:W2:Y:S07]  /*8c40*/  LDSM.16.M88.4 R28, [R193] ;  /* 0x00000000c11c783b */ /* 0x000eae0000000200 */
[C---:B---3--:R-:W-:Y:S08]  /*8c50*/  HMMA.16816.F32.BF16 R156, R4.reuse, R164, R156 ;  /* 0x000000a4049c723c */ /* 0x048ff0000004189c */
[----:B------:R-:W-:Y:S01]  /*8c60*/  HMMA.16816.F32.BF16 R4, R4, R166, R12 ;  /* 0x000000a60404723c */ /* 0x000fe2000004180c */
[----:B------:R-:W3:Y:S04]  /*8c70*/  LDSM.16.M88.4 R12, [R186+0x2000] ;  /* 0x00200000ba0c783b */ /* 0x000ee80000000200 */
[----:B------:R-:W1:Y:S03]  /*8c80*/  LDSM.16.M88.4 R164, [R182+0x9000] ;  /* 0x00900000b6a4783b */ /* 0x000e660000000200 */
[C---:B----4-:R-:W-:Y:S08]  /*8c90*/  HMMA.16816.F32.BF16 R32, R16.reuse, R222, R32 ;  /* 0x000000de1020723c */ /* 0x050ff00000041820 */
        /* <DEDUP_REMOVED lines=11> */
[----:B------:R-:W3:Y:S03]  /*8d50*/  LDSM.16.M88.4 R4, [R185+0x2000] ;  /* 0x00200000b904783b */ /* 0x000ee60000000200 */
[C---:B------:R-:W-:Y:S08]  /*8d60*/  HMMA.16816.F32.BF16 R32, R24.reuse, R214, R32 ;  /* 0x000000d61820723c */ /* 0x040ff00000041820 */
[C---:B-1----:R-:W-:Y:S08]  /*8d70*/  HMMA.16816.F32.BF16 R136, R24.reuse, R228, R136 ;  /* 0x000000e41888723c */ /* 0x042ff00000041888 */
[C---:B------:R-:W-:Y:S01]  /*8d80*/  HMMA.16816.F32.BF16 R140, R24.reuse, R212, R140 ;  /* 0x000000d4188c723c */ /* 0x040fe2000004188c */
[----:B------:R-:W-:Y:S07]  /*8d90*/  LDSM.16.M88.4 R212, [R190] ;  /* 0x00000000bed4783b */ /* 0x000fee0000000200 */
[C---:B------:R-:W-:Y:S08]  /*8da0*/  HMMA.16816.F32.BF16 R144, R24.reuse, R230, R144 ;  /* 0x000000e61890723c */ /* 0x040ff00000041890 */
[C---:B--2---:R-:W-:Y:S08]  /*8db0*/  HMMA.16816.F32.BF16 R148, R24.reuse, R28, R148 ;  /* 0x0000001c1894723c */ /* 0x044ff00000041894 */
[C---:B------:R-:W-:Y:S08]  /*8dc0*/  HMMA.16816.F32.BF16 R152, R24.reuse, R30, R152 ;  /* 0x0000001e1898723c */ /* 0x040ff00000041898 */
[C---:B------:R-:W-:Y:S08]  /*8dd0*/  HMMA.16816.F32.BF16 R156, R24.reuse, R168, R156 ;  /* 0x000000a8189c723c */ /* 0x040ff0000004189c */
[----:B------:R-:W-:Y:S01]  /*8de0*/  HMMA.16816.F32.BF16 R16, R24, R170, R16 ;  /* 0x000000aa1810723c */ /* 0x000fe20000041810 */
[----:B------:R-:W1:Y:S04]  /*8df0*/  LDSM.16.M88.4 R168, [R181+0x3800] ;  /* 0x00380000b5a8783b */ /* 0x000e680000000200 */
[----:B------:R-:W2:Y:S03]  /*8e00*/  LDSM.16.M88.4 R24, [R183+0x4000] ;  /* 0x00400000b718783b */ /* 0x000ea60000000200 */
[C---:B---3--:R-:W-:Y:S08]  /*8e10*/  HMMA.16816.F32.BF16 R32, R12.reuse, R218, R32 ;  /* 0x000000da0c20723c */ /* 0x048ff00000041820 */
[C---:B------:R-:W-:Y:S08]  /*8e20*/  HMMA.16816.F32.BF16 R136, R12.reuse, R208, R136 ;  /* 0x000000d00c88723c */ /* 0x040ff00000041888 */
[C---:B------:R-:W-:Y:S01]  /*8e30*/  HMMA.16816.F32.BF16 R140, R12.reuse, R216, R140 ;  /* 0x000000d80c8c723c */ /* 0x040fe2000004188c */
[----:B------:R-:W3:Y:S07]  /*8e40*/  LDSM.16.M88.4 R216, [R176+0xa800] ;  /* 0x00a80000b0d8783b */ /* 0x000eee0000000200 */
[C---:B------:R-:W-:Y:S01]  /*8e50*/  HMMA.16816.F32.BF16 R144, R12.reuse, R210, R144 ;  /* 0x000000d20c90723c */ /* 0x040fe20000041890 */
[----:B------:R-:W-:Y:S07]  /*8e60*/  LDSM.16.M88.4 R208, [R182+0xa800] ;  /* 0x00a80000b6d0783b */ /* 0x000fee0000000200 */
[C---:B------:R-:W-:Y:S08]  /*8e70*/  HMMA.16816.F32.BF16 R148, R12.reuse, R164, R148 ;  /* 0x000000a40c94723c */ /* 0x040ff00000041894 */
[C---:B------:R-:W-:Y:S01]  /*8e80*/  HMMA.16816.F32.BF16 R152, R12.reuse, R166, R152 ;  /* 0x000000a60c98723c */ /* 0x040fe20000041898 */
[----:B------:R-:W1:Y:S07]  /*8e90*/  LDSM.16.M88.4 R164, [R176+0xb000] ;  /* 0x00b00000b0a4783b */ /* 0x000e6e0000000200 */
[C---:B----4-:R-:W-:Y:S08]  /*8ea0*/  HMMA.16816.F32.BF16 R156, R12.reuse, R172, R156 ;  /* 0x000000ac0c9c723c */ /* 0x050ff0000004189c */
[----:B------:R-:W-:Y:S01]  /*8eb0*/  HMMA.16816.F32.BF16 R28, R12, R174, R16 ;  /* 0x000000ae0c1c723c */ /* 0x000fe20000041810 */
[----:B------:R-:W4:Y:S04]  /*8ec0*/  LDSM.16.M88.4 R172, [R176+0xb800] ;  /* 0x00b80000b0ac783b */ /* 0x000f280000000200 */
[----:B------:R-:W1:Y:S03]  /*8ed0*/  LDSM.16.M88.4 R16, [R184+0x4000] ;  /* 0x00400000b810783b */ /* 0x000e660000000200 */
[C---:B------:R-:W-:Y:S08]  /*8ee0*/  HMMA.16816.F32.BF16 R12, R4.reuse, R206, R32 ;  /* 0x000000ce040c723c */ /* 0x040ff00000041820 */
[C---:B------:R-:W-:Y:S08]  /*8ef0*/  HMMA.16816.F32.BF16 R136, R4.reuse, R200, R136 ;  /* 0x000000c80488723c */ /* 0x040ff00000041888 */
[C---:B------:R-:W-:Y:S01]  /*8f00*/  HMMA.16816.F32.BF16 R140, R4.reuse, R204, R140 ;  /* 0x000000cc048c723c */ /* 0x040fe2000004188c */
[----:B------:R-:W-:Y:S07]  /*8f10*/  LDSM.16.M88.4 R204, [R182+0xa000] ;  /* 0x00a00000b6cc783b */ /* 0x000fee0000000200 */
[C---:B------:R-:W-:Y:S01]  /*8f20*/  HMMA.16816.F32.BF16 R144, R4.reuse, R202, R144 ;  /* 0x000000ca0490723c */ /* 0x040fe20000041890 */
[----:B------:R-:W-:Y:S07]  /*8f30*/  LDSM.16.M88.4 R200, [R181+0x4800] ;  /* 0x00480000b5c8783b */ /* 0x000fee0000000200 */
[C---:B------:R-:W-:Y:S08]  /*8f40*/  HMMA.16816.F32.BF16 R148, R4.reuse, R160, R148 ;  /* 0x000000a00494723c */ /* 0x040ff00000041894 */
[C---:B------:R-:W-:Y:S01]  /*8f50*/  HMMA.16816.F32.BF16 R152, R4.reuse, R162, R152 ;  /* 0x000000a20498723c */ /* 0x040fe20000041898 */
[----:B------:R-:W4:Y:S07]  /*8f60*/  LDSM.16.M88.4 R160, [R189] ;  /* 0x00000000bda0783b */ /* 0x000f2e0000000200 */
[C---:B-1----:R-:W-:Y:S08]  /*8f70*/  HMMA.16816.F32.BF16 R156, R4.reuse, R168, R156 ;  /* 0x000000a8049c723c */ /* 0x042ff0000004189c */
[----:B------:R-:W-:Y:S01]  /*8f80*/  HMMA.16816.F32.BF16 R32, R4, R170, R28 ;  /* 0x000000aa0420723c */ /* 0x000fe2000004181c */
[----:B------:R-:W-:Y:S07]  /*8f90*/  LDSM.16.M88.4 R168, [R188] ;  /* 0x00000000bca8783b */ /* 0x000fee0000000200 */
[C---:B--2---:R-:W-:Y:S01]  /*8fa0*/  HMMA.16816.F32.BF16 R4, R24.reuse, R226, R12 ;  /* 0x000000e21804723c */ /* 0x044fe2000004180c */
[----:B------:R-:W1:Y:S07]  /*8fb0*/  LDSM.16.M88.4 R12, [R186+0x4000] ;  /* 0x00400000ba0c783b */ /* 0x000e6e0000000200 */
[C---:B---3--:R-:W-:Y:S08]  /*8fc0*/  HMMA.16816.F32.BF16 R28, R24.reuse, R216, R136 ;  /* 0x000000d8181c723c */ /* 0x048ff00000041888 */
[C---:B------:R-:W-:Y:S08]  /*8fd0*/  HMMA.16816.F32.BF16 R136, R24.reuse, R224, R140 ;  /* 0x000000e01888723c */ /* 0x040ff0000004188c */
[C---:B------:R-:W-:Y:S01]  /*8fe0*/  HMMA.16816.F32.BF16 R140, R24.reuse, R218, R144 ;  /* 0x000000da188c723c */ /* 0x040fe20000041890 */
[----:B------:R-:W-:Y:S07]  /*8ff0*/  LDSM.16.M88.4 R216, [R181+0x4000] ;  /* 0x00400000b5d8783b */ /* 0x000fee0000000200 */
[C---:B------:R-:W-:Y:S08]  /*9000*/  HMMA.16816.F32.BF16 R144, R24.reuse, R164, R148 ;  /* 0x000000a41890723c */ /* 0x040ff00000041894 */
[C---:B------:R-:W-:Y:S01]  /*9010*/  HMMA.16816.F32.BF16 R148, R24.reuse, R166, R152 ;  /* 0x000000a61894723c */ /* 0x040fe20000041898 */
[----:B------:R-:W2:Y:S07]  /*9020*/  LDSM.16.M88.4 R164, [R182+0xb000] ;  /* 0x00b00000b6a4783b */ /* 0x000eae0000000200 */
[C---:B----4-:R-:W-:Y:S08]  /*9030*/  HMMA.16816.F32.BF16 R156, R24.reuse, R172, R156 ;  /* 0x000000ac189c723c */ /* 0x050ff0000004189c */
[----:B------:R-:W-:Y:S01]  /*9040*/  HMMA.16816.F32.BF16 R152, R24, R174, R32 ;  /* 0x000000ae1898723c */ /* 0x000fe20000041820 */
[----:B------:R-:W-:Y:S07]  /*9050*/  LDSM.16.M88.4 R172, [R182+0xb800] ;  /* 0x00b80000b6ac783b */ /* 0x000fee0000000200 */
[C---:B------:R-:W-:Y:S01]  /*9060*/  HMMA.16816.F32.BF16 R24, R16.reuse, R222, R4 ;  /* 0x000000de1018723c */ /* 0x040fe20000041804 */
[----:B------:R-:W3:Y:S07]  /*9070*/  LDSM.16.M88.4 R4, [R185+0x4000] ;  /* 0x00400000b904783b */ /* 0x000eee0000000200 */
[C---:B------:R-:W-:Y:S08]  /*9080*/  HMMA.16816.F32.BF16 R28, R16.reuse, R212, R28 ;  /* 0x000000d4101c723c */ /* 0x040ff0000004181c */
[C---:B------:R-:W-:Y:S08]  /*9090*/  HMMA.16816.F32.BF16 R136, R16.reuse, R220, R136 ;  /* 0x000000dc1088723c */ /* 0x040ff00000041888 */
[C---:B------:R-:W-:Y:S08]  /*90a0*/  HMMA.16816.F32.BF16 R32, R16.reuse, R214, R140 ;  /* 0x000000d61020723c */ /* 0x040ff0000004188c */
[C---:B------:R-:W-:Y:S08]  /*90b0*/  HMMA.16816.F32.BF16 R140, R16.reuse, R160, R144 ;  /* 0x000000a0108c723c */ /* 0x040ff00000041890 */
[----:B------:R-:W-:Y:S01]  /*90c0*/  HMMA.16816.F32.BF16 R144, R16, R162, R148 ;  /* 0x000000a21090723c */ /* 0x000fe20000041894 */
[----:B------:R-:W4:Y:S07]  /*90d0*/  LDSM.16.M88.4 R160, [R181+0x5000] ;  /* 0x00500000b5a0783b */ /* 0x000f2e0000000200 */
[----:B-1----:R-:W-:Y:S08]  /*90e0*/  HMMA.16816.F32.BF16 R24, R12, R206, R24 ;  /* 0x000000ce0c18723c */ /* 0x002ff00000041818 */
[C---:B------:R-:W-:Y:S08]  /*90f0*/  HMMA.16816.F32.BF16 R148, R16.reuse, R168, R156 ;  /* 0x000000a81094723c */ /* 0x040ff0000004189c */
[----:B------:R-:W-:Y:S08]  /*9100*/  HMMA.16816.F32.BF16 R156, R16, R170, R152 ;  /* 0x000000aa109c723c */ /* 0x000ff00000041898 */
[C---:B------:R-:W-:Y:S08]  /*9110*/  HMMA.16816.F32.BF16 R16, R12.reuse, R208, R28 ;  /* 0x000000d00c10723c */ /* 0x040ff0000004181c */
[C---:B------:R-:W-:Y:S08]  /*9120*/  HMMA.16816.F32.BF16 R168, R12.reuse, R204, R136 ;  /* 0x000000cc0ca8723c */ /* 0x040ff00000041888 */
[C---:B--2---:R-:W-:Y:S08]  /*9130*/  HMMA.16816.F32.BF16 R136, R12.reuse, R164, R140 ;  /* 0x000000a40c88723c */ /* 0x044ff0000004188c */
[----:B------:R-:W-:Y:S01]  /*9140*/  HMMA.16816.F32.BF16 R140, R12, R166, R144 ;  /* 0x000000a60c8c723c */ /* 0x000fe20000041890 */
[----:B------:R-:W1:Y:S01]  /*9150*/  LDSM.16.M88.4 R144, [R181+0x5800] ;  /* 0x00580000b590783b */ /* 0x000e620000000200 */
[----:B------:R-:W-:-:S06]  /*9160*/  DEPBAR.LE SB0, 0x0 ;  /* 0x000080000000791a */ /* 0x000fcc0000000000 */
[----:B------:R-:W-:Y:S08]  /*9170*/  HMMA.16816.F32.BF16 R28, R12, R210, R32 ;  /* 0x000000d20c1c723c */ /* 0x000ff00000041820 */
[----:B---3--:R-:W-:Y:S08]  /*9180*/  HMMA.16816.F32.BF16 R32, R4, R218, R24 ;  /* 0x000000da0420723c */ /* 0x008ff00000041818 */
[----:B------:R-:W-:Y:S08]  /*9190*/  HMMA.16816.F32.BF16 R152, R12, R172, R148 ;  /* 0x000000ac0c98723c */ /* 0x000ff00000041894 */
[----:B------:R-:W-:Y:S08]  /*91a0*/  HMMA.16816.F32.BF16 R16, R4, R200, R16 ;  /* 0x000000c80410723c */ /* 0x000ff00000041810 */
[----:B------:R-:W-:Y:S01]  /*91b0*/  HMMA.16816.F32.BF16 R148, R12, R174, R156 ;  /* 0x000000ae0c94723c */ /* 0x000fe2000004189c */
[----:B------:R-:W-:Y:S01]  /*91c0*/  FSEL R117, R33, -INF , !P6 ;  /* 0xff80000021757808 */ /* 0x000fe20007000000 */
[----:B------:R-:W-:Y:S01]  /*91d0*/  BAR.SYNC.DEFER_BLOCKING 0x0 ;  /* 0x0000000000007b1d */ /* 0x000fe20000010000 */
[----:B------:R-:W-:-:S04]  /*91e0*/  ISETP.GE.AND P6, PT, R10, R21, PT ;  /* 0x000000150a00720c */ /* 0x000fc80003fc6270 */
[----:B------:R-:W-:Y:S01]  /*91f0*/  FSEL R156, R32, -INF , !P2 ;  /* 0xff800000209c7808 */ /* 0x000fe20005000000 */
[C---:B------:R-:W-:Y:S01]  /*9200*/  HMMA.16816.F32.BF16 R12, R4.reuse, R202, R28 ;  /* 0x000000ca040c723c */ /* 0x040fe2000004181c */
[----:B------:R-:W-:Y:S02]  /*9210*/  FSEL R158, R34, -INF , !P1 ;  /* 0xff800000229e7808 */ /* 0x000fe40004800000 */
[----:B------:R-:W-:Y:S02]  /*9220*/  FSEL R157, R35, -INF , !P0 ;  /* 0xff800000239d7808 */ /* 0x000fe40004000000 */
[C---:B------:R-:W-:Y:S02]  /*9230*/  ISETP.GE.AND P2, PT, R2.reuse, R21, PT ;  /* 0x000000150200720c */ /* 0x040fe40003f46270 */
[-C--:B------:R-:W-:Y:S01]  /*9240*/  ISETP.GE.AND P1, PT, R2, R20.reuse, PT ;  /* 0x000000140200720c */ /* 0x080fe20003f26270 */
[----:B----4-:R-:W-:Y:S01]  /*9250*/  HMMA.16816.F32.BF16 R24, R4, R160, R136 ;  /* 0x000000a00418723c */ /* 0x010fe20000041888 */
[----:B------:R-:W-:-:S02]  /*9260*/  ISETP.GE.AND P0, PT, R10, R20, PT ;  /* 0x000000140a00720c */ /* 0x000fc40003f06270 */
[C---:B------:R-:W-:Y:S02]  /*9270*/  IADD3 R2, R0.reuse, 0x18, RZ ;  /* 0x0000001800027810 */ /* 0x040fe40007ffe0ff */
[----:B------:R-:W-:Y:S02]  /*9280*/  IADD3 R10, R0, 0x19, RZ ;  /* 0x00000019000a7810 */ /* 0x000fe40007ffe0ff */
[----:B------:R-:W-:Y:S01]  /*9290*/  FSEL R160, R16, -INF , !P2 ;  /* 0xff80000010a07808 */ /* 0x000fe20005000000 */
[----:B------:R-:W-:Y:S01]  /*92a0*/  HMMA.16816.F32.BF16 R32, R4, R162, R140 ;  /* 0x000000a20420723c */ /* 0x000fe2000004188c */
[----:B------:R-:W-:Y:S02]  /*92b0*/  FSEL R164, R18, -INF , !P1 ;  /* 0xff80000012a47808 */ /* 0x000fe40004800000 */
[----:B------:R-:W-:Y:S02]  /*92c0*/  FSEL R159, R17, -INF , !P6 ;  /* 0xff800000119f7808 */ /* 0x000fe40007000000 */
[----:B------:R-:W-:-:S02]  /*92d0*/  ISETP.GE.AND P2, PT, R2, R21, PT ;  /* 0x000000150200720c */ /* 0x000fc40003f46270 */
[----:B------:R-:W-:Y:S01]  /*92e0*/  FSEL R162, R19, -INF , !P0 ;  /* 0xff80000013a27808 */ /* 0x000fe20004000000 */
[C---:B-1----:R-:W-:Y:S01]  /*92f0*/  HMMA.16816.F32.BF16 R28, R4.reuse, R144, R152 ;  /* 0x00000090041c723c */ /* 0x042fe20000041898 */
[-C--:B------:R-:W-:Y:S02]  /*9300*/  ISETP.GE.AND P1, PT, R2, R20.reuse, PT ;  /* 0x000000140200720c */ /* 0x080fe40003f26270 */
[C---:B------:R-:W-:Y:S02]  /*9310*/  ISETP.GE.AND P6, PT, R10.reuse, R21, PT ;  /* 0x000000150a00720c */ /* 0x040fe40003fc6270 */
[----:B------:R-:W-:Y:S02]  /*9320*/  ISETP.GE.AND P0, PT, R10, R20, PT ;  /* 0x000000140a00720c */ /* 0x000fe40003f06270 */
[----:B------:R-:W-:Y:S01]  /*9330*/  IADD3 R2, R0, 0x20, RZ ;  /* 0x0000002000027810 */ /* 0x000fe20007ffe0ff */
[----:B------:R-:W-:Y:S01]  /*9340*/  HMMA.16816.F32.BF16 R16, R4, R216, R168 ;  /* 0x000000d80410723c */ /* 0x000fe200000418a8 */
[----:B------:R-:W-:-:S02]  /*9350*/  FSEL R161, R12, -INF , !P2 ;  /* 0xff8000000ca17808 */ /* 0x000fc40005000000 */
[----:B------:R-:W-:Y:S02]  /*9360*/  FSEL R163, R14, -INF , !P1 ;  /* 0xff8000000ea37808 */ /* 0x000fe40004800000 */
[----:B------:R-:W-:Y:S02]  /*9370*/  FSEL R144, R13, -INF , !P6 ;  /* 0xff8000000d907808 */ /* 0x000fe40007000000 */
[----:B------:R-:W-:Y:S02]  /*9380*/  FSEL R145, R15, -INF , !P0 ;  /* 0xff8000000f917808 */ /* 0x000fe40004000000 */
[C---:B------:R-:W-:Y:S01]  /*9390*/  ISETP.GE.AND P2, PT, R2.reuse, R21, PT ;  /* 0x000000150200720c */ /* 0x040fe20003f46270 */
[----:B------:R-:W-:Y:S01]  /*93a0*/  HMMA.16816.F32.BF16 R12, R4, R146, R148 ;  /* 0x00000092040c723c */ /* 0x000fe20000041894 */
[----:B------:R-:W-:Y:S02]  /*93b0*/  ISETP.GE.AND P1, PT, R2, R20, PT ;  /* 0x000000140200720c */ /* 0x000fe40003f26270 */
[----:B------:R-:W-:-:S02]  /*93c0*/  IADD3 R10, R0, 0x21, RZ ;  /* 0x00000021000a7810 */ /* 0x000fc40007ffe0ff */
[----:B------:R-:W-:Y:S02]  /*93d0*/  IADD3 R2, R0, 0x28, RZ ;  /* 0x0000002800027810 */ /* 0x000fe40007ffe0ff */
[----:B------:R-:W-:Y:S02]  /*93e0*/  FSEL R238, R24, -INF , !P2 ;  /* 0xff80000018ee7808 */ /* 0x000fe40005000000 */
[----:B------:R-:W-:Y:S02]  /*93f0*/  FSEL R232, R26, -INF , !P1 ;  /* 0xff8000001ae87808 */ /* 0x000fe40004800000 */
[CC--:B------:R-:W-:Y:S02]  /*9400*/  ISETP.GE.AND P6, PT, R10.reuse, R21.reuse, PT ;  /* 0x000000150a00720c */ /* 0x0c0fe40003fc6270 */
[----:B------:R-:W-:Y:S02]  /*9410*/  ISETP.GE.AND P0, PT, R10, R20, PT ;  /* 0x000000140a00720c */ /* 0x000fe40003f06270 */
[----:B------:R-:W-:-:S02]  /*9420*/  ISETP.GE.AND P2, PT, R2, R21, PT ;  /* 0x000000150200720c */ /* 0x000fc40003f46270 */
[----:B------:R-:W-:Y:S02]  /*9430*/  ISETP.GE.AND P1, PT, R2, R20, PT ;  /* 0x000000140200720c */ /* 0x000fe40003f26270 */
[C---:B------:R-:W-:Y:S02]  /*9440*/  IADD3 R10, R0.reuse, 0x29, RZ ;  /* 0x00000029000a7810 */ /* 0x040fe40007ffe0ff */
[----:B------:R-:W-:Y:S02]  /*9450*/  IADD3 R2, R0, 0x30, RZ ;  /* 0x0000003000027810 */ /* 0x000fe40007ffe0ff */
[----:B------:R-:W-:Y:S02]  /*9460*/  FSEL R237, R25, -INF , !P6 ;  /* 0xff80000019ed7808 */ /* 0x000fe40007000000 */
[----:B------:R-:W-:Y:S02]  /*9470*/  FSEL R235, R27, -INF , !P0 ;  /* 0xff8000001beb7808 */ /* 0x000fe40004000000 */
[----:B------:R-:W-:-:S02]  /*9480*/  FSEL R247, R32, -INF , !P2 ;  /* 0xff80000020f77808 */ /* 0x000fc40005000000 */
[----:B------:R-:W-:Y:S02]  /*9490*/  FSEL R241, R34, -INF , !P1 ;  /* 0xff80000022f17808 */ /* 0x000fe40004800000 */
[CC--:B------:R-:W-:Y:S02]  /*94a0*/  ISETP.GE.AND P6, PT, R10.reuse, R21.reuse, PT ;  /* 0x000000150a00720c */ /* 0x0c0fe40003fc6270 */
[-C--:B------:R-:W-:Y:S02]  /*94b0*/  ISETP.GE.AND P0, PT, R10, R20.reuse, PT ;  /* 0x000000140a00720c */ /* 0x080fe40003f06270 */
[C---:B------:R-:W-:Y:S02]  /*94c0*/  ISETP.GE.AND P2, PT, R2.reuse, R21, PT ;  /* 0x000000150200720c */ /* 0x040fe40003f46270 */
[----:B------:R-:W-:Y:S02]  /*94d0*/  ISETP.GE.AND P1, PT, R2, R20, PT ;  /* 0x000000140200720c */ /* 0x000fe40003f26270 */
[----:B------:R-:W-:-:S02]  /*94e0*/  IADD3 R2, R0, 0x31, RZ ;  /* 0x0000003100027810 */ /* 0x000fc40007ffe0ff */
[----:B------:R-:W-:Y:S02]  /*94f0*/  IADD3 R4, R0, 0x1, RZ ;  /* 0x0000000100047810 */ /* 0x000fe40007ffe0ff */
[----:B------:R-:W-:Y:S02]  /*9500*/  FSEL R252, R33, -INF , !P6 ;  /* 0xff80000021fc7808 */ /* 0x000fe40007000000 */
[----:B------:R-:W-:Y:S02]  /*9510*/  FSEL R239, R35, -INF , !P0 ;  /* 0xff80000023ef7808 */ /* 0x000fe40004000000 */
[----:B------:R-:W-:Y:S02]  /*9520*/  FSEL R226, R28, -INF , !P2 ;  /* 0xff8000001ce27808 */ /* 0x000fe40005000000 */
[----:B------:R-:W-:Y:S02]  /*9530*/  FSEL R243, R30, -INF , !P1 ;  /* 0xff8000001ef37808 */ /* 0x000fe40004800000 */
[----:B------:R-:W-:-:S02]  /*9540*/  ISETP.GE.AND P6, PT, R2, R21, PT ;  /* 0x000000150200720c */ /* 0x000fc40003fc6270 */
[-C--:B------:R-:W-:Y:S02]  /*9550*/  ISETP.GE.AND P0, PT, R2, R20.reuse, PT ;  /* 0x000000140200720c */ /* 0x080fe40003f06270 */
[C---:B------:R-:W-:Y:S02]  /*9560*/  ISETP.GE.AND P2, PT, R4.reuse, R21, PT ;  /* 0x000000150400720c */ /* 0x040fe40003f46270 */
[----:B------:R-:W-:Y:S02]  /*9570*/  ISETP.GE.AND P1, PT, R4, R20, PT ;  /* 0x000000140400720c */ /* 0x000fe40003f26270 */
[----:B------:R-:W-:Y:S02]  /*9580*/  IADD3 R2, R0, 0x38, RZ ;  /* 0x0000003800027810 */ /* 0x000fe40007ffe0ff */
[----:B------:R-:W-:Y:S02]  /*9590*/  FSEL R240, R31, -INF , !P0 ;  /* 0xff8000001ff07808 */ /* 0x000fe40004000000 */
[----:B------:R-:W-:-:S02]  /*95a0*/  FSEL R22, R17, -INF , !P2 ;  /* 0xff80000011167808 */ /* 0x000fc40005000000 */
[----:B------:R-:W-:Y:S02]  /*95b0*/  FSEL R23, R19, -INF , !P1 ;  /* 0xff80000013177808 */ /* 0x000fe40004800000 */
[C---:B------:R-:W-:Y:S02]  /*95c0*/  ISETP.GE.AND P0, PT, R0.reuse, R21, PT ;  /* 0x000000150000720c */ /* 0x040fe40003f06270 */
[-C--:B------:R-:W-:Y:S02]  /*95d0*/  ISETP.GE.AND P2, PT, R0, R20.reuse, PT ;  /* 0x000000140000720c */ /* 0x080fe40003f46270 */
[----:B------:R-:W-:Y:S02]  /*95e0*/  ISETP.GE.AND P1, PT, R2, R20, PT ;  /* 0x000000140200720c */ /* 0x000fe40003f26270 */
[----:B------:R-:W-:Y:S02]  /*95f0*/  IADD3 R0, R0, 0x39, RZ ;  /* 0x0000003900007810 */ /* 0x000fe40007ffe0ff */
[----:B------:R-:W-:-:S02]  /*9600*/  FSEL R244, R14, -INF , !P1 ;  /* 0xff8000000ef47808 */ /* 0x000fc40004800000 */
[----:B------:R-:W-:Y:S02]  /*9610*/  ISETP.GE.AND P1, PT, R0, R20, PT ;  /* 0x000000140000720c */ /* 0x000fe40003f26270 */
[----:B------:R-:W-:Y:S02]  /*9620*/  FSEL R20, R16, -INF , !P0 ;  /* 0xff80000010147808 */ /* 0x000fe40004000000 */
[----:B------:R-:W-:Y:S02]  /*9630*/  PLOP3.LUT P0, PT, PT, PT, UP0, 0x80, 0x0 ;  /* 0x000000000000781c */ /* 0x000fe40003f0f008 */
[----:B------:R-:W-:Y:S02]  /*9640*/  FSEL R245, R29, -INF , !P6 ;  /* 0xff8000001df57808 */ /* 0x000fe40007000000 */
[----:B------:R-:W-:Y:S02]  /*9650*/  ISETP.GE.AND P6, PT, R2, R21, PT ;  /* 0x000000150200720c */ /* 0x000fe40003fc6270 */
[----:B------:R-:W-:-:S02]  /*9660*/  FSEL R233, R15, -INF , !P1 ;  /* 0xff8000000fe97808 */ /* 0x000fc40004800000 */
[----:B------:R-:W-:Y:S02]  /*9670*/  FSEL R234, R12, -INF , !P6 ;  /* 0xff8000000cea7808 */ /* 0x000fe40007000000 */
[----:B------:R-:W-:Y:S02]  /*9680*/  ISETP.GE.AND P6, PT, R0, R21, PT ;  /* 0x000000150000720c */ /* 0x000fe40003fc6270 */
[----:B------:R-:W-:Y:S02]  /*9690*/  FSEL R21, R18, -INF , !P2 ;  /* 0xff80000012157808 */ /* 0x000fe40005000000 */
[----:B------:R-:W-:Y:S01]  /*96a0*/  FSEL R227, R13, -INF , !P6 ;  /* 0xff8000000de37808 */ /* 0x000fe20007000000 */
[----:B------:R-:W-:Y:S05]  /*96b0*/  @!P0 BRA `(.L_x_483) ;  /* 0x000006d000008947 */ /* 0x000fea0003800000 */
[----:B------:R-:W2:Y:S01]  /*96c0*/  LDL.64 R118, [R1+0x48] ;  /* 0x0000480001767983 */ /* 0x000ea20000100a00 */
[----:B------:R-:W-:-:S03]  /*96d0*/  ULDC.64 UR4, c[0x0][0x198] ;  /* 0x0000660000047ab9 */ /* 0x000fc60000000a00 */
[----:B------:R-:W3:Y:S01]  /*96e0*/  LDL.64 R248, [R1+0x58] ;  /* 0x0000580001f87983 */ /* 0x000ee20000100a00 */
[----:B------:R-:W-:Y:S01]  /*96f0*/  UMOV UR24, 0x6 ;  /* 0x0000000600187882 */ /* 0x000fe20000000000 */
[----:B------:R-:W-:Y:S01]  /*9700*/  BSSY B0, `(.L_x_484) ;  /* 0x0000067000007945 */ /* 0x000fe20003800000 */
[----:B------:R-:W-:Y:S01]  /*9710*/  USHF.L.U32 UR21, UR4, 0x6, URZ ;  /* 0x0000000604157899 */ /* 0x000fe2000800063f */
[----:B------:R1:W-:Y:S01]  /*9720*/  @P5 STS.128 [R199+0x6000], RZ ;  /* 0x006000ffc7005388 */ /* 0x0003e20000000c00 */
[----:B------:R-:W-:Y:S02]  /*9730*/  UIADD3 UR25, UR8, -0x3, URZ ;  /* 0xfffffffd08197890 */ /* 0x000fe4000fffe03f */
[----:B------:R-:W-:Y:S02]  /*9740*/  USHF.L.U64.HI UR5, UR4, UR24, UR5 ;  /* 0x0000001804057299 */ /* 0x000fe40008010205 */
[----:B------:R-:W-:Y:S01]  /*9750*/  USHF.R.S32.HI UR4, URZ, 0x1f, UR25 ;  /* 0x0000001f3f047899 */ /* 0x000fe20008011419 */
[----:B------:R-:W-:Y:S01]  /*9760*/  IMAD.U32 R0, RZ, RZ, UR21 ;  /* 0x00000015ff007e24 */ /* 0x000fe2000f8e00ff */
[----:B------:R-:W-:-:S04]  /*9770*/  UIMAD UR5, UR5, UR25, URZ ;  /* 0x00000019050572a4 */ /* 0x000fc8000f8e023f */
[----:B------:R-:W-:Y:S01]  /*9780*/  UIMAD UR4, UR4, UR21, UR5 ;  /* 0x00000015040472a4 */ /* 0x000fe2000f8e0205 */
[----:B--2---:R-:W-:Y:S02]  /*9790*/  IMAD.MOV.U32 R5, RZ, RZ, R119 ;  /* 0x000000ffff057224 */ /* 0x004fe400078e0077 */
[----:B---3--:R-:W-:-:S04]  /*97a0*/  IMAD.MOV.U32 R4, RZ, RZ, R248 ;  /* 0x000000ffff047224 */ /* 0x008fc800078e00f8 */
[----:B------:R-:W-:-:S05]  /*97b0*/  IMAD.WIDE.U32 R4, R0, UR25, R4 ;  /* 0x0000001900047c25 */ /* 0x000fca000f8e0004 */
[----:B------:R-:W-:Y:S02]  /*97c0*/  IADD3 R0, R5, UR4, RZ ;  /* 0x0000000405007c10 */ /* 0x000fe4000fffe0ff */
[C---:B------:R-:W-:Y:S02]  /*97d0*/  @!P5 LEA R6, P6, R4.reuse, c[0x0][0x168], 0x1 ;  /* 0x00005a000406da11 */ /* 0x040fe400078c08ff */
        /* <DEDUP_REMOVED lines=24> */
[C-C-:B------:R-:W-:Y:S02]  /*9960*/  @!P5 LEA.HI.X R7, R2.reuse, c[0x0][0x16c], R4.reuse, 0x1, P1 ;  /* 0x00005b000207da11 */ /* 0x140fe400008f0c04 */
[C---:B------:R-:W-:Y:S02]  /*9970*/  @!P3 LEA R16, P1, R2.reuse, c[0x0][0x168], 0x1 ;  /* 0x00005a000210ba11 */ /* 0x040fe400078208ff */
[C---:B---3--:R-:W-:Y:S01]  /*9980*/  @!P4 LEA R10, P2, R2.reuse, c[0x0][0x168], 0x1 ;  /* 0x00005a00020aca11 */ /* 0x048fe200078408ff */
[----:B------:R-:W-:Y:S01]  /*9990*/  @!PT LDS RZ, [RZ] ;  /* 0x00000000fffff984 */ /* 0x000fe20000000800 */
[----:B------:R-:W-:Y:S01]  /*99a0*/  @!PT LDS RZ, [RZ] ;  /* 0x00000000fffff984 */ /* 0x000fe20000000800 */
[----:B------:R-:W-:Y:S01]  /*99b0*/  @!PT LDS RZ, [RZ] ;  /* 0x00000000fffff984 */ /* 0x000fe20000000800 */
[----:B------:R2:W-:Y:S01]  /*99c0*/  @!P5 LDGSTS.E.BYPASS.LTC128B.128 [R199+0x6800], [R6.64] ;  /* 0x0680000006c7dfae */ /* 0x0005e2000b901d52 */
[C-C-:B------:R-:W-:Y:S02]  /*99d0*/  @!P3 LEA.HI.X R17, R2.reuse, c[0x0][0x16c], R4.reuse, 0x1, P1 ;  /* 0x00005b000211ba11 */ /* 0x140fe400008f0c04 */
[----:B------:R-:W-:Y:S01]  /*99e0*/  @!P4 LEA.HI.X R11, R2, c[0x0][0x16c], R4, 0x1, P2 ;  /* 0x00005b00020bca11 */ /* 0x000fe200010f0c04 */
[----:B------:R1:W-:Y:S01]  /*99f0*/  @P4 STS.128 [R199+0x8800], RZ ;  /* 0x008800ffc7004388 */ /* 0x0003e20000000c00 */
[----:B------:R-:W-:-:S02]  /*9a00*/  IADD3.X R4, R4, UR6, RZ, P6, !PT ;  /* 0x0000000604047c10 */ /* 0x000fc4000b7fe4ff */
[C---:B------:R-:W-:Y:S01]  /*9a10*/  @!P5 LEA R18, P6, R0.reuse, c[0x0][0x168], 0x1 ;  /* 0x00005a000012da11 */ /* 0x040fe200078c08ff */
[----:B------:R-:W-:Y:S01]  /*9a20*/  @!PT LDS RZ, [RZ] ;  /* 0x00000000fffff984 */ /* 0x000fe20000000800 */
[----:B------:R-:W-:Y:S01]  /*9a30*/  @!PT LDS RZ, [RZ] ;  /* 0x00000000fffff984 */ /* 0x000fe20000000800 */
[----:B------:R-:W-:Y:S01]  /*9a40*/  @!PT LDS RZ, [RZ] ;  /* 0x00000000fffff984 */ /* 0x000fe20000000800 */
[----:B------:R3:W-:Y:S01]  /*9a50*/  @!P4 LDGSTS.E.BYPASS.LTC128B.128 [R199+0x8800], [R10.64+0x80] ;  /* 0x088000800ac7cfae */ /* 0x0007e2000b901d52 */
[C---:B------:R-:W-:Y:S02]  /*9a60*/  @!P4 LEA R14, P2, R0.reuse, c[0x0][0x168], 0x1 ;  /* 0x00005a00000eca11 */ /* 0x040fe400078408ff */
[C---:B----4-:R-:W-:Y:S01]  /*9a70*/  @!P3 LEA R12, P1, R0.reuse, c[0x0][0x168], 0x1 ;  /* 0x00005a00000cba11 */ /* 0x050fe200078208ff */
[----:B------:R1:W-:Y:S01]  /*9a80*/  @P3 STS.128 [R199+0xa800], RZ ;  /* 0x00a800ffc7003388 */ /* 0x0003e20000000c00 */
[C-C-:B------:R-:W-:Y:S02]  /*9a90*/  @!P5 LEA.HI.X R19, R0.reuse, c[0x0][0x16c], R4.reuse, 0x1, P6 ;  /* 0x00005b000013da11 */ /* 0x140fe400030f0c04 */
[C---:B------:R-:W-:Y:S01]  /*9aa0*/  IADD3 R2, P6, R0.reuse, UR7, RZ ;  /* 0x0000000700027c10 */ /* 0x040fe2000ffde0ff */
[----:B------:R-:W-:Y:S01]  /*9ab0*/  @!PT LDS RZ, [RZ] ;  /* 0x00000000fffff984 */ /* 0x000fe20000000800 */
[----:B------:R-:W-:Y:S01]  /*9ac0*/  @!PT LDS RZ, [RZ] ;  /* 0x00000000fffff984 */ /* 0x000fe20000000800 */
[----:B------:R-:W-:Y:S01]  /*9ad0*/  @!PT LDS RZ, [RZ] ;  /* 0x00000000fffff984 */ /* 0x000fe20000000800 */
[----:B------:R1:W-:Y:S01]  /*9ae0*/  @!P3 LDGSTS.E.BYPASS.LTC128B.128 [R199+0xa800], [R16.64+0x100] ;  /* 0x0a80010010c7bfae */ /* 0x0003e2000b901d52 */
[----:B------:R-:W-:-:S02]  /*9af0*/  @!P4 LEA.HI.X R15, R0, c[0x0][0x16c], R4, 0x1, P2 ;  /* 0x00005b00000fca11 */ /* 0x000fc400010f0c04 */
[----:B------:R-:W-:Y:S01]  /*9b00*/  @!P3 LEA.HI.X R13, R0, c[0x0][0x16c], R4, 0x1, P1 ;  /* 0x00005b00000dba11 */ /* 0x000fe200008f0c04 */
[----:B------:R1:W-:Y:S01]  /*9b10*/  @P5 STS.128 [R199+0x7000], RZ ;  /* 0x007000ffc7005388 */ /* 0x0003e20000000c00 */
[----:B------:R-:W-:-:S03]  /*9b20*/  IADD3.X R4, R4, UR6, RZ, P6, !PT ;  /* 0x0000000604047c10 */ /* 0x000fc6000b7fe4ff */
        /* <DEDUP_REMOVED lines=11> */
[----:B---3--:R-:W-:-:S03]  /*9be0*/  @!P5 LEA R10, P2, R2, c[0x0][0x168], 0x1 ;  /* 0x00005a00020ada11 */ /* 0x008fc600078408ff */
        /* <DEDUP_REMOVED lines=24> */
.L_x_485:
[----:B------:R-:W-:Y:S05]  /*9d70*/  BSYNC B0 ;  /* 0x0000000000007941 */ /* 0x000fea0003800000 */
.L_x_484:
[----:B------:R-:W0:Y:S02]  /*9d80*/  LDGDEPBAR ;  /* 0x00000000000079af */ /* 0x000e240000000000 */
.L_x_483:
[----:B-1----:R-:W2:Y:S04]  /*9d90*/  LDL R11, [R1+0xac] ;  /* 0x0000ac00010b7983 */ /* 0x002ea80000100800 */
[----:B------:R-:W3:Y:S04]  /*9da0*/  LDL R10, [R1+0xb8] ;  /* 0x0000b800010a7983 */ /* 0x000ee80000100800 */
[----:B------:R-:W4:Y:S01]  /*9db0*/  LDL R7, [R1+0xc8] ;  /* 0x0000c80001077983 */ /* 0x000f220000100800 */
[----:B------:R-:W-:Y:S01]  /*9dc0*/  FMNMX.FTZ R0, R116, R20, !PT ;  /* 0x0000001474007209 */ /* 0x000fe20007810000 */
[----:B------:R-:W-:Y:S01]  /*9dd0*/  USHF.L.U32 UR30, UR20, 0x1, URZ ;  /* 0x00000001141e7899 */ /* 0x000fe2000800063f */
[----:B------:R-:W-:Y:S01]  /*9de0*/  PRMT R30, R251, 0x7054, R251 ;  /* 0x00007054fb1e7816 */ /* 0x000fe200000000fb */
[----:B------:R-:W-:Y:S01]  /*9df0*/  UIADD3 UR4, UR23, -0x4498517b, URZ ;  /* 0xbb67ae8517047890 */ /* 0x000fe2000fffe03f */
[----:B------:R-:W-:Y:S01]  /*9e00*/  FMNMX.FTZ R0, R22, R0, !PT ;  /* 0x0000000016007209 */ /* 0x000fe20007810000 */
[----:B------:R-:W-:Y:S01]  /*9e10*/  ULOP3.LUT UR5, UR30, UR23, URZ, 0x3c, !UPT ;  /* 0x000000171e057292 */ /* 0x000fe2000f8e3c3f */
[----:B------:R-:W-:Y:S01]  /*9e20*/  STL [R1+0xd8], R182 ;  /* 0x0000d8b601007387 */ /* 0x000fe20000100800 */
[----:B------:R-:W-:Y:S01]  /*9e30*/  UIADD3 UR26, UR22, -0x61c88647, URZ ;  /* 0x9e3779b9161a7890 */ /* 0x000fe2000fffe03f */
[----:B------:R-:W-:Y:S01]  /*9e40*/  FMNMX.FTZ R0, R156, R0, !PT ;  /* 0x000000009c007209 */ /* 0x000fe20007810000 */
[----:B------:R-:W-:Y:S01]  /*9e50*/  UIADD3 UR25, UR22, 0x3c6ef372, URZ ;  /* 0x3c6ef37216197890 */ /* 0x000fe2000fffe03f */
[----:B------:R-:W-:Y:S01]  /*9e60*/  STL [R1+0xd4], R181 ;  /* 0x0000d4b501007387 */ /* 0x000fe20000100800 */
[----:B------:R-:W-:Y:S01]  /*9e70*/  UIADD3 UR24, UR23, 0x76cf5d0a, URZ ;  /* 0x76cf5d0a17187890 */ /* 0x000fe2000fffe03f */
[----:B------:R-:W-:Y:S01]  /*9e80*/  FMNMX.FTZ R0, R117, R0, !PT ;  /* 0x0000000075007209 */ /* 0x000fe20007810000 */
[----:B------:R-:W-:Y:S01]  /*9e90*/  UIADD3 UR21, UR22, -0x255992d5, URZ ;  /* 0xdaa66d2b16157890 */ /* 0x000fe2000fffe03f */
[----:B------:R-:W-:Y:S01]  /*9ea0*/  LDSM.16.MT88.4 R24, [R177+0xc000] ;  /* 0x00c00000b118783b */ /* 0x000fe20000004200 */
[----:B------:R-:W-:Y:S01]  /*9eb0*/  UIADD3 UR29, UR23, -0x126145ec, URZ ;  /* 0xed9eba14171d7890 */ /* 0x000fe2000fffe03f */
[----:B------:R-:W-:Y:S01]  /*9ec0*/  FMNMX.FTZ R0, R160, R0, !PT ;  /* 0x00000000a0007209 */ /* 0x000fe20007810000 */
[----:B------:R-:W-:Y:S01]  /*9ed0*/  UIADD3 UR27, UR22, -0x4ab325aa, URZ ;  /* 0xb54cda56161b7890 */ /* 0x000fe2000fffe03f */
[----:B------:R-:W-:Y:S01]  /*9ee0*/  LDSM.16.MT88.4 R16, [R178+0xc000] ;  /* 0x00c00000b210783b */ /* 0x000fe20000004200 */
[----:B------:R-:W-:Y:S01]  /*9ef0*/  UIADD3 UR28, UR23, 0x646e171e, URZ ;  /* 0x646e171e171c7890 */ /* 0x000fe2000fffe03f */
[----:B------:R-:W-:Y:S01]  /*9f00*/  FMNMX.FTZ R0, R159, R0, !PT ;  /* 0x000000009f007209 */ /* 0x000fe20007810000 */
[----:B------:R-:W-:Y:S01]  /*9f10*/  UIADD3 UR30, UR30, 0x1, URZ ;  /* 0x000000011e1e7890 */ /* 0x000fe2000fffe03f */
[----:B------:R-:W-:Y:S02]  /*9f20*/  STL [R1+0xd0], R176 ;  /* 0x0000d0b001007387 */ /* 0x000fe40000100800 */
[----:B------:R-:W-:Y:S01]  /*9f30*/  FMNMX.FTZ R2, R161, R0, !PT ;  /* 0x00000000a1027209 */ /* 0x000fe20007810000 */
[----:B------:R-:W-:Y:S01]  /*9f40*/  ULOP3.LUT UR30, UR30, UR23, URZ, 0x3c, !UPT ;  /* 0x000000171e1e7292 */ /* 0x000fe2000f8e3c3f */
        /* <DEDUP_REMOVED lines=19> */
[----:B------:R-:W1:Y:S01]  /*a080*/  SHFL.BFLY PT, R4, R0, 0x2, 0x1f ;  /* 0x0c401f0000047f89 */ /* 0x000e6200000e0000 */
[----:B------:R-:W-:-:S04]  /*a090*/  FMNMX.FTZ R2, R241, R2, !PT ;  /* 0x00000002f1027209 */ /* 0x000fc80007810000 */
[----:B------:R-:W-:-:S04]  /*a0a0*/  FMNMX.FTZ R2, R239, R2, !PT ;  /* 0x00000002ef027209 */ /* 0x000fc80007810000 */
[----:B------:R-:W-:-:S04]  /*a0b0*/  FMNMX.FTZ R2, R243, R2, !PT ;  /* 0x00000002f3027209 */ /* 0x000fc80007810000 */
[----:B------:R-:W-:-:S04]  /*a0c0*/  FMNMX.FTZ R2, R240, R2, !PT ;  /* 0x00000002f0027209 */ /* 0x000fc80007810000 */
[----:B------:R-:W-:-:S04]  /*a0d0*/  FMNMX.FTZ R2, R244, R2, !PT ;  /* 0x00000002f4027209 */ /* 0x000fc80007810000 */
[----:B------:R-:W-:Y:S02]  /*a0e0*/  FMNMX.FTZ R2, R233, R2, !PT ;  /* 0x00000002e9027209 */ /* 0x000fe40007810000 */
[----:B-1----:R-:W-:-:S03]  /*a0f0*/  FMNMX.FTZ R0, R0, R4, !PT ;  /* 0x0000000400007209 */ /* 0x002fc60007810000 */
[----:B------:R-:W1:Y:S04]  /*a100*/  SHFL.BFLY PT, R5, R2, 0x2, 0x1f ;  /* 0x0c401f0002057f89 */ /* 0x000e6800000e0000 */
[----:B------:R-:W1:Y:S02]  /*a110*/  SHFL.BFLY PT, R6, R0, 0x1, 0x1f ;  /* 0x0c201f0000067f89 */ /* 0x000e6400000e0000 */
[----:B-1----:R-:W-:Y:S02]  /*a120*/  FMNMX.FTZ R2, R2, R5, !PT ;  /* 0x0000000502027209 */ /* 0x002fe40007810000 */
[----:B------:R-:W-:-:S04]  /*a130*/  FMNMX.FTZ R152, R0, R6, !PT ;  /* 0x0000000600987209 */ /* 0x000fc80007810000 */
[C---:B------:R-:W-:Y:S01]  /*a140*/  FSETP.NEU.FTZ.AND P2, PT, R152.reuse, -INF , PT ;  /* 0xff8000009800780b */ /* 0x040fe20003f5d000 */
[----:B------:R-:W-:-:S05]  /*a150*/  FMUL.FTZ R12, R152, c[0x0][0x23c] ;  /* 0x00008f00980c7a20 */ /* 0x000fca0000410000 */
[----:B------:R-:W-:Y:S01]  /*a160*/  FSEL R12, R12, RZ, P2 ;  /* 0x000000ff0c0c7208 */ /* 0x000fe20001000000 */
[----:B--2---:R-:W-:Y:S02]  /*a170*/  IMAD.WIDE.U32 R220, R11, -0x326172a9, RZ ;  /* 0xcd9e8d570bdc7825 */ /* 0x004fe400078e00ff */
[----:B------:R-:W1:Y:S03]  /*a180*/  SHFL.BFLY PT, R11, R2, 0x1, 0x1f ;  /* 0x0c201f00020b7f89 */ /* 0x000e6600000e0000 */
[----:B---3--:R-:W-:Y:S01]  /*a190*/  LOP3.LUT R4, R221, R10, RZ, 0x3c, !PT ;  /* 0x0000000add047212 */ /* 0x008fe200078e3cff */
[----:B------:R-:W-:Y:S02]  /*a1a0*/  FFMA.FTZ R10, R20, c[0x0][0x23c], -R12 ;  /* 0x00008f00140a7a23 */ /* 0x000fe4000001080c */
[----:B----4-:R-:W-:Y:S02]  /*a1b0*/  IMAD.WIDE.U32 R214, R7, -0x2daee0ad, RZ ;  /* 0xd2511f5307d67825 */ /* 0x010fe400078e00ff */
[----:B------:R-:W-:Y:S02]  /*a1c0*/  MUFU.EX2 R230, R10 ;  /* 0x0000000a00e67308 */ /* 0x000fe40000000800 */
[----:B------:R-:W-:Y:S01]  /*a1d0*/  IMAD.WIDE.U32 R142, R4, -0x2daee0ad, RZ ;  /* 0xd2511f53048e7825 */ /* 0x000fe200078e00ff */
[----:B------:R-:W-:Y:S01]  /*a1e0*/  LOP3.LUT R4, R215, UR5, RZ, 0x3c, !PT ;  /* 0x00000005d7047c12 */ /* 0x000fe2000f8e3cff */
[----:B------:R-:W-:-:S03]  /*a1f0*/  UIADD3 UR5, UR23, 0x32370b8f, URZ ;  /* 0x32370b8f17057890 */ /* 0x000fc6000fffe03f */
[----:B------:R-:W-:Y:S01]  /*a200*/  LOP3.LUT R118, R143, UR4, R214, 0x96, !PT ;  /* 0x000000048f767c12 */ /* 0x000fe2000f8e96d6 */
[----:B------:R-:W-:Y:S01]  /*a210*/  IMAD.WIDE.U32 R4, R4, -0x326172a9, RZ ;  /* 0xcd9e8d5704047825 */ /* 0x000fe200078e00ff */
[----:B------:R-:W-:-:S03]  /*a220*/  UIADD3 UR4, UR22, 0x78dde6e4, URZ ;  /* 0x78dde6e416047890 */ /* 0x000fc6000fffe03f */
[----:B------:R-:W-:Y:S01]  /*a230*/  IMAD.WIDE.U32 R118, R118, -0x326172a9, RZ ;  /* 0xcd9e8d5776767825 */ /* 0x000fe200078e00ff */
[----:B------:R-:W-:Y:S02]  /*a240*/  LOP3.LUT R5, R5, UR26, R220, 0x96, !PT ;  /* 0x0000001a05057c12 */ /* 0x000fe4000f8e96dc */
[----:B-1----:R-:W-:Y:S02]  /*a250*/  FMNMX.FTZ R151, R2, R11, !PT ;  /* 0x0000000b02977209 */ /* 0x002fe40007810000 */
[----:B------:R-:W-:Y:S01]  /*a260*/  LOP3.LUT R6, R119, UR25, R4, 0x96, !PT ;  /* 0x0000001977067c12 */ /* 0x000fe2000f8e9604 */
[----:B------:R-:W-:Y:S01]  /*a270*/  IMAD.WIDE.U32 R4, R5, -0x2daee0ad, RZ ;  /* 0xd2511f5305047825 */ /* 0x000fe200078e00ff */
[----:B------:R-:W-:-:S03]  /*a280*/  FSETP.NEU.FTZ.AND P1, PT, R151, -INF , PT ;  /* 0xff8000009700780b */ /* 0x000fc60003f3d000 */
[----:B------:R-:W-:Y:S01]  /*a290*/  IMAD.WIDE.U32 R6, R6, -0x2daee0ad, RZ ;  /* 0xd2511f5306067825 */ /* 0x000fe200078e00ff */
[----:B------:R-:W-:-:S03]  /*a2a0*/  LOP3.LUT R0, R5, UR24, R142, 0x96, !PT ;  /* 0x0000001805007c12 */ /* 0x000fc6000f8e968e */
[----:B------:R-:W-:Y:S01]  /*a2b0*/  FMUL.FTZ R11, R151, c[0x0][0x23c] ;  /* 0x00008f00970b7a20 */ /* 0x000fe20000410000 */
[----:B------:R-:W-:Y:S01]  /*a2c0*/  LOP3.LUT R4, R7, UR5, R4, 0x96, !PT ;  /* 0x0000000507047c12 */ /* 0x000fe2000f8e9604 */
[----:B------:R-:W-:-:S03]  /*a2d0*/  IMAD.WIDE.U32 R138, R0, -0x326172a9, RZ ;  /* 0xcd9e8d57008a7825 */ /* 0x000fc600078e00ff */
[----:B------:R-:W-:Y:S01]  /*a2e0*/  FSEL R11, R11, RZ, P1 ;  /* 0x000000ff0b0b7208 */ /* 0x000fe20000800000 */
[----:B------:R-:W-:Y:S01]  /*a2f0*/  FFMA.FTZ R0, R22, c[0x0][0x23c], -R12 ;  /* 0x00008f0016007a23 */ /* 0x000fe2000001080c */
[C-C-:B------:R-:W-:Y:S01]  /*a300*/  LOP3.LUT R2, R139.reuse, UR21, R118.reuse, 0x96, !PT ;  /* 0x000000158b027c12 */ /* 0x140fe2000f8e9676 */
[----:B------:R-:W-:Y:S01]  /*a310*/  IMAD.WIDE.U32 R140, R4, -0x326172a9, RZ ;  /* 0xcd9e8d57048c7825 */ /* 0x000fe200078e00ff */
[----:B------:R-:W-:Y:S01]  /*a320*/  LOP3.LUT R4, R139, UR21, R118, 0x96, !PT ;  /* 0x000000158b047c12 */ /* 0x000fe2000f8e9676 */
[----:B------:R1:W-:Y:S02]  /*a330*/  MUFU.EX2 R167, R0 ;  /* 0x0000000000a77308 */ /* 0x0003e40000000800 */
[----:B------:R-:W-:Y:S02]  /*a340*/  IMAD R2, R2, -0x2daee0ad, RZ ;  /* 0xd2511f5302027824 */ /* 0x000fe400078e02ff */
[----:B------:R-:W-:-:S04]  /*a350*/  IMAD.WIDE.U32 R154, R4, -0x2daee0ad, RZ ;  /* 0xd2511f53049a7825 */ /* 0x000fc800078e00ff */
[----:B------:R-:W-:Y:S01]  /*a360*/  FFMA.FTZ R5, R156, c[0x0][0x23c], -R12 ;  /* 0x00008f009c057a23 */ /* 0x000fe2000001080c */
[----:B------:R-:W-:-:S03]  /*a370*/  LOP3.LUT R6, R155, UR29, R6, 0x96, !PT ;  /* 0x0000001d9b067c12 */ /* 0x000fc6000f8e9606 */
[----:B------:R2:W-:Y:S02]  /*a380*/  MUFU.EX2 R165, R5 ;  /* 0x0000000500a57308 */ /* 0x0005e40000000800 */
[----:B------:R-:W-:Y:S01]  /*a390*/  IMAD.WIDE.U32 R136, R6, -0x326172a9, RZ ;  /* 0xcd9e8d5706887825 */ /* 0x000fe200078e00ff */
[----:B-1----:R-:W-:-:S05]  /*a3a0*/  LOP3.LUT R0, R141, UR4, R138, 0x96, !PT ;  /* 0x000000048d007c12 */ /* 0x002fca000f8e968a */
[----:B------:R-:W-:-:S04]  /*a3b0*/  IMAD.WIDE.U32 R28, R0, -0x2daee0ad, RZ ;  /* 0xd2511f53001c7825 */ /* 0x000fc800078e00ff */
[----:B------:R-:W-:Y:S01]  /*a3c0*/  FFMA.FTZ R0, R117, c[0x0][0x23c], -R12 ;  /* 0x00008f0075007a23 */ /* 0x000fe2000001080c */
[----:B------:R-:W-:Y:S01]  /*a3d0*/  LOP3.LUT R4, R29, UR15, R2, 0x96, !PT ;  /* 0x0000000f1d047c12 */ /* 0x000fe2000f8e9602 */
[----:B------:R-:W-:Y:S02]  /*a3e0*/  FFMA.FTZ R2, R21, c[0x0][0x23c], -R11 ;  /* 0x00008f0015027a23 */ /* 0x000fe4000001080b */
[----:B------:R1:W-:Y:S02]  /*a3f0*/  MUFU.EX2 R217, R0 ;  /* 0x0000000000d97308 */ /* 0x0003e40000000800 */
[----:B--2---:R-:W-:-:S05]  /*a400*/  IMAD.WIDE.U32 R4, R4, -0x326172a9, RZ ;  /* 0xcd9e8d5704047825 */ /* 0x004fca00078e00ff */
[C---:B------:R-:W-:Y:S01]  /*a410*/  LOP3.LUT R10, R4.reuse, 0xff, RZ, 0xc0, !PT ;  /* 0x000000ff040a7812 */ /* 0x040fe200078ec0ff */
[----:B------:R2:W-:Y:S01]  /*a420*/  MUFU.EX2 R181, R2 ;  /* 0x0000000200b57308 */ /* 0x0005e20000000800 */
[----:B------:R-:W-:Y:S02]  /*a430*/  SHF.R.U32.HI R7, RZ, 0x18, R4 ;  /* 0x00000018ff077819 */ /* 0x000fe40000011604 */
[----:B-1----:R-:W-:-:S04]  /*a440*/  LOP3.LUT R0, R4, 0xffff, RZ, 0xc0, !PT ;  /* 0x0000ffff04007812 */ /* 0x002fc800078ec0ff */
[----:B------:R-:W-:Y:S02]  /*a450*/  SHF.R.U32.HI R6, RZ, 0x8, R0 ;  /* 0x00000008ff067819 */ /* 0x000fe40000011600 */
[----:B--2---:R-:W-:Y:S01]  /*a460*/  SHF.R.U32.HI R2, RZ, 0x10, R4 ;  /* 0x00000010ff027819 */ /* 0x004fe20000011604 */
[----:B------:R-:W-:Y:S01]  /*a470*/  FFMA.FTZ R4, R23, c[0x0][0x23c], -R11 ;  /* 0x00008f0017047a23 */ /* 0x000fe2000001080b */
[----:B------:R-:W-:Y:S01]  /*a480*/  PRMT R14, R10, 0x5410, R6 ;  /* 0x000054100a0e7816 */ /* 0x000fe20000000006 */
[----:B------:R-:W1:Y:S01]  /*a490*/  LDSM.16.MT88.4 R20, [R180+0xc000] ;  /* 0x00c00000b414783b */ /* 0x000e620000004200 */
[----:B------:R-:W-:Y:S01]  /*a4a0*/  LOP3.LUT R0, R2, 0xff, RZ, 0xc0, !PT ;  /* 0x000000ff02007812 */ /* 0x000fe200078ec0ff */
[----:B------:R2:W3:Y:S01]  /*a4b0*/  MUFU.EX2 R216, R4 ;  /* 0x0000000400d87308 */ /* 0x0004e20000000800 */
[----:B------:R-:W-:Y:S02]  /*a4c0*/  FSEL R6, R151, RZ, P1 ;  /* 0x000000ff97067208 */ /* 0x000fe40000800000 */
[----:B------:R-:W-:-:S03]  /*a4d0*/  PRMT R13, R0, 0x5410, R7 ;  /* 0x00005410000d7816 */ /* 0x000fc60000000007 */
[----:B------:R-:W-:-:S04]  /*a4e0*/  FADD.FTZ R3, R3, -R6 ;  /* 0x8000000603037221 */ /* 0x000fc80000010000 */
[----:B------:R-:W-:Y:S01]  /*a4f0*/  FMUL.FTZ R3, R3, c[0x0][0x23c] ;  /* 0x00008f0003037a20 */ /* 0x000fe20000410000 */
[----:B--2---:R-:W-:Y:S01]  /*a500*/  LOP3.LUT R4, R5, UR27, R136, 0x96, !PT ;  /* 0x0000001b05047c12 */ /* 0x004fe2000f8e9688 */
[----:B------:R-:W-:-:S03]  /*a510*/  FFMA.FTZ R5, R158, c[0x0][0x23c], -R11 ;  /* 0x00008f009e057a23 */ /* 0x000fc6000001080b */
[C---:B------:R-:W-:Y:S01]  /*a520*/  LOP3.LUT R0, R4.reuse, 0xffff, RZ, 0xc0, !PT ;  /* 0x0000ffff04007812 */ /* 0x040fe200078ec0ff */
[----:B------:R2:W-:Y:S01]  /*a530*/  MUFU.EX2 R166, R5 ;  /* 0x0000000500a67308 */ /* 0x0005e20000000800 */
[--C-:B------:R-:W-:Y:S02]  /*a540*/  SHF.R.U32.HI R2, RZ, 0x10, R4.reuse ;  /* 0x00000010ff027819 */ /* 0x100fe40000011604 */
[----:B------:R-:W-:Y:S02]  /*a550*/  SHF.R.U32.HI R7, RZ, 0x18, R4 ;  /* 0x00000018ff077819 */ /* 0x000fe40000011604 */
[----:B------:R-:W-:Y:S02]  /*a560*/  LOP3.LUT R10, R4, 0xff, RZ, 0xc0, !PT ;  /* 0x000000ff040a7812 */ /* 0x000fe400078ec0ff */
[----:B------:R-:W-:-:S05]  /*a570*/  FSEL R4, R152, RZ, P2 ;  /* 0x000000ff98047208 */ /* 0x000fca0001000000 */
[----:B------:R-:W-:Y:S02]  /*a580*/  FADD.FTZ R4, R116, -R4 ;  /* 0x8000000474047221 */ /* 0x000fe40000010000 */
[----:B------:R4:W1:Y:S01]  /*a590*/  MUFU.EX2 R116, R3 ;  /* 0x0000000300747308 */ /* 0x0008620000000800 */
[----:B--2---:R-:W-:Y:S01]  /*a5a0*/  SHF.R.U32.HI R5, RZ, 0x8, R0 ;  /* 0x00000008ff057819 */ /* 0x004fe20000011600 */
[----:B------:R-:W-:Y:S01]  /*a5b0*/  FMUL.FTZ R4, R4, c[0x0][0x23c] ;  /* 0x00008f0004047a20 */ /* 0x000fe20000410000 */
[----:B------:R-:W-:Y:S01]  /*a5c0*/  LOP3.LUT R0, R2, 0xff, RZ, 0xc0, !PT ;  /* 0x000000ff02007812 */ /* 0x000fe200078ec0ff */
[----:B------:R-:W-:Y:S01]  /*a5d0*/  FFMA.FTZ R2, R157, c[0x0][0x23c], -R11 ;  /* 0x00008f009d027a23 */ /* 0x000fe2000001080b */
[----:B------:R-:W-:Y:S01]  /*a5e0*/  PRMT R5, R10, 0x5410, R5 ;  /* 0x000054100a057816 */ /* 0x000fe20000000005 */
[----:B------:R-:W-:Y:S01]  /*a5f0*/  FFMA.FTZ R10, R161, c[0x0][0x23c], -R12 ;  /* 0x00008f00a10a7a23 */ /* 0x000fe2000001080c */
[----:B------:R-:W-:Y:S01]  /*a600*/  PRMT R7, R0, 0x5410, R7 ;  /* 0x0000541000077816 */ /* 0x000fe20000000007 */
[----:B------:R2:W-:Y:S01]  /*a610*/  MUFU.EX2 R231, R2 ;  /* 0x0000000200e77308 */ /* 0x0005e20000000800 */
[----:B---3--:R-:W-:-:S04]  /*a620*/  F2FP.BF16.PACK_AB R0, R216, R181 ;  /* 0x000000b5d800723e */ /* 0x008fc800000010ff */
[C---:B------:R-:W-:Y:S02]  /*a630*/  PRMT R213, R0.reuse, 0x7610, R213 ;  /* 0x0000761000d57816 */ /* 0x040fe400000000d5 */
[----:B------:R-:W-:Y:S01]  /*a640*/  PRMT R211, R0, 0x7632, R211 ;  /* 0x0000763200d37816 */ /* 0x000fe200000000d3 */
[----:B------:R-:W3:Y:S01]  /*a650*/  MUFU.EX2 R117, R4 ;  /* 0x0000000400757308 */ /* 0x000ee20000000800 */
[----:B------:R-:W-:Y:S01]  /*a660*/  F2FP.BF16.PACK_AB R0, R217, R165 ;  /* 0x000000a5d900723e */ /* 0x000fe200000010ff */
[--C-:B----4-:R-:W-:Y:S01]  /*a670*/  HSET2.LE.AND R3, R13, R30.reuse, PT ;  /* 0x0000001e0d037233 */ /* 0x110fe20003803000 */
[-C--:B-1----:R-:W-:Y:S02]  /*a680*/  FMUL.FTZ R126, R126, R116.reuse ;  /* 0x000000747e7e7220 */ /* 0x082fe40000410000 */
[C---:B------:R-:W-:Y:S01]  /*a690*/  PRMT R209, R0.reuse, 0x7610, R209 ;  /* 0x0000761000d17816 */ /* 0x040fe200000000d1 */
[----:B------:R-:W-:Y:S01]  /*a6a0*/  FMUL.FTZ R127, R127, R116 ;  /* 0x000000747f7f7220 */ /* 0x000fe20000410000 */
[----:B------:R-:W-:Y:S01]  /*a6b0*/  PRMT R208, R0, 0x7632, R208 ;  /* 0x0000763200d07816 */ /* 0x000fe200000000d0 */
[----:B------:R-:W-:Y:S01]  /*a6c0*/  HSET2.LE.AND R0, R5, R30, PT ;  /* 0x0000001e05007233 */ /* 0x000fe20003803000 */
[----:B--2---:R-:W-:Y:S01]  /*a6d0*/  F2FP.BF16.PACK_AB R2, R167, R230 ;  /* 0x000000e6a702723e */ /* 0x004fe200000010ff */
[-C--:B------:R-:W-:Y:S01]  /*a6e0*/  FMUL.FTZ R38, R38, R116.reuse ;  /* 0x0000007426267220 */ /* 0x080fe20000410000 */
[----:B------:R-:W-:Y:S01]  /*a6f0*/  PRMT R5, R213, 0x5410, R211 ;  /* 0x00005410d5057816 */ /* 0x000fe200000000d3 */
[-C--:B------:R-:W-:Y:S01]  /*a700*/  FMUL.FTZ R39, R39, R116.reuse ;  /* 0x0000007427277220 */ /* 0x080fe20000410000 */
[----:B------:R-:W-:Y:S01]  /*a710*/  PRMT R210, R2, 0x7610, R210 ;  /* 0x0000761002d27816 */ /* 0x000fe200000000d2 */
[----:B------:R-:W-:Y:S01]  /*a720*/  FMUL.FTZ R42, R42, R116 ;  /* 0x000000742a2a7220 */ /* 0x000fe20000410000 */
[----:B------:R-:W-:Y:S01]  /*a730*/  PRMT R212, R2, 0x7632, R212 ;  /* 0x0000763202d47816 */ /* 0x000fe200000000d4 */
[-C--:B---3--:R-:W-:Y:S01]  /*a740*/  FMUL.FTZ R124, R124, R117.reuse ;  /* 0x000000757c7c7220 */ /* 0x088fe20000410000 */
[----:B------:R-:W-:Y:S01]  /*a750*/  F2FP.BF16.PACK_AB R2, R231, R166 ;  /* 0x000000a6e702723e */ /* 0x000fe200000010ff */
[-C--:B------:R-:W-:Y:S01]  /*a760*/  FMUL.FTZ R125, R125, R117.reuse ;  /* 0x000000757d7d7220 */ /* 0x080fe20000410000 */
[----:B------:R1:W-:Y:S01]  /*a770*/  MUFU.EX2 R229, R10 ;  /* 0x0000000a00e57308 */ /* 0x0003e20000000800 */
[-C--:B------:R-:W-:Y:S01]  /*a780*/  FMUL.FTZ R36, R36, R117.reuse ;  /* 0x0000007524247220 */ /* 0x080fe20000410000 */
[C---:B------:R-:W-:Y:S01]  /*a790*/  PRMT R155, R2.reuse, 0x7610, R155 ;  /* 0x00007610029b7816 */ /* 0x040fe2000000009b */
[-C--:B------:R-:W-:Y:S01]  /*a7a0*/  FMUL.FTZ R37, R37, R117.reuse ;  /* 0x0000007525257220 */ /* 0x080fe20000410000 */
[----:B------:R-:W-:Y:S01]  /*a7b0*/  PRMT R153, R2, 0x7632, R153 ;  /* 0x0000763202997816 */ /* 0x000fe20000000099 */
[-C--:B------:R-:W-:Y:S01]  /*a7c0*/  FMUL.FTZ R40, R40, R117.reuse ;  /* 0x0000007528287220 */ /* 0x080fe20000410000 */
[----:B------:R-:W-:Y:S01]  /*a7d0*/  PRMT R2, R210, 0x5410, R212 ;  /* 0x00005410d2027816 */ /* 0x000fe200000000d4 */
[----:B------:R-:W-:-:S02]  /*a7e0*/  FMUL.FTZ R41, R41, R117 ;  /* 0x0000007529297220 */ /* 0x000fc40000410000 */
[----:B------:R-:W-:Y:S01]  /*a7f0*/  FMUL.FTZ R43, R43, R116 ;  /* 0x000000742b2b7220 */ /* 0x000fe20000410000 */
[----:B------:R-:W-:Y:S01]  /*a800*/  LOP3.LUT R4, R0, R2, RZ, 0xc0, !PT ;  /* 0x0000000200047212 */ /* 0x000fe200078ec0ff */
[--C-:B------:R-:W-:Y:S01]  /*a810*/  HSET2.LE.AND R0, R7, R30.reuse, PT ;  /* 0x0000001e07007233 */ /* 0x100fe20003803000 */
[-C--:B------:R-:W-:Y:S01]  /*a820*/  FMUL.FTZ R120, R120, R117.reuse ;  /* 0x0000007578787220 */ /* 0x080fe20000410000 */
[----:B------:R-:W-:Y:S01]  /*a830*/  HSET2.LE.AND R2, R14, R30, PT ;  /* 0x0000001e0e027233 */ /* 0x000fe20003803000 */
[----:B------:R-:W-:Y:S02]  /*a840*/  FMUL.FTZ R121, R121, R117 ;  /* 0x0000007579797220 */ /* 0x000fe40000410000 */
[----:B------:R-:W-:Y:S01]  /*a850*/  LOP3.LUT R5, R0, R5, RZ, 0xc0, !PT ;  /* 0x0000000500057212 */ /* 0x000fe200078ec0ff */
[-C--:B------:R-:W-:Y:S01]  /*a860*/  FMUL.FTZ R122, R122, R116.reuse ;  /* 0x000000747a7a7220 */ /* 0x080fe20000410000 */
[----:B------:R-:W-:Y:S01]  /*a870*/  PRMT R0, R209, 0x5410, R208 ;  /* 0x00005410d1007816 */ /* 0x000fe200000000d0 */
[----:B------:R-:W-:-:S02]  /*a880*/  FMUL.FTZ R123, R123, R116 ;  /* 0x000000747b7b7220 */ /* 0x000fc40000410000 */
[-C--:B------:R-:W-:Y:S01]  /*a890*/  FMUL.FTZ R44, R44, R117.reuse ;  /* 0x000000752c2c7220 */ /* 0x080fe20000410000 */
[----:B------:R-:W-:Y:S01]  /*a8a0*/  LOP3.LUT R6, R2, R0, RZ, 0xc0, !PT ;  /* 0x0000000002067212 */ /* 0x000fe200078ec0ff */
[-C--:B------:R-:W-:Y:S01]  /*a8b0*/  FMUL.FTZ R45, R45, R117.reuse ;  /* 0x000000752d2d7220 */ /* 0x080fe20000410000 */
[----:B------:R-:W-:Y:S01]  /*a8c0*/  PRMT R0, R155, 0x5410, R153 ;  /* 0x000054109b007816 */ /* 0x000fe20000000099 */
[-C--:B------:R-:W-:Y:S01]  /*a8d0*/  FMUL.FTZ R46, R46, R116.reuse ;  /* 0x000000742e2e7220 */ /* 0x080fe20000410000 */
[----:B------:R-:W-:Y:S01]  /*a8e0*/  LOP3.LUT R2, R137, UR17, R140, 0x96, !PT ;  /* 0x0000001189027c12 */ /* 0x000fe2000f8e968c */
[----:B------:R-:W-:Y:S01]  /*a8f0*/  FMUL.FTZ R47, R47, R116 ;  /* 0x000000742f2f7220 */ /* 0x000fe20000410000 */
[----:B------:R-:W-:Y:S01]  /*a900*/  LOP3.LUT R7, R3, R0, RZ, 0xc0, !PT ;  /* 0x0000000003077212 */ /* 0x000fe200078ec0ff */
[-C--:B------:R-:W-:Y:S02]  /*a910*/  FMUL.FTZ R48, R48, R117.reuse ;  /* 0x0000007530307220 */ /* 0x080fe40000410000 */
[----:B------:R-:W-:-:S02]  /*a920*/  FMUL.FTZ R49, R49, R117 ;  /* 0x0000007531317220 */ /* 0x000fc40000410000 */
        /* <DEDUP_REMOVED lines=12> */
[----:B------:R-:W2:Y:S01]  /*a9f0*/  LDSM.16.MT88.4 R16, [R177+0xe000] ;  /* 0x00e00000b110783b */ /* 0x000ea20000004200 */
[----:B------:R-:W-:Y:S02]  /*aa00*/  FMUL.FTZ R67, R67, R116 ;  /* 0x0000007443437220 */ /* 0x000fe40000410000 */
[-C--:B------:R-:W-:Y:S02]  /*aa10*/  FMUL.FTZ R52, R52, R117.reuse ;  /* 0x0000007534347220 */ /* 0x080fe40000410000 */
[----:B------:R-:W-:-:S02]  /*aa20*/  FMUL.FTZ R53, R53, R117 ;  /* 0x0000007535357220 */ /* 0x000fc40000410000 */
[C---:B------:R-:W-:Y:S01]  /*aa30*/  HMMA.16816.F32.BF16 R120, R4.reuse, R24, R120 ;  /* 0x000000180478723c */ /* 0x040fe20000041878 */
[----:B------:R-:W3:Y:S01]  /*aa40*/  LDSM.16.MT88.4 R24, [R179+0xc000] ;  /* 0x00c00000b318783b */ /* 0x000ee20000004200 */
[-C--:B------:R-:W-:Y:S02]  /*aa50*/  FMUL.FTZ R54, R54, R116.reuse ;  /* 0x0000007436367220 */ /* 0x080fe40000410000 */
[-C--:B------:R-:W-:Y:S02]  /*aa60*/  FMUL.FTZ R55, R55, R116.reuse ;  /* 0x0000007437377220 */ /* 0x080fe40000410000 */
[-C--:B------:R-:W-:Y:S02]  /*aa70*/  FMUL.FTZ R56, R56, R117.reuse ;  /* 0x0000007538387220 */ /* 0x080fe40000410000 */
[----:B------:R-:W-:Y:S01]  /*aa80*/  HMMA.16816.F32.BF16 R32, R4, R20, R44 ;  /* 0x000000140420723c */ /* 0x000fe2000004182c */
[----:B------:R-:W-:Y:S02]  /*aa90*/  FMUL.FTZ R57, R57, R117 ;  /* 0x0000007539397220 */ /* 0x000fe40000410000 */
[----:B------:R-:W-:-:S02]  /*aaa0*/  FMUL.FTZ R58, R58, R116 ;  /* 0x000000743a3a7220 */ /* 0x000fc40000410000 */
[-C--:B------:R-:W-:Y:S02]  /*aab0*/  FMUL.FTZ R59, R59, R116.reuse ;  /* 0x000000743b3b7220 */ /* 0x080fe40000410000 */
[-C--:B------:R-:W-:Y:S01]  /*aac0*/  FMUL.FTZ R68, R68, R117.reuse ;  /* 0x0000007544447220 */ /* 0x080fe20000410000 */
[----:B------:R-:W-:Y:S01]  /*aad0*/  HMMA.16816.F32.BF16 R48, R4, R22, R48 ;  /* 0x000000160430723c */ /* 0x000fe20000041830 */
[----:B------:R-:W4:Y:S01]  /*aae0*/  LDSM.16.MT88.4 R20, [R178+0xe000] ;  /* 0x00e00000b214783b */ /* 0x000f220000004200 */
[-C--:B------:R-:W-:Y:S02]  /*aaf0*/  FMUL.FTZ R69, R69, R117.reuse ;  /* 0x0000007545457220 */ /* 0x080fe40000410000 */
[-C--:B------:R-:W-:Y:S02]  /*ab00*/  FMUL.FTZ R70, R70, R116.reuse ;  /* 0x0000007446467220 */ /* 0x080fe40000410000 */
[----:B------:R-:W-:Y:S02]  /*ab10*/  FMUL.FTZ R71, R71, R116 ;  /* 0x0000007447477220 */ /* 0x000fe40000410000 */
[----:B------:R-:W-:-:S02]  /*ab20*/  FMUL.FTZ R72, R72, R117 ;  /* 0x0000007548487220 */ /* 0x000fc40000410000 */
[-C--:B------:R-:W-:Y:S02]  /*ab30*/  FMUL.FTZ R73, R73, R117.reuse ;  /* 0x0000007549497220 */ /* 0x080fe40000410000 */
[-C--:B------:R-:W-:Y:S02]  /*ab40*/  FMUL.FTZ R74, R74, R116.reuse ;  /* 0x000000744a4a7220 */ /* 0x080fe40000410000 */
[-C--:B------:R-:W-:Y:S02]  /*ab50*/  FMUL.FTZ R75, R75, R116.reuse ;  /* 0x000000744b4b7220 */ /* 0x080fe40000410000 */
[-C--:B------:R-:W-:Y:S01]  /*ab60*/  FMUL.FTZ R84, R84, R117.reuse ;  /* 0x0000007554547220 */ /* 0x080fe20000410000 */
[----:B--2---:R-:W-:Y:S01]  /*ab70*/  HMMA.16816.F32.BF16 R40, R4, R16, R60 ;  /* 0x000000100428723c */ /* 0x004fe2000004183c */
[----:B------:R-:W-:Y:S02]  /*ab80*/  FMUL.FTZ R85, R85, R117 ;  /* 0x0000007555557220 */ /* 0x000fe40000410000 */
[----:B------:R-:W-:-:S02]  /*ab90*/  FMUL.FTZ R86, R86, R116 ;  /* 0x0000007456567220 */ /* 0x000fc40000410000 */
[-C--:B------:R-:W-:Y:S02]  /*aba0*/  FMUL.FTZ R87, R87, R116.reuse ;  /* 0x0000007457577220 */ /* 0x080fe40000410000 */
[-C--:B------:R-:W-:Y:S01]  /*abb0*/  FMUL.FTZ R88, R88, R117.reuse ;  /* 0x0000007558587220 */ /* 0x080fe20000410000 */
[C---:B------:R-:W-:Y:S01]  /*abc0*/  HMMA.16816.F32.BF16 R36, R4.reuse, R18, R64 ;  /* 0x000000120424723c */ /* 0x040fe20000041840 */
[----:B------:R-:W2:Y:S01]  /*abd0*/  LDSM.16.MT88.4 R16, [R179+0xe000] ;  /* 0x00e00000b310783b */ /* 0x000ea20000004200 */
[-C--:B------:R-:W-:Y:S02]  /*abe0*/  FMUL.FTZ R89, R89, R117.reuse ;  /* 0x0000007559597220 */ /* 0x080fe40000410000 */
[-C--:B------:R-:W-:Y:S02]  /*abf0*/  FMUL.FTZ R90, R90, R116.reuse ;  /* 0x000000745a5a7220 */ /* 0x080fe40000410000 */
[----:B------:R-:W-:Y:S02]  /*ac00*/  FMUL.FTZ R91, R91, R116 ;  /* 0x000000745b5b7220 */ /* 0x000fe40000410000 */
[----:B---3--:R-:W-:Y:S01]  /*ac10*/  HMMA.16816.F32.BF16 R172, R4, R24, R52 ;  /* 0x0000001804ac723c */ /* 0x008fe20000041834 */
[----:B------:R-:W-:-:S02]  /*ac20*/  FMUL.FTZ R76, R76, R117 ;  /* 0x000000754c4c7220 */ /* 0x000fc40000410000 */
[-C--:B------:R-:W-:Y:S02]  /*ac30*/  FMUL.FTZ R77, R77, R117.reuse ;  /* 0x000000754d4d7220 */ /* 0x080fe40000410000 */
[-C--:B------:R-:W-:Y:S02]  /*ac40*/  FMUL.FTZ R78, R78, R116.reuse ;  /* 0x000000744e4e7220 */ /* 0x080fe40000410000 */
[-C--:B------:R-:W-:Y:S01]  /*ac50*/  FMUL.FTZ R79, R79, R116.reuse ;  /* 0x000000744f4f7220 */ /* 0x080fe20000410000 */
[----:B------:R-:W-:Y:S01]  /*ac60*/  HMMA.16816.F32.BF16 R168, R4, R26, R56 ;  /* 0x0000001a04a8723c */ /* 0x000fe20000041838 */
[----:B------:R-:W3:Y:S01]  /*ac70*/  LDSM.16.MT88.4 R24, [R180+0xe000] ;  /* 0x00e00000b418783b */ /* 0x000ee20000004200 */
[-C--:B------:R-:W-:Y:S02]  /*ac80*/  FMUL.FTZ R80, R80, R117.reuse ;  /* 0x0000007550507220 */ /* 0x080fe40000410000 */
[----:B------:R-:W-:Y:S02]  /*ac90*/  FMUL.FTZ R81, R81, R117 ;  /* 0x0000007551517220 */ /* 0x000fe40000410000 */
[----:B------:R-:W-:-:S02]  /*aca0*/  FMUL.FTZ R82, R82, R116 ;  /* 0x0000007452527220 */ /* 0x000fc40000410000 */
[C---:B----4-:R-:W-:Y:S01]  /*acb0*/  HMMA.16816.F32.BF16 R68, R4.reuse, R20, R68 ;  /* 0x000000140444723c */ /* 0x050fe20000041844 */
[-C--:B------:R-:W-:Y:S02]  /*acc0*/  FMUL.FTZ R83, R83, R116.reuse ;  /* 0x0000007453537220 */ /* 0x080fe40000410000 */
[-C--:B------:R-:W-:Y:S02]  /*acd0*/  FMUL.FTZ R92, R92, R117.reuse ;  /* 0x000000755c5c7220 */ /* 0x080fe40000410000 */
[----:B------:R-:W-:Y:S02]  /*ace0*/  FMUL.FTZ R93, R93, R117 ;  /* 0x000000755d5d7220 */ /* 0x000fe40000410000 */
[-C--:B------:R-:W-:Y:S01]  /*acf0*/  FMUL.FTZ R94, R94, R116.reuse ;  /* 0x000000745e5e7220 */ /* 0x080fe20000410000 */
[----:B------:R-:W-:Y:S01]  /*ad00*/  HMMA.16816.F32.BF16 R72, R4, R22, R72 ;  /* 0x000000160448723c */ /* 0x000fe20000041848 */
[----:B------:R-:W4:Y:S01]  /*ad10*/  LDSM.16.MT88.4 R20, [R177+0x10000] ;  /* 0x01000000b114783b */ /* 0x000f220000004200 */
[----:B------:R-:W-:-:S02]  /*ad20*/  FMUL.FTZ R95, R95, R116 ;  /* 0x000000745f5f7220 */ /* 0x000fc40000410000 */
[-C--:B------:R-:W-:Y:S02]  /*ad30*/  FMUL.FTZ R96, R96, R117.reuse ;  /* 0x0000007560607220 */ /* 0x080fe40000410000 */
[-C--:B------:R-:W-:Y:S02]  /*ad40*/  FMUL.FTZ R97, R97, R117.reuse ;  /* 0x0000007561617220 */ /* 0x080fe40000410000 */
[-C--:B------:R-:W-:Y:S01]  /*ad50*/  FMUL.FTZ R98, R98, R116.reuse ;  /* 0x0000007462627220 */ /* 0x080fe20000410000 */
[----:B--2---:R-:W-:Y:S01]  /*ad60*/  HMMA.16816.F32.BF16 R84, R4, R16, R84 ;  /* 0x000000100454723c */ /* 0x004fe20000041854 */
[----:B------:R-:W-:Y:S02]  /*ad70*/  FMUL.FTZ R99, R99, R116 ;  /* 0x0000007463637220 */ /* 0x000fe40000410000 */
[----:B------:R-:W-:Y:S02]  /*ad80*/  FFMA.FTZ R0, R160, c[0x0][0x23c], -R12 ;  /* 0x00008f00a0007a23 */ /* 0x000fe4000001080c */
[----:B------:R-:W-:-:S02]  /*ad90*/  FMUL.FTZ R132, R132, R117 ;  /* 0x0000007584847220 */ /* 0x000fc40000410000 */
[-C--:B------:R-:W-:Y:S01]  /*ada0*/  FMUL.FTZ R133, R133, R117.reuse ;  /* 0x0000007585857220 */ /* 0x080fe20000410000 */
[C---:B------:R-:W-:Y:S01]  /*adb0*/  HMMA.16816.F32.BF16 R88, R4.reuse, R18, R88 ;  /* 0x000000120458723c */ /* 0x040fe20000041858 */
[----:B------:R-:W2:Y:S01]  /*adc0*/  LDSM.16.MT88.4 R16, [R180+0x10000] ;  /* 0x01000000b410783b */ /* 0x000ea20000004200 */
[-C--:B------:R-:W-:Y:S01]  /*add0*/  FMUL.FTZ R134, R134, R116.reuse ;  /* 0x0000007486867220 */ /* 0x080fe20000410000 */
[----:B------:R4:W-:Y:S01]  /*ade0*/  MUFU.EX2 R242, R0 ;  /* 0x0000000000f27308 */ /* 0x0009e20000000800 */
[----:B------:R-:W-:Y:S02]  /*adf0*/  FMUL.FTZ R135, R135, R116 ;  /* 0x0000007487877220 */ /* 0x000fe40000410000 */
[----:B------:R-:W-:Y:S02]  /*ae00*/  IMAD.WIDE.U32 R2, R2, -0x2daee0ad, RZ ;  /* 0xd2511f5302027825 */ /* 0x000fe400078e00ff */
[----:B---3--:R-:W-:Y:S02]  /*ae10*/  HMMA.16816.F32.BF16 R76, R4, R24, R76 ;  /* 0x00000018044c723c */ /* 0x008fe4000004184c */
[----:B------:R-:W-:Y:S01]  /*ae20*/  FFMA.FTZ R13, R144, c[0x0][0x23c], -R12 ;  /* 0x00008f00900d7a23 */ /* 0x000fe2000001080c */
[----:B-1----:R-:W-:Y:S01]  /*ae30*/  LOP3.LUT R10, R2, 0xffff, RZ, 0xc0, !PT ;  /* 0x0000ffff020a7812 */ /* 0x002fe200078ec0ff */
[----:B------:R-:W-:-:S02]  /*ae40*/  FMUL.FTZ R128, R128, R117 ;  /* 0x0000007580807220 */ /* 0x000fc40000410000 */
[----:B------:R1:W-:Y:S01]  /*ae50*/  MUFU.EX2 R228, R13 ;  /* 0x0000000d00e47308 */ /* 0x0003e20000000800 */
[-C--:B------:R-:W-:Y:S01]  /*ae60*/  FMUL.FTZ R129, R129, R117.reuse ;  /* 0x0000007581817220 */ /* 0x080fe20000410000 */
[C---:B------:R-:W-:Y:S01]  /*ae70*/  HMMA.16816.F32.BF16 R80, R4.reuse, R26, R80 ;  /* 0x0000001a0450723c */ /* 0x040fe20000041850 */
[----:B------:R-:W3:Y:S01]  /*ae80*/  LDSM.16.MT88.4 R24, [R178+0x10000] ;  /* 0x01000000b218783b */ /* 0x000ee20000004200 */
[-C--:B------:R-:W-:Y:S01]  /*ae90*/  FMUL.FTZ R130, R130, R116.reuse ;  /* 0x0000007482827220 */ /* 0x080fe20000410000 */
[----:B------:R-:W-:Y:S01]  /*aea0*/  SHF.R.U32.HI R10, RZ, 0x8, R10 ;  /* 0x00000008ff0a7819 */ /* 0x000fe2000001160a */
[----:B----4-:R-:W-:Y:S02]  /*aeb0*/  FFMA.FTZ R0, R159, c[0x0][0x23c], -R12 ;  /* 0x00008f009f007a23 */ /* 0x010fe4000001080c */
[----:B------:R-:W-:Y:S02]  /*aec0*/  FMUL.FTZ R131, R131, R116 ;  /* 0x0000007483837220 */ /* 0x000fe40000410000 */
[----:B------:R-:W-:Y:S01]  /*aed0*/  HMMA.16816.F32.BF16 R92, R4, R20, R92 ;  /* 0x00000014045c723c */ /* 0x000fe2000004185c */
[----:B------:R4:W2:Y:S01]  /*aee0*/  MUFU.EX2 R223, R0 ;  /* 0x0000000000df7308 */ /* 0x0008a20000000800 */
[----:B------:R-:W-:-:S02]  /*aef0*/  FMUL.FTZ R100, R100, R117 ;  /* 0x0000007564647220 */ /* 0x000fc40000410000 */
[-C--:B------:R-:W-:Y:S01]  /*af00*/  FMUL.FTZ R101, R101, R117.reuse ;  /* 0x0000007565657220 */ /* 0x080fe20000410000 */
[----:B-1----:R-:W-:Y:S01]  /*af10*/  SHF.R.U32.HI R13, RZ, 0x10, R2 ;  /* 0x00000010ff0d7819 */ /* 0x002fe20000011602 */
[-C--:B------:R-:W-:Y:S02]  /*af20*/  FMUL.FTZ R102, R102, R116.reuse ;  /* 0x0000007466667220 */ /* 0x080fe40000410000 */
[----:B------:R-:W-:Y:S01]  /*af30*/  HMMA.16816.F32.BF16 R96, R4, R22, R96 ;  /* 0x000000160460723c */ /* 0x000fe20000041860 */
[----:B------:R-:W1:Y:S01]  /*af40*/  LDSM.16.MT88.4 R20, [R179+0x10000] ;  /* 0x01000000b314783b */ /* 0x000e620000004200 */
[----:B------:R-:W-:Y:S01]  /*af50*/  FMUL.FTZ R103, R103, R116 ;  /* 0x0000007467677220 */ /* 0x000fe20000410000 */
[----:B------:R-:W-:Y:S01]  /*af60*/  LOP3.LUT R13, R13, 0xff, RZ, 0xc0, !PT ;  /* 0x000000ff0d0d7812 */ /* 0x000fe200078ec0ff */
[-C--:B------:R-:W-:Y:S02]  /*af70*/  FMUL.FTZ R104, R104, R117.reuse ;  /* 0x0000007568687220 */ /* 0x080fe40000410000 */
[----:B------:R-:W-:-:S02]  /*af80*/  FMUL.FTZ R105, R105, R117 ;  /* 0x0000007569697220 */ /* 0x000fc40000410000 */
[-C--:B------:R-:W-:Y:S01]  /*af90*/  FMUL.FTZ R106, R106, R116.reuse ;  /* 0x000000746a6a7220 */ /* 0x080fe20000410000 */
[C---:B--2---:R-:W-:Y:S01]  /*afa0*/  HMMA.16816.F32.BF16 R132, R4.reuse, R16, R132 ;  /* 0x000000100484723c */ /* 0x044fe20000041884 */
[----:B----4-:R-:W-:Y:S01]  /*afb0*/  LOP3.LUT R0, R3, UR28, R28, 0x96, !PT ;  /* 0x0000001c03007c12 */ /* 0x010fe2000f8e961c */
[-C--:B------:R-:W-:Y:S02]  /*afc0*/  FMUL.FTZ R107, R107, R116.reuse ;  /* 0x000000746b6b7220 */ /* 0x080fe40000410000 */
[-C--:B------:R-:W-:Y:S01]  /*afd0*/  FMUL.FTZ R108, R108, R117.reuse ;  /* 0x000000756c6c7220 */ /* 0x080fe20000410000 */
[----:B------:R-:W-:Y:S01]  /*afe0*/  LOP3.LUT R3, R0, 0xffff, RZ, 0xc0, !PT ;  /* 0x0000ffff00037812 */ /* 0x000fe200078ec0ff */
[-C--:B------:R-:W-:Y:S01]  /*aff0*/  FMUL.FTZ R109, R109, R117.reuse ;  /* 0x000000756d6d7220 */ /* 0x080fe20000410000 */
[----:B------:R-:W-:Y:S01]  /*b000*/  LOP3.LUT R17, R2, 0xff, RZ, 0xc0, !PT ;  /* 0x000000ff02117812 */ /* 0x000fe200078ec0ff */
[-C--:B------:R-:W-:Y:S01]  /*b010*/  FMUL.FTZ R110, R110, R116.reuse ;  /* 0x000000746e6e7220 */ /* 0x080fe20000410000 */
[----:B------:R-:W-:Y:S01]  /*b020*/  SHF.R.U32.HI R16, RZ, 0x18, R2 ;  /* 0x00000018ff107819 */ /* 0x000fe20000011602 */
[----:B------:R-:W-:Y:S01]  /*b030*/  FFMA.FTZ R2, R164, c[0x0][0x23c], -R11 ;  /* 0x00008f00a4027a23 */ /* 0x000fe2000001080b */
[----:B------:R-:W-:Y:S01]  /*b040*/  LOP3.LUT R15, R0, 0xff, RZ, 0xc0, !PT ;  /* 0x000000ff000f7812 */ /* 0x000fe200078ec0ff */
[----:B------:R-:W-:Y:S01]  /*b050*/  FMUL.FTZ R111, R111, R116 ;  /* 0x000000746f6f7220 */ /* 0x000fe20000410000 */
[----:B------:R-:W-:Y:S01]  /*b060*/  SHF.R.U32.HI R14, RZ, 0x18, R0 ;  /* 0x00000018ff0e7819 */ /* 0x000fe20000011600 */
[----:B------:R2:W-:Y:S01]  /*b070*/  MUFU.EX2 R222, R2 ;  /* 0x0000000200de7308 */ /* 0x0005e20000000800 */
[----:B------:R-:W-:Y:S01]  /*b080*/  SHF.R.U32.HI R3, RZ, 0x8, R3 ;  /* 0x00000008ff037819 */ /* 0x000fe20000011603 */
[C---:B---3--:R-:W-:Y:S01]  /*b090*/  HMMA.16816.F32.BF16 R128, R4.reuse, R24, R128 ;  /* 0x000000180480723c */ /* 0x048fe20000041880 */
[----:B------:R-:W-:Y:S01]  /*b0a0*/  PRMT R29, R17, 0x5410, R10 ;  /* 0x00005410111d7816 */ /* 0x000fe2000000000a */
[-C--:B------:R-:W-:Y:S01]  /*b0b0*/  FMUL.FTZ R112, R112, R117.reuse ;  /* 0x0000007570707220 */ /* 0x080fe20000410000 */
[----:B------:R-:W-:Y:S01]  /*b0c0*/  PRMT R10, R15, 0x5410, R3 ;  /* 0x000054100f0a7816 */ /* 0x000fe20000000003 */
[----:B------:R-:W-:Y:S01]  /*b0d0*/  FMUL.FTZ R113, R113, R117 ;  /* 0x0000007571717220 */ /* 0x000fe20000410000 */
[----:B------:R-:W-:Y:S01]  /*b0e0*/  F2FP.BF16.PACK_AB R3, R223, R242 ;  /* 0x000000f2df03723e */ /* 0x000fe200000010ff */
[-C--:B------:R-:W-:Y:S01]  /*b0f0*/  FMUL.FTZ R114, R114, R116.reuse ;  /* 0x0000007472727220 */ /* 0x080fe20000410000 */
[----:B------:R-:W-:Y:S01]  /*b100*/  PRMT R28, R13, 0x5410, R16 ;  /* 0x000054100d1c7816 */ /* 0x000fe20000000010 */
[----:B------:R-:W-:Y:S01]  /*b110*/  HMMA.16816.F32.BF16 R100, R4, R26, R100 ;  /* 0x0000001a0464723c */ /* 0x000fe20000041864 */
[----:B------:R-:W3:Y:S01]  /*b120*/  LDSM.16.MT88.4 R24, [R177+0xc800] ;  /* 0x00c80000b118783b */ /* 0x000ee20000004200 */
[----:B------:R-:W-:Y:S01]  /*b130*/  FMUL.FTZ R115, R115, R116 ;  /* 0x0000007473737220 */ /* 0x000fe20000410000 */
[----:B------:R-:W-:-:S02]  /*b140*/  PRMT R150, R3, 0x7610, R150 ;  /* 0x0000761003967816 */ /* 0x000fc40000000096 */
[----:B------:R-:W-:Y:S02]  /*b150*/  PRMT R148, R3, 0x7632, R148 ;  /* 0x0000763203947816 */ /* 0x000fe40000000094 */
[----:B--2---:R-:W-:Y:S01]  /*b160*/  SHF.R.U32.HI R2, RZ, 0x10, R0 ;  /* 0x00000010ff027819 */ /* 0x004fe20000011600 */
[----:B------:R-:W-:Y:S01]  /*b170*/  FFMA.FTZ R0, R162, c[0x0][0x23c], -R11 ;  /* 0x00008f00a2007a23 */ /* 0x000fe2000001080b */
[----:B------:R-:W-:Y:S01]  /*b180*/  PRMT R3, R150, 0x5410, R148 ;  /* 0x0000541096037816 */ /* 0x000fe20000000094 */
[----:B------:R-:W-:Y:S01]  /*b190*/  HMMA.16816.F32.BF16 R104, R4, R18, R104 ;  /* 0x000000120468723c */ /* 0x000fe20000041868 */
[----:B------:R-:W-:Y:S01]  /*b1a0*/  LOP3.LUT R2, R2, 0xff, RZ, 0xc0, !PT ;  /* 0x000000ff02027812 */ /* 0x000fe200078ec0ff */
[----:B------:R2:W4:Y:S01]  /*b1b0*/  MUFU.EX2 R182, R0 ;  /* 0x0000000000b67308 */ /* 0x0005220000000800 */
[----:B------:R-:W3:Y:S02]  /*b1c0*/  LDSM.16.MT88.4 R16, [R180+0xc800] ;  /* 0x00c80000b410783b */ /* 0x000ee40000004200 */
[----:B------:R-:W-:-:S03]  /*b1d0*/  PRMT R13, R2, 0x5410, R14 ;  /* 0x00005410020d7816 */ /* 0x000fc6000000000e */
[C---:B-1----:R-:W-:Y:S08]  /*b1e0*/  HMMA.16816.F32.BF16 R108, R4.reuse, R20, R108 ;  /* 0x00000014046c723c */ /* 0x042ff0000004186c */
[----:B------:R-:W-:Y:S01]  /*b1f0*/  HMMA.16816.F32.BF16 R44, R4, R22, R112 ;  /* 0x00000016042c723c */ /* 0x000fe20000041870 */
[----:B------:R-:W1:Y:S01]  /*b200*/  LDSM.16.MT88.4 R20, [R178+0xc800] ;  /* 0x00c80000b214783b */ /* 0x000e620000004200 */
[----:B--2---:R-:W-:Y:S01]  /*b210*/  FFMA.FTZ R0, R163, c[0x0][0x23c], -R11 ;  /* 0x00008f00a3007a23 */ /* 0x004fe2000001080b */
[----:B----4-:R-:W-:-:S03]  /*b220*/  F2FP.BF16.PACK_AB R2, R182, R222 ;  /* 0x000000deb602723e */ /* 0x010fc600000010ff */
[----:B------:R2:W-:Y:S01]  /*b230*/  MUFU.EX2 R176, R0 ;  /* 0x0000000000b07308 */ /* 0x0005e20000000800 */
[C---:B------:R-:W-:Y:S02]  /*b240*/  PRMT R149, R2.reuse, 0x7610, R149 ;  /* 0x0000761002957816 */ /* 0x040fe40000000095 */
[----:B------:R-:W-:Y:S01]  /*b250*/  PRMT R147, R2, 0x7632, R147 ;  /* 0x0000763202937816 */ /* 0x000fe20000000093 */
[----:B------:R-:W-:Y:S01]  /*b260*/  HSET2.LE.AND R2, R13, R30, PT ;  /* 0x0000001e0d027233 */ /* 0x000fe20003803000 */
[----:B--2---:R-:W-:-:S04]  /*b270*/  FFMA.FTZ R0, R145, c[0x0][0x23c], -R11 ;  /* 0x00008f0091007a23 */ /* 0x004fc8000001080b */
[----:B------:R2:W4:Y:S02]  /*b280*/  MUFU.EX2 R31, R0 ;  /* 0x00000000001f7308 */ /* 0x0005240000000800 */
[----:B--2---:R-:W-:Y:S01]  /*b290*/  HSET2.LE.AND R0, R10, R30, PT ;  /* 0x0000001e0a007233 */ /* 0x004fe20003803000 */
[----:B----4-:R-:W-:-:S04]  /*b2a0*/  IMAD.MOV.U32 R13, RZ, RZ, R31 ;  /* 0x000000ffff0d7224 */ /* 0x010fc800078e001f */
[----:B------:R-:W-:Y:S02]  /*b2b0*/  LOP3.LUT R4, R0, R3, RZ, 0xc0, !PT ;  /* 0x0000000300047212 */ /* 0x000fe400078ec0ff */
[----:B------:R-:W-:-:S04]  /*b2c0*/  PRMT R0, R149, 0x5410, R147 ;  /* 0x0000541095007816 */ /* 0x000fc80000000093 */
[----:B------:R-:W-:Y:S02]  /*b2d0*/  LOP3.LUT R5, R2, R0, RZ, 0xc0, !PT ;  /* 0x0000000002057212 */ /* 0x000fe400078ec0ff */
[----:B------:R-:W-:Y:S02]  /*b2e0*/  F2FP.BF16.PACK_AB R0, R228, R229 ;  /* 0x000000e5e400723e */ /* 0x000fe400000010ff */
[----:B------:R-:W-:Y:S02]  /*b2f0*/  F2FP.BF16.PACK_AB R2, R13, R176 ;  /* 0x000000b00d02723e */ /* 0x000fe400000010ff */
[C---:B------:R-:W-:Y:S02]  /*b300*/  PRMT R146, R0.reuse, 0x7610, R146 ;  /* 0x0000761000927816 */ /* 0x040fe40000000092 */
[----:B------:R-:W-:Y:S01]  /*b310*/  PRMT R144, R0, 0x7632, R144 ;  /* 0x0000763200907816 */ /* 0x000fe20000000090 */
[----:B------:R-:W-:Y:S01]  /*b320*/  HSET2.LE.AND R0, R29, R30, PT ;  /* 0x0000001e1d007233 */ /* 0x000fe20003803000 */
[----:B------:R-:W-:-:S02]  /*b330*/  PRMT R145, R2, 0x7610, R145 ;  /* 0x0000761002917816 */ /* 0x000fc40000000091 */
[----:B------:R-:W-:Y:S02]  /*b340*/  PRMT R3, R146, 0x5410, R144 ;  /* 0x0000541092037816 */ /* 0x000fe40000000090 */
[----:B------:R-:W-:Y:S01]  /*b350*/  PRMT R143, R2, 0x7632, R143 ;  /* 0x00007632028f7816 */ /* 0x000fe2000000008f */
[----:B------:R-:W-:Y:S01]  /*b360*/  HSET2.LE.AND R2, R28, R30, PT ;  /* 0x0000001e1c027233 */ /* 0x000fe20003803000 */
[----:B------:R-:W-:Y:S01]  /*b370*/  LOP3.LUT R6, R0, R3, RZ, 0xc0, !PT ;  /* 0x0000000300067212 */ /* 0x000fe200078ec0ff */
[----:B------:R-:W2:Y:S01]  /*b380*/  LDSM.16.MT88.4 R28, [R179+0xc800] ;  /* 0x00c80000b31c783b */ /* 0x000ea20000004200 */
[----:B------:R-:W-:-:S04]  /*b390*/  PRMT R0, R145, 0x5410, R143 ;  /* 0x0000541091007816 */ /* 0x000fc8000000008f */
[----:B------:R-:W-:Y:S02]  /*b3a0*/  LOP3.LUT R7, R2, R0, RZ, 0xc0, !PT ;  /* 0x0000000002077212 */ /* 0x000fe400078ec0ff */
[----:B------:R-:W-:-:S05]  /*b3b0*/  LOP3.LUT R2, R215, UR30, RZ, 0x3c, !PT ;  /* 0x0000001ed7027c12 */ /* 0x000fca000f8e3cff */
[----:B---3--:R-:W-:Y:S01]  /*b3c0*/  HMMA.16816.F32.BF16 R120, R4, R24, R120 ;  /* 0x000000180478723c */ /* 0x008fe20000041878 */
[----:B------:R-:W-:-:S05]  /*b3d0*/  IMAD.WIDE.U32 R2, R2, -0x326172a9, RZ ;  /* 0xcd9e8d5702027825 */ /* 0x000fca00078e00ff */
[----:B------:R-:W-:Y:S02]  /*b3e0*/  LOP3.LUT R10, R119, UR25, R2, 0x96, !PT ;  /* 0x00000019770a7c12 */ /* 0x000fe4000f8e9602 */
[C---:B------:R-:W-:Y:S01]  /*b3f0*/  HMMA.16816.F32.BF16 R52, R4.reuse, R26, R204 ;  /* 0x0000001a0434723c */ /* 0x040fe200000418cc */
[----:B------:R-:W3:Y:S07]  /*b400*/  LDSM.16.MT88.4 R24, [R177+0xe800] ;  /* 0x00e80000b118783b */ /* 0x000eee0000004200 */
[C---:B------:R-:W-:Y:S07]  /*b410*/  HMMA.16816.F32.BF16 R112, R4.reuse, R18, R48 ;  /* 0x000000120470723c */ /* 0x040fee0000041830 */
[----:B------:R-:W-:Y:S01]  /*b420*/  IMAD.MOV.U32 R50, RZ, RZ, R226 ;  /* 0x000000ffff327224 */ /* 0x000fe200078e00e2 */
[----:B-1----:R-:W-:Y:S01]  /*b430*/  HMMA.16816.F32.BF16 R60, R4, R20, R200 ;  /* 0x00000014043c723c */ /* 0x002fe200000418c8 */
[----:B------:R-:W-:-:S02]  /*b440*/  IMAD.MOV.U32 R49, RZ, RZ, R227 ;  /* 0x000000ffff317224 */ /* 0x000fc400078e00e3 */
[----:B------:R-:W-:Y:S02]  /*b450*/  IMAD.MOV.U32 R51, RZ, RZ, R235 ;  /* 0x000000ffff337224 */ /* 0x000fe400078e00eb */
[----:B------:R-:W-:-:S03]  /*b460*/  IMAD.MOV.U32 R48, RZ, RZ, R247 ;  /* 0x000000ffff307224 */ /* 0x000fc600078e00f7 */
[C---:B------:R-:W-:Y:S01]  /*b470*/  HMMA.16816.F32.BF16 R56, R4.reuse, R22, R124 ;  /* 0x000000160438723c */ /* 0x040fe2000004187c */
[----:B------:R-:W1:Y:S07]  /*b480*/  LDSM.16.MT88.4 R20, [R178+0xe800] ;  /* 0x00e80000b214783b */ /* 0x000e6e0000004200 */
[C---:B------:R-:W-:Y:S01]  /*b490*/  HMMA.16816.F32.BF16 R64, R4.reuse, R16, R32 ;  /* 0x000000100440723c */ /* 0x040fe20000041820 */
[----:B------:R-:W4:Y:S04]  /*b4a0*/  LDSM.16.MT88.4 R16, [R180+0xe800] ;  /* 0x00e80000b410783b */ /* 0x000f280000004200 */
[----:B------:R-:W4:Y:S03]  /*b4b0*/  LDSM.16.MT88.4 R32, [R179+0xe800] ;  /* 0x00e80000b320783b */ /* 0x000f260000004200 */
[C---:B--2---:R-:W-:Y:S08]  /*b4c0*/  HMMA.16816.F32.BF16 R124, R4.reuse, R28, R172 ;  /* 0x0000001c047c723c */ /* 0x044ff000000418ac */
[C---:B---3--:R-:W-:Y:S07]  /*b4d0*/  HMMA.16816.F32.BF16 R224, R4.reuse, R24, R40 ;  /* 0x0000001804e0723c */ /* 0x048fee0000041828 */
[----:B------:R-:W-:Y:S01]  /*b4e0*/  IMAD.MOV.U32 R41, RZ, RZ, R217 ;  /* 0x000000ffff297224 */ /* 0x000fe200078e00d9 */
[C---:B------:R-:W-:Y:S01]  /*b4f0*/  HMMA.16816.F32.BF16 R156, R4.reuse, R30, R168 ;  /* 0x0000001e049c723c */ /* 0x040fe200000418a8 */
[----:B------:R-:W-:Y:S01]  /*b500*/  IMAD.MOV.U32 R40, RZ, RZ, R216 ;  /* 0x000000ffff287224 */ /* 0x000fe200078e00d8 */
[----:B------:R-:W-:Y:S01]  /*b510*/  MOV R42, R245 ;  /* 0x000000f5002a7202 */ /* 0x000fe20000000f00 */
[----:B------:R-:W-:Y:S01]  /*b520*/  IMAD.MOV.U32 R43, RZ, RZ, R246 ;  /* 0x000000ffff2b7224 */ /* 0x000fe200078e00f6 */
[----:B------:R-:W-:Y:S04]  /*b530*/  LDSM.16.MT88.4 R28, [R179+0x10800] ;  /* 0x01080000b31c783b */ /* 0x000fe80000004200 */
[C---:B------:R-:W-:Y:S01]  /*b540*/  HMMA.16816.F32.BF16 R216, R4.reuse, R26, R36 ;  /* 0x0000001a04d8723c */ /* 0x040fe20000041824 */
[----:B------:R-:W2:Y:S06]  /*b550*/  LDSM.16.MT88.4 R24, [R180+0x10800] ;  /* 0x01080000b418783b */ /* 0x000eac0000004200 */
[----:B------:R-:W-:Y:S01]  /*b560*/  MOV R36, R241 ;  /* 0x000000f100247202 */ /* 0x000fe20000000f00 */
[----:B-1----:R-:W-:Y:S01]  /*b570*/  HMMA.16816.F32.BF16 R172, R4, R22, R72 ;  /* 0x0000001604ac723c */ /* 0x002fe20000041848 */
[----:B------:R-:W-:-:S02]  /*b580*/  IMAD.MOV.U32 R37, RZ, RZ, R242 ;  /* 0x000000ffff257224 */ /* 0x000fc400078e00f2 */
[----:B------:R-:W-:Y:S02]  /*b590*/  IMAD.MOV.U32 R38, RZ, RZ, R243 ;  /* 0x000000ffff267224 */ /* 0x000fe400078e00f3 */
[----:B------:R-:W-:Y:S02]  /*b5a0*/  IMAD.MOV.U32 R39, RZ, RZ, R244 ;  /* 0x000000ffff277224 */ /* 0x000fe400078e00f4 */
[----:B------:R-:W-:Y:S01]  /*b5b0*/  IMAD.MOV.U32 R73, RZ, RZ, R239 ;  /* 0x000000ffff497224 */ /* 0x000fe200078e00ef */
[----:B----4-:R-:W-:Y:S01]  /*b5c0*/  HMMA.16816.F32.BF16 R168, R4, R16, R76 ;  /* 0x0000001004a8723c */ /* 0x010fe2000004184c */
[----:B------:R-:W-:Y:S01]  /*b5d0*/  MOV R72, R238 ;  /* 0x000000ee00487202 */ /* 0x000fe20000000f00 */
[----:B------:R-:W-:Y:S02]  /*b5e0*/  IMAD.MOV.U32 R75, RZ, RZ, R231 ;  /* 0x000000ffff4b7224 */ /* 0x000fe400078e00e7 */
[----:B------:R-:W-:-:S03]  /*b5f0*/  IMAD.MOV.U32 R74, RZ, RZ, R229 ;  /* 0x000000ffff4a7224 */ /* 0x000fc600078e00e5 */
[----:B------:R-:W-:Y:S01]  /*b600*/  IMAD.MOV.U32 R79, RZ, RZ, R237 ;  /* 0x000000ffff4f7224 */ /* 0x000fe200078e00ed */
[----:B------:R-:W-:Y:S01]  /*b610*/  HMMA.16816.F32.BF16 R200, R4, R20, R68 ;  /* 0x0000001404c8723c */ /* 0x000fe20000041844 */
[----:B------:R-:W-:Y:S01]  /*b620*/  IMAD.MOV.U32 R76, RZ, RZ, R236 ;  /* 0x000000ffff4c7224 */ /* 0x000fe200078e00ec */
[----:B------:R-:W-:Y:S01]  /*b630*/  MOV R77, R165 ;  /* 0x000000a5004d7202 */ /* 0x000fe20000000f00 */
[----:B------:R-:W1:Y:S01]  /*b640*/  LDSM.16.MT88.4 R20, [R177+0x10800] ;  /* 0x01080000b114783b */ /* 0x000e620000004200 */
[----:B------:R-:W-:-:S03]  /*b650*/  IMAD.MOV.U32 R78, RZ, RZ, R234 ;  /* 0x000000ffff4e7224 */ /* 0x000fc600078e00ea */
[----:B------:R-:W-:Y:S01]  /*b660*/  IMAD.MOV.U32 R71, RZ, RZ, R167 ;  /* 0x000000ffff477224 */ /* 0x000fe200078e00a7 */
[C---:B------:R-:W-:Y:S01]  /*b670*/  HMMA.16816.F32.BF16 R160, R4.reuse, R32, R84 ;  /* 0x0000002004a0723c */ /* 0x040fe20000041854 */
[----:B------:R-:W-:Y:S02]  /*b680*/  IMAD.MOV.U32 R70, RZ, RZ, R166 ;  /* 0x000000ffff467224 */ /* 0x000fe400078e00a6 */
[----:B------:R-:W-:Y:S02]  /*b690*/  IMAD.MOV.U32 R68, RZ, RZ, R230 ;  /* 0x000000ffff447224 */ /* 0x000fe400078e00e6 */
[----:B------:R-:W-:Y:S02]  /*b6a0*/  IMAD.MOV.U32 R69, RZ, RZ, R240 ;  /* 0x000000ffff457224 */ /* 0x000fe400078e00f0 */
[----:B------:R-:W-:Y:S01]  /*b6b0*/  MOV R84, R220 ;  /* 0x000000dc00547202 */ /* 0x000fe20000000f00 */
[----:B------:R-:W-:Y:S01]  /*b6c0*/  HMMA.16816.F32.BF16 R164, R4, R18, R80 ;  /* 0x0000001204a4723c */ /* 0x000fe20000041850 */
[----:B------:R-:W3:Y:S01]  /*b6d0*/  LDSM.16.MT88.4 R16, [R178+0x10800] ;  /* 0x01080000b210783b */ /* 0x000ee20000004200 */
[----:B------:R-:W-:Y:S01]  /*b6e0*/  IMAD.MOV.U32 R85, RZ, RZ, R221 ;  /* 0x000000ffff557224 */ /* 0x000fe200078e00dd */
[----:B------:R-:W-:Y:S01]  /*b6f0*/  LOP3.LUT R0, R3, UR26, R84, 0x96, !PT ;  /* 0x0000001a03007c12 */ /* 0x000fe2000f8e9654 */
[----:B------:R-:W-:-:S02]  /*b700*/  IMAD.MOV.U32 R87, RZ, RZ, R232 ;  /* 0x000000ffff577224 */ /* 0x000fc400078e00e8 */
[----:B------:R-:W-:Y:S02]  /*b710*/  IMAD.MOV.U32 R86, RZ, RZ, R77 ;  /* 0x000000ffff567224 */ /* 0x000fe400078e004d */
[----:B--2---:R-:W-:Y:S01]  /*b720*/  HMMA.16816.F32.BF16 R236, R4, R24, R132 ;  /* 0x0000001804ec723c */ /* 0x004fe20000041884 */
[----:B------:R2:W4:Y:S01]  /*b730*/  LDL.LU.S16 R24, [R1+0x4] ;  /* 0x0000040001187983 */ /* 0x0005220000300600 */
[----:B------:R-:W-:Y:S02]  /*b740*/  IMAD.MOV.U32 R80, RZ, RZ, R228 ;  /* 0x000000ffff507224 */ /* 0x000fe400078e00e4 */
[----:B------:R-:W-:-:S04]  /*b750*/  IMAD.WIDE.U32 R14, R0, -0x2daee0ad, RZ ;  /* 0xd2511f53000e7825 */ /* 0x000fc800078e00ff */
[----:B------:R-:W-:Y:S01]  /*b760*/  IMAD.MOV.U32 R81, RZ, RZ, R223 ;  /* 0x000000ffff517224 */ /* 0x000fe200078e00df */
[C---:B------:R-:W-:Y:S01]  /*b770*/  HMMA.16816.F32.BF16 R88, R4.reuse, R34, R88 ;  /* 0x000000220458723c */ /* 0x040fe20000041858 */
[----:B------:R-:W-:Y:S02]  /*b780*/  IMAD.MOV.U32 R82, RZ, RZ, R222 ;  /* 0x000000ffff527224 */ /* 0x000fe400078e00de */
[----:B------:R-:W-:Y:S02]  /*b790*/  IMAD.MOV.U32 R83, RZ, RZ, R233 ;  /* 0x000000ffff537224 */ /* 0x000fe400078e00e9 */
[----:B------:R-:W-:Y:S02]  /*b7a0*/  IMAD.MOV.U32 R77, RZ, RZ, R13 ;  /* 0x000000ffff4d7224 */ /* 0x000fe400078e000d */
[----:B------:R-:W-:Y:S01]  /*b7b0*/  IMAD.MOV.U32 R85, RZ, RZ, R83 ;  /* 0x000000ffff557224 */ /* 0x000fe200078e0053 */
[----:B------:R-:W-:Y:S01]  /*b7c0*/  HMMA.16816.F32.BF16 R240, R4, R26, R104 ;  /* 0x0000001a04f0723c */ /* 0x000fe20000041868 */
[----:B------:R-:W-:-:S07]  /*b7d0*/  IMAD.MOV.U32 R83, RZ, RZ, R49 ;  /* 0x000000ffff537224 */ /* 0x000fce00078e0031 */
[C---:B-1----:R-:W-:Y:S07]  /*b7e0*/  HMMA.16816.F32.BF16 R220, R4.reuse, R22, R96 ;  /* 0x0000001604dc723c */ /* 0x042fee0000041860 */
[----:B------:R-:W-:Y:S01]  /*b7f0*/  LOP3.LUT R23, R3, UR26, R84, 0x96, !PT ;  /* 0x0000001a03177c12 */ /* 0x000fe2000f8e9654 */
[----:B---3--:R-:W-:Y:S01]  /*b800*/  HMMA.16816.F32.BF16 R228, R4, R16, R128 ;  /* 0x0000001004e4723c */ /* 0x008fe20000041880 */
[----:B------:R-:W-:Y:S01]  /*b810*/  LOP3.LUT R3, R15, UR24, R142, 0x96, !PT ;  /* 0x000000180f037c12 */ /* 0x000fe2000f8e968e */
[----:B------:R-:W-:Y:S01]  /*b820*/  IMAD.MOV.U32 R97, RZ, RZ, R73 ;  /* 0x000000ffff617224 */ /* 0x000fe200078e0049 */
[----:B------:R-:W-:Y:S01]  /*b830*/  LOP3.LUT R22, R119, UR25, R2, 0x96, !PT ;  /* 0x0000001977167c12 */ /* 0x000fe2000f8e9602 */
[----:B------:R-:W-:-:S02]  /*b840*/  IMAD.MOV.U32 R98, RZ, RZ, R74 ;  /* 0x000000ffff627224 */ /* 0x000fc400078e004a */
[----:B------:R-:W-:Y:S02]  /*b850*/  IMAD.MOV.U32 R73, RZ, RZ, R40 ;  /* 0x000000ffff497224 */ /* 0x000fe400078e0028 */
[----:B------:R-:W-:Y:S01]  /*b860*/  IMAD.WIDE.U32 R16, R10, -0x2daee0ad, RZ ;  /* 0xd2511f530a107825 */ /* 0x000fe200078e00ff */
[C---:B------:R-:W-:Y:S03]  /*b870*/  HMMA.16816.F32.BF16 R232, R4.reuse, R18, R100 ;  /* 0x0000001204e8723c */ /* 0x040fe60000041864 */
[----:B------:R-:W-:Y:S01]  /*b880*/  IMAD.MOV.U32 R74, RZ, RZ, R41 ;  /* 0x000000ffff4a7224 */ /* 0x000fe200078e0029 */
[----:B------:R-:W-:Y:S01]  /*b890*/  LOP3.LUT R0, R17, UR5, R14, 0x96, !PT ;  /* 0x0000000511007c12 */ /* 0x000fe2000f8e960e */
[----:B------:R-:W-:Y:S01]  /*b8a0*/  IMAD.WIDE.U32 R14, R3, -0x326172a9, RZ ;  /* 0xcd9e8d57030e7825 */ /* 0x000fe200078e00ff */
[----:B------:R-:W-:Y:S02]  /*b8b0*/  LOP3.LUT R10, R141, UR4, R138, 0x96, !PT ;  /* 0x000000048d0a7c12 */ /* 0x000fe4000f8e968a */
[----:B------:R-:W-:Y:S01]  /*b8c0*/  HMMA.16816.F32.BF16 R204, R4, R20, R92 ;  /* 0x0000001404cc723c */ /* 0x000fe2000004185c */
[----:B------:R-:W-:Y:S01]  /*b8d0*/  IMAD.WIDE.U32 R18, R0, -0x326172a9, RZ ;  /* 0xcd9e8d5700127825 */ /* 0x000fe200078e00ff */
[----:B------:R-:W-:-:S03]  /*b8e0*/  LOP3.LUT R2, R15, UR21, R118, 0x96, !PT ;  /* 0x000000150f027c12 */ /* 0x000fc6000f8e9676 */
[----:B------:R-:W-:Y:S01]  /*b8f0*/  IMAD.MOV.U32 R84, RZ, RZ, R87 ;  /* 0x000000ffff547224 */ /* 0x000fe200078e0057 */
[----:B------:R-:W-:Y:S01]  /*b900*/  LOP3.LUT R0, R19, UR4, R14, 0x96, !PT ;  /* 0x0000000413007c12 */ /* 0x000fe2000f8e960e */
[----:B------:R-:W-:Y:S01]  /*b910*/  IMAD.WIDE.U32 R20, R10, -0x2daee0ad, RZ ;  /* 0xd2511f530a147825 */ /* 0x000fe200078e00ff */
[----:B------:R-:W-:Y:S01]  /*b920*/  LOP3.LUT R17, R137, UR17, R140, 0x96, !PT ;  /* 0x0000001189117c12 */ /* 0x000fe2000f8e968c */
[----:B------:R-:W-:Y:S01]  /*b930*/  HMMA.16816.F32.BF16 R244, R4, R28, R108 ;  /* 0x0000001c04f4723c */ /* 0x000fe2000004186c */
[----:B------:R-:W-:Y:S01]  /*b940*/  MOV R93, R72 ;  /* 0x00000048005d7202 */ /* 0x000fe20000000f00 */
[----:B------:R-:W-:Y:S01]  /*b950*/  IMAD.WIDE.U32 R14, R2, -0x2daee0ad, RZ ;  /* 0xd2511f53020e7825 */ /* 0x000fe200078e00ff */
[----:B------:R-:W-:Y:S02]  /*b960*/  LOP3.LUT R3, R21, UR15, R154, 0x96, !PT ;  /* 0x0000000f15037c12 */ /* 0x000fe4000f8e969a */
[----:B------:R-:W-:Y:S01]  /*b970*/  MOV R92, R38 ;  /* 0x00000026005c7202 */ /* 0x000fe20000000f00 */
[----:B------:R-:W-:Y:S01]  /*b980*/  IMAD.WIDE.U32 R40, R0, -0x2daee0ad, RZ ;  /* 0xd2511f5300287825 */ /* 0x000fe200078e00ff */
[----:B------:R-:W-:-:S03]  /*b990*/  LOP3.LUT R15, R15, UR29, R16, 0x96, !PT ;  /* 0x0000001d0f0f7c12 */ /* 0x000fc6000f8e9610 */
[----:B------:R-:W-:Y:S01]  /*b9a0*/  IMAD.WIDE.U32 R2, R3, -0x326172a9, RZ ;  /* 0xcd9e8d5703027825 */ /* 0x000fe200078e00ff */
[----:B------:R-:W-:-:S03]  /*b9b0*/  LOP3.LUT R0, R41, UR15, R14, 0x96, !PT ;  /* 0x0000000f29007c12 */ /* 0x000fc6000f8e960e */
[----:B------:R-:W-:Y:S01]  /*b9c0*/  IMAD.WIDE.U32 R14, R15, -0x326172a9, RZ ;  /* 0xcd9e8d570f0e7825 */ /* 0x000fe200078e00ff */
[----:B------:R-:W-:Y:S02]  /*b9d0*/  LOP3.LUT R10, R3, UR27, R136, 0x96, !PT ;  /* 0x0000001b030a7c12 */ /* 0x000fe4000f8e9688 */
[C---:B------:R-:W-:Y:S01]  /*b9e0*/  LOP3.LUT R16, R2.reuse, 0xff, RZ, 0xc0, !PT ;  /* 0x000000ff02107812 */ /* 0x040fe200078ec0ff */
[----:B------:R-:W-:Y:S01]  /*b9f0*/  IMAD.MOV.U32 R87, RZ, RZ, R80 ;  /* 0x000000ffff577224 */ /* 0x000fe200078e0050 */
[----:B------:R-:W-:Y:S01]  /*ba00*/  LOP3.LUT R21, R2, 0xffff, RZ, 0xc0, !PT ;  /* 0x0000ffff02157812 */ /* 0x000fe200078ec0ff */
[----:B------:R-:W-:Y:S01]  /*ba10*/  IMAD.MOV.U32 R80, RZ, RZ, R81 ;  /* 0x000000ffff507224 */ /* 0x000fe200078e0051 */
[----:B------:R-:W-:Y:S01]  /*ba20*/  SHF.R.U32.HI R19, RZ, 0x10, R2 ;  /* 0x00000010ff137819 */ /* 0x000fe20000011602 */
[----:B------:R-:W-:Y:S01]  /*ba30*/  IMAD.MOV.U32 R95, RZ, RZ, R78 ;  /* 0x000000ffff5f7224 */ /* 0x000fe200078e004e */
[----:B------:R-:W-:Y:S01]  /*ba40*/  SHF.R.U32.HI R13, RZ, 0x18, R2 ;  /* 0x00000018ff0d7819 */ /* 0x000fe20000011602 */
[----:B------:R-:W-:Y:S01]  /*ba50*/  IMAD.WIDE.U32 R2, R0, -0x326172a9, RZ ;  /* 0xcd9e8d5700027825 */ /* 0x000fe200078e00ff */
[----:B------:R-:W-:-:S02]  /*ba60*/  MOV R81, R82 ;  /* 0x0000005200517202 */ /* 0x000fc40000000f00 */
[----:B------:R-:W-:Y:S01]  /*ba70*/  MOV R78, R43 ;  /* 0x0000002b004e7202 */ /* 0x000fe20000000f00 */
[----:B------:R-:W-:Y:S01]  /*ba80*/  IMAD.MOV.U32 R131, RZ, RZ, R48 ;  /* 0x000000ffff837224 */ /* 0x000fe200078e0030 */
[----:B------:R-:W-:Y:S01]  /*ba90*/  LOP3.LUT R34, R3, UR27, R14, 0x96, !PT ;  /* 0x0000001b03227c12 */ /* 0x000fe2000f8e960e */
[----:B------:R-:W-:Y:S01]  /*baa0*/  IMAD.MOV.U32 R82, RZ, RZ, R50 ;  /* 0x000000ffff527224 */ /* 0x000fe200078e0032 */
        /* <DEDUP_REMOVED lines=8> */
[----:B------:R-:W-:-:S02]  /*bb30*/  ISETP.GE.U32.AND P2, PT, R251, R13, PT ;  /* 0x0000000dfb00720c */ /* 0x000fc40003f46070 */
[----:B------:R-:W-:Y:S01]  /*bb40*/  LOP3.LUT R13, R10, 0xff, RZ, 0xc0, !PT ;  /* 0x000000ff0a0d7812 */ /* 0x000fe200078ec0ff */
[----:B------:R-:W-:Y:S01]  /*bb50*/  IMAD.MOV.U32 R99, RZ, RZ, R37 ;  /* 0x000000ffff637224 */ /* 0x000fe200078e0025 */
[C---:B------:R-:W-:Y:S01]  /*bb60*/  ISETP.GE.U32.AND P5, PT, R251.reuse, R16, PT ;  /* 0x00000010fb00720c */ /* 0x040fe20003fa6070 */
[----:B------:R-:W-:Y:S01]  /*bb70*/  IMAD.MOV.U32 R72, RZ, RZ, R39 ;  /* 0x000000ffff487224 */ /* 0x000fe200078e0027 */
[----:B------:R-:W-:Y:S02]  /*bb80*/  ISETP.GE.U32.AND P6, PT, R251, R13, PT ;  /* 0x0000000dfb00720c */ /* 0x000fe40003fc6070 */
[C---:B------:R-:W-:Y:S02]  /*bb90*/  LOP3.LUT R13, R2.reuse, 0xff, RZ, 0xc0, !PT ;  /* 0x000000ff020d7812 */ /* 0x040fe400078ec0ff */
[----:B------:R-:W-:Y:S02]  /*bba0*/  LOP3.LUT R16, R2, 0xffff, RZ, 0xc0, !PT ;  /* 0x0000ffff02107812 */ /* 0x000fe400078ec0ff */
[----:B------:R-:W-:-:S02]  /*bbb0*/  SHF.R.U32.HI R42, RZ, 0x10, R2 ;  /* 0x00000010ff2a7819 */ /* 0x000fc40000011602 */
[----:B------:R-:W-:Y:S02]  /*bbc0*/  SHF.R.U32.HI R41, RZ, 0x18, R2 ;  /* 0x00000018ff297819 */ /* 0x000fe40000011602 */
[----:B------:R-:W-:-:S04]  /*bbd0*/  SHF.R.U32.HI R2, RZ, 0x18, R10 ;  /* 0x00000018ff027819 */ /* 0x000fc8000001160a */
[----:B------:R-:W-:Y:S02]  /*bbe0*/  ISETP.GE.U32.AND P1, PT, R251, R2, PT ;  /* 0x00000002fb00720c */ /* 0x000fe40003f26070 */
[----:B------:R-:W-:Y:S02]  /*bbf0*/  LOP3.LUT R2, R10, 0xffff, RZ, 0xc0, !PT ;  /* 0x0000ffff0a027812 */ /* 0x000fe400078ec0ff */
[----:B------:R-:W-:Y:S02]  /*bc00*/  LOP3.LUT R0, R3, UR28, R20, 0x96, !PT ;  /* 0x0000001c03007c12 */ /* 0x000fe4000f8e9614 */
[----:B------:R-:W-:Y:S01]  /*bc10*/  SHF.R.U32.HI R3, RZ, 0x10, R10 ;  /* 0x00000010ff037819 */ /* 0x000fe2000001160a */
[----:B------:R-:W-:Y:S01]  /*bc20*/  @!P6 HFMA2.BF16_V2 R248, -RZ.H0_H0, RZ.H0_H0, -R210.H0_H0 ;  /* 0x200000fffff8e231 */ /* 0x000fe200003409d2 */
[----:B------:R-:W-:Y:S01]  /*bc30*/  SHF.R.U32.HI R2, RZ, 0x8, R2 ;  /* 0x00000008ff027819 */ /* 0x000fe20000011602 */
[----:B------:R2:W3:Y:S01]  /*bc40*/  LDL.LU.S16 R20, [R1+0x14] ;  /* 0x0000140001147983 */ /* 0x0004e20000300600 */
[----:B------:R-:W-:-:S02]  /*bc50*/  LOP3.LUT R3, R3, 0xff, RZ, 0xc0, !PT ;  /* 0x000000ff03037812 */ /* 0x000fc400078ec0ff */
[----:B------:R-:W-:Y:S02]  /*bc60*/  LOP3.LUT R2, R2, 0xffff, RZ, 0xc0, !PT ;  /* 0x0000ffff02027812 */ /* 0x000fe400078ec0ff */
[----:B------:R-:W-:Y:S02]  /*bc70*/  @!P6 PRMT R210, R248, 0x5410, RZ ;  /* 0x00005410f8d2e816 */ /* 0x000fe400000000ff */
[C---:B------:R-:W-:Y:S02]  /*bc80*/  ISETP.GE.U32.AND P4, PT, R251.reuse, R3, PT ;  /* 0x00000003fb00720c */ /* 0x040fe40003f86070 */
[----:B------:R-:W-:Y:S01]  /*bc90*/  ISETP.GE.U32.AND P6, PT, R251, R2, PT ;  /* 0x00000002fb00720c */ /* 0x000fe20003fc6070 */
[----:B------:R-:W-:Y:S01]  /*bca0*/  IMAD.WIDE.U32 R2, R23, -0x2daee0ad, RZ ;  /* 0xd2511f5317027825 */ /* 0x000fe200078e00ff */
[----:B------:R-:W-:Y:S02]  /*bcb0*/  LOP3.LUT R49, R15, UR17, R18, 0x96, !PT ;  /* 0x000000110f317c12 */ /* 0x000fe4000f8e9612 */
[----:B------:R-:W-:Y:S01]  /*bcc0*/  ISETP.GE.U32.AND P3, PT, R251, R14, PT ;  /* 0x0000000efb00720c */ /* 0x000fe20003f66070 */
[----:B------:R-:W-:Y:S01]  /*bcd0*/  IMAD.WIDE.U32 R14, R22, -0x2daee0ad, RZ ;  /* 0xd2511f53160e7825 */ /* 0x000fe200078e00ff */
[----:B------:R-:W-:-:S04]  /*bce0*/  LOP3.LUT R3, R3, UR24, R142, 0x96, !PT ;  /* 0x0000001803037c12 */ /* 0x000fc8000f8e968e */
[----:B------:R-:W-:Y:S01]  /*bcf0*/  LOP3.LUT R10, R15, UR5, R2, 0x96, !PT ;  /* 0x000000050f0a7c12 */ /* 0x000fe2000f8e9602 */
[----:B------:R-:W-:-:S04]  /*bd00*/  IMAD.WIDE.U32 R2, R3, -0x326172a9, RZ ;  /* 0xcd9e8d5703027825 */ /* 0x000fc800078e00ff */
[----:B------:R-:W-:Y:S01]  /*bd10*/  IMAD.WIDE.U32 R36, R10, -0x326172a9, RZ ;  /* 0xcd9e8d570a247825 */ /* 0x000fe200078e00ff */
[----:B------:R-:W-:-:S04]  /*bd20*/  LOP3.LUT R3, R3, UR21, R118, 0x96, !PT ;  /* 0x0000001503037c12 */ /* 0x000fc8000f8e9676 */
[----:B------:R-:W-:Y:S01]  /*bd30*/  LOP3.LUT R10, R37, UR4, R2, 0x96, !PT ;  /* 0x00000004250a7c12 */ /* 0x000fe2000f8e9602 */
[----:B------:R-:W-:Y:S01]  /*bd40*/  IMAD.WIDE.U32 R2, R3, -0x2daee0ad, RZ ;  /* 0xd2511f5303027825 */ /* 0x000fe200078e00ff */
[----:B------:R-:W-:-:S03]  /*bd50*/  @!P6 HFMA2.BF16_V2 R249, -RZ.H0_H0, RZ.H0_H0, -R212.H0_H0 ;  /* 0x200000fffff9e231 */ /* 0x000fc600003409d4 */
[----:B------:R-:W-:Y:S01]  /*bd60*/  IMAD.WIDE.U32 R38, R10, -0x2daee0ad, RZ ;  /* 0xd2511f530a267825 */ /* 0x000fe200078e00ff */
[----:B------:R-:W-:Y:S02]  /*bd70*/  LOP3.LUT R15, R3, UR29, R14, 0x96, !PT ;  /* 0x0000001d030f7c12 */ /* 0x000fe4000f8e960e */
[----:B------:R-:W-:Y:S02]  /*bd80*/  LOP3.LUT R3, R19, 0xff, RZ, 0xc0, !PT ;  /* 0x000000ff13037812 */ /* 0x000fe400078ec0ff */
[----:B------:R-:W-:Y:S01]  /*bd90*/  LOP3.LUT R2, R39, UR15, R2, 0x96, !PT ;  /* 0x0000000f27027c12 */ /* 0x000fe2000f8e9602 */
[----:B------:R-:W-:Y:S01]  /*bda0*/  @!P4 HFMA2.BF16_V2 R250, -RZ.H0_H0, RZ.H0_H0, -R213.H0_H0 ;  /* 0x200000fffffac231 */ /* 0x000fe200003409d5 */
[----:B------:R-:W-:Y:S02]  /*bdb0*/  @!P6 PRMT R212, R249, 0x5410, RZ ;  /* 0x00005410f9d4e816 */ /* 0x000fe400000000ff */
[----:B------:R-:W-:Y:S01]  /*bdc0*/  ISETP.GE.U32.AND P6, PT, R251, R3, PT ;  /* 0x00000003fb00720c */ /* 0x000fe20003fc6070 */
[----:B------:R-:W-:Y:S01]  /*bdd0*/  IMAD.WIDE.U32 R2, R2, -0x326172a9, RZ ;  /* 0xcd9e8d5702027825 */ /* 0x000fe200078e00ff */
[----:B------:R-:W-:-:S02]  /*bde0*/  @!P4 PRMT R213, R250, 0x5410, RZ ;  /* 0x00005410fad5c816 */ /* 0x000fc400000000ff */
[----:B------:R-:W-:Y:S02]  /*bdf0*/  ISETP.GE.U32.AND P4, PT, R251, R13, PT ;  /* 0x0000000dfb00720c */ /* 0x000fe40003f86070 */
[C---:B------:R-:W-:Y:S02]  /*be00*/  LOP3.LUT R10, R2.reuse, 0xffff, RZ, 0xc0, !PT ;  /* 0x0000ffff020a7812 */ /* 0x040fe400078ec0ff */
[----:B------:R-:W-:Y:S02]  /*be10*/  SHF.R.U32.HI R13, RZ, 0x10, R2 ;  /* 0x00000010ff0d7819 */ /* 0x000fe40000011602 */
[----:B------:R-:W-:Y:S02]  /*be20*/  SHF.R.U32.HI R14, RZ, 0x8, R10 ;  /* 0x00000008ff0e7819 */ /* 0x000fe4000001160a */
[----:B------:R-:W-:Y:S02]  /*be30*/  LOP3.LUT R10, R13, 0xff, RZ, 0xc0, !PT ;  /* 0x000000ff0d0a7812 */ /* 0x000fe400078ec0ff */
[----:B------:R-:W-:-:S02]  /*be40*/  LOP3.LUT R13, R2, 0xff, RZ, 0xc0, !PT ;  /* 0x000000ff020d7812 */ /* 0x000fc400078ec0ff */
[----:B------:R-:W-:Y:S01]  /*be50*/  SHF.R.U32.HI R2, RZ, 0x18, R2 ;  /* 0x00000018ff027819 */ /* 0x000fe20000011602 */
[----:B------:R-:W-:Y:S01]  /*be60*/  IMAD.WIDE.U32 R32, R15, -0x326172a9, RZ ;  /* 0xcd9e8d570f207825 */ /* 0x000fe200078e00ff */
[----:B------:R-:W-:Y:S02]  /*be70*/  PRMT R13, R13, 0x5410, R14 ;  /* 0x000054100d0d7816 */ /* 0x000fe4000000000e */
[----:B------:R-:W-:Y:S02]  /*be80*/  PRMT R14, R10, 0x5410, R2 ;  /* 0x000054100a0e7816 */ /* 0x000fe40000000002 */
[----:B------:R-:W-:Y:S02]  /*be90*/  SHF.R.U32.HI R10, RZ, 0x8, R21 ;  /* 0x00000008ff0a7819 */ /* 0x000fe40000011615 */
[----:B------:R-:W-:Y:S02]  /*bea0*/  LOP3.LUT R2, R3, UR27, R32, 0x96, !PT ;  /* 0x0000001b03027c12 */ /* 0x000fe4000f8e9620 */
[----:B------:R-:W-:Y:S01]  /*beb0*/  LOP3.LUT R3, R10, 0xffff, RZ, 0xc0, !PT ;  /* 0x0000ffff0a037812 */ /* 0x000fe200078ec0ff */
[----:B----4-:R-:W-:-:S05]  /*bec0*/  @!P1 HFMA2.BF16_V2 R24, -RZ.H0_H0, RZ.H0_H0, -R211.H0_H0 ;  /* 0x200000ffff189231 */ /* 0x010fca00003409d3 */
[----:B------:R-:W-:Y:S02]  /*bed0*/  PRMT R15, R24, 0x7610, R15 ;  /* 0x00007610180f7816 */ /* 0x000fe4000000000f */
[----:B------:R-:W-:Y:S01]  /*bee0*/  MOV R130, R131 ;  /* 0x0000008300827202 */ /* 0x000fe20000000f00 */
[----:B------:R-:W1:Y:S01]  /*bef0*/  LDSM.16.MT88.4 R24, [R178+0xd000] ;  /* 0x00d00000b218783b */ /* 0x000e620000004200 */
[----:B------:R-:W-:Y:S02]  /*bf00*/  @!P1 PRMT R211, R15, 0x5410, RZ ;  /* 0x000054100fd39816 */ /* 0x000fe400000000ff */
[----:B------:R-:W-:Y:S02]  /*bf10*/  ISETP.GE.U32.AND P1, PT, R251, R3, PT ;  /* 0x00000003fb00720c */ /* 0x000fe40003f26070 */
[----:B------:R-:W-:-:S04]  /*bf20*/  LOP3.LUT R3, R2, 0xffff, RZ, 0xc0, !PT ;  /* 0x0000ffff02037812 */ /* 0x000fc800078ec0ff */
[----:B------:R-:W-:Y:S02]  /*bf30*/  SHF.R.U32.HI R10, RZ, 0x8, R3 ;  /* 0x00000008ff0a7819 */ /* 0x000fe40000011603 */
[----:B------:R-:W-:-:S04]  /*bf40*/  LOP3.LUT R3, R2, 0xff, RZ, 0xc0, !PT ;  /* 0x000000ff02037812 */ /* 0x000fc800078ec0ff */
[----:B------:R-:W-:Y:S02]  /*bf50*/  PRMT R15, R3, 0x5410, R10 ;  /* 0x00005410030f7816 */ /* 0x000fe4000000000a */
[----:B------:R2:W4:Y:S01]  /*bf60*/  LDL.LU.S16 R3, [R1+0x10] ;  /* 0x0000100001037983 */ /* 0x0005220000300600 */
[----:B------:R-:W-:Y:S02]  /*bf70*/  IMAD.MOV.U32 R131, RZ, RZ, R96 ;  /* 0x000000ffff837224 */ /* 0x000fe400078e0060 */
[----:B------:R-:W-:Y:S01]  /*bf80*/  IMAD.MOV.U32 R96, RZ, RZ, R97 ;  /* 0x000000ffff607224 */ /* 0x000fe200078e0061 */
[----:B------:R-:W-:Y:S01]  /*bf90*/  SHF.R.U32.HI R10, RZ, 0x18, R2 ;  /* 0x00000018ff0a7819 */ /* 0x000fe20000011602 */
[----:B------:R-:W-:Y:S02]  /*bfa0*/  IMAD.MOV.U32 R97, RZ, RZ, R93 ;  /* 0x000000ffff617224 */ /* 0x000fe400078e005d */
[----:B------:R-:W-:Y:S01]  /*bfb0*/  IMAD.MOV.U32 R93, RZ, RZ, R94 ;  /* 0x000000ffff5d7224 */ /* 0x000fe200078e005e */
[----:B------:R-:W-:Y:S01]  /*bfc0*/  MOV R94, R95 ;  /* 0x0000005f005e7202 */ /* 0x000fe20000000f00 */
[----:B------:R-:W-:-:S02]  /*bfd0*/  IMAD.MOV.U32 R95, RZ, RZ, R84 ;  /* 0x000000ffff5f7224 */ /* 0x000fc400078e0054 */
[----:B------:R-:W-:Y:S02]  /*bfe0*/  IMAD.MOV.U32 R84, RZ, RZ, R80 ;  /* 0x000000ffff547224 */ /* 0x000fe400078e0050 */
[----:B------:R-:W-:Y:S02]  /*bff0*/  IMAD.MOV.U32 R80, RZ, RZ, R81 ;  /* 0x000000ffff507224 */ /* 0x000fe400078e0051 */
[----:B------:R-:W-:Y:S01]  /*c000*/  IMAD.MOV.U32 R81, RZ, RZ, R51 ;  /* 0x000000ffff517224 */ /* 0x000fe200078e0033 */
[----:B------:R-:W-:Y:S02]  /*c010*/  MOV R51, R182 ;  /* 0x000000b600337202 */ /* 0x000fe40000000f00 */
[----:B------:R2:W5:Y:S01]  /*c020*/  LDL.LU R182, [R1+0xd8] ;  /* 0x0000d80001b67983 */ /* 0x0005620000300800 */
[----:B----4-:R-:W-:-:S05]  /*c030*/  @!P1 HFMA2.BF16_V2 R3, -RZ.H0_H0, RZ.H0_H0, -R208.H0_H0 ;  /* 0x200000ffff039231 */ /* 0x010fca00003409d0 */
[----:B------:R-:W-:Y:S02]  /*c040*/  PRMT R18, R3, 0x7610, R18 ;  /* 0x0000761003127816 */ /* 0x000fe40000000012 */
[----:B------:R-:W-:-:S04]  /*c050*/  SHF.R.U32.HI R3, RZ, 0x10, R2 ;  /* 0x00000010ff037819 */ /* 0x000fc80000011602 */
[----:B------:R-:W-:Y:S01]  /*c060*/  LOP3.LUT R2, R3, 0xff, RZ, 0xc0, !PT ;  /* 0x000000ff03027812 */ /* 0x000fe200078ec0ff */
[----:B------:R-:W-:Y:S02]  /*c070*/  FFMA.FTZ R3, R130, c[0x0][0x23c], -R12 ;  /* 0x00008f0082037a23 */ /* 0x000fe4000001080c */
[----:B------:R-:W-:Y:S02]  /*c080*/  IMAD.MOV.U32 R130, RZ, RZ, R131 ;  /* 0x000000ffff827224 */ /* 0x000fe400078e0083 */
[----:B------:R-:W-:Y:S02]  /*c090*/  IMAD.MOV.U32 R131, RZ, RZ, R96 ;  /* 0x000000ffff837224 */ /* 0x000fe400078e0060 */
[----:B------:R-:W-:Y:S02]  /*c0a0*/  IMAD.MOV.U32 R96, RZ, RZ, R97 ;  /* 0x000000ffff607224 */ /* 0x000fe400078e0061 */
[----:B------:R-:W-:Y:S01]  /*c0b0*/  IMAD.MOV.U32 R97, RZ, RZ, R93 ;  /* 0x000000ffff617224 */ /* 0x000fe200078e005d */
[----:B------:R-:W-:Y:S01]  /*c0c0*/  MOV R93, R95 ;  /* 0x0000005f005d7202 */ /* 0x000fe20000000f00 */
[----:B------:R-:W-:-:S02]  /*c0d0*/  IMAD.MOV.U32 R95, RZ, RZ, R84 ;  /* 0x000000ffff5f7224 */ /* 0x000fc400078e0054 */
[----:B------:R-:W-:Y:S02]  /*c0e0*/  IMAD.MOV.U32 R84, RZ, RZ, R80 ;  /* 0x000000ffff547224 */ /* 0x000fe400078e0050 */
[----:B------:R4:W-:Y:S01]  /*c0f0*/  MUFU.EX2 R80, R3 ;  /* 0x0000000300507308 */ /* 0x0009e20000000800 */
[----:B------:R-:W-:Y:S01]  /*c100*/  IMAD.MOV.U32 R128, RZ, RZ, R130 ;  /* 0x000000ffff807224 */ /* 0x000fe200078e0082 */
[----:B------:R-:W-:Y:S01]  /*c110*/  MOV R130, R96 ;  /* 0x0000006000827202 */ /* 0x000fe20000000f00 */
[----:B------:R-:W-:Y:S02]  /*c120*/  IMAD.MOV.U32 R96, RZ, RZ, R93 ;  /* 0x000000ffff607224 */ /* 0x000fe400078e005d */
[----:B------:R-:W-:Y:S02]  /*c130*/  IMAD.MOV.U32 R129, RZ, RZ, R131 ;  /* 0x000000ffff817224 */ /* 0x000fe400078e0083 */
[----:B------:R-:W-:Y:S02]  /*c140*/  IMAD.MOV.U32 R131, RZ, RZ, R97 ;  /* 0x000000ffff837224 */ /* 0x000fe400078e0061 */
[----:B------:R-:W-:-:S02]  /*c150*/  IMAD.MOV.U32 R97, RZ, RZ, R81 ;  /* 0x000000ffff617224 */ /* 0x000fc400078e0051 */
[----:B----4-:R-:W-:-:S04]  /*c160*/  FFMA.FTZ R3, R252, c[0x0][0x23c], -R12 ;  /* 0x00008f00fc037a23 */ /* 0x010fc8000001080c */
[----:B------:R4:W-:Y:S01]  /*c170*/  MUFU.EX2 R93, R3 ;  /* 0x00000003005d7308 */ /* 0x0009e20000000800 */
[----:B------:R-:W-:Y:S01]  /*c180*/  IMAD.MOV.U32 R81, RZ, RZ, R77 ;  /* 0x000000ffff517224 */ /* 0x000fe200078e004d */
[----:B------:R-:W-:Y:S02]  /*c190*/  MOV R77, R181 ;  /* 0x000000b5004d7202 */ /* 0x000fe40000000f00 */
[----:B------:R2:W5:Y:S01]  /*c1a0*/  LDL.LU R181, [R1+0xd4] ;  /* 0x0000d40001b57983 */ /* 0x0005620000300800 */
[----:B------:R-:W-:Y:S01]  /*c1b0*/  @!P1 PRMT R208, R18, 0x5410, RZ ;  /* 0x0000541012d09816 */ /* 0x000fe200000000ff */
[----:B----4-:R-:W-:Y:S02]  /*c1c0*/  FFMA.FTZ R3, R128, c[0x0][0x23c], -R11 ;  /* 0x00008f0080037a23 */ /* 0x010fe4000001080b */
[----:B------:R-:W-:Y:S02]  /*c1d0*/  IMAD.MOV.U32 R128, RZ, RZ, R130 ;  /* 0x000000ffff807224 */ /* 0x000fe400078e0082 */
[----:B------:R-:W-:-:S02]  /*c1e0*/  IMAD.MOV.U32 R130, RZ, RZ, R96 ;  /* 0x000000ffff827224 */ /* 0x000fc400078e0060 */
[----:B------:R-:W-:Y:S02]  /*c1f0*/  IMAD.MOV.U32 R96, RZ, RZ, R99 ;  /* 0x000000ffff607224 */ /* 0x000fe400078e0063 */
[----:B------:R-:W-:Y:S02]  /*c200*/  IMAD.MOV.U32 R99, RZ, RZ, R176 ;  /* 0x000000ffff637224 */ /* 0x000fe400078e00b0 */
[----:B------:R2:W5:Y:S04]  /*c210*/  LDL.LU R176, [R1+0xd0] ;  /* 0x0000d00001b07983 */ /* 0x0005680000300800 */
[----:B------:R2:W4:Y:S01]  /*c220*/  LDL.LU.S16 R18, [R1] ;  /* 0x0000000001127983 */ /* 0x0005220000300600 */
[----:B---3--:R-:W-:Y:S01]  /*c230*/  @!P5 HFMA2.BF16_V2 R20, -RZ.H0_H0, RZ.H0_H0, -R209.H0_H0 ;  /* 0x200000ffff14d231 */ /* 0x008fe200003409d1 */
[----:B------:R-:W-:-:S02]  /*c240*/  PRMT R10, R2, 0x5410, R10 ;  /* 0x00005410020a7816 */ /* 0x000fc4000000000a */
[----:B------:R-:W-:Y:S02]  /*c250*/  LOP3.LUT R2, R0, 0xff, RZ, 0xc0, !PT ;  /* 0x000000ff00027812 */ /* 0x000fe400078ec0ff */
[----:B------:R-:W-:Y:S01]  /*c260*/  PRMT R19, R20, 0x7610, R19 ;  /* 0x0000761014137816 */ /* 0x000fe20000000013 */
[----:B------:R-:W-:Y:S01]  /*c270*/  IMAD.MOV.U32 R103, RZ, RZ, R129 ;  /* 0x000000ffff677224 */ /* 0x000fe200078e0081 */
[----:B------:R-:W-:Y:S01]  /*c280*/  @!P6 HFMA2.BF16_V2 R252, -RZ.H0_H0, RZ.H0_H0, -R155.H0_H0 ;  /* 0x200000fffffce231 */ /* 0x000fe2000034099b */
[----:B------:R-:W-:Y:S01]  /*c290*/  IMAD.MOV.U32 R129, RZ, RZ, R131 ;  /* 0x000000ffff817224 */ /* 0x000fe200078e0083 */
[----:B------:R-:W-:Y:S01]  /*c2a0*/  @!P5 PRMT R209, R19, 0x5410, RZ ;  /* 0x0000541013d1d816 */ /* 0x000fe200000000ff */
[----:B------:R-:W3:Y:S01]  /*c2b0*/  LDSM.16.MT88.4 R20, [R180+0xd000] ;  /* 0x00d00000b414783b */ /* 0x000ee20000004200 */
[----:B------:R-:W-:Y:S02]  /*c2c0*/  ISETP.GE.U32.AND P5, PT, R251, R2, PT ;  /* 0x00000002fb00720c */ /* 0x000fe40003fa6070 */
[----:B------:R-:W-:-:S02]  /*c2d0*/  SHF.R.U32.HI R2, RZ, 0x10, R0 ;  /* 0x00000010ff027819 */ /* 0x000fc40000011600 */
[----:B------:R-:W-:Y:S01]  /*c2e0*/  MOV R131, R97 ;  /* 0x0000006100837202 */ /* 0x000fe20000000f00 */
[----:B----4-:R-:W-:-:S05]  /*c2f0*/  @!P2 HFMA2.BF16_V2 R18, -RZ.H0_H0, RZ.H0_H0, -R153.H0_H0 ;  /* 0x200000ffff12a231 */ /* 0x010fca0000340999 */
[----:B------:R-:W-:Y:S02]  /*c300*/  PRMT R17, R18, 0x7610, R17 ;  /* 0x0000761012117816 */ /* 0x000fe40000000011 */
[----:B------:R2:W4:Y:S01]  /*c310*/  LDL.LU.S16 R18, [R1+0x8] ;  /* 0x0000080001127983 */ /* 0x0005220000300600 */
[----:B------:R-:W-:Y:S02]  /*c320*/  IMAD.MOV.U32 R97, RZ, RZ, R92 ;  /* 0x000000ffff617224 */ /* 0x000fe400078e005c */
[----:B------:R-:W-:Y:S01]  /*c330*/  IMAD.MOV.U32 R92, RZ, RZ, R72 ;  /* 0x000000ffff5c7224 */ /* 0x000fe200078e0048 */
[----:B------:R-:W-:Y:S01]  /*c340*/  LOP3.LUT R2, R2, 0xff, RZ, 0xc0, !PT ;  /* 0x000000ff02027812 */ /* 0x000fe200078ec0ff */
[----:B------:R1:W-:Y:S03]  /*c350*/  MUFU.EX2 R72, R3 ;  /* 0x0000000300487308 */ /* 0x0003e60000000800 */
[----:B------:R-:W-:-:S02]  /*c360*/  ISETP.GE.U32.AND P1, PT, R251, R2, PT ;  /* 0x00000002fb00720c */ /* 0x000fc40003f26070 */
[----:B------:R-:W-:Y:S02]  /*c370*/  SHF.R.U32.HI R2, RZ, 0x18, R0 ;  /* 0x00000018ff027819 */ /* 0x000fe40000011600 */
[----:B------:R-:W-:Y:S01]  /*c380*/  @!P6 PRMT R155, R252, 0x5410, RZ ;  /* 0x00005410fc9be816 */ /* 0x000fe200000000ff */
[----:B-1----:R-:W-:Y:S01]  /*c390*/  FFMA.FTZ R3, R103, c[0x0][0x23c], -R11 ;  /* 0x00008f0067037a23 */ /* 0x002fe2000001080b */
[----:B------:R-:W-:Y:S01]  /*c3a0*/  MOV R103, R128 ;  /* 0x0000008000677202 */ /* 0x000fe20000000f00 */
[----:B------:R-:W-:Y:S02]  /*c3b0*/  IMAD.MOV.U32 R128, RZ, RZ, R129 ;  /* 0x000000ffff807224 */ /* 0x000fe400078e0081 */
[----:B------:R-:W-:Y:S02]  /*c3c0*/  IMAD.MOV.U32 R129, RZ, RZ, R130 ;  /* 0x000000ffff817224 */ /* 0x000fe400078e0082 */
[----:B------:R-:W-:Y:S02]  /*c3d0*/  IMAD.MOV.U32 R130, RZ, RZ, R131 ;  /* 0x000000ffff827224 */ /* 0x000fe400078e0083 */
[----:B------:R-:W-:Y:S01]  /*c3e0*/  IMAD.MOV.U32 R131, RZ, RZ, R96 ;  /* 0x000000ffff837224 */ /* 0x000fe200078e0060 */
[----:B------:R-:W-:Y:S01]  /*c3f0*/  MOV R96, R97 ;  /* 0x0000006100607202 */ /* 0x000fe20000000f00 */
[----:B------:R-:W-:Y:S01]  /*c400*/  IMAD.MOV.U32 R97, RZ, RZ, R92 ;  /* 0x000000ffff617224 */ /* 0x000fe200078e005c */
[----:B------:R-:W-:Y:S01]  /*c410*/  ISETP.GE.U32.AND P6, PT, R251, R2, PT ;  /* 0x00000002fb00720c */ /* 0x000fe20003fc6070 */
[----:B------:R1:W1:Y:S01]  /*c420*/  MUFU.EX2 R92, R3 ;  /* 0x00000003005c7308 */ /* 0x0002620000000800 */
[----:B------:R-:W-:-:S02]  /*c430*/  SHF.R.U32.HI R2, RZ, 0x8, R16 ;  /* 0x00000008ff027819 */ /* 0x000fc40000011610 */
[----:B------:R-:W-:Y:S02]  /*c440*/  LOP3.LUT R0, R0, 0xffff, RZ, 0xc0, !PT ;  /* 0x0000ffff00007812 */ /* 0x000fe400078ec0ff */
[----:B------:R-:W-:Y:S01]  /*c450*/  @!P2 PRMT R153, R17, 0x5410, RZ ;  /* 0x000054101199a816 */ /* 0x000fe200000000ff */
[----:B-1----:R-:W-:-:S04]  /*c460*/  FFMA.FTZ R3, R103, c[0x0][0x23c], -R12 ;  /* 0x00008f0067037a23 */ /* 0x002fc8000001080c */
[----:B------:R1:W-:Y:S01]  /*c470*/  MUFU.EX2 R252, R3 ;  /* 0x0000000300fc7308 */ /* 0x0003e20000000800 */
[----:B------:R-:W-:-:S04]  /*c480*/  SHF.R.U32.HI R0, RZ, 0x8, R0 ;  /* 0x00000008ff007819 */ /* 0x000fc80000011600 */
[----:B------:R-:W-:Y:S02]  /*c490*/  LOP3.LUT R0, R0, 0xffff, RZ, 0xc0, !PT ;  /* 0x0000ffff00007812 */ /* 0x000fe400078ec0ff */
[----:B-1----:R-:W-:Y:S01]  /*c4a0*/  LOP3.LUT R3, R2, 0xffff, RZ, 0xc0, !PT ;  /* 0x0000ffff02037812 */ /* 0x002fe200078ec0ff */
[----:B------:R-:W-:-:S03]  /*c4b0*/  FFMA.FTZ R2, R128, c[0x0][0x23c], -R12 ;  /* 0x00008f0080027a23 */ /* 0x000fc6000001080c */
[----:B------:R-:W-:Y:S01]  /*c4c0*/  ISETP.GE.U32.AND P2, PT, R251, R3, PT ;  /* 0x00000003fb00720c */ /* 0x000fe20003f46070 */
[----:B------:R-:W-:Y:S02]  /*c4d0*/  FFMA.FTZ R3, R129, c[0x0][0x23c], -R11 ;  /* 0x00008f0081037a23 */ /* 0x000fe4000001080b */
[----:B------:R-:W-:Y:S02]  /*c4e0*/  IMAD.MOV.U32 R129, RZ, RZ, R130 ;  /* 0x000000ffff817224 */ /* 0x000fe400078e0082 */
[----:B------:R1:W-:Y:S01]  /*c4f0*/  MUFU.EX2 R249, R3 ;  /* 0x0000000300f97308 */ /* 0x0003e20000000800 */
[----:B------:R-:W-:Y:S01]  /*c500*/  HMMA.16816.F32.BF16 R44, R4, R30, R44 ;  /* 0x0000001e042c723c */ /* 0x000fe2000004182c */
[----:B------:R-:W2:Y:S06]  /*c510*/  LDSM.16.MT88.4 R28, [R177+0xd000] ;  /* 0x00d00000b11c783b */ /* 0x000eac0000004200 */
[----:B------:R3:W3:Y:S01]  /*c520*/  MUFU.EX2 R250, R2 ;  /* 0x0000000200fa7308 */ /* 0x0006e20000000800 */
[----:B------:R-:W-:Y:S01]  /*c530*/  PRMT R130, R251, 0x7054, R251 ;  /* 0x00007054fb827816 */ /* 0x000fe200000000fb */
[----:B-1----:R-:W-:-:S06]  /*c540*/  FFMA.FTZ R3, R129, c[0x0][0x23c], -R11 ;  /* 0x00008f0081037a23 */ /* 0x002fcc000001080b */
[----:B------:R-:W1:Y:S01]  /*c550*/  MUFU.EX2 R248, R3 ;  /* 0x0000000300f87308 */ /* 0x000e620000000800 */
[----:B---3--:R-:W-:-:S04]  /*c560*/  F2FP.BF16.PACK_AB R2, R92, R72 ;  /* 0x000000485c02723e */ /* 0x008fc800000010ff */
        /* <DEDUP_REMOVED lines=8> */
[----:B------:R-:W-:Y:S01]  /*c5f0*/  PRMT R3, R119, 0x5410, R118 ;  /* 0x0000541077037816 */ /* 0x000fe20000000076 */
[----:B------:R-:W-:Y:S01]  /*c600*/  IMAD.MOV.U32 R142, RZ, RZ, R98 ;  /* 0x000000ffff8e7224 */ /* 0x000fe200078e0062 */
[----:B------:R-:W-:Y:S01]  /*c610*/  MOV R135, R97 ;  /* 0x0000006100877202 */ /* 0x000fe20000000f00 */
[----:B------:R-:W-:Y:S02]  /*c620*/  IMAD.MOV.U32 R98, RZ, RZ, R83 ;  /* 0x000000ffff627224 */ /* 0x000fe400078e0053 */
[----:B------:R-:W-:Y:S01]  /*c630*/  IMAD.MOV.U32 R154, RZ, RZ, R99 ;  /* 0x000000ffff9a7224 */ /* 0x000fe200078e0063 */
[----:B------:R-:W-:Y:S01]  /*c640*/  MOV R99, R81 ;  /* 0x0000005100637202 */ /* 0x000fe20000000f00 */
[----:B------:R-:W-:-:S02]  /*c650*/  IMAD.MOV.U32 R83, RZ, RZ, R68 ;  /* 0x000000ffff537224 */ /* 0x000fc400078e0044 */
[----:B------:R-:W-:Y:S01]  /*c660*/  IMAD.MOV.U32 R97, RZ, RZ, R82 ;  /* 0x000000ffff617224 */ /* 0x000fe200078e0052 */
[----:B------:R-:W-:Y:S01]  /*c670*/  MOV R82, R75 ;  /* 0x0000004b00527202 */ /* 0x000fe20000000f00 */
[----:B------:R-:W-:Y:S02]  /*c680*/  IMAD.MOV.U32 R81, RZ, RZ, R74 ;  /* 0x000000ffff517224 */ /* 0x000fe400078e004a */
[----:B------:R-:W-:Y:S01]  /*c690*/  IMAD.MOV.U32 R215, RZ, RZ, R78 ;  /* 0x000000ffffd77224 */ /* 0x000fe200078e004e */
[----:B----4-:R-:W-:-:S05]  /*c6a0*/  @!P5 HFMA2.BF16_V2 R18, -RZ.H0_H0, RZ.H0_H0, -R150.H0_H0 ;  /* 0x200000ffff12d231 */ /* 0x010fca0000340996 */
[----:B------:R-:W-:-:S04]  /*c6b0*/  PRMT R16, R18, 0x7610, R16 ;  /* 0x0000761012107816 */ /* 0x000fc80000000010 */
[----:B------:R-:W-:Y:S02]  /*c6c0*/  @!P5 PRMT R150, R16, 0x5410, RZ ;  /* 0x000054101096d816 */ /* 0x000fe400000000ff */
[----:B------:R-:W-:Y:S01]  /*c6d0*/  ISETP.GE.U32.AND P5, PT, R251, R0, PT ;  /* 0x00000000fb00720c */ /* 0x000fe20003fa6070 */
[----:B------:R-:W1:Y:S01]  /*c6e0*/  LDSM.16.MT88.4 R16, [R179+0xd000] ;  /* 0x00d00000b310783b */ /* 0x000e620000004200 */
[----:B------:R-:W-:-:S04]  /*c6f0*/  F2FP.BF16.PACK_AB R0, R93, R80 ;  /* 0x000000505d00723e */ /* 0x000fc800000010ff */
[C---:B------:R-:W-:Y:S02]  /*c700*/  PRMT R139, R0.reuse, 0x7610, R139 ;  /* 0x00007610008b7816 */ /* 0x040fe4000000008b */
[----:B------:R-:W-:Y:S01]  /*c710*/  PRMT R138, R0, 0x7632, R138 ;  /* 0x00007632008a7816 */ /* 0x000fe2000000008a */
[----:B------:R-:W-:-:S03]  /*c720*/  HSET2.LE.AND R0, R13, R130, PT ;  /* 0x000000820d007233 */ /* 0x000fc60003803000 */
[----:B------:R-:W-:-:S04]  /*c730*/  PRMT R2, R139, 0x5410, R138 ;  /* 0x000054108b027816 */ /* 0x000fc8000000008a */
[----:B------:R-:W-:Y:S01]  /*c740*/  LOP3.LUT R6, R0, R2, RZ, 0xc0, !PT ;  /* 0x0000000200067212 */ /* 0x000fe200078ec0ff */
[----:B------:R-:W-:Y:S01]  /*c750*/  HSET2.LE.AND R0, R14, R130, PT ;  /* 0x000000820e007233 */ /* 0x000fe20003803000 */
[----:B------:R-:W-:-:S04]  /*c760*/  PRMT R2, R136, 0x5410, R137 ;  /* 0x0000541088027816 */ /* 0x000fc80000000089 */
[----:B------:R-:W-:Y:S01]  /*c770*/  LOP3.LUT R7, R0, R2, RZ, 0xc0, !PT ;  /* 0x0000000200077212 */ /* 0x000fe200078ec0ff */
[--C-:B------:R-:W-:Y:S02]  /*c780*/  HSET2.LE.AND R0, R15, R130.reuse, PT ;  /* 0x000000820f007233 */ /* 0x100fe40003803000 */
[----:B------:R-:W-:-:S03]  /*c790*/  HSET2.LE.AND R2, R10, R130, PT ;  /* 0x000000820a027233 */ /* 0x000fc60003803000 */
[----:B------:R-:W-:Y:S02]  /*c7a0*/  LOP3.LUT R4, R0, R3, RZ, 0xc0, !PT ;  /* 0x0000000300047212 */ /* 0x000fe400078ec0ff */
[----:B------:R-:W-:-:S04]  /*c7b0*/  PRMT R0, R32, 0x5410, R35 ;  /* 0x0000541020007816 */ /* 0x000fc80000000023 */
[----:B------:R-:W-:Y:S01]  /*c7c0*/  LOP3.LUT R5, R2, R0, RZ, 0xc0, !PT ;  /* 0x0000000002057212 */ /* 0x000fe200078ec0ff */
[----:B------:R-:W-:Y:S02]  /*c7d0*/  IMAD.MOV.U32 R13, RZ, RZ, R94 ;  /* 0x000000ffff0d7224 */ /* 0x000fe400078e005e */
[----:B------:R-:W-:Y:S02]  /*c7e0*/  IMAD.MOV.U32 R94, RZ, RZ, R87 ;  /* 0x000000ffff5e7224 */ /* 0x000fe400078e0057 */
[----:B------:R-:W-:Y:S02]  /*c7f0*/  IMAD.MOV.U32 R87, RZ, RZ, R69 ;  /* 0x000000ffff577224 */ /* 0x000fe400078e0045 */
[----:B------:R-:W-:Y:S02]  /*c800*/  IMAD.MOV.U32 R0, RZ, RZ, R70 ;  /* 0x000000ffff007224 */ /* 0x000fe400078e0046 */
[----:B------:R-:W-:Y:S02]  /*c810*/  IMAD.MOV.U32 R2, RZ, RZ, R71 ;  /* 0x000000ffff027224 */ /* 0x000fe400078e0047 */
[----:B------:R-:W-:Y:S01]  /*c820*/  HMMA.16816.F32.BF16 R68, R4, R26, R56 ;  /* 0x0000001a0444723c */ /* 0x000fe20000041838 */
[----:B------:R-:W-:-:S06]  /*c830*/  IMAD.MOV.U32 R3, RZ, RZ, R73 ;  /* 0x000000ffff037224 */ /* 0x000fcc00078e0049 */
[----:B------:R-:W-:Y:S02]  /*c840*/  MOV R59, R72 ;  /* 0x00000048003b7202 */ /* 0x000fe40000000f00 */
[----:B------:R-:W-:Y:S07]  /*c850*/  HMMA.16816.F32.BF16 R72, R4, R20, R64 ;  /* 0x000000140448723c */ /* 0x000fee0000041840 */
[----:B------:R-:W-:Y:S02]  /*c860*/  IMAD.MOV.U32 R66, RZ, RZ, R76 ;  /* 0x000000ffff427224 */ /* 0x000fe400078e004c */
[----:B------:R-:W-:-:S02]  /*c870*/  IMAD.MOV.U32 R65, RZ, RZ, R77 ;  /* 0x000000ffff417224 */ /* 0x000fc400078e004d */
[----:B------:R-:W-:Y:S01]  /*c880*/  IMAD.MOV.U32 R64, RZ, RZ, R79 ;  /* 0x000000ffff407224 */ /* 0x000fe200078e004f */
[C---:B--2---:R-:W-:Y:S08]  /*c890*/  HMMA.16816.F32.BF16 R120, R4.reuse, R28, R120 ;  /* 0x0000001c0478723c */ /* 0x044ff00000041878 */
[C---:B------:R-:W-:Y:S01]  /*c8a0*/  HMMA.16816.F32.BF16 R76, R4.reuse, R22, R112 ;  /* 0x00000016044c723c */ /* 0x040fe20000041870 */
[----:B------:R-:W2:Y:S07]  /*c8b0*/  LDSM.16.MT88.4 R20, [R178+0xf000] ;  /* 0x00f00000b214783b */ /* 0x000eae0000004200 */
[----:B------:R-:W-:Y:S01]  /*c8c0*/  HMMA.16816.F32.BF16 R52, R4, R30, R52 ;  /* 0x0000001e0434723c */ /* 0x000fe20000041834 */
[----:B------:R-:W3:Y:S01]  /*c8d0*/  LDSM.16.MT88.4 R28, [R179+0xf000] ;  /* 0x00f00000b31c783b */ /* 0x000ee20000004200 */
[----:B------:R-:W-:Y:S01]  /*c8e0*/  MOV R14, R80 ;  /* 0x00000050000e7202 */ /* 0x000fe20000000f00 */
[----:B------:R-:W-:-:S02]  /*c8f0*/  IMAD.MOV.U32 R15, RZ, RZ, R81 ;  /* 0x000000ffff0f7224 */ /* 0x000fc400078e0051 */
[----:B------:R-:W-:Y:S02]  /*c900*/  IMAD.MOV.U32 R112, RZ, RZ, R82 ;  /* 0x000000ffff707224 */ /* 0x000fe400078e0052 */
[----:B------:R-:W-:Y:S02]  /*c910*/  IMAD.MOV.U32 R113, RZ, RZ, R83 ;  /* 0x000000ffff717224 */ /* 0x000fe400078e0053 */
[C---:B-1----:R-:W-:Y:S01]  /*c920*/  HMMA.16816.F32.BF16 R80, R4.reuse, R16, R124 ;  /* 0x000000100450723c */ /* 0x042fe2000004187c */
[----:B------:R1:W4:Y:S07]  /*c930*/  LDL.LU.S16 R126, [R1+0x18] ;  /* 0x00001800017e7983 */ /* 0x00032e0000300600 */
[C---:B--2---:R-:W-:Y:S01]  /*c940*/  HMMA.16816.F32.BF16 R100, R4.reuse, R20, R200 ;  /* 0x000000140464723c */ /* 0x044fe200000418c8 */
[----:B------:R1:W2:Y:S07]  /*c950*/  LDL.LU.S16 R20, [R1+0xc] ;  /* 0x00000c0001147983 */ /* 0x0002ae0000300600 */
[C---:B---3--:R-:W-:Y:S01]  /*c960*/  HMMA.16816.F32.BF16 R160, R4.reuse, R28, R160 ;  /* 0x0000001c04a0723c */ /* 0x048fe200000418a0 */
[----:B------:R1:W3:Y:S07]  /*c970*/  LDL.LU.S16 R29, [R1+0x1c] ;  /* 0x00001c00011d7983 */ /* 0x0002ee0000300600 */
[----:B------:R-:W-:Y:S01]  /*c980*/  HMMA.16816.F32.BF16 R60, R4, R24, R60 ;  /* 0x00000018043c723c */ /* 0x000fe2000004183c */
[----:B------:R-:W1:Y:S01]  /*c990*/  LDSM.16.MT88.4 R24, [R177+0xf000] ;  /* 0x00f00000b118783b */ /* 0x000e620000004200 */
[----:B------:R-:W-:Y:S01]  /*c9a0*/  MOV R115, R97 ;  /* 0x0000006100737202 */ /* 0x000fe20000000f00 */
[----:B------:R-:W-:-:S02]  /*c9b0*/  IMAD.MOV.U32 R133, RZ, RZ, R96 ;  /* 0x000000ffff857224 */ /* 0x000fc400078e0060 */
[----:B------:R-:W-:Y:S02]  /*c9c0*/  IMAD.MOV.U32 R114, RZ, RZ, R98 ;  /* 0x000000ffff727224 */ /* 0x000fe400078e0062 */
[----:B------:R-:W-:Y:S02]  /*c9d0*/  IMAD.MOV.U32 R132, RZ, RZ, R99 ;  /* 0x000000ffff847224 */ /* 0x000fe400078e0063 */
[----:B------:R-:W-:Y:S02]  /*c9e0*/  IMAD.MOV.U32 R124, RZ, RZ, R115 ;  /* 0x000000ffff7c7224 */ /* 0x000fe400078e0073 */
[----:B------:R-:W-:Y:S02]  /*c9f0*/  IMAD.MOV.U32 R115, RZ, RZ, R59 ;  /* 0x000000ffff737224 */ /* 0x000fe400078e003b */
[----:B------:R-:W-:Y:S01]  /*ca00*/  IMAD.MOV.U32 R59, RZ, RZ, R0 ;  /* 0x000000ffff3b7224 */ /* 0x000fe200078e0000 */
[----:B------:R-:W-:Y:S01]  /*ca10*/  LOP3.LUT R0, R48, 0xff, RZ, 0xc0, !PT ;  /* 0x000000ff30007812 */ /* 0x000fe200078ec0ff */
[----:B-1----:R-:W-:Y:S01]  /*ca20*/  HMMA.16816.F32.BF16 R96, R4, R26, R216 ;  /* 0x0000001a0460723c */ /* 0x002fe200000418d8 */
[----:B------:R-:W-:-:S02]  /*ca30*/  IMAD.MOV.U32 R58, RZ, RZ, R84 ;  /* 0x000000ffff3a7224 */ /* 0x000fc400078e0054 */
[----:B------:R-:W-:Y:S02]  /*ca40*/  IMAD.MOV.U32 R141, RZ, RZ, R85 ;  /* 0x000000ffff8d7224 */ /* 0x000fe400078e0055 */
[----:B------:R-:W-:Y:S02]  /*ca50*/  IMAD.MOV.U32 R140, RZ, RZ, R86 ;  /* 0x000000ffff8c7224 */ /* 0x000fe400078e0056 */
[----:B------:R-:W-:Y:S01]  /*ca60*/  IMAD.MOV.U32 R127, RZ, RZ, R87 ;  /* 0x000000ffff7f7224 */ /* 0x000fe200078e0057 */
[----:B---3--:R-:W-:-:S05]  /*ca70*/  @!P6 HFMA2.BF16_V2 R29, -RZ.H0_H0, RZ.H0_H0, -R147.H0_H0 ;  /* 0x200000ffff1de231 */ /* 0x008fca0000340993 */
[----:B------:R-:W-:-:S04]  /*ca80*/  PRMT R26, R29, 0x7610, R26 ;  /* 0x000076101d1a7816 */ /* 0x000fc8000000001a */
[----:B------:R-:W-:Y:S02]  /*ca90*/  @!P6 PRMT R147, R26, 0x5410, RZ ;  /* 0x000054101a93e816 */ /* 0x000fe400000000ff */
[----:B------:R1:W3:Y:S01]  /*caa0*/  LDL.LU.S16 R26, [R1+0x24] ;  /* 0x00002400011a7983 */ /* 0x0002e20000300600 */
[----:B------:R-:W-:-:S03]  /*cab0*/  ISETP.GE.U32.AND P6, PT, R251, R0, PT ;  /* 0x00000000fb00720c */ /* 0x000fc60003fc6070 */
[----:B------:R1:W3:Y:S01]  /*cac0*/  LDL.LU.S16 R0, [R1+0x20] ;  /* 0x0000200001007983 */ /* 0x0002e20000300600 */
[----:B------:R-:W-:Y:S03]  /*cad0*/  HMMA.16816.F32.BF16 R84, R4, R18, R156 ;  /* 0x000000120454723c */ /* 0x000fe6000004189c */
[----:B------:R-:W1:Y:S01]  /*cae0*/  LDSM.16.MT88.4 R16, [R180+0xf000] ;  /* 0x00f00000b410783b */ /* 0x000e620000004200 */
[----:B--2---:R-:W-:Y:S01]  /*caf0*/  @!P1 HFMA2.BF16_V2 R20, -RZ.H0_H0, RZ.H0_H0, -R149.H0_H0 ;  /* 0x200000ffff149231 */ /* 0x004fe20000340995 */
[----:B------:R-:W-:-:S03]  /*cb00*/  IMAD.MOV.U32 R134, RZ, RZ, R131 ;  /* 0x000000ffff867224 */ /* 0x000fc600078e0083 */
[C---:B------:R-:W-:Y:S01]  /*cb10*/  HMMA.16816.F32.BF16 R104, R4.reuse, R22, R172 ;  /* 0x000000160468723c */ /* 0x040fe200000418ac */
[----:B------:R-:W-:Y:S02]  /*cb20*/  PRMT R27, R20, 0x7610, R27 ;  /* 0x00007610141b7816 */ /* 0x000fe4000000001b */
[----:B------:R-:W-:Y:S01]  /*cb30*/  LDSM.16.MT88.4 R20, [R178+0x11000] ;  /* 0x01100000b214783b */ /* 0x000fe20000004200 */
[----:B----4-:R-:W-:Y:S01]  /*cb40*/  @!P5 HFMA2.BF16_V2 R126, -RZ.H0_H0, RZ.H0_H0, -R148.H0_H0 ;  /* 0x200000ffff7ed231 */ /* 0x010fe20000340994 */
[----:B------:R-:W-:Y:S01]  /*cb50*/  MOV R125, R127 ;  /* 0x0000007f007d7202 */ /* 0x000fe20000000f00 */
[----:B------:R-:W-:Y:S02]  /*cb60*/  IMAD.MOV.U32 R127, RZ, RZ, R113 ;  /* 0x000000ffff7f7224 */ /* 0x000fe400078e0071 */
[----:B------:R-:W-:Y:S01]  /*cb70*/  IMAD.MOV.U32 R113, RZ, RZ, R64 ;  /* 0x000000ffff717224 */ /* 0x000fe200078e0040 */
[C---:B-1----:R-:W-:Y:S08]  /*cb80*/  HMMA.16816.F32.BF16 R108, R4.reuse, R16, R168 ;  /* 0x00000010046c723c */ /* 0x042ff000000418a8 */
[----:B------:R-:W-:Y:S01]  /*cb90*/  HMMA.16816.F32.BF16 R128, R4, R18, R164 ;  /* 0x000000120480723c */ /* 0x000fe200000418a4 */
[----:B------:R-:W1:Y:S01]  /*cba0*/  LDSM.16.MT88.4 R16, [R177+0x11000] ;  /* 0x01100000b110783b */ /* 0x000e620000004200 */
[----:B------:R-:W-:Y:S01]  /*cbb0*/  PRMT R28, R126, 0x7610, R28 ;  /* 0x000076107e1c7816 */ /* 0x000fe2000000001c */
[----:B------:R-:W-:Y:S01]  /*cbc0*/  IMAD.MOV.U32 R126, RZ, RZ, R114 ;  /* 0x000000ffff7e7224 */ /* 0x000fe200078e0072 */
[----:B------:R-:W-:Y:S01]  /*cbd0*/  MOV R64, R66 ;  /* 0x0000004200407202 */ /* 0x000fe20000000f00 */
[----:B------:R-:W-:Y:S01]  /*cbe0*/  IMAD.MOV.U32 R114, RZ, RZ, R2 ;  /* 0x000000ffff727224 */ /* 0x000fe200078e0002 */
[----:B------:R-:W-:Y:S01]  /*cbf0*/  MOV R56, R92 ;  /* 0x0000005c00387202 */ /* 0x000fe20000000f00 */
[----:B------:R-:W-:Y:S01]  /*cc00*/  IMAD.MOV.U32 R66, RZ, RZ, R3 ;  /* 0x000000ffff427224 */ /* 0x000fe200078e0003 */
[----:B------:R-:W-:Y:S01]  /*cc10*/  LOP3.LUT R10, R33, UR17, R36, 0x96, !PT ;  /* 0x00000011210a7c12 */ /* 0x000fe2000f8e9624 */
[----:B------:R-:W-:-:S02]  /*cc20*/  IMAD.MOV.U32 R214, RZ, RZ, R94 ;  /* 0x000000ffffd67224 */ /* 0x000fc400078e005e */
[----:B------:R-:W-:Y:S02]  /*cc30*/  IMAD.MOV.U32 R67, RZ, RZ, R93 ;  /* 0x000000ffff437224 */ /* 0x000fe400078e005d */
[----:B------:R-:W-:Y:S02]  /*cc40*/  IMAD.MOV.U32 R57, RZ, RZ, R95 ;  /* 0x000000ffff397224 */ /* 0x000fe400078e005f */
[----:B------:R-:W-:Y:S01]  /*cc50*/  IMAD.WIDE.U32 R2, R49, -0x2daee0ad, RZ ;  /* 0xd2511f5331027825 */ /* 0x000fe200078e00ff */
[C---:B------:R-:W-:Y:S01]  /*cc60*/  HMMA.16816.F32.BF16 R92, R4.reuse, R24, R224 ;  /* 0x00000018045c723c */ /* 0x040fe200000418e0 */
[----:B------:R-:W-:Y:S02]  /*cc70*/  MOV R156, R124 ;  /* 0x0000007c009c7202 */ /* 0x000fe40000000f00 */
[----:B------:R-:W-:Y:S01]  /*cc80*/  @!P5 PRMT R148, R28, 0x5410, RZ ;  /* 0x000054101c94d816 */ /* 0x000fe200000000ff */
[----:B------:R-:W-:Y:S01]  /*cc90*/  IMAD.MOV.U32 R158, RZ, RZ, R13 ;  /* 0x000000ffff9e7224 */ /* 0x000fe200078e000d */
[----:B------:R-:W-:Y:S01]  /*cca0*/  LOP3.LUT R28, R3, UR28, R40, 0x96, !PT ;  /* 0x0000001c031c7c12 */ /* 0x000fe2000f8e9628 */
[----:B------:R-:W-:Y:S01]  /*ccb0*/  IMAD.MOV.U32 R124, RZ, RZ, R135 ;  /* 0x000000ffff7c7224 */ /* 0x000fe200078e0087 */
[----:B------:R-:W-:Y:S01]  /*ccc0*/  LOP3.LUT R33, R2, 0xffff, RZ, 0xc0, !PT ;  /* 0x0000ffff02217812 */ /* 0x000fe200078ec0ff */
[----:B------:R-:W-:Y:S01]  /*ccd0*/  HMMA.16816.F32.BF16 R168, R4, R30, R88 ;  /* 0x0000001e04a8723c */ /* 0x000fe20000041858 */
[----:B------:R-:W-:Y:S01]  /*cce0*/  SHF.R.U32.HI R29, RZ, 0x10, R2 ;  /* 0x00000010ff1d7819 */ /* 0x000fe20000011602 */
[----:B------:R-:W-:-:S02]  /*ccf0*/  IMAD.MOV.U32 R157, RZ, RZ, R113 ;  /* 0x000000ffff9d7224 */ /* 0x000fc400078e0071 */
[----:B------:R-:W-:-:S03]  /*cd00*/  IMAD.MOV.U32 R113, RZ, RZ, R66 ;  /* 0x000000ffff717224 */ /* 0x000fc600078e0042 */
[----:B------:R-:W-:Y:S02]  /*cd10*/  LOP3.LUT R30, R2, 0xff, RZ, 0xc0, !PT ;  /* 0x000000ff021e7812 */ /* 0x000fe400078ec0ff */
[----:B------:R-:W-:Y:S01]  /*cd20*/  SHF.R.U32.HI R31, RZ, 0x18, R2 ;  /* 0x00000018ff1f7819 */ /* 0x000fe20000011602 */
[----:B------:R-:W-:Y:S01]  /*cd30*/  IMAD.WIDE.U32 R2, R10, -0x2daee0ad, RZ ;  /* 0xd2511f530a027825 */ /* 0x000fe200078e00ff */
[----:B------:R-:W-:-:S03]  /*cd40*/  MOV R66, R214 ;  /* 0x000000d600427202 */ /* 0x000fc60000000f00 */
[----:B------:R-:W-:Y:S02]  /*cd50*/  FFMA.FTZ R10, R156, c[0x0][0x23c], -R12 ;  /* 0x00008f009c0a7a23 */ /* 0x000fe4000001080c */
[----:B------:R-:W-:Y:S02]  /*cd60*/  IMAD.MOV.U32 R156, RZ, RZ, R158 ;  /* 0x000000ffff9c7224 */ /* 0x000fe400078e009e */
[----:B------:R-:W-:Y:S02]  /*cd70*/  IMAD.MOV.U32 R13, RZ, RZ, R142 ;  /* 0x000000ffff0d7224 */ /* 0x000fe400078e008e */
[----:B------:R-:W-:Y:S01]  /*cd80*/  IMAD.MOV.U32 R158, RZ, RZ, R124 ;  /* 0x000000ffff9e7224 */ /* 0x000fe200078e007c */
[----:B------:R-:W-:Y:S01]  /*cd90*/  MOV R124, R126 ;  /* 0x0000007e007c7202 */ /* 0x000fe20000000f00 */
[----:B------:R-:W-:Y:S02]  /*cda0*/  IMAD.MOV.U32 R214, RZ, RZ, R132 ;  /* 0x000000ffffd67224 */ /* 0x000fe400078e0084 */
[----:B------:R-:W-:-:S02]  /*cdb0*/  IMAD.MOV.U32 R159, RZ, RZ, R133 ;  /* 0x000000ffff9f7224 */ /* 0x000fc400078e0085 */
[----:B------:R-:W-:Y:S02]  /*cdc0*/  IMAD.MOV.U32 R142, RZ, RZ, R134 ;  /* 0x000000ffff8e7224 */ /* 0x000fe400078e0086 */
[----:B-1----:R-:W-:Y:S01]  /*cdd0*/  HMMA.16816.F32.BF16 R132, R4, R16, R204 ;  /* 0x000000100484723c */ /* 0x002fe200000418cc */
[----:B------:R-:W-:Y:S02]  /*cde0*/  IMAD.MOV.U32 R126, RZ, RZ, R112 ;  /* 0x000000ffff7e7224 */ /* 0x000fe400078e0070 */
[----:B------:R-:W-:Y:S01]  /*cdf0*/  IMAD.MOV.U32 R112, RZ, RZ, R14 ;  /* 0x000000ffff707224 */ /* 0x000fe200078e000e */
[----:B------:R-:W-:-:S04]  /*ce00*/  LOP3.LUT R14, R2, 0xffff, RZ, 0xc0, !PT ;  /* 0x0000ffff020e7812 */ /* 0x000fc800078ec0ff */
[----:B------:R-:W-:Y:S01]  /*ce10*/  HMMA.16816.F32.BF16 R204, R4, R20, R228 ;  /* 0x0000001404cc723c */ /* 0x000fe200000418e4 */
[----:B------:R1:W2:Y:S01]  /*ce20*/  LDL.LU.S16 R21, [R1+0x30] ;  /* 0x0000300001157983 */ /* 0x0002a20000300600 */
[----:B---3--:R-:W-:Y:S02]  /*ce30*/  @!P4 HFMA2.BF16_V2 R26, -RZ.H0_H0, RZ.H0_H0, -R146.H0_H0 ;  /* 0x200000ffff1ac231 */ /* 0x008fe40000340992 */
[----:B------:R-:W-:-:S03]  /*ce40*/  @!P2 HFMA2.BF16_V2 R0, -RZ.H0_H0, RZ.H0_H0, -R144.H0_H0 ;  /* 0x200000ffff00a231 */ /* 0x000fc60000340990 */
[----:B------:R-:W-:Y:S02]  /*ce50*/  PRMT R25, R26, 0x7610, R25 ;  /* 0x000076101a197816 */ /* 0x000fe40000000019 */
[----:B------:R-:W-:Y:S02]  /*ce60*/  PRMT R24, R0, 0x7610, R24 ;  /* 0x0000761000187816 */ /* 0x000fe40000000018 */
[----:B------:R-:W-:Y:S02]  /*ce70*/  LOP3.LUT R0, R42, 0xff, RZ, 0xc0, !PT ;  /* 0x000000ff2a007812 */ /* 0x000fe400078ec0ff */
[----:B------:R-:W-:Y:S02]  /*ce80*/  @!P4 PRMT R146, R25, 0x5410, RZ ;  /* 0x000054101992c816 */ /* 0x000fe400000000ff */
[----:B------:R-:W-:Y:S02]  /*ce90*/  ISETP.GE.U32.AND P4, PT, R251, R0, PT ;  /* 0x00000000fb00720c */ /* 0x000fe40003f86070 */
[----:B------:R-:W-:-:S02]  /*cea0*/  LOP3.LUT R0, R34, 0xff, RZ, 0xc0, !PT ;  /* 0x000000ff22007812 */ /* 0x000fc400078ec0ff */
[----:B------:R-:W-:Y:S02]  /*ceb0*/  @!P2 PRMT R144, R24, 0x5410, RZ ;  /* 0x000054101890a816 */ /* 0x000fe400000000ff */
[----:B------:R-:W-:Y:S02]  /*cec0*/  ISETP.GE.U32.AND P2, PT, R251, R0, PT ;  /* 0x00000000fb00720c */ /* 0x000fe40003f46070 */
[----:B------:R-:W-:Y:S02]  /*ced0*/  LOP3.LUT R0, R3, UR28, R38, 0x96, !PT ;  /* 0x0000001c03007c12 */ /* 0x000fe4000f8e9626 */
[----:B------:R1:W3:Y:S01]  /*cee0*/  LDL.LU.S16 R3, [R1+0x40] ;  /* 0x0000400001037983 */ /* 0x0002e20000300600 */
[----:B------:R-:W-:Y:S02]  /*cef0*/  @!P1 PRMT R149, R27, 0x5410, RZ ;  /* 0x000054101b959816 */ /* 0x000fe400000000ff */
[----:B------:R-:W-:Y:S02]  /*cf00*/  ISETP.GE.U32.AND P1, PT, R251, R41, PT ;  /* 0x00000029fb00720c */ /* 0x000fe40003f26070 */
[----:B------:R-:W-:Y:S01]  /*cf10*/  MOV R227, R157 ;  /* 0x0000009d00e37202 */ /* 0x000fe20000000f00 */
[----:B------:R-:W-:Y:S01]  /*cf20*/  IMAD.MOV.U32 R157, RZ, RZ, R159 ;  /* 0x000000ffff9d7224 */ /* 0x000fe200078e009f */
[----:B------:R-:W-:Y:S01]  /*cf30*/  HMMA.16816.F32.BF16 R164, R4, R18, R220 ;  /* 0x0000001204a4723c */ /* 0x000fe200000418dc */
[----:B------:R4:W-:Y:S01]  /*cf40*/  MUFU.EX2 R216, R10 ;  /* 0x0000000a00d87308 */ /* 0x0009e20000000800 */
[----:B------:R-:W-:Y:S01]  /*cf50*/  IMAD.MOV.U32 R159, RZ, RZ, R125 ;  /* 0x000000ffff9f7224 */ /* 0x000fe200078e007d */
[----:B------:R-:W1:Y:S01]  /*cf60*/  LDSM.16.MT88.4 R24, [R180+0x11000] ;  /* 0x01100000b418783b */ /* 0x000e620000004200 */
[----:B------:R-:W-:-:S02]  /*cf70*/  IMAD.MOV.U32 R125, RZ, RZ, R127 ;  /* 0x000000ffff7d7224 */ /* 0x000fc400078e007f */
[----:B------:R-:W-:Y:S02]  /*cf80*/  IMAD.MOV.U32 R127, RZ, RZ, R15 ;  /* 0x000000ffff7f7224 */ /* 0x000fe400078e000f */
[----:B----4-:R-:W-:Y:S01]  /*cf90*/  FFMA.FTZ R10, R227, c[0x0][0x23c], -R12 ;  /* 0x00008f00e30a7a23 */ /* 0x010fe2000001080c */
[----:B------:R-:W-:Y:S01]  /*cfa0*/  MOV R227, R156 ;  /* 0x0000009c00e37202 */ /* 0x000fe20000000f00 */
[----:B------:R-:W-:Y:S02]  /*cfb0*/  IMAD.MOV.U32 R156, RZ, RZ, R157 ;  /* 0x000000ffff9c7224 */ /* 0x000fe400078e009d */
[----:B------:R-:W-:Y:S02]  /*cfc0*/  IMAD.MOV.U32 R157, RZ, RZ, R158 ;  /* 0x000000ffff9d7224 */ /* 0x000fe400078e009e */
[----:B------:R-:W-:Y:S02]  /*cfd0*/  IMAD.MOV.U32 R158, RZ, RZ, R159 ;  /* 0x000000ffff9e7224 */ /* 0x000fe400078e009f */
[----:B------:R-:W-:Y:S01]  /*cfe0*/  IMAD.MOV.U32 R159, RZ, RZ, R124 ;  /* 0x000000ffff9f7224 */ /* 0x000fe200078e007c */
[----:B------:R-:W-:Y:S01]  /*cff0*/  MOV R124, R125 ;  /* 0x0000007d007c7202 */ /* 0x000fe20000000f00 */
[----:B------:R-:W-:-:S02]  /*d000*/  IMAD.MOV.U32 R125, RZ, RZ, R126 ;  /* 0x000000ffff7d7224 */ /* 0x000fc400078e007e */
[----:B------:R-:W-:Y:S02]  /*d010*/  IMAD.MOV.U32 R126, RZ, RZ, R127 ;  /* 0x000000ffff7e7224 */ /* 0x000fe400078e007f */
[----:B------:R-:W-:Y:S02]  /*d020*/  IMAD.MOV.U32 R127, RZ, RZ, R112 ;  /* 0x000000ffff7f7224 */ /* 0x000fe400078e0070 */
[----:B------:R-:W-:Y:S01]  /*d030*/  IMAD.MOV.U32 R112, RZ, RZ, R113 ;  /* 0x000000ffff707224 */ /* 0x000fe200078e0071 */
[----:B------:R-:W-:Y:S01]  /*d040*/  MOV R113, R114 ;  /* 0x0000007200717202 */ /* 0x000fe20000000f00 */
[----:B------:R-:W-:Y:S02]  /*d050*/  IMAD.MOV.U32 R114, RZ, RZ, R115 ;  /* 0x000000ffff727224 */ /* 0x000fe400078e0073 */
[----:B------:R-:W-:Y:S02]  /*d060*/  IMAD.MOV.U32 R115, RZ, RZ, R64 ;  /* 0x000000ffff737224 */ /* 0x000fe400078e0040 */
[----:B------:R-:W-:-:S02]  /*d070*/  IMAD.MOV.U32 R64, RZ, RZ, R65 ;  /* 0x000000ffff407224 */ /* 0x000fc400078e0041 */
[----:B------:R-:W-:Y:S01]  /*d080*/  IMAD.MOV.U32 R65, RZ, RZ, R215 ;  /* 0x000000ffff417224 */ /* 0x000fe200078e00d7 */
[----:B--2---:R-:W-:-:S05]  /*d090*/  @!P4 HFMA2.BF16_V2 R21, -RZ.H0_H0, RZ.H0_H0, -R145.H0_H0 ;  /* 0x200000ffff15c231 */ /* 0x004fca0000340991 */
[----:B------:R-:W-:-:S04]  /*d0a0*/  PRMT R20, R21, 0x7610, R20 ;  /* 0x0000761015147816 */ /* 0x000fc80000000014 */
[----:B------:R-:W-:Y:S01]  /*d0b0*/  @!P4 PRMT R145, R20, 0x5410, RZ ;  /* 0x000054101491c816 */ /* 0x000fe200000000ff */
[----:B-1----:R-:W-:Y:S01]  /*d0c0*/  HMMA.16816.F32.BF16 R172, R4, R24, R236 ;  /* 0x0000001804ac723c */ /* 0x002fe200000418ec */
[----:B---3--:R-:W-:-:S05]  /*d0d0*/  @!P1 HFMA2.BF16_V2 R3, -RZ.H0_H0, RZ.H0_H0, -R143.H0_H0 ;  /* 0x200000ffff039231 */ /* 0x008fca000034098f */
[----:B------:R-:W-:Y:S02]  /*d0e0*/  PRMT R19, R3, 0x7610, R19 ;  /* 0x0000761003137816 */ /* 0x000fe40000000013 */
[----:B------:R-:W-:-:S04]  /*d0f0*/  SHF.R.U32.HI R3, RZ, 0x18, R34 ;  /* 0x00000018ff037819 */ /* 0x000fc80000011622 */
[----:B------:R-:W-:Y:S01]  /*d100*/  ISETP.GE.U32.AND P4, PT, R251, R3, PT ;  /* 0x00000003fb00720c */ /* 0x000fe20003f86070 */
[----:B------:R-:W-:Y:S01]  /*d110*/  FFMA.FTZ R3, R227, c[0x0][0x23c], -R12 ;  /* 0x00008f00e3037a23 */ /* 0x000fe2000001080c */
        /* <DEDUP_REMOVED lines=14> */
[----:B------:R-:W-:Y:S02]  /*d200*/  IMAD.MOV.U32 R65, RZ, RZ, R214 ;  /* 0x000000ffff417224 */ /* 0x000fe400078e00d6 */
[----:B------:R1:W-:Y:S01]  /*d210*/  MUFU.EX2 R214, R3 ;  /* 0x0000000300d67308 */ /* 0x0003e20000000800 */
[----:B------:R-:W-:Y:S02]  /*d220*/  @!P1 PRMT R143, R19, 0x5410, RZ ;  /* 0x00005410138f9816 */ /* 0x000fe400000000ff */
[----:B------:R2:W3:Y:S01]  /*d230*/  LDL.LU.S16 R19, [R1+0x34] ;  /* 0x0000340001137983 */ /* 0x0004e20000300600 */
[----:B-1----:R-:W-:Y:S02]  /*d240*/  FFMA.FTZ R3, R227, c[0x0][0x23c], -R11 ;  /* 0x00008f00e3037a23 */ /* 0x002fe4000001080b */
        /* <DEDUP_REMOVED lines=8> */
[----:B------:R2:W4:Y:S04]  /*d2d0*/  LDL.LU.S16 R13, [R1+0x54] ;  /* 0x00005400010d7983 */ /* 0x0005280000300600 */
[----:B------:R2:W2:Y:S04]  /*d2e0*/  LDL.LU.S16 R238, [R1+0x60] ;  /* 0x0000600001ee7983 */ /* 0x0004a80000300600 */
[----:B------:R1:W2:Y:S04]  /*d2f0*/  LDL.LU.S16 R237, [R1+0x68] ;  /* 0x0000680001ed7983 */ /* 0x0002a80000300600 */
[----:B------:R1:W2:Y:S01]  /*d300*/  LDL.LU.S16 R236, [R1+0x64] ;  /* 0x0000640001ec7983 */ /* 0x0002a20000300600 */
[----:B------:R-:W-:-:S02]  /*d310*/  LOP3.LUT R17, R2, 0xff, RZ, 0xc0, !PT ;  /* 0x000000ff02117812 */ /* 0x000fc400078ec0ff */
[--C-:B------:R-:W-:Y:S02]  /*d320*/  SHF.R.U32.HI R15, RZ, 0x10, R2.reuse ;  /* 0x00000010ff0f7819 */ /* 0x100fe40000011602 */
[----:B------:R-:W-:Y:S02]  /*d330*/  SHF.R.U32.HI R16, RZ, 0x18, R2 ;  /* 0x00000018ff107819 */ /* 0x000fe40000011602 */
[----:B------:R-:W-:-:S04]  /*d340*/  LOP3.LUT R2, R34, 0xffff, RZ, 0xc0, !PT ;  /* 0x0000ffff22027812 */ /* 0x000fc800078ec0ff */
[----:B------:R-:W-:Y:S02]  /*d350*/  SHF.R.U32.HI R2, RZ, 0x8, R2 ;  /* 0x00000008ff027819 */ /* 0x000fe40000011602 */
[----:B------:R-:W-:Y:S02]  /*d360*/  MOV R226, R156 ;  /* 0x0000009c00e27202 */ /* 0x000fe40000000f00 */
[----:B------:R-:W-:Y:S01]  /*d370*/  LOP3.LUT R2, R2, 0xffff, RZ, 0xc0, !PT ;  /* 0x0000ffff02027812 */ /* 0x000fe200078ec0ff */
[----:B------:R-:W-:Y:S02]  /*d380*/  IMAD.MOV.U32 R156, RZ, RZ, R158 ;  /* 0x000000ffff9c7224 */ /* 0x000fe400078e009e */
[----:B------:R-:W-:Y:S01]  /*d390*/  IMAD.MOV.U32 R158, RZ, RZ, R124 ;  /* 0x000000ffff9e7224 */ /* 0x000fe200078e007c */
[----:B------:R-:W-:Y:S01]  /*d3a0*/  ISETP.GE.U32.AND P1, PT, R251, R2, PT ;  /* 0x00000002fb00720c */ /* 0x000fe20003f26070 */
[----:B------:R-:W-:Y:S02]  /*d3b0*/  IMAD.MOV.U32 R124, RZ, RZ, R126 ;  /* 0x000000ffff7c7224 */ /* 0x000fe400078e007e */
[----:B------:R-:W-:Y:S01]  /*d3c0*/  IMAD.MOV.U32 R126, RZ, RZ, R112 ;  /* 0x000000ffff7e7224 */ /* 0x000fe200078e0070 */
[----:B------:R-:W-:Y:S01]  /*d3d0*/  MOV R112, R114 ;  /* 0x0000007200707202 */ /* 0x000fe20000000f00 */
[----:B------:R-:W-:-:S02]  /*d3e0*/  IMAD.MOV.U32 R114, RZ, RZ, R64 ;  /* 0x000000ffff727224 */ /* 0x000fc400078e0040 */
[----:B------:R-:W-:Y:S02]  /*d3f0*/  IMAD.MOV.U32 R64, RZ, RZ, R66 ;  /* 0x000000ffff407224 */ /* 0x000fe400078e0042 */
[----:B------:R-:W-:Y:S02]  /*d400*/  IMAD.MOV.U32 R66, RZ, RZ, R154 ;  /* 0x000000ffff427224 */ /* 0x000fe400078e009a */
[----:B------:R1:W-:Y:S01]  /*d410*/  MUFU.EX2 R154, R3 ;  /* 0x00000003009a7308 */ /* 0x0003e20000000800 */
[----:B------:R-:W-:Y:S01]  /*d420*/  HMMA.16816.F32.BF16 R200, R4, R22, R232 ;  /* 0x0000001604c8723c */ /* 0x000fe200000418e8 */
[----:B------:R-:W1:Y:S01]  /*d430*/  LDSM.16.MT88.4 R20, [R179+0x11000] ;  /* 0x01100000b314783b */ /* 0x000e620000004200 */
[----:B------:R-:W-:Y:S01]  /*d440*/  SHF.R.U32.HI R2, RZ, 0x10, R34 ;  /* 0x00000010ff027819 */ /* 0x000fe20000011622 */
[----:B-1----:R-:W-:Y:S02]  /*d450*/  FFMA.FTZ R3, R226, c[0x0][0x23c], -R11 ;  /* 0x00008f00e2037a23 */ /* 0x002fe4000001080b */
[----:B------:R-:W-:-:S02]  /*d460*/  IMAD.MOV.U32 R226, RZ, RZ, R227 ;  /* 0x000000ffffe27224 */ /* 0x000fc400078e00e3 */
[----:B------:R-:W-:Y:S02]  /*d470*/  IMAD.MOV.U32 R227, RZ, RZ, R156 ;  /* 0x000000ffffe37224 */ /* 0x000fe400078e009c */
[----:B------:R-:W-:Y:S01]  /*d480*/  IMAD.MOV.U32 R156, RZ, RZ, R157 ;  /* 0x000000ffff9c7224 */ /* 0x000fe200078e009d */
[----:B------:R-:W-:Y:S01]  /*d490*/  MOV R157, R158 ;  /* 0x0000009e009d7202 */ /* 0x000fe20000000f00 */
[----:B------:R-:W-:Y:S02]  /*d4a0*/  IMAD.MOV.U32 R158, RZ, RZ, R159 ;  /* 0x000000ffff9e7224 */ /* 0x000fe400078e009f */
[----:B------:R-:W-:Y:S02]  /*d4b0*/  IMAD.MOV.U32 R159, RZ, RZ, R124 ;  /* 0x000000ffff9f7224 */ /* 0x000fe400078e007c */
[----:B------:R-:W-:Y:S01]  /*d4c0*/  IMAD.MOV.U32 R124, RZ, RZ, R125 ;  /* 0x000000ffff7c7224 */ /* 0x000fe200078e007d */
[----:B------:R-:W-:Y:S01]  /*d4d0*/  MUFU.EX2 R215, R10 ;  /* 0x0000000a00d77308 */ /* 0x000fe20000000800 */
[----:B------:R-:W-:Y:S01]  /*d4e0*/  IMAD.MOV.U32 R125, RZ, RZ, R126 ;  /* 0x000000ffff7d7224 */ /* 0x000fe200078e007e */
[----:B------:R-:W-:Y:S01]  /*d4f0*/  MOV R126, R127 ;  /* 0x0000007f007e7202 */ /* 0x000fe20000000f00 */
[----:B------:R-:W-:Y:S01]  /*d500*/  IMAD.MOV.U32 R127, RZ, RZ, R112 ;  /* 0x000000ffff7f7224 */ /* 0x000fe200078e0070 */
[----:B------:R-:W-:Y:S01]  /*d510*/  LOP3.LUT R2, R2, 0xff, RZ, 0xc0, !PT ;  /* 0x000000ff02027812 */ /* 0x000fe200078ec0ff */
[----:B------:R-:W-:-:S02]  /*d520*/  IMAD.MOV.U32 R112, RZ, RZ, R113 ;  /* 0x000000ffff707224 */ /* 0x000fc400078e0071 */
[----:B------:R-:W-:Y:S02]  /*d530*/  IMAD.MOV.U32 R113, RZ, RZ, R114 ;  /* 0x000000ffff717224 */ /* 0x000fe400078e0072 */
[----:B------:R-:W-:Y:S01]  /*d540*/  IMAD.MOV.U32 R114, RZ, RZ, R115 ;  /* 0x000000ffff727224 */ /* 0x000fe200078e0073 */
[----:B------:R-:W-:Y:S01]  /*d550*/  MOV R115, R64 ;  /* 0x0000004000737202 */ /* 0x000fe20000000f00 */
[----:B------:R-:W-:Y:S02]  /*d560*/  IMAD.MOV.U32 R64, RZ, RZ, R65 ;  /* 0x000000ffff407224 */ /* 0x000fe400078e0041 */
[----:B------:R-:W-:Y:S02]  /*d570*/  IMAD.MOV.U32 R91, RZ, RZ, R227 ;  /* 0x000000ffff5b7224 */ /* 0x000fe400078e00e3 */
[----:B------:R-:W-:Y:S02]  /*d580*/  IMAD.MOV.U32 R65, RZ, RZ, R66 ;  /* 0x000000ffff417224 */ /* 0x000fe400078e0042 */
[----:B------:R-:W-:-:S02]  /*d590*/  IMAD.MOV.U32 R227, RZ, RZ, R112 ;  /* 0x000000ffffe37224 */ /* 0x000fc400078e0070 */
[----:B------:R-:W-:Y:S02]  /*d5a0*/  IMAD.MOV.U32 R66, RZ, RZ, R142 ;  /* 0x000000ffff427224 */ /* 0x000fe400078e008e */
[----:B------:R-:W-:Y:S01]  /*d5b0*/  IMAD.MOV.U32 R112, RZ, RZ, R113 ;  /* 0x000000ffff707224 */ /* 0x000fe200078e0071 */
[----:B------:R1:W-:Y:S01]  /*d5c0*/  MUFU.EX2 R142, R3 ;  /* 0x00000003008e7308 */ /* 0x0003e20000000800 */
[----:B------:R-:W-:Y:S01]  /*d5d0*/  MOV R113, R114 ;  /* 0x0000007200717202 */ /* 0x000fe20000000f00 */
[----:B------:R-:W-:Y:S02]  /*d5e0*/  IMAD.MOV.U32 R114, RZ, RZ, R115 ;  /* 0x000000ffff727224 */ /* 0x000fe400078e0073 */
[----:B------:R-:W-:Y:S02]  /*d5f0*/  IMAD.MOV.U32 R115, RZ, RZ, R64 ;  /* 0x000000ffff737224 */ /* 0x000fe400078e0040 */
[----:B------:R-:W-:Y:S02]  /*d600*/  IMAD.MOV.U32 R64, RZ, RZ, R65 ;  /* 0x000000ffff407224 */ /* 0x000fe400078e0041 */
[----:B------:R-:W-:Y:S01]  /*d610*/  IMAD.MOV.U32 R65, RZ, RZ, R66 ;  /* 0x000000ffff417224 */ /* 0x000fe200078e0042 */
[----:B------:R-:W-:Y:S01]  /*d620*/  MOV R66, R67 ;  /* 0x0000004300427202 */ /* 0x000fe20000000f00 */
[----:B------:R-:W-:Y:S01]  /*d630*/  IMAD.MOV.U32 R67, RZ, RZ, R56 ;  /* 0x000000ffff437224 */ /* 0x000fe200078e0038 */
[----:B-1----:R-:W-:Y:S01]  /*d640*/  SHF.R.U32.HI R3, RZ, 0x8, R14 ;  /* 0x00000008ff037819 */ /* 0x002fe2000001160e */
[----:B------:R-:W-:-:S02]  /*d650*/  IMAD.MOV.U32 R56, RZ, RZ, R57 ;  /* 0x000000ffff387224 */ /* 0x000fc400078e0039 */
[----:B------:R-:W-:Y:S02]  /*d660*/  IMAD.MOV.U32 R57, RZ, RZ, R58 ;  /* 0x000000ffff397224 */ /* 0x000fe400078e003a */
[----:B------:R-:W-:Y:S02]  /*d670*/  IMAD.MOV.U32 R58, RZ, RZ, R140 ;  /* 0x000000ffff3a7224 */ /* 0x000fe400078e008c */
[----:B------:R-:W-:Y:S01]  /*d680*/  IMAD.MOV.U32 R217, RZ, RZ, R158 ;  /* 0x000000ffffd97224 */ /* 0x000fe200078e009e */
[----:B------:R-:W-:Y:S01]  /*d690*/  ISETP.GE.U32.AND P5, PT, R251, R43, PT ;  /* 0x0000002bfb00720c */ /* 0x000fe20003fa6070 */
[----:B------:R-:W-:Y:S01]  /*d6a0*/  IMAD.MOV.U32 R239, RZ, RZ, R227 ;  /* 0x000000ffffef7224 */ /* 0x000fe200078e00e3 */
[----:B------:R-:W1:Y:S01]  /*d6b0*/  LDSM.16.MT88.4 R40, [R178+0xd800] ;  /* 0x00d80000b228783b */ /* 0x000e620000004200 */
[----:B------:R-:W-:Y:S02]  /*d6c0*/  IMAD.MOV.U32 R229, RZ, RZ, R217 ;  /* 0x000000ffffe57224 */ /* 0x000fe400078e00d9 */
[----:B------:R-:W-:-:S02]  /*d6d0*/  IMAD.MOV.U32 R217, RZ, RZ, R64 ;  /* 0x000000ffffd97224 */ /* 0x000fc400078e0040 */
[----:B------:R-:W-:Y:S01]  /*d6e0*/  IMAD.MOV.U32 R227, RZ, RZ, R67 ;  /* 0x000000ffffe37224 */ /* 0x000fe200078e0043 */
[----:B------:R-:W-:Y:S01]  /*d6f0*/  MOV R223, R115 ;  /* 0x0000007300df7202 */ /* 0x000fe20000000f00 */
[----:B------:R-:W-:Y:S01]  /*d700*/  IMAD.MOV.U32 R37, RZ, RZ, R157 ;  /* 0x000000ffff257224 */ /* 0x000fe200078e009d */
[----:B------:R-:W-:Y:S01]  /*d710*/  MOV R36, R156 ;  /* 0x0000009c00247202 */ /* 0x000fe20000000f00 */
[----:B------:R-:W-:Y:S02]  /*d720*/  IMAD.MOV.U32 R224, RZ, RZ, R159 ;  /* 0x000000ffffe07224 */ /* 0x000fe400078e009f */
[C---:B------:R-:W-:Y:S08]  /*d730*/  HMMA.16816.F32.BF16 R156, R4.reuse, R26, R240 ;  /* 0x0000001a049c723c */ /* 0x040ff000000418f0 */
[C---:B------:R-:W-:Y:S08]  /*d740*/  HMMA.16816.F32.BF16 R24, R4.reuse, R20, R244 ;  /* 0x000000140418723c */ /* 0x040ff000000418f4 */
[----:B------:R-:W-:Y:S01]  /*d750*/  HMMA.16816.F32.BF16 R20, R4, R22, R44 ;  /* 0x000000160414723c */ /* 0x000fe2000004182c */
[----:B------:R-:W-:Y:S01]  /*d760*/  MOV R219, R125 ;  /* 0x0000007d00db7202 */ /* 0x000fe20000000f00 */
[----:B------:R-:W-:-:S02]  /*d770*/  IMAD.MOV.U32 R232, RZ, RZ, R112 ;  /* 0x000000ffffe87224 */ /* 0x000fc400078e0070 */
[----:B------:R-:W-:Y:S02]  /*d780*/  IMAD.MOV.U32 R218, RZ, RZ, R124 ;  /* 0x000000ffffda7224 */ /* 0x000fe400078e007c */
[----:B------:R-:W-:Y:S02]  /*d790*/  IMAD.MOV.U32 R234, RZ, RZ, R219 ;  /* 0x000000ffffea7224 */ /* 0x000fe400078e00db */
[----:B------:R-:W-:Y:S02]  /*d7a0*/  IMAD.MOV.U32 R219, RZ, RZ, R113 ;  /* 0x000000ffffdb7224 */ /* 0x000fe400078e0071 */
[----:B------:R-:W-:Y:S02]  /*d7b0*/  IMAD.MOV.U32 R235, RZ, RZ, R218 ;  /* 0x000000ffffeb7224 */ /* 0x000fe400078e00da */
[----:B------:R-:W-:Y:S01]  /*d7c0*/  IMAD.MOV.U32 R218, RZ, RZ, R114 ;  /* 0x000000ffffda7224 */ /* 0x000fe200078e0072 */
[----:B------:R-:W-:Y:S01]  /*d7d0*/  MOV R228, R36 ;  /* 0x0000002400e47202 */ /* 0x000fe20000000f00 */
[----:B------:R-:W-:Y:S01]  /*d7e0*/  IMAD.MOV.U32 R230, RZ, RZ, R37 ;  /* 0x000000ffffe67224 */ /* 0x000fe200078e0025 */
[----:B---3--:R-:W-:-:S05]  /*d7f0*/  @!P2 HFMA2.BF16_V2 R19, -RZ.H0_H0, RZ.H0_H0, -R119.H0_H0 ;  /* 0x200000ffff13a231 */ /* 0x008fca0000340977 */
[----:B------:R-:W-:-:S04]  /*d800*/  PRMT R18, R19, 0x7610, R18 ;  /* 0x0000761013127816 */ /* 0x000fc80000000012 */
[----:B------:R-:W-:Y:S02]  /*d810*/  @!P2 PRMT R119, R18, 0x5410, RZ ;  /* 0x000054101277a816 */ /* 0x000fe400000000ff */
[----:B------:R-:W-:Y:S02]  /*d820*/  ISETP.GE.U32.AND P2, PT, R251, R2, PT ;  /* 0x00000002fb00720c */ /* 0x000fe40003f46070 */
[----:B------:R-:W-:Y:S01]  /*d830*/  SHF.R.U32.HI R2, RZ, 0x8, R50 ;  /* 0x00000008ff027819 */ /* 0x000fe20000011632 */
[----:B----4-:R-:W-:-:S05]  /*d840*/  @!P1 HFMA2.BF16_V2 R13, -RZ.H0_H0, RZ.H0_H0, -R118.H0_H0 ;  /* 0x200000ffff0d9231 */ /* 0x010fca0000340976 */
[----:B------:R-:W-:-:S04]  /*d850*/  PRMT R10, R13, 0x7610, R10 ;  /* 0x000076100d0a7816 */ /* 0x000fc8000000000a */
[----:B------:R-:W-:Y:S01]  /*d860*/  @!P1 PRMT R118, R10, 0x5410, RZ ;  /* 0x000054100a769816 */ /* 0x000fe200000000ff */
[----:B------:R-:W-:Y:S01]  /*d870*/  FFMA.FTZ R10, R141, c[0x0][0x23c], -R11 ;  /* 0x00008f008d0a7a23 */ /* 0x000fe2000001080b */
[----:B------:R-:W-:Y:S02]  /*d880*/  LOP3.LUT R13, R2, 0xffff, RZ, 0xc0, !PT ;  /* 0x0000ffff020d7812 */ /* 0x000fe400078ec0ff */
[----:B------:R-:W-:Y:S01]  /*d890*/  LOP3.LUT R2, R15, 0xff, RZ, 0xc0, !PT ;  /* 0x000000ff0f027812 */ /* 0x000fe200078ec0ff */
[----:B------:R3:W4:Y:S01]  /*d8a0*/  MUFU.EX2 R141, R10 ;  /* 0x0000000a008d7308 */ /* 0x0007220000000800 */
[----:B------:R-:W-:Y:S01]  /*d8b0*/  PRMT R15, R17, 0x5410, R3 ;  /* 0x00005410110f7816 */ /* 0x000fe20000000003 */
[----:B------:R-:W-:Y:S01]  /*d8c0*/  FFMA.FTZ R3, R226, c[0x0][0x23c], -R11 ;  /* 0x00008f00e2037a23 */ /* 0x000fe2000001080b */
[----:B------:R-:W-:Y:S02]  /*d8d0*/  PRMT R14, R2, 0x5410, R16 ;  /* 0x00005410020e7816 */ /* 0x000fe40000000010 */
[----:B------:R-:W-:-:S02]  /*d8e0*/  LOP3.LUT R2, R0, 0xffff, RZ, 0xc0, !PT ;  /* 0x0000ffff00027812 */ /* 0x000fc400078ec0ff */
[----:B------:R-:W-:Y:S01]  /*d8f0*/  ISETP.GE.U32.AND P1, PT, R251, R13, PT ;  /* 0x0000000dfb00720c */ /* 0x000fe20003f26070 */
[----:B------:R1:W1:Y:S01]  /*d900*/  MUFU.EX2 R140, R3 ;  /* 0x00000003008c7308 */ /* 0x0002620000000800 */
[----:B------:R-:W-:Y:S01]  /*d910*/  LOP3.LUT R11, R0, 0xff, RZ, 0xc0, !PT ;  /* 0x000000ff000b7812 */ /* 0x000fe200078ec0ff */
[----:B------:R-:W-:Y:S01]  /*d920*/  IMAD.MOV.U32 R226, RZ, RZ, R127 ;  /* 0x000000ffffe27224 */ /* 0x000fe200078e007f */
[--C-:B------:R-:W-:Y:S02]  /*d930*/  SHF.R.U32.HI R13, RZ, 0x18, R0.reuse ;  /* 0x00000018ff0d7819 */ /* 0x100fe40000011600 */
[----:B---3--:R-:W-:Y:S01]  /*d940*/  SHF.R.U32.HI R10, RZ, 0x10, R0 ;  /* 0x00000010ff0a7819 */ /* 0x008fe20000011600 */
[----:B------:R-:W-:Y:S01]  /*d950*/  FFMA.FTZ R0, R91, c[0x0][0x23c], -R12 ;  /* 0x00008f005b007a23 */ /* 0x000fe2000001080c */
[----:B------:R-:W-:Y:S02]  /*d960*/  PRMT R91, R251, 0x7054, R251 ;  /* 0x00007054fb5b7816 */ /* 0x000fe400000000fb */
[----:B-1----:R-:W-:-:S02]  /*d970*/  SHF.R.U32.HI R3, RZ, 0x8, R2 ;  /* 0x00000008ff037819 */ /* 0x002fc40000011602 */
[----:B------:R-:W-:Y:S01]  /*d980*/  LOP3.LUT R2, R10, 0xff, RZ, 0xc0, !PT ;  /* 0x000000ff0a027812 */ /* 0x000fe200078ec0ff */
[----:B------:R1:W3:Y:S01]  /*d990*/  MUFU.EX2 R34, R0 ;  /* 0x0000000000227308 */ /* 0x0002e20000000800 */
[----:B------:R-:W-:Y:S01]  /*d9a0*/  PRMT R11, R11, 0x5410, R3 ;  /* 0x000054100b0b7816 */ /* 0x000fe20000000003 */
[----:B------:R-:W-:Y:S01]  /*d9b0*/  IMAD.MOV.U32 R19, RZ, RZ, R65 ;  /* 0x000000ffff137224 */ /* 0x000fe200078e0041 */
[----:B------:R-:W-:Y:S02]  /*d9c0*/  PRMT R3, R2, 0x5410, R13 ;  /* 0x0000541002037816 */ /* 0x000fe4000000000d */
[----:B------:R-:W-:Y:S01]  /*d9d0*/  MOV R233, R226 ;  /* 0x000000e200e97202 */ /* 0x000fe20000000f00 */
[----:B------:R-:W-:Y:S01]  /*d9e0*/  IMAD.MOV.U32 R226, RZ, RZ, R66 ;  /* 0x000000ffffe27224 */ /* 0x000fe200078e0042 */
[----:B----4-:R-:W-:Y:S01]  /*d9f0*/  F2FP.BF16.PACK_AB R13, R141, R142 ;  /* 0x0000008e8d0d723e */ /* 0x010fe200000010ff */
[----:B------:R-:W4:Y:S01]  /*da00*/  LDSM.16.MT88.4 R64, [R177+0xf800] ;  /* 0x00f80000b140783b */ /* 0x000f220000004200 */
[----:B------:R-:W-:-:S02]  /*da10*/  HSET2.LE.AND R2, R11, R91, PT ;  /* 0x0000005b0b027233 */ /* 0x000fc40003803000 */
[----:B------:R-:W-:Y:S01]  /*da20*/  MOV R11, R13 ;  /* 0x0000000d000b7202 */ /* 0x000fe20000000f00 */
[----:B-1----:R-:W-:-:S05]  /*da30*/  HSET2.LE.AND R0, R14, R91, PT ;  /* 0x0000005b0e007233 */ /* 0x002fca0003803000 */
[----:B------:R-:W-:Y:S02]  /*da40*/  LOP3.LUT R115, R0, R11, RZ, 0xc0, !PT ;  /* 0x0000000b00737212 */ /* 0x000fe400078ec0ff */
[----:B------:R-:W-:Y:S02]  /*da50*/  F2FP.BF16.PACK_AB R0, R215, R216 ;  /* 0x000000d8d700723e */ /* 0x000fe400000010ff */
[----:B------:R-:W-:Y:S02]  /*da60*/  F2FP.BF16.PACK_AB R4, R140, R154 ;  /* 0x0000009a8c04723e */ /* 0x000fe400000010ff */
[C---:B------:R-:W-:Y:S02]  /*da70*/  PRMT R12, R0.reuse, 0x7610, R12 ;  /* 0x00007610000c7816 */ /* 0x040fe4000000000c */
[----:B------:R-:W-:Y:S02]  /*da80*/  PRMT R11, R0, 0x7632, R11 ;  /* 0x00007632000b7816 */ /* 0x000fe4000000000b */
[----:B---3--:R-:W-:-:S02]  /*da90*/  F2FP.BF16.PACK_AB R0, R34, R214 ;  /* 0x000000d62200723e */ /* 0x008fc400000010ff */
[C---:B------:R-:W-:Y:S02]  /*daa0*/  PRMT R7, R4.reuse, 0x7610, R7 ;  /* 0x0000761004077816 */ /* 0x040fe40000000007 */
[----:B------:R-:W-:Y:S02]  /*dab0*/  PRMT R6, R4, 0x7632, R6 ;  /* 0x0000763204067816 */ /* 0x000fe40000000006 */
[C---:B------:R-:W-:Y:S02]  /*dac0*/  PRMT R5, R0.reuse, 0x7610, R5 ;  /* 0x0000761000057816 */ /* 0x040fe40000000005 */
[----:B------:R-:W-:Y:S02]  /*dad0*/  PRMT R4, R0, 0x7632, R4 ;  /* 0x0000763200047816 */ /* 0x000fe40000000004 */
[----:B------:R-:W-:Y:S01]  /*dae0*/  PRMT R0, R12, 0x5410, R11 ;  /* 0x000054100c007816 */ /* 0x000fe2000000000b */
[----:B------:R-:W-:-:S03]  /*daf0*/  HSET2.LE.AND R3, R3, R91, PT ;  /* 0x0000005b03037233 */ /* 0x000fc60003803000 */
[----:B------:R-:W-:Y:S02]  /*db00*/  LOP3.LUT R112, R2, R0, RZ, 0xc0, !PT ;  /* 0x0000000002707212 */ /* 0x000fe400078ec0ff */
[----:B------:R-:W-:Y:S01]  /*db10*/  PRMT R0, R7, 0x5410, R6 ;  /* 0x0000541007007816 */ /* 0x000fe20000000006 */
[----:B------:R-:W-:Y:S02]  /*db20*/  HSET2.LE.AND R10, R15, R91, PT ;  /* 0x0000005b0f0a7233 */ /* 0x000fe40003803000 */
[----:B--2---:R-:W-:Y:S01]  /*db30*/  @!P4 HFMA2.BF16_V2 R238, -RZ.H0_H0, RZ.H0_H0, -R35.H0_H0 ;  /* 0x200000ffffeec231 */ /* 0x004fe20000340923 */
[----:B------:R-:W-:Y:S01]  /*db40*/  LOP3.LUT R113, R3, R0, RZ, 0xc0, !PT ;  /* 0x0000000003717212 */ /* 0x000fe200078ec0ff */
[----:B------:R-:W-:Y:S01]  /*db50*/  @!P2 HFMA2.BF16_V2 R237, -RZ.H0_H0, RZ.H0_H0, -R32.H0_H0 ;  /* 0x200000ffffeda231 */ /* 0x000fe20000340920 */
[----:B------:R-:W-:Y:S01]  /*db60*/  PRMT R0, R5, 0x5410, R4 ;  /* 0x0000541005007816 */ /* 0x000fe20000000004 */
[----:B------:R-:W-:Y:S01]  /*db70*/  @!P3 HFMA2.BF16_V2 R236, -RZ.H0_H0, RZ.H0_H0, -R139.H0_H0 ;  /* 0x200000ffffecb231 */ /* 0x000fe2000034098b */
[----:B------:R-:W-:Y:S01]  /*db80*/  IMAD.MOV.U32 R225, RZ, RZ, R126 ;  /* 0x000000ffffe17224 */ /* 0x000fe200078e007e */
[----:B------:R-:W-:Y:S01]  /*db90*/  MOV R221, R56 ;  /* 0x0000003800dd7202 */ /* 0x000fe20000000f00 */
[----:B------:R-:W1:Y:S01]  /*dba0*/  LDSM.16.MT88.4 R124, [R177+0xd800] ;  /* 0x00d80000b17c783b */ /* 0x000e620000004200 */
[----:B------:R-:W-:-:S02]  /*dbb0*/  LOP3.LUT R114, R10, R0, RZ, 0xc0, !PT ;  /* 0x000000000a727212 */ /* 0x000fc400078ec0ff */
[----:B------:R-:W-:Y:S01]  /*dbc0*/  PRMT R0, R238, 0x7610, R0 ;  /* 0x00007610ee007816 */ /* 0x000fe20000000000 */
[----:B------:R-:W-:Y:S01]  /*dbd0*/  IMAD.MOV.U32 R220, RZ, RZ, R57 ;  /* 0x000000ffffdc7224 */ /* 0x000fe200078e0039 */
[----:B------:R-:W-:Y:S01]  /*dbe0*/  PRMT R16, R237, 0x7610, R16 ;  /* 0x00007610ed107816 */ /* 0x000fe20000000010 */
[----:B------:R-:W-:Y:S01]  /*dbf0*/  IMAD.MOV.U32 R231, RZ, RZ, R58 ;  /* 0x000000ffffe77224 */ /* 0x000fe200078e003a */
[----:B------:R-:W-:Y:S01]  /*dc00*/  @!P4 PRMT R35, R0, 0x5410, RZ ;  /* 0x000054100023c816 */ /* 0x000fe200000000ff */
[----:B------:R-:W-:Y:S01]  /*dc10*/  HMMA.16816.F32.BF16 R36, R112, R40, R60 ;  /* 0x000000287024723c */ /* 0x000fe2000004183c */
[----:B------:R-:W-:Y:S01]  /*dc20*/  LOP3.LUT R0, R29, 0xff, RZ, 0xc0, !PT ;  /* 0x000000ff1d007812 */ /* 0x000fe200078ec0ff */
[----:B------:R-:W-:Y:S01]  /*dc30*/  IMAD.MOV.U32 R18, RZ, RZ, R59 ;  /* 0x000000ffff127224 */ /* 0x000fe200078e003b */
[----:B------:R-:W-:Y:S01]  /*dc40*/  PRMT R3, R236, 0x7610, R3 ;  /* 0x00007610ec037816 */ /* 0x000fe20000000003 */
[----:B------:R-:W2:Y:S01]  /*dc50*/  LDSM.16.MT88.4 R56, [R179+0xd800] ;  /* 0x00d80000b338783b */ /* 0x000ea20000004200 */
[----:B------:R-:W-:-:S03]  /*dc60*/  @!P2 PRMT R32, R16, 0x5410, RZ ;  /* 0x000054101020a816 */ /* 0x000fc600000000ff */
[----:B----4-:R-:W-:Y:S01]  /*dc70*/  HMMA.16816.F32.BF16 R60, R112, R64, R92 ;  /* 0x00000040703c723c */ /* 0x010fe2000004185c */
[----:B------:R3:W4:Y:S01]  /*dc80*/  LDL.LU.S16 R93, [R1+0x74] ;  /* 0x00007400015d7983 */ /* 0x0007220000300600 */
[----:B------:R-:W-:-:S03]  /*dc90*/  ISETP.GE.U32.AND P2, PT, R251, R0, PT ;  /* 0x00000000fb00720c */ /* 0x000fc60003f46070 */
[----:B------:R3:W3:Y:S01]  /*dca0*/  LDL.LU.S16 R92, [R1+0x6c] ;  /* 0x00006c00015c7983 */ /* 0x0006e20000300600 */
[----:B------:R-:W-:-:S03]  /*dcb0*/  @!P3 PRMT R139, R3, 0x5410, RZ ;  /* 0x00005410038bb816 */ /* 0x000fc600000000ff */
[----:B------:R2:W3:Y:S04]  /*dcc0*/  LDL.LU.S16 R0, [R1+0x70] ;  /* 0x0000700001007983 */ /* 0x0004e80000300600 */
[----:B------:R2:W3:Y:S04]  /*dcd0*/  LDL.LU.S16 R16, [R1+0x78] ;  /* 0x0000780001107983 */ /* 0x0004e80000300600 */
[----:B------:R2:W3:Y:S01]  /*dce0*/  LDL.LU.S16 R3, [R1+0x7c] ;  /* 0x00007c0001037983 */ /* 0x0004e20000300600 */
[----:B------:R-:W-:-:S03]  /*dcf0*/  IMAD.MOV.U32 R222, RZ, RZ, R51 ;  /* 0x000000ffffde7224 */ /* 0x000fc600078e0033 */
[----:B------:R-:W2:Y:S01]  /*dd00*/  LDSM.16.MT88.4 R48, [R180+0xd800] ;  /* 0x00d80000b430783b */ /* 0x000ea20000004200 */
[C---:B-1----:R-:W-:Y:S01]  /*dd10*/  HMMA.16816.F32.BF16 R120, R112.reuse, R124, R120 ;  /* 0x0000007c7078723c */ /* 0x042fe20000041878 */
[----:B------:R-:W-:Y:S02]  /*dd20*/  LOP3.LUT R2, R28, 0xff, RZ, 0xc0, !PT ;  /* 0x000000ff1c027812 */ /* 0x000fe400078ec0ff */
[----:B------:R-:W-:Y:S04]  /*dd30*/  STG.E.U16 [R8.64+-0x80], R210 ;  /* 0xffff80d208007986 */ /* 0x000fe8000c101512 */
[----:B------:R-:W-:Y:S01]  /*dd40*/  STG.E.U16 [R8.64+-0x7e], R212 ;  /* 0xffff82d408007986 */ /* 0x000fe2000c101512 */
[C---:B------:R-:W-:Y:S03]  /*dd50*/  HMMA.16816.F32.BF16 R124, R112.reuse, R126, R52 ;  /* 0x0000007e707c723c */ /* 0x040fe60000041834 */
[----:B------:R-:W-:Y:S05]  /*dd60*/  LDSM.16.MT88.4 R88, [R179+0xf800] ;  /* 0x00f80000b358783b */ /* 0x000fea0000004200 */
[----:B--2---:R-:W-:Y:S01]  /*dd70*/  HMMA.16816.F32.BF16 R52, R112, R56, R80 ;  /* 0x000000387034723c */ /* 0x004fe20000041850 */
[----:B------:R-:W1:Y:S01]  /*dd80*/  LDSM.16.MT88.4 R80, [R180+0xf800] ;  /* 0x00f80000b450783b */ /* 0x000e620000004200 */
[----:B------:R-:W-:-:S02]  /*dd90*/  ISETP.GE.U32.AND P3, PT, R251, R2, PT ;  /* 0x00000002fb00720c */ /* 0x000fc40003f66070 */
[----:B------:R-:W-:Y:S02]  /*dda0*/  ISETP.GE.U32.AND P4, PT, R251, R30, PT ;  /* 0x0000001efb00720c */ /* 0x000fe40003f86070 */
[----:B------:R-:W-:Y:S02]  /*ddb0*/  @P2 PRMT R10, R13, 0x7610, R10 ;  /* 0x000076100d0a2816 */ /* 0x000fe4000000000a */
[C---:B------:R-:W-:Y:S01]  /*ddc0*/  HMMA.16816.F32.BF16 R44, R112.reuse, R48, R72 ;  /* 0x00000030702c723c */ /* 0x040fe20000041848 */
[----:B------:R-:W-:Y:S01]  /*ddd0*/  IMAD.MOV.U32 R238, RZ, RZ, R233 ;  /* 0x000000ffffee7224 */ /* 0x000fe200078e00e9 */
[----:B------:R-:W2:Y:S06]  /*dde0*/  LDSM.16.MT88.4 R72, [R178+0xf800] ;  /* 0x00f80000b248783b */ /* 0x000eac0000004200 */
[C---:B------:R-:W-:Y:S08]  /*ddf0*/  HMMA.16816.F32.BF16 R48, R112.reuse, R50, R76 ;  /* 0x000000327030723c */ /* 0x040ff0000004184c */
[----:B-1----:R-:W-:Y:S01]  /*de00*/  HMMA.16816.F32.BF16 R76, R112, R80, R108 ;  /* 0x00000050704c723c */ /* 0x002fe2000004186c */
[----:B------:R1:W2:Y:S04]  /*de10*/  LDL.LU.S16 R111, [R1+0x28] ;  /* 0x00002800016f7983 */ /* 0x0002a80000300600 */
[----:B------:R1:W2:Y:S01]  /*de20*/  LDL.LU.S16 R109, [R1+0x8c] ;  /* 0x00008c00016d7983 */ /* 0x0002a20000300600 */
[----:B----4-:R-:W-:-:S05]  /*de30*/  @!P1 HFMA2.BF16_V2 R93, -RZ.H0_H0, RZ.H0_H0, -R138.H0_H0 ;  /* 0x200000ffff5d9231 */ /* 0x010fca000034098a */
[----:B------:R-:W-:Y:S01]  /*de40*/  PRMT R108, R93, 0x7610, R108 ;  /* 0x000076105d6c7816 */ /* 0x000fe2000000006c */
[----:B---3--:R-:W-:-:S03]  /*de50*/  @!P6 HFMA2.BF16_V2 R0, -RZ.H0_H0, RZ.H0_H0, -R136.H0_H0 ;  /* 0x200000ffff00e231 */ /* 0x008fc60000340988 */
[----:B------:R-:W-:Y:S01]  /*de60*/  @!P1 PRMT R138, R108, 0x5410, RZ ;  /* 0x000054106c8a9816 */ /* 0x000fe200000000ff */
[----:B------:R-:W-:Y:S02]  /*de70*/  @!P2 HFMA2.BF16_V2 R16, -RZ.H0_H0, RZ.H0_H0, -R13.H0_H0 ;  /* 0x200000ffff10a231 */ /* 0x000fe4000034090d */
[----:B------:R-:W-:Y:S01]  /*de80*/  @!P3 HFMA2.BF16_V2 R3, -RZ.H0_H0, RZ.H0_H0, -R12.H0_H0 ;  /* 0x200000ffff03b231 */ /* 0x000fe2000034090c */
[----:B------:R-:W-:Y:S01]  /*de90*/  PRMT R2, R0, 0x7610, R2 ;  /* 0x0000761000027816 */ /* 0x000fe20000000002 */
[----:B------:R1:W3:Y:S01]  /*dea0*/  LDL.LU.S16 R108, [R1+0x88] ;  /* 0x00008800016c7983 */ /* 0x0002e20000300600 */
[----:B------:R-:W-:Y:S02]  /*deb0*/  ISETP.GE.U32.AND P1, PT, R251, R31, PT ;  /* 0x0000001ffb00720c */ /* 0x000fe40003f26070 */
[----:B------:R-:W-:Y:S02]  /*dec0*/  PRMT R31, R3, 0x7610, R31 ;  /* 0x00007610031f7816 */ /* 0x000fe4000000001f */
[----:B------:R-:W-:-:S02]  /*ded0*/  PRMT R30, R16, 0x7610, R30 ;  /* 0x00007610101e7816 */ /* 0x000fc4000000001e */
[----:B------:R-:W-:Y:S02]  /*dee0*/  @!P6 PRMT R136, R2, 0x5410, RZ ;  /* 0x000054100288e816 */ /* 0x000fe400000000ff */
[----:B------:R-:W-:Y:S02]  /*def0*/  SHF.R.U32.HI R2, RZ, 0x8, R33 ;  /* 0x00000008ff027819 */ /* 0x000fe40000011621 */
[----:B------:R-:W-:Y:S01]  /*df00*/  @!P3 PRMT R12, R31, 0x5410, RZ ;  /* 0x000054101f0cb816 */ /* 0x000fe200000000ff */
[----:B------:R1:W4:Y:S01]  /*df10*/  LDL.LU.S16 R33, [R1+0x84] ;  /* 0x0000840001217983 */ /* 0x0003220000300600 */
[----:B------:R-:W-:-:S03]  /*df20*/  @!P2 PRMT R10, R30, 0x5410, RZ ;  /* 0x000054101e0aa816 */ /* 0x000fc600000000ff */
[----:B------:R1:W3:Y:S04]  /*df30*/  LDL.LU.S16 R31, [R1+0x80] ;  /* 0x00008000011f7983 */ /* 0x0002e80000300600 */
[----:B------:R1:W4:Y:S01]  /*df40*/  LDL.LU.S16 R30, [R1+0x2c] ;  /* 0x00002c00011e7983 */ /* 0x0003220000300600 */
[----:B------:R-:W-:Y:S01]  /*df50*/  @!P5 HFMA2.BF16_V2 R92, -RZ.H0_H0, RZ.H0_H0, -R137.H0_H0 ;  /* 0x200000ffff5cd231 */ /* 0x000fe20000340989 */
[----:B------:R-:W-:-:S04]  /*df60*/  SHF.R.U32.HI R0, RZ, 0x18, R28 ;  /* 0x00000018ff007819 */ /* 0x000fc8000001161c */
[----:B------:R-:W-:Y:S02]  /*df70*/  PRMT R17, R92, 0x7610, R17 ;  /* 0x000076105c117816 */ /* 0x000fe40000000011 */
[----:B------:R-:W-:Y:S02]  /*df80*/  LOP3.LUT R2, R2, 0xffff, RZ, 0xc0, !PT ;  /* 0x0000ffff02027812 */ /* 0x000fe400078ec0ff */
[----:B------:R-:W-:Y:S02]  /*df90*/  @!P5 PRMT R137, R17, 0x5410, RZ ;  /* 0x000054101189d816 */ /* 0x000fe400000000ff */
[----:B------:R-:W-:Y:S02]  /*dfa0*/  ISETP.GE.U32.AND P5, PT, R251, R0, PT ;  /* 0x00000000fb00720c */ /* 0x000fe40003fa6070 */
[----:B------:R-:W-:Y:S02]  /*dfb0*/  LOP3.LUT R0, R28, 0xffff, RZ, 0xc0, !PT ;  /* 0x0000ffff1c007812 */ /* 0x000fe400078ec0ff */
[----:B------:R-:W-:-:S02]  /*dfc0*/  SHF.R.U32.HI R3, RZ, 0x10, R28 ;  /* 0x00000010ff037819 */ /* 0x000fc4000001161c */
[----:B------:R-:W-:Y:S02]  /*dfd0*/  ISETP.GE.U32.AND P3, PT, R251, R2, PT ;  /* 0x00000002fb00720c */ /* 0x000fe40003f66070 */
[----:B------:R-:W-:Y:S01]  /*dfe0*/  SHF.R.U32.HI R0, RZ, 0x8, R0 ;  /* 0x00000008ff007819 */ /* 0x000fe20000011600 */
[----:B------:R-:W-:Y:S01]  /*dff0*/  IMAD.MOV.U32 R237, RZ, RZ, R228 ;  /* 0x000000ffffed7224 */ /* 0x000fe200078e00e4 */
[----:B------:R-:W-:Y:S02]  /*e000*/  LOP3.LUT R3, R3, 0xff, RZ, 0xc0, !PT ;  /* 0x000000ff03037812 */ /* 0x000fe400078ec0ff */
[----:B------:R-:W-:Y:S01]  /*e010*/  LOP3.LUT R0, R0, 0xffff, RZ, 0xc0, !PT ;  /* 0x0000ffff00007812 */ /* 0x000fe200078ec0ff */
[----:B------:R-:W-:Y:S01]  /*e020*/  IMAD.MOV.U32 R233, RZ, RZ, R234 ;  /* 0x000000ffffe97224 */ /* 0x000fe200078e00ea */
[C---:B------:R-:W-:Y:S01]  /*e030*/  ISETP.GE.U32.AND P6, PT, R251.reuse, R3, PT ;  /* 0x00000003fb00720c */ /* 0x040fe20003fc6070 */
[----:B------:R-:W-:Y:S01]  /*e040*/  FFMA.FTZ R3, R238, R117, R237 ;  /* 0x00000075ee037223 */ /* 0x000fe200000100ed */
[----:B------:R-:W-:Y:S01]  /*e050*/  ISETP.GE.U32.AND P2, PT, R251, R0, PT ;  /* 0x00000000fb00720c */ /* 0x000fe20003f46070 */
[----:B------:R-:W-:Y:S01]  /*e060*/  IMAD.MOV.U32 R234, RZ, RZ, R235 ;  /* 0x000000ffffea7224 */ /* 0x000fe200078e00eb */
[----:B------:R-:W-:Y:S01]  /*e070*/  MOV R235, R231 ;  /* 0x000000e700eb7202 */ /* 0x000fe20000000f00 */
[----:B------:R-:W-:Y:S01]  /*e080*/  FFMA.FTZ R2, R232, R116, R239 ;  /* 0x00000074e8027223 */ /* 0x000fe200000100ef */
[----:B------:R-:W-:Y:S01]  /*e090*/  @P1 PRMT R0, R13, 0x7632, R0 ;  /* 0x000076320d001816 */ /* 0x000fe20000000000 */
[----:B------:R-:W-:Y:S01]  /*e0a0*/  IMAD.MOV.U32 R228, RZ, RZ, R18 ;  /* 0x000000ffffe47224 */ /* 0x000fe200078e0012 */
[----:B--2---:R-:W-:Y:S01]  /*e0b0*/  @!P1 HFMA2.BF16_V2 R111, -RZ.H0_H0, RZ.H0_H0, -R13.H1_H1 ;  /* 0x200000ffff6f9231 */ /* 0x004fe2000036090d */
[----:B------:R-:W-:-:S02]  /*e0c0*/  FADD.FTZ R13, R233, R3 ;  /* 0x00000003e90d7221 */ /* 0x000fc40000010000 */
[----:B------:R-:W-:Y:S02]  /*e0d0*/  FADD.FTZ R3, R234, R2 ;  /* 0x00000002ea037221 */ /* 0x000fe40000010000 */
[----:B------:R-:W-:Y:S02]  /*e0e0*/  FADD.FTZ R2, R235, R13 ;  /* 0x0000000deb027221 */ /* 0x000fe40000010000 */
[----:B------:R-:W-:Y:S02]  /*e0f0*/  FADD.FTZ R3, R228, R3 ;  /* 0x00000003e4037221 */ /* 0x000fe40000010000 */
[----:B------:R-:W-:Y:S01]  /*e100*/  IMAD.MOV.U32 R231, RZ, RZ, R19 ;  /* 0x000000ffffe77224 */ /* 0x000fe200078e0013 */
[----:B------:R-:W-:Y:S01]  /*e110*/  @!P2 HFMA2.BF16_V2 R109, -RZ.H0_H0, RZ.H0_H0, -R11.H0_H0 ;  /* 0x200000ffff6da231 */ /* 0x000fe2000034090b */
[----:B------:R-:W-:Y:S01]  /*e120*/  HMMA.16816.F32.BF16 R40, R112, R42, R68 ;  /* 0x0000002a7028723c */ /* 0x000fe20000041844 */
[----:B------:R-:W-:Y:S03]  /*e130*/  LDSM.16.MT88.4 R16, [R179+0x11800] ;  /* 0x01180000b310783b */ /* 0x000fe60000004200 */
[----:B------:R-:W-:-:S04]  /*e140*/  PRMT R29, R109, 0x7610, R29 ;  /* 0x000076106d1d7816 */ /* 0x000fc8000000001d */
[----:B------:R-:W-:Y:S01]  /*e150*/  HMMA.16816.F32.BF16 R64, R112, R66, R96 ;  /* 0x000000427040723c */ /* 0x000fe20000041860 */
[----:B------:R-:W2:Y:S01]  /*e160*/  LDSM.16.MT88.4 R96, [R177+0x11800] ;  /* 0x01180000b160783b */ /* 0x000ea20000004200 */
[----:B------:R-:W-:Y:S02]  /*e170*/  PRMT R110, R111, 0x7610, R110 ;  /* 0x000076106f6e7816 */ /* 0x000fe4000000006e */
[----:B------:R-:W-:-:S04]  /*e180*/  @!P2 PRMT R11, R29, 0x5410, RZ ;  /* 0x000054101d0ba816 */ /* 0x000fc800000000ff */
[----:B------:R-:W-:Y:S01]  /*e190*/  HMMA.16816.F32.BF16 R68, R112, R72, R100 ;  /* 0x000000487044723c */ /* 0x000fe20000041864 */
[----:B------:R-:W1:Y:S01]  /*e1a0*/  LDSM.16.MT88.4 R100, [R178+0x11800] ;  /* 0x01180000b264783b */ /* 0x000e620000004200 */
[----:B------:R-:W-:-:S06]  /*e1b0*/  @!P1 PRMT R0, R110, 0x5410, RZ ;  /* 0x000054106e009816 */ /* 0x000fcc00000000ff */
[----:B------:R-:W-:Y:S01]  /*e1c0*/  HMMA.16816.F32.BF16 R72, R112, R74, R104 ;  /* 0x0000004a7048723c */ /* 0x000fe20000041868 */
[----:B------:R-:W1:Y:S01]  /*e1d0*/  LDSM.16.MT88.4 R104, [R180+0x11800] ;  /* 0x01180000b468783b */ /* 0x000e620000004200 */
[----:B------:R-:W-:Y:S01]  /*e1e0*/  @UP0 UIADD3 UR21, UR8, -0x3, URZ ;  /* 0xfffffffd08150890 */ /* 0x000fe2000fffe03f */
[----:B------:R-:W-:-:S05]  /*e1f0*/  IMAD.MOV.U32 R116, RZ, RZ, R152 ;  /* 0x000000ffff747224 */ /* 0x000fca00078e0098 */
[----:B------:R-:W-:Y:S01]  /*e200*/  HMMA.16816.F32.BF16 R56, R112, R58, R84 ;  /* 0x0000003a7038723c */ /* 0x000fe20000041854 */
[----:B------:R-:W-:-:S07]  /*e210*/  @P0 IMAD.MOV.U32 R116, RZ, RZ, R152 ;  /* 0x000000ffff740224 */ /* 0x000fce00078e0098 */
[C---:B------:R-:W-:Y:S08]  /*e220*/  HMMA.16816.F32.BF16 R80, R112.reuse, R82, R128 ;  /* 0x000000527050723c */ /* 0x040ff00000041880 */
[C---:B------:R-:W-:Y:S08]  /*e230*/  HMMA.16816.F32.BF16 R84, R112.reuse, R88, R160 ;  /* 0x000000587054723c */ /* 0x040ff000000418a0 */
[C---:B--2---:R-:W-:Y:S08]  /*e240*/  HMMA.16816.F32.BF16 R92, R112.reuse, R96, R132 ;  /* 0x00000060705c723c */ /* 0x044ff00000041884 */
[C---:B-1----:R-:W-:Y:S08]  /*e250*/  HMMA.16816.F32.BF16 R128, R112.reuse, R100, R204 ;  /* 0x000000647080723c */ /* 0x042ff000000418cc */
[C---:B------:R-:W-:Y:S08]  /*e260*/  HMMA.16816.F32.BF16 R132, R112.reuse, R104, R172 ;  /* 0x000000687084723c */ /* 0x040ff000000418ac */
[C---:B------:R-:W-:Y:S08]  /*e270*/  HMMA.16816.F32.BF16 R88, R112.reuse, R90, R168 ;  /* 0x0000005a7058723c */ /* 0x040ff000000418a8 */
[C---:B------:R-:W-:Y:S08]  /*e280*/  HMMA.16816.F32.BF16 R96, R112.reuse, R98, R164 ;  /* 0x000000627060723c */ /* 0x040ff000000418a4 */
[C---:B------:R-:W-:Y:S08]  /*e290*/  HMMA.16816.F32.BF16 R100, R112.reuse, R102, R200 ;  /* 0x000000667064723c */ /* 0x040ff000000418c8 */
[----:B------:R-:W-:Y:S01]  /*e2a0*/  HMMA.16816.F32.BF16 R104, R112, R106, R156 ;  /* 0x0000006a7068723c */ /* 0x000fe2000004189c */
[----:B---3--:R-:W-:-:S02]  /*e2b0*/  @!P4 HFMA2.BF16_V2 R31, -RZ.H0_H0, RZ.H0_H0, -R5.H0_H0 ;  /* 0x200000ffff1fc231 */ /* 0x008fc40000340905 */
[----:B----4-:R-:W-:-:S03]  /*e2c0*/  @!P3 HFMA2.BF16_V2 R30, -RZ.H0_H0, RZ.H0_H0, -R4.H0_H0 ;  /* 0x200000ffff1eb231 */ /* 0x010fc60000340904 */
[----:B------:R-:W-:Y:S02]  /*e2d0*/  PRMT R14, R31, 0x7610, R14 ;  /* 0x000076101f0e7816 */ /* 0x000fe4000000000e */
[----:B------:R-:W-:Y:S02]  /*e2e0*/  PRMT R13, R30, 0x7610, R13 ;  /* 0x000076101e0d7816 */ /* 0x000fe4000000000d */
[----:B------:R-:W-:Y:S01]  /*e2f0*/  @!P4 PRMT R5, R14, 0x5410, RZ ;  /* 0x000054100e05c816 */ /* 0x000fe200000000ff */
[----:B------:R-:W-:Y:S01]  /*e300*/  FADD.FTZ R14, R229, R2 ;  /* 0x00000002e50e7221 */ /* 0x000fe20000010000 */
[----:B------:R-:W-:Y:S01]  /*e310*/  @!P3 PRMT R4, R13, 0x5410, RZ ;  /* 0x000054100d04b816 */ /* 0x000fe200000000ff */
[----:B------:R-:W-:Y:S01]  /*e320*/  @!P5 HFMA2.BF16_V2 R33, -RZ.H0_H0, RZ.H0_H0, -R6.H0_H0 ;  /* 0x200000ffff21d231 */ /* 0x000fe20000340906 */
[----:B------:R-:W-:Y:S02]  /*e330*/  FADD.FTZ R13, R230, R3 ;  /* 0x00000003e60d7221 */ /* 0x000fe40000010000 */
[----:B------:R-:W-:-:S02]  /*e340*/  FADD.FTZ R14, R231, R14 ;  /* 0x0000000ee70e7221 */ /* 0x000fc40000010000 */
[----:B------:R-:W-:Y:S01]  /*e350*/  FADD.FTZ R13, R220, R13 ;  /* 0x0000000ddc0d7221 */ /* 0x000fe20000010000 */
[----:B------:R-:W-:Y:S01]  /*e360*/  PRMT R15, R33, 0x7610, R15 ;  /* 0x00007610210f7816 */ /* 0x000fe2000000000f */
[----:B------:R-:W-:Y:S02]  /*e370*/  FADD.FTZ R14, R221, R14 ;  /* 0x0000000edd0e7221 */ /* 0x000fe40000010000 */
[----:B------:R-:W-:Y:S01]  /*e380*/  FADD.FTZ R13, R222, R13 ;  /* 0x0000000dde0d7221 */ /* 0x000fe20000010000 */
[----:B------:R-:W-:Y:S01]  /*e390*/  @!P5 PRMT R6, R15, 0x5410, RZ ;  /* 0x000054100f06d816 */ /* 0x000fe200000000ff */
[----:B------:R-:W-:Y:S02]  /*e3a0*/  IMAD.MOV.U32 R15, RZ, RZ, c[0x0][0x228] ;  /* 0x00008a00ff0f7624 */ /* 0x000fe400078e00ff */
[----:B------:R-:W-:Y:S02]  /*e3b0*/  FADD.FTZ R14, R223, R14 ;  /* 0x0000000edf0e7221 */ /* 0x000fe40000010000 */
[----:B------:R-:W-:-:S02]  /*e3c0*/  FADD.FTZ R13, R217, R13 ;  /* 0x0000000dd90d7221 */ /* 0x000fc40000010000 */
[----:B------:R-:W-:Y:S02]  /*e3d0*/  IMAD.SHL.U32 R15, R15, 0x8, RZ ;  /* 0x000000080f0f7824 */ /* 0x000fe400078e00ff */
[----:B------:R-:W-:Y:S02]  /*e3e0*/  FADD.FTZ R14, R218, R14 ;  /* 0x0000000eda0e7221 */ /* 0x000fe40000010000 */
[----:B------:R-:W-:Y:S02]  /*e3f0*/  FADD.FTZ R13, R219, R13 ;  /* 0x0000000ddb0d7221 */ /* 0x000fe40000010000 */
[----:B------:R-:W-:Y:S01]  /*e400*/  IMAD.WIDE R2, R15, 0x2, R8 ;  /* 0x000000020f027825 */ /* 0x000fe200078e0208 */
[----:B------:R-:W-:-:S03]  /*e410*/  @!P6 HFMA2.BF16_V2 R108, -RZ.H0_H0, RZ.H0_H0, -R7.H0_H0 ;  /* 0x200000ffff6ce231 */ /* 0x000fc60000340907 */
[----:B------:R-:W-:Y:S02]  /*e420*/  FADD.FTZ R15, R252, R14 ;  /* 0x0000000efc0f7221 */ /* 0x000fe40000010000 */
[----:B------:R-:W-:Y:S01]  /*e430*/  FADD.FTZ R13, R249, R13 ;  /* 0x0000000df90d7221 */ /* 0x000fe20000010000 */
[----:B------:R-:W-:Y:S01]  /*e440*/  STG.E.U16 [R2.64+-0x80], R213 ;  /* 0xffff80d502007986 */ /* 0x000fe2000c101512 */
[----:B------:R-:W-:Y:S02]  /*e450*/  FADD.FTZ R15, R250, R15 ;  /* 0x0000000ffa0f7221 */ /* 0x000fe40000010000 */
[----:B------:R-:W-:Y:S01]  /*e460*/  FADD.FTZ R13, R248, R13 ;  /* 0x0000000df80d7221 */ /* 0x000fe20000010000 */
[----:B------:R-:W-:Y:S01]  /*e470*/  STG.E.U16 [R2.64+-0x7e], R211 ;  /* 0xffff82d302007986 */ /* 0x000fe2000c101512 */
[----:B------:R-:W-:Y:S01]  /*e480*/  PRMT R28, R108, 0x7610, R28 ;  /* 0x000076106c1c7816 */ /* 0x000fe2000000001c */
[----:B------:R-:W-:Y:S02]  /*e490*/  FADD.FTZ R15, R224, R15 ;  /* 0x0000000fe00f7221 */ /* 0x000fe40000010000 */
[----:B------:R-:W-:Y:S01]  /*e4a0*/  STG.E.U16 [R8.64+-0x70], R209 ;  /* 0xffff90d108007986 */ /* 0x000fe2000c101512 */
[----:B------:R-:W-:-:S03]  /*e4b0*/  FADD.FTZ R13, R225, R13 ;  /* 0x0000000de10d7221 */ /* 0x000fc60000010000 */
[----:B------:R-:W-:Y:S04]  /*e4c0*/  STG.E.U16 [R8.64+-0x6e], R208 ;  /* 0xffff92d008007986 */ /* 0x000fe8000c101512 */
[----:B------:R-:W-:Y:S04]  /*e4d0*/  STG.E.U16 [R2.64+-0x70], R155 ;  /* 0xffff909b02007986 */ /* 0x000fe8000c101512 */
[----:B------:R-:W-:Y:S04]  /*e4e0*/  STG.E.U16 [R2.64+-0x6e], R153 ;  /* 0xffff929902007986 */ /* 0x000fe8000c101512 */
[----:B------:R-:W-:Y:S04]  /*e4f0*/  STG.E.U16 [R8.64+-0x60], R150 ;  /* 0xffffa09608007986 */ /* 0x000fe8000c101512 */
[----:B------:R-:W-:Y:S01]  /*e500*/  STG.E.U16 [R8.64+-0x5e], R148 ;  /* 0xffffa29408007986 */ /* 0x000fe2000c101512 */
[----:B------:R-:W-:-:S03]  /*e510*/  @!P6 PRMT R7, R28, 0x5410, RZ ;  /* 0x000054101c07e816 */ /* 0x000fc600000000ff */
[----:B------:R-:W-:Y:S01]  /*e520*/  STG.E.U16 [R2.64+-0x60], R149 ;  /* 0xffffa09502007986 */ /* 0x000fe2000c101512 */
[----:B------:R-:W-:-:S03]  /*e530*/  FADD.FTZ R15, R226, R15 ;  /* 0x0000000fe20f7221 */ /* 0x000fc60000010000 */
[----:B------:R-:W-:Y:S01]  /*e540*/  STG.E.U16 [R2.64+-0x5e], R147 ;  /* 0xffffa29302007986 */ /* 0x000fe2000c101512 */
[----:B------:R-:W-:-:S03]  /*e550*/  FADD.FTZ R14, R227, R13 ;  /* 0x0000000de30e7221 */ /* 0x000fc60000010000 */
[----:B------:R-:W-:Y:S04]  /*e560*/  STG.E.U16 [R8.64+-0x50], R146 ;  /* 0xffffb09208007986 */ /* 0x000fe8000c101512 */
[----:B------:R-:W-:Y:S04]  /*e570*/  STG.E.U16 [R8.64+-0x4e], R144 ;  /* 0xffffb29008007986 */ /* 0x000fe8000c101512 */
[----:B------:R-:W-:Y:S04]  /*e580*/  STG.E.U16 [R2.64+-0x50], R145 ;  /* 0xffffb09102007986 */ /* 0x000fe8000c101512 */
[----:B------:R-:W-:Y:S04]  /*e590*/  STG.E.U16 [R2.64+-0x4e], R143 ;  /* 0xffffb28f02007986 */ /* 0x000fe8000c101512 */
[----:B------:R-:W-:Y:S04]  /*e5a0*/  STG.E.U16 [R8.64+-0x40], R119 ;  /* 0xffffc07708007986 */ /* 0x000fe8000c101512 */
[----:B------:R-:W-:Y:S01]  /*e5b0*/  STG.E.U16 [R8.64+-0x3e], R118 ;  /* 0xffffc27608007986 */ /* 0x000fe2000c101512 */
[----:B------:R-:W-:-:S03]  /*e5c0*/  FADD.FTZ R13, R216, R15 ;  /* 0x0000000fd80d7221 */ /* 0x000fc60000010000 */
[----:B------:R-:W-:Y:S04]  /*e5d0*/  STG.E.U16 [R2.64+-0x40], R32 ;  /* 0xffffc02002007986 */ /* 0x000fe8000c101512 */
[----:B------:R-:W-:Y:S01]  /*e5e0*/  STG.E.U16 [R2.64+-0x3e], R35 ;  /* 0xffffc22302007986 */ /* 0x000fe2000c101512 */
[----:B------:R-:W-:-:S03]  /*e5f0*/  FADD.FTZ R14, R154, R14 ;  /* 0x0000000e9a0e7221 */ /* 0x000fc60000010000 */
[----:B------:R-:W-:Y:S04]  /*e600*/  STG.E.U16 [R8.64+-0x30], R139 ;  /* 0xffffd08b08007986 */ /* 0x000fe8000c101512 */
        /* <DEDUP_REMOVED lines=10> */
[----:B------:R1:W-:Y:S02]  /*e6b0*/  STG.E.U16 [R2.64+-0xe], R0 ;  /* 0xfffff20002007986 */ /* 0x0003e4000c101512 */
[----:B-1----:R-:W-:-:S02]  /*e6c0*/  FADD.FTZ R2, R215, R13 ;  /* 0x0000000dd7027221 */ /* 0x002fc40000010000 */
[----:B------:R-:W-:Y:S02]  /*e6d0*/  FADD.FTZ R0, R140, R14 ;  /* 0x0000000e8c007221 */ /* 0x000fe40000010000 */
[----:B------:R-:W-:Y:S02]  /*e6e0*/  FADD.FTZ R2, R214, R2 ;  /* 0x00000002d6027221 */ /* 0x000fe40000010000 */
[----:B------:R-:W-:Y:S02]  /*e6f0*/  FADD.FTZ R0, R142, R0 ;  /* 0x000000008e007221 */ /* 0x000fe40000010000 */
[----:B------:R-:W-:Y:S02]  /*e700*/  FADD.FTZ R2, R34, R2 ;  /* 0x0000000222027221 */ /* 0x000fe40000010000 */
[----:B------:R-:W-:-:S03]  /*e710*/  FADD.FTZ R0, R141, R0 ;  /* 0x000000008d007221 */ /* 0x000fc60000010000 */
[----:B------:R1:W-:Y:S04]  /*e720*/  STL [R1+0x28], R2 ;  /* 0x0000280201007387 */ /* 0x0003e80000100800 */
[----:B------:R1:W-:Y:S01]  /*e730*/  STL [R1+0x2c], R0 ;  /* 0x00002c0001007387 */ /* 0x0003e20000100800 */
[----:B------:R-:W-:Y:S01]  /*e740*/  HMMA.16816.F32.BF16 R108, R112, R16, R24 ;  /* 0x00000010706c723c */ /* 0x000fe20000041818 */
[----:B------:R-:W-:Y:S02]  /*e750*/  IADD3 R119, P1, R8, -0x100, RZ ;  /* 0xffffff0008777810 */ /* 0x000fe40007f3e0ff */
[----:B------:R-:W-:Y:S01]  /*e760*/  MOV R3, R151 ;  /* 0x0000009700037202 */ /* 0x000fe20000000f00 */
[----:B------:R-:W-:Y:S01]  /*e770*/  @P0 IMAD.MOV.U32 R3, RZ, RZ, R151 ;  /* 0x000000ffff030224 */ /* 0x000fe200078e0097 */
[----:B------:R-:W-:-:S03]  /*e780*/  IADD3.X R118, R9, -0x1, RZ, P1, !PT ;  /* 0xffffffff09767810 */ /* 0x000fc60000ffe4ff */
[----:B------:R-:W-:Y:S01]  /*e790*/  HMMA.16816.F32.BF16 R112, R112, R18, R20 ;  /* 0x000000127070723c */ /* 0x000fe20000041814 */
[----:B------:R-:W-:Y:S11]  /*e7a0*/  @P0 BRA `(.L_x_486) ;  /* 0x0000001000000947 */ /* 0x000ff60003800000 */
.L_x_482:
[----:B------:R-:W-:-:S12]  /*e7b0*/  UIADD3 UR21, UR20, -0x1, URZ ;  /* 0xffffffff14157890 */ /* 0x000fd8000fffe03f */
.L_x_486:
[----:B------:R-:W-:-:S13]  /*e7c0*/  ISETP.LE.AND P0, PT, RZ, UR21, PT ;  /* 0x00000015ff007c0c */ /* 0x000fda000bf03270 */
[----:B------:R-:W-:Y:S05]  /*e7d0*/  @!P0 BRA `(.L_x_487) ;  /* 0x00004c5000008947 */ /* 0x000fea0003800000 */
[----:B------:R-:W2:Y:S01]  /*e7e0*/  LDL.64 R12, [R1+0x38] ;  /* 0x00003800010c7983 */ /* 0x000ea20000100a00 */
[----:B---3--:R-:W-:Y:S01]  /*e7f0*/  IMAD.MOV.U32 R117, RZ, RZ, R3 ;  /* 0x000000ffff757224 */ /* 0x008fe200078e0003 */
[----:B------:R-:W-:Y:S01]  /*e800*/  ULDC UR8, c[0x0][0x228] ;  /* 0x00008a0000087ab9 */ /* 0x000fe20000000800 */
[----:B-1----:R-:W-:Y:S01]  /*e810*/  MOV R0, R116 ;  /* 0x0000007400007202 */ /* 0x002fe20000000f00 */
[----:B------:R-:W3:Y:S04]  /*e820*/  LDL R11, [R1+0x44] ;  /* 0x00004400010b7983 */ /* 0x000ee80000100800 */
[----:B------:R-:W4:Y:S01]  /*e830*/  LDL R10, [R1+0x50] ;  /* 0x00005000010a7983 */ /* 0x000f220000100800 */
[----:B------:R-:W-:Y:S01]  /*e840*/  PRMT R3, R251, 0x7054, R251 ;  /* 0x00007054fb037816 */ /* 0x000fe200000000fb */
[----:B------:R-:W-:-:S02]  /*e850*/  USHF.L.U32 UR8, UR8, 0x3, URZ ;  /* 0x0000000308087899 */ /* 0x000fc4000800063f */
[----:B------:R-:W4:Y:S02]  /*e860*/  LDL.LU R9, [R1+0xb8] ;  /* 0x0000b80001097983 */ /* 0x000f240000300800 */
[----:B------:R-:W-:Y:S02]  /*e870*/  USHF.R.S32.HI UR4, URZ, 0x1f, UR8 ;  /* 0x0000001f3f047899 */ /* 0x000fe40008011408 */
[----:B------:R-:W4:Y:S01]  /*e880*/  LDL.LU R2, [R1+0xc8] ;  /* 0x0000c80001027983 */ /* 0x000f220000300800 */
[----:B------:R-:W-:Y:S02]  /*e890*/  USHF.L.U32 UR20, UR8, 0x1, URZ ;  /* 0x0000000108147899 */ /* 0x000fe4000800063f */
[----:B------:R-:W-:Y:S01]  /*e8a0*/  USHF.L.U64.HI UR8, UR8, 0x1, UR4 ;  /* 0x0000000108087899 */ /* 0x000fe20008010204 */
[----:B------:R-:W4:Y:S04]  /*e8b0*/  LDL.LU.64 R6, [R1+0xb0] ;  /* 0x0000b00001067983 */ /* 0x000f280000300a00 */
[----:B------:R-:W4:Y:S04]  /*e8c0*/  LDL.LU.64 R4, [R1+0xc0] ;  /* 0x0000c00001047983 */ /* 0x000f280000300a00 */
[----:B------:R-:W4:Y:S01]  /*e8d0*/  LDL.LU R8, [R1+0xac] ;  /* 0x0000ac0001087983 */ /* 0x000f220000300800 */
[----:B--2---:R-:W-:-:S02]  /*e8e0*/  IMAD.MOV.U32 R14, RZ, RZ, R12 ;  /* 0x000000ffff0e7224 */ /* 0x004fc400078e000c */
[----:B---3--:R-:W-:Y:S01]  /*e8f0*/  IMAD.MOV.U32 R12, RZ, RZ, R11 ;  /* 0x000000ffff0c7224 */ /* 0x008fe200078e000b */
[----:B----4-:R-:W-:Y:S01]  /*e900*/  MOV R11, R10 ;  /* 0x0000000a000b7202 */ /* 0x010fe20000000f00 */
[----:B------:R-:W-:Y:S02]  /*e910*/  IMAD.MOV.U32 R10, RZ, RZ, R9 ;  /* 0x000000ffff0a7224 */ /* 0x000fe400078e0009 */
[----:B------:R-:W-:-:S04]  /*e920*/  IMAD.WIDE.U32 R210, R2, -0x2daee0ad, RZ ;  /* 0xd2511f5302d27825 */ /* 0x000fc800078e00ff */
[----:B------:R-:W-:Y:S01]  /*e930*/  IMAD.MOV.U32 R3, RZ, RZ, R7 ;  /* 0x000000ffff037224 */ /* 0x000fe200078e0007 */
[----:B------:R-:W-:Y:S01]  /*e940*/  MOV R2, R4 ;  /* 0x0000000400027202 */ /* 0x000fe20000000f00 */
[----:B------:R-:W-:-:S05]  /*e950*/  IMAD.WIDE.U32 R8, R8, -0x326172a9, RZ ;  /* 0xcd9e8d5708087825 */ /* 0x000fca00078e00ff */
[----:B------:R1:W-:Y:S04]  /*e960*/  STL.64 [R1+0x18], R8 ;  /* 0x0000180801007387 */ /* 0x0003e80000100a00 */
[----:B------:R1:W-:Y:S01]  /*e970*/  STL.64 [R1+0x30], R2 ;  /* 0x0000300201007387 */ /* 0x0003e20000100a00 */
[----:B------:R-:W-:Y:S02]  /*e980*/  LOP3.LUT R208, R9, R10, RZ, 0x3c, !PT ;  /* 0x0000000a09d07212 */ /* 0x000fe400078e3cff */
[----:B------:R-:W-:Y:S02]  /*e990*/  MOV R15, R13 ;  /* 0x0000000d000f7202 */ /* 0x000fe40000000f00 */
[----:B------:R-:W-:Y:S01]  /*e9a0*/  ISETP.GE.AND P5, PT, R14, c[0x0][0x220], PT ;  /* 0x000088000e007a0c */ /* 0x000fe20003fa6270 */
[----:B------:R-:W-:Y:S01]  /*e9b0*/  IMAD.WIDE.U32 R208, R208, -0x2daee0ad, RZ ;  /* 0xd2511f53d0d07825 */ /* 0x000fe200078e00ff */
[----:B------:R-:W-:-:S02]  /*e9c0*/  ISETP.GE.AND P4, PT, R12, c[0x0][0x220], PT ;  /* 0x000088000c007a0c */ /* 0x000fc40003f86270 */
[----:B------:R-:W-:Y:S01]  /*e9d0*/  ISETP.GE.AND P3, PT, R11, c[0x0][0x220], PT ;  /* 0x000088000b007a0c */ /* 0x000fe20003f66270 */
[----:B------:R-:W-:Y:S05]  /*e9e0*/  BRA `(.L_x_488) ;  /* 0x000006a000007947 */ /* 0x000fea0003800000 */
.L_x_490:
[----:B------:R-:W2:Y:S01]  /*e9f0*/  LDL.64 R202, [R1+0x58] ;  /* 0x0000580001ca7983 */ /* 0x000ea20000100a00 */
[----:B------:R-:W-:Y:S02]  /*ea00*/  ULDC.64 UR4, c[0x0][0x198] ;  /* 0x0000660000047ab9 */ /* 0x000fe40000000a00 */
[----:B------:R-:W-:Y:S01]  /*ea10*/  UIADD3 UR25, UR21, -0x1, URZ ;  /* 0xffffffff15197890 */ /* 0x000fe2000fffe03f */
[----:B------:R-:W3:Y:S03]  /*ea20*/  LDL.64 R200, [R1+0x48] ;  /* 0x0000480001c87983 */ /* 0x000ee60000100a00 */
[----:B------:R-:W-:Y:S01]  /*ea30*/  USHF.R.S32.HI UR24, URZ, 0x1f, UR25 ;  /* 0x0000001f3f187899 */ /* 0x000fe20008011419 */
[----:B------:R1:W-:Y:S01]  /*ea40*/  @P5 STS.128 [R199+0x6000], RZ ;  /* 0x006000ffc7005388 */ /* 0x0003e20000000c00 */
[----:B------:R-:W-:Y:S02]  /*ea50*/  UIMAD.WIDE.U32 UR26, UR25, UR4, URZ ;  /* 0x00000004191a72a5 */ /* 0x000fe4000f8e003f */
[----:B------:R-:W-:Y:S04]  /*ea60*/  UIMAD UR24, UR24, UR4, URZ ;  /* 0x00000004181872a4 */ /* 0x000fe8000f8e023f */
[----:B------:R-:W-:Y:S01]  /*ea70*/  UIMAD UR24, UR25, UR5, UR24 ;  /* 0x00000005191872a4 */ /* 0x000fe2000f8e0218 */
[----:B------:R-:W-:Y:S02]  /*ea80*/  IMAD.U32 R2, RZ, RZ, UR26 ;  /* 0x0000001aff027e24 */ /* 0x000fe4000f8e00ff */
[----:B------:R-:W-:Y:S01]  /*ea90*/  IMAD.U32 R3, RZ, RZ, UR26 ;  /* 0x0000001aff037e24 */ /* 0x000fe2000f8e00ff */
[----:B------:R-:W-:Y:S06]  /*eaa0*/  UIADD3 UR24, UR27, UR24, URZ ;  /* 0x000000181b187290 */ /* 0x000fec000fffe03f */
[----:B------:R-:W-:Y:S01]  /*eab0*/  IMAD.U32 R116, RZ, RZ, UR24 ;  /* 0x00000018ff747e24 */ /* 0x000fe2000f8e00ff */
[----:B--2---:R-:W-:Y:S04]  /*eac0*/  LEA R2, P1, R2, R202, 0x6 ;  /* 0x000000ca02027211 */ /* 0x004fe800078230ff */
[C---:B------:R-:W-:Y:S02]  /*ead0*/  @!P5 LEA R118, P0, R2.reuse, c[0x0][0x168], 0x1 ;  /* 0x00005a000276da11 */ /* 0x040fe400078008ff */
[----:B---3--:R-:W-:Y:S02]  /*eae0*/  LEA.HI.X R116, R3, R201, R116, 0x6, P1 ;  /* 0x000000c903747211 */ /* 0x008fe400008f3474 */
        /* <DEDUP_REMOVED lines=11> */
[C---:B------:R-:W-:Y:S02]  /*eba0*/  @!P5 LEA R152, P6, R3.reuse, c[0x0][0x168], 0x1 ;  /* 0x00005a000398da11 */ /* 0x040fe400078c08ff */
[C---:B------:R-:W-:Y:S01]  /*ebb0*/  @!P4 LEA R150, P1, R3.reuse, c[0x0][0x168], 0x1 ;  /* 0x00005a000396ca11 */ /* 0x040fe200078208ff */
[----:B------:R-:W-:Y:S01]  /*ebc0*/  @!PT LDS RZ, [RZ] ;  /* 0x00000000fffff984 */ /* 0x000fe20000000800 */
[----:B------:R-:W-:Y:S01]  /*ebd0*/  @!PT LDS RZ, [RZ] ;  /* 0x00000000fffff984 */ /* 0x000fe20000000800 */
[----:B------:R-:W-:Y:S01]  /*ebe0*/  @!PT LDS RZ, [RZ] ;  /* 0x00000000fffff984 */ /* 0x000fe20000000800 */
[----:B------:R1:W-:Y:S01]  /*ebf0*/  @!P4 LDGSTS.E.BYPASS.LTC128B.128 [R199+0x8000], [R156.64+0x80] ;  /* 0x080000809cc7cfae */ /* 0x0003e2000b901d52 */
[C---:B------:R-:W-:Y:S03]  /*ec00*/  @!P3 LEA R148, P0, R3.reuse, c[0x0][0x168], 0x1 ;  /* 0x00005a000394ba11 */ /* 0x040fe600078008ff */
[----:B------:R1:W-:Y:S04]  /*ec10*/  @P3 STS.128 [R199+0xa000], RZ ;  /* 0x00a000ffc7003388 */ /* 0x0003e80000000c00 */
[----:B------:R-:W-:Y:S01]  /*ec20*/  @!PT LDS RZ, [RZ] ;  /* 0x00000000fffff984 */ /* 0x000fe20000000800 */
[----:B------:R-:W-:Y:S01]  /*ec30*/  @!PT LDS RZ, [RZ] ;  /* 0x00000000fffff984 */ /* 0x000fe20000000800 */
[----:B------:R-:W-:Y:S01]  /*ec40*/  @!PT LDS RZ, [RZ] ;  /* 0x00000000fffff984 */ /* 0x000fe20000000800 */
[----:B------:R1:W-:Y:S04]  /*ec50*/  @!P3 LDGSTS.E.BYPASS.LTC128B.128 [R199+0xa000], [R154.64+0x100] ;  /* 0x0a0001009ac7bfae */ /* 0x0003e8000b901d52 */
[----:B------:R1:W-:Y:S01]  /*ec60*/  @P5 STS.128 [R199+0x6800], RZ ;  /* 0x006800ffc7005388 */ /* 0x0003e20000000c00 */
[----:B--2---:R-:W-:Y:S02]  /*ec70*/  IADD3.X R118, R116, UR6, RZ, P2, !PT ;  /* 0x0000000674767c10 */ /* 0x004fe400097fe4ff */
[C---:B------:R-:W-:Y:S02]  /*ec80*/  IADD3 R2, P2, R3.reuse, UR7, RZ ;  /* 0x0000000703027c10 */ /* 0x040fe4000ff5e0ff */
[C-C-:B------:R-:W-:Y:S02]  /*ec90*/  @!P5 LEA.HI.X R153, R3.reuse, c[0x0][0x16c], R118.reuse, 0x1, P6 ;  /* 0x00005b000399da11 */ /* 0x140fe400030f0c76 */
[C-C-:B------:R-:W-:Y:S02]  /*eca0*/  @!P4 LEA.HI.X R151, R3.reuse, c[0x0][0x16c], R118.reuse, 0x1, P1 ;  /* 0x00005b000397ca11 */ /* 0x140fe400008f0c76 */
[----:B------:R-:W-:Y:S01]  /*ecb0*/  @!P3 LEA.HI.X R149, R3, c[0x0][0x16c], R118, 0x1, P0 ;  /* 0x00005b000395ba11 */ /* 0x000fe200000f0c76 */
[----:B------:R-:W-:Y:S01]  /*ecc0*/  @!PT LDS RZ, [RZ] ;  /* 0x00000000fffff984 */ /* 0x000fe20000000800 */
[----:B------:R-:W-:Y:S01]  /*ecd0*/  @!PT LDS RZ, [RZ] ;  /* 0x00000000fffff984 */ /* 0x000fe20000000800 */
[----:B------:R-:W-:Y:S01]  /*ece0*/  @!PT LDS RZ, [RZ] ;  /* 0x00000000fffff984 */ /* 0x000fe20000000800 */
[----:B------:R1:W-:Y:S01]  /*ecf0*/  @!P5 LDGSTS.E.BYPASS.LTC128B.128 [R199+0x6800], [R152.64] ;  /* 0x0680000098c7dfae */ /* 0x0003e2000b901d52 */
        /* <DEDUP_REMOVED lines=12> */
[C---:B------:R-:W-:Y:S02]  /*edc0*/  @!P3 LEA.HI.X R141, R2.reuse, c[0x0][0x16c], R3, 0x1, P2 ;  /* 0x00005b00028dba11 */ /* 0x040fe400010f0c03 */
[----:B------:R-:W-:Y:S01]  /*edd0*/  IADD3 R116, P6, R2, UR7, RZ ;  /* 0x0000000702747c10 */ /* 0x000fe2000ffde0ff */
[----:B------:R-:W-:Y:S01]  /*ede0*/  @!PT LDS RZ, [RZ] ;  /* 0x00000000fffff984 */ /* 0x000fe20000000800 */
[----:B------:R-:W-:Y:S01]  /*edf0*/  @!PT LDS RZ, [RZ] ;  /* 0x00000000fffff984 */ /* 0x000fe20000000800 */
[----:B------:R-:W-:Y:S01]  /*ee00*/  @!PT LDS RZ, [RZ] ;  /* 0x00000000fffff984 */ /* 0x000fe20000000800 */
[----:B------:R1:W-:Y:S03]  /*ee10*/  @!P3 LDGSTS.E.BYPASS.LTC128B.128 [R199+0xa800], [R148.64+0x100] ;  /* 0x0a80010094c7bfae */ /* 0x0003e6000b901d52 */
[C---:B------:R-:W-:Y:S01]  /*ee20*/  @!P4 LEA R138, P1, R116.reuse, c[0x0][0x168], 0x1 ;  /* 0x00005a00748aca11 */ /* 0x040fe200078208ff */
[----:B------:R1:W-:Y:S01]  /*ee30*/  @P5 STS.128 [R199+0x7000], RZ ;  /* 0x007000ffc7005388 */ /* 0x0003e20000000c00 */
[C---:B------:R-:W-:Y:S02]  /*ee40*/  @!P3 LEA R136, P0, R116.reuse, c[0x0][0x168], 0x1 ;  /* 0x00005a007488ba11 */ /* 0x040fe400078008ff */
[----:B------:R-:W-:Y:S01]  /*ee50*/  IADD3.X R118, R3, UR6, RZ, P6, !PT ;  /* 0x0000000603767c10 */ /* 0x000fe2000b7fe4ff */
[----:B------:R-:W-:Y:S01]  /*ee60*/  @!PT LDS RZ, [RZ] ;  /* 0x00000000fffff984 */ /* 0x000fe20000000800 */
[----:B------:R-:W-:Y:S01]  /*ee70*/  @!PT LDS RZ, [RZ] ;  /* 0x00000000fffff984 */ /* 0x000fe20000000800 */
[----:B------:R-:W-:Y:S01]  /*ee80*/  @!PT LDS RZ, [RZ] ;  /* 0x00000000fffff984 */ /* 0x000fe20000000800 */
[----:B------:R1:W-:Y:S01]  /*ee90*/  @!P5 LDGSTS.E.BYPASS.LTC128B.128 [R199+0x7000], [R146.64] ;  /* 0x0700000092c7dfae */ /* 0x0003e2000b901d52 */
        /* <DEDUP_REMOVED lines=31> */
.L_x_488:
[----:B------:R-:W2:Y:S01]  /*f090*/  LDL.64 R4, [R1+0x30] ;  /* 0x0000300001047983 */ /* 0x000ea20000100a00 */
[----:B------:R-:W-:Y:S04]  /*f0a0*/  DEPBAR.LE SB0, 0x0 ;  /* 0x000080000000791a */ /* 0x000fe80000000000 */
[----:B------:R-:W-:Y:S01]  /*f0b0*/  BAR.SYNC.DEFER_BLOCKING 0x0 ;  /* 0x0000000000007b1d */ /* 0x000fe20000010000 */
[----:B------:R-:W-:Y:S01]  /*f0c0*/  USHF.R.S32.HI UR5, URZ, 0x1f, UR21 ;  /* 0x0000001f3f057899 */ /* 0x000fe20008011415 */
[----:B-1----:R-:W-:Y:S01]  /*f0d0*/  IMAD.U32 R2, RZ, RZ, UR21 ;  /* 0x00000015ff027e24 */ /* 0x002fe2000f8e00ff */
[----:B------:R-:W-:Y:S02]  /*f0e0*/  UIMAD UR4, UR11, UR21, URZ ;  /* 0x000000150b0472a4 */ /* 0x000fe4000f8e023f */
[----:B------:R-:W-:Y:S02]  /*f0f0*/  UISETP.GE.AND UP0, UPT, UR21, 0x1, UPT ;  /* 0x000000011500788c */ /* 0x000fe4000bf06270 */
[----:B------:R-:W-:Y:S01]  /*f100*/  UIMAD UR4, UR5, UR12, UR4 ;  /* 0x0000000c050472a4 */ /* 0x000fe2000f8e0204 */
[----:B------:R-:W-:Y:S01]  /*f110*/  @P5 STS.128 [R199+0xc000], RZ ;  /* 0x00c000ffc7005388 */ /* 0x000fe20000000c00 */
[----:B--2---:R-:W-:Y:S05]  /*f120*/  IMAD.WIDE.U32 R2, R2, UR12, R4 ;  /* 0x0000000c02027c25 */ /* 0x004fea000f8e0004 */
[C---:B------:R-:W-:Y:S02]  /*f130*/  @!P5 LEA R6, P6, R2.reuse, c[0x0][0x170], 0x1 ;  /* 0x00005c000206da11 */ /* 0x040fe400078c08ff */
[----:B------:R-:W-:Y:S02]  /*f140*/  IADD3 R4, R3, UR4, RZ ;  /* 0x0000000403047c10 */ /* 0x000fe4000fffe0ff */
        /* <DEDUP_REMOVED lines=10> */
[----:B------:R-:W-:Y:S01]  /*f1f0*/  @P4 STS.128 [R199+0xe000], RZ ;  /* 0x00e000ffc7004388 */ /* 0x000fe20000000c00 */
[C---:B------:R-:W-:Y:S02]  /*f200*/  @!P5 LEA R22, P6, R3.reuse, c[0x0][0x170], 0x1 ;  /* 0x00005c000316da11 */ /* 0x040fe400078c08ff */
[----:B------:R-:W-:Y:S01]  /*f210*/  IADD3.X R4, R4, UR9, RZ, P2, !PT ;  /* 0x0000000904047c10 */ /* 0x000fe200097fe4ff */
[----:B------:R-:W-:Y:S01]  /*f220*/  @!PT LDS RZ, [RZ] ;  /* 0x00000000fffff984 */ /* 0x000fe20000000800 */
[----:B------:R-:W-:Y:S01]  /*f230*/  @!PT LDS RZ, [RZ] ;  /* 0x00000000fffff984 */ /* 0x000fe20000000800 */
[----:B------:R-:W-:Y:S01]  /*f240*/  @!PT LDS RZ, [RZ] ;  /* 0x00000000fffff984 */ /* 0x000fe20000000800 */
[----:B------:R2:W-:Y:S01]  /*f250*/  @!P4 LDGSTS.E.BYPASS.LTC128B.128 [R199+0xe000], [R26.64+0x80] ;  /* 0x0e0000801ac7cfae */ /* 0x0005e2000b901d52 */
[C---:B-----5:R-:W-:Y:S02]  /*f260*/  @!P4 LEA R20, P1, R3.reuse, c[0x0][0x170], 0x1 ;  /* 0x00005c000314ca11 */ /* 0x060fe400078208ff */
[C-C-:B------:R-:W-:Y:S01]  /*f270*/  @!P5 LEA.HI.X R23, R3.reuse, c[0x0][0x174], R4.reuse, 0x1, P6 ;  /* 0x00005d000317da11 */ /* 0x140fe200030f0c04 */
[----:B------:R-:W-:Y:S01]  /*f280*/  @P3 STS.128 [R199+0x10000], RZ ;  /* 0x010000ffc7003388 */ /* 0x000fe20000000c00 */
[C-C-:B------:R-:W-:Y:S02]  /*f290*/  @!P4 LEA.HI.X R21, R3.reuse, c[0x0][0x174], R4.reuse, 0x1, P1 ;  /* 0x00005d000315ca11 */ /* 0x140fe400008f0c04 */
[C---:B------:R-:W-:Y:S01]  /*f2a0*/  @!P3 LEA R18, P0, R3.reuse, c[0x0][0x170], 0x1 ;  /* 0x00005c000312ba11 */ /* 0x040fe200078008ff */
[----:B------:R-:W-:Y:S01]  /*f2b0*/  @!PT LDS RZ, [RZ] ;  /* 0x00000000fffff984 */ /* 0x000fe20000000800 */
[----:B------:R-:W-:Y:S01]  /*f2c0*/  @!PT LDS RZ, [RZ] ;  /* 0x00000000fffff984 */ /* 0x000fe20000000800 */
[----:B------:R-:W-:Y:S01]  /*f2d0*/  @!PT LDS RZ, [RZ] ;  /* 0x00000000fffff984 */ /* 0x000fe20000000800 */
[----:B------:R2:W-:Y:S01]  /*f2e0*/  @!P3 LDGSTS.E.BYPASS.LTC128B.128 [R199+0x10000], [R24.64+0x100] ;  /* 0x1000010018c7bfae */ /* 0x0005e2000b901d52 */
[C---:B------:R-:W-:Y:S02]  /*f2f0*/  IADD3 R2, P2, R3.reuse, UR14, RZ ;  /* 0x0000000e03027c10 */ /* 0x040fe4000ff5e0ff */
[----:B------:R-:W-:Y:S01]  /*f300*/  @!P3 LEA.HI.X R19, R3, c[0x0][0x174], R4, 0x1, P0 ;  /* 0x00005d000313ba11 */ /* 0x000fe200000f0c04 */
[----:B------:R-:W-:Y:S01]  /*f310*/  @P5 STS.128 [R199+0xc800], RZ ;  /* 0x00c800ffc7005388 */ /* 0x000fe20000000c00 */
[----:B------:R-:W-:Y:S02]  /*f320*/  @!P5 LEA R16, P1, R2, c[0x0][0x170], 0x1 ;  /* 0x00005c000210da11 */ /* 0x000fe400078208ff */
[----:B------:R-:W-:Y:S01]  /*f330*/  IADD3.X R4, R4, UR9, RZ, P2, !PT ;  /* 0x0000000904047c10 */ /* 0x000fe200097fe4ff */
[----:B------:R-:W-:Y:S01]  /*f340*/  @!PT LDS RZ, [RZ] ;  /* 0x00000000fffff984 */ /* 0x000fe20000000800 */
[----:B------:R-:W-:Y:S01]  /*f350*/  @!PT LDS RZ, [RZ] ;  /* 0x00000000fffff984 */ /* 0x000fe20000000800 */
[----:B------:R-:W-:Y:S01]  /*f360*/  @!PT LDS RZ, [RZ] ;  /* 0x00000000fffff984 */ /* 0x000fe20000000800 */
[----:B------:R3:W-:Y:S01]  /*f370*/  @!P5 LDGSTS.E.BYPASS.LTC128B.128 [R199+0xc800], [R22.64] ;  /* 0x0c80000016c7dfae */ /* 0x0007e2000b901d52 */
[C---:B------:R-:W-:Y:S02]  /*f380*/  @!P4 LEA R12, P0, R2.reuse, c[0x0][0x170], 0x1 ;  /* 0x00005c00020cca11 */ /* 0x040fe400078008ff */
        /* <DEDUP_REMOVED lines=11> */
[----:B------:R-:W-:Y:S02]  /*f440*/  IADD3.X R5, R4, UR9, RZ, P6, !PT ;  /* 0x0000000904057c10 */ /* 0x000fe4000b7fe4ff */
[C---:B------:R-:W-:Y:S01]  /*f450*/  @!P5 LEA R14, P6, R3.reuse, c[0x0][0x170], 0x1 ;  /* 0x00005c00030eda11 */ /* 0x040fe200078c08ff */
[----:B------:R-:W-:Y:S01]  /*f460*/  @!PT LDS RZ, [RZ] ;  /* 0x00000000fffff984 */ /* 0x000fe20000000800 */
[----:B------:R-:W-:Y:S01]  /*f470*/  @!PT LDS RZ, [RZ] ;  /* 0x00000000fffff984 */ /* 0x000fe20000000800 */
[----:B------:R-:W-:Y:S01]  /*f480*/  @!PT LDS RZ, [RZ] ;  /* 0x00000000fffff984 */ /* 0x000fe20000000800 */
[----:B------:R4:W-:Y:S01]  /*f490*/  @!P3 LDGSTS.E.BYPASS.LTC128B.128 [R199+0x10800], [R18.64+0x100] ;  /* 0x1080010012c7bfae */ /* 0x0009e2000b901d52 */
[C---:B------:R-:W-:Y:S02]  /*f4a0*/  @!P4 LEA R8, P1, R3.reuse, c[0x0][0x170], 0x1 ;  /* 0x00005c000308ca11 */ /* 0x040fe400078208ff */
[C-C-:B------:R-:W-:Y:S01]  /*f4b0*/  @!P5 LEA.HI.X R15, R3.reuse, c[0x0][0x174], R5.reuse, 0x1, P6 ;  /* 0x00005d00030fda11 */ /* 0x140fe200030f0c05 */
[----:B------:R-:W-:Y:S01]  /*f4c0*/  @P5 STS.128 [R199+0xd000], RZ ;  /* 0x00d000ffc7005388 */ /* 0x000fe20000000c00 */
[C-C-:B------:R-:W-:Y:S02]  /*f4d0*/  @!P4 LEA.HI.X R9, R3.reuse, c[0x0][0x174], R5.reuse, 0x1, P1 ;  /* 0x00005d000309ca11 */ /* 0x140fe400008f0c05 */
[C---:B-1----:R-:W-:Y:S01]  /*f4e0*/  @!P3 LEA R6, P0, R3.reuse, c[0x0][0x170], 0x1 ;  /* 0x00005c000306ba11 */ /* 0x042fe200078008ff */
[----:B------:R-:W-:Y:S01]  /*f4f0*/  @!PT LDS RZ, [RZ] ;  /* 0x00000000fffff984 */ /* 0x000fe20000000800 */
[----:B------:R-:W-:Y:S01]  /*f500*/  @!PT LDS RZ, [RZ] ;  /* 0x00000000fffff984 */ /* 0x000fe20000000800 */
[----:B------:R-:W-:Y:S01]  /*f510*/  @!PT LDS RZ, [RZ] ;  /* 0x00000000fffff984 */ /* 0x000fe20000000800 */
[----:B------:R4:W-:Y:S03]  /*f520*/  @!P5 LDGSTS.E.BYPASS.LTC128B.128 [R199+0xd000], [R16.64] ;  /* 0x0d00000010c7dfae */ /* 0x0009e6000b901d52 */
[----:B------:R-:W-:Y:S01]  /*f530*/  @!P3 LEA.HI.X R7, R3, c[0x0][0x174], R5, 0x1, P0 ;  /* 0x00005d000307ba11 */ /* 0x000fe200000f0c05 */
[----:B------:R-:W-:Y:S01]  /*f540*/  @P4 STS.128 [R199+0xf000], RZ ;  /* 0x00f000ffc7004388 */ /* 0x000fe20000000c00 */
[----:B------:R-:W-:Y:S03]  /*f550*/  PLOP3.LUT P0, PT, PT, PT, UP0, 0x80, 0x0 ;  /* 0x000000000000781c */ /* 0x000fe60003f0f008 */
        /* <DEDUP_REMOVED lines=25> */
[----:B----4-:R-:W-:Y:S04]  /*f6f0*/  LDSM.16.M88.4 R16, [R176+0x6800] ;  /* 0x00680000b010783b */ /* 0x010fe80000000200 */
[----:B--2---:R-:W-:Y:S04]  /*f700*/  LDSM.16.M88.4 R24, [R176+0x7000] ;  /* 0x00700000b018783b */ /* 0x004fe80000000200 */
[----:B------:R-:W-:Y:S04]  /*f710*/  LDSM.16.M88.4 R136, [R176+0x7800] ;  /* 0x00780000b088783b */ /* 0x000fe80000000200 */
[----:B-1----:R-:W3:Y:S04]  /*f720*/  LDSM.16.M88.4 R8, [R176+0x6000] ;  /* 0x00600000b008783b */ /* 0x002ee80000000200 */
[----:B------:R-:W0:Y:S04]  /*f730*/  LDGDEPBAR ;  /* 0x00000000000079af */ /* 0x000e280000000000 */
[----:B------:R-:W-:Y:S04]  /*f740*/  LDSM.16.M88.4 R140, [R184] ;  /* 0x00000000b88c783b */ /* 0x000fe80000000200 */
[----:B------:R-:W1:Y:S04]  /*f750*/  LDSM.16.M88.4 R144, [R187] ;  /* 0x00000000bb90783b */ /* 0x000e680000000200 */
[----:B------:R-:W2:Y:S04]  /*f760*/  LDSM.16.M88.4 R148, [R198] ;  /* 0x00000000c694783b */ /* 0x000ea80000000200 */
[----:B------:R-:W4:Y:S04]  /*f770*/  LDSM.16.M88.4 R152, [R197] ;  /* 0x00000000c598783b */ /* 0x000f280000000200 */
[----:B------:R-:W1:Y:S04]  /*f780*/  LDSM.16.M88.4 R156, [R196] ;  /* 0x00000000c49c783b */ /* 0x000e680000000200 */
[----:B------:R-:W-:Y:S04]  /*f790*/  LDSM.16.M88.4 R160, [R186] ;  /* 0x00000000baa0783b */ /* 0x000fe80000000200 */
[----:B------:R-:W1:Y:S04]  /*f7a0*/  LDSM.16.M88.4 R164, [R182+0x6000] ;  /* 0x00600000b6a4783b */ /* 0x000e680000000200 */
[----:B------:R-:W1:Y:S01]  /*f7b0*/  LDSM.16.M88.4 R168, [R182+0x6800] ;  /* 0x00680000b6a8783b */ /* 0x000e620000000200 */
[C---:B---3--:R-:W-:Y:S03]  /*f7c0*/  HMMA.16816.F32.BF16 R4, R32.reuse, R8, RZ ;  /* 0x000000082004723c */ /* 0x048fe600000418ff */
[----:B------:R-:W-:Y:S05]  /*f7d0*/  LDSM.16.M88.4 R172, [R182+0x7800] ;  /* 0x00780000b6ac783b */ /* 0x000fea0000000200 */
[C---:B------:R-:W-:Y:S08]  /*f7e0*/  HMMA.16816.F32.BF16 R8, R32.reuse, R10, RZ ;  /* 0x0000000a2008723c */ /* 0x040ff000000418ff */
[C---:B------:R-:W-:Y:S08]  /*f7f0*/  HMMA.16816.F32.BF16 R12, R32.reuse, R16, RZ ;  /* 0x00000010200c723c */ /* 0x040ff000000418ff */
[C---:B------:R-:W-:Y:S08]  /*f800*/  HMMA.16816.F32.BF16 R16, R32.reuse, R18, RZ ;  /* 0x000000122010723c */ /* 0x040ff000000418ff */
[C---:B------:R-:W-:Y:S08]  /*f810*/  HMMA.16816.F32.BF16 R20, R32.reuse, R24, RZ ;  /* 0x000000182014723c */ /* 0x040ff000000418ff */
[C---:B------:R-:W-:Y:S08]  /*f820*/  HMMA.16816.F32.BF16 R24, R32.reuse, R26, RZ ;  /* 0x0000001a2018723c */ /* 0x040ff000000418ff */
[C---:B------:R-:W-:Y:S08]  /*f830*/  HMMA.16816.F32.BF16 R28, R32.reuse, R136, RZ ;  /* 0x00000088201c723c */ /* 0x040ff000000418ff */
[----:B------:R-:W-:Y:S01]  /*f840*/  HMMA.16816.F32.BF16 R32, R32, R138, RZ ;  /* 0x0000008a2020723c */ /* 0x000fe200000418ff */
[----:B------:R-:W3:Y:S07]  /*f850*/  LDSM.16.M88.4 R136, [R182+0x7000] ;  /* 0x00700000b688783b */ /* 0x000eee0000000200 */
[C---:B-1----:R-:W-:Y:S08]  /*f860*/  HMMA.16816.F32.BF16 R4, R140.reuse, R144, R4 ;  /* 0x000000908c04723c */ /* 0x042ff00000041804 */
[C---:B------:R-:W-:Y:S01]  /*f870*/  HMMA.16816.F32.BF16 R8, R140.reuse, R146, R8 ;  /* 0x000000928c08723c */ /* 0x040fe20000041808 */
[----:B------:R-:W-:Y:S07]  /*f880*/  LDSM.16.M88.4 R144, [R185] ;  /* 0x00000000b990783b */ /* 0x000fee0000000200 */
[C---:B--2---:R-:W-:Y:S08]  /*f890*/  HMMA.16816.F32.BF16 R12, R140.reuse, R148, R12 ;  /* 0x000000948c0c723c */ /* 0x044ff0000004180c */
[C---:B------:R-:W-:Y:S01]  /*f8a0*/  HMMA.16816.F32.BF16 R16, R140.reuse, R150, R16 ;  /* 0x000000968c10723c */ /* 0x040fe20000041810 */
[----:B------:R-:W1:Y:S07]  /*f8b0*/  LDSM.16.M88.4 R148, [R181] ;  /* 0x00000000b594783b */ /* 0x000e6e0000000200 */
[C---:B----4-:R-:W-:Y:S08]  /*f8c0*/  HMMA.16816.F32.BF16 R20, R140.reuse, R152, R20 ;  /* 0x000000988c14723c */ /* 0x050ff00000041814 */
[C---:B------:R-:W-:Y:S01]  /*f8d0*/  HMMA.16816.F32.BF16 R24, R140.reuse, R154, R24 ;  /* 0x0000009a8c18723c */ /* 0x040fe20000041818 */
[----:B------:R-:W2:Y:S07]  /*f8e0*/  LDSM.16.M88.4 R152, [R181+0x800] ;  /* 0x00080000b598783b */ /* 0x000eae0000000200 */
[C---:B------:R-:W-:Y:S08]  /*f8f0*/  HMMA.16816.F32.BF16 R28, R140.reuse, R156, R28 ;  /* 0x0000009c8c1c723c */ /* 0x040ff0000004181c */
[----:B------:R-:W-:Y:S01]  /*f900*/  HMMA.16816.F32.BF16 R32, R140, R158, R32 ;  /* 0x0000009e8c20723c */ /* 0x000fe20000041820 */
[----:B------:R-:W4:Y:S04]  /*f910*/  LDSM.16.M88.4 R140, [R181+0x1000] ;  /* 0x00100000b58c783b */ /* 0x000f280000000200 */
[----:B------:R-:W1:Y:S03]  /*f920*/  LDSM.16.M88.4 R156, [R181+0x1800] ;  /* 0x00180000b59c783b */ /* 0x000e660000000200 */
[C---:B------:R-:W-:Y:S08]  /*f930*/  HMMA.16816.F32.BF16 R4, R160.reuse, R164, R4 ;  /* 0x000000a4a004723c */ /* 0x040ff00000041804 */
[C---:B------:R-:W-:Y:S01]  /*f940*/  HMMA.16816.F32.BF16 R8, R160.reuse, R166, R8 ;  /* 0x000000a6a008723c */ /* 0x040fe20000041808 */
[----:B------:R-:W-:Y:S07]  /*f950*/  LDSM.16.M88.4 R164, [R176+0x8000] ;  /* 0x00800000b0a4783b */ /* 0x000fee0000000200 */
[C---:B------:R-:W-:Y:S08]  /*f960*/  HMMA.16816.F32.BF16 R12, R160.reuse, R168, R12 ;  /* 0x000000a8a00c723c */ /* 0x040ff0000004180c */
[C---:B------:R-:W-:Y:S01]  /*f970*/  HMMA.16816.F32.BF16 R16, R160.reuse, R170, R16 ;  /* 0x000000aaa010723c */ /* 0x040fe20000041810 */
[----:B------:R-:W-:Y:S07]  /*f980*/  LDSM.16.M88.4 R168, [R176+0x8800] ;  /* 0x00880000b0a8783b */ /* 0x000fee0000000200 */
[C---:B---3--:R-:W-:Y:S08]  /*f990*/  HMMA.16816.F32.BF16 R20, R160.reuse, R136, R20 ;  /* 0x00000088a014723c */ /* 0x048ff00000041814 */
[C---:B------:R-:W-:Y:S01]  /*f9a0*/  HMMA.16816.F32.BF16 R24, R160.reuse, R138, R24 ;  /* 0x0000008aa018723c */ /* 0x040fe20000041818 */
[----:B------:R-:W3:Y:S07]  /*f9b0*/  LDSM.16.M88.4 R136, [R183+0x2000] ;  /* 0x00200000b788783b */ /* 0x000eee0000000200 */
[C---:B------:R-:W-:Y:S08]  /*f9c0*/  HMMA.16816.F32.BF16 R28, R160.reuse, R172, R28 ;  /* 0x000000aca01c723c */ /* 0x040ff0000004181c */
[----:B------:R-:W-:Y:S01]  /*f9d0*/  HMMA.16816.F32.BF16 R32, R160, R174, R32 ;  /* 0x000000aea020723c */ /* 0x000fe20000041820 */
[----:B------:R-:W3:Y:S04]  /*f9e0*/  LDSM.16.M88.4 R160, [R176+0x9000] ;  /* 0x00900000b0a0783b */ /* 0x000ee80000000200 */
[----:B------:R-:W3:Y:S03]  /*f9f0*/  LDSM.16.M88.4 R172, [R176+0x9800] ;  /* 0x00980000b0ac783b */ /* 0x000ee60000000200 */
[C---:B-1----:R-:W-:Y:S08]  /*fa00*/  HMMA.16816.F32.BF16 R4, R144.reuse, R148, R4 ;  /* 0x000000949004723c */ /* 0x042ff00000041804 */
[C---:B------:R-:W-:Y:S01]  /*fa10*/  HMMA.16816.F32.BF16 R8, R144.reuse, R150, R8 ;  /* 0x000000969008723c */ /* 0x040fe20000041808 */
[----:B------:R-:W-:Y:S07]  /*fa20*/  LDSM.16.M88.4 R148, [R195] ;  /* 0x00000000c394783b */ /* 0x000fee0000000200 */
[C---:B--2---:R-:W-:Y:S08]  /*fa30*/  HMMA.16816.F32.BF16 R12, R144.reuse, R152, R12 ;  /* 0x00000098900c723c */ /* 0x044ff0000004180c */
[C---:B------:R-:W-:Y:S01]  /*fa40*/  HMMA.16816.F32.BF16 R16, R144.reuse, R154, R16 ;  /* 0x0000009a9010723c */ /* 0x040fe20000041810 */
[----:B------:R-:W-:Y:S07]  /*fa50*/  LDSM.16.M88.4 R152, [R194] ;  /* 0x00000000c298783b */ /* 0x000fee0000000200 */
[C---:B----4-:R-:W-:Y:S08]  /*fa60*/  HMMA.16816.F32.BF16 R20, R144.reuse, R140, R20 ;  /* 0x0000008c9014723c */ /* 0x050ff00000041814 */
[C---:B------:R-:W-:Y:S01]  /*fa70*/  HMMA.16816.F32.BF16 R24, R144.reuse, R142, R24 ;  /* 0x0000008e9018723c */ /* 0x040fe20000041818 */
[----:B------:R-:W1:Y:S07]  /*fa80*/  LDSM.16.M88.4 R140, [R184+0x2000] ;  /* 0x00200000b88c783b */ /* 0x000e6e0000000200 */
[C---:B------:R-:W-:Y:S08]  /*fa90*/  HMMA.16816.F32.BF16 R28, R144.reuse, R156, R28 ;  /* 0x0000009c901c723c */ /* 0x040ff0000004181c */
[----:B------:R-:W-:Y:S01]  /*faa0*/  HMMA.16816.F32.BF16 R32, R144, R158, R32 ;  /* 0x0000009e9020723c */ /* 0x000fe20000041820 */
[----:B------:R-:W2:Y:S04]  /*fab0*/  LDSM.16.M88.4 R144, [R193] ;  /* 0x00000000c190783b */ /* 0x000ea80000000200 */
[----:B------:R-:W4:Y:S03]  /*fac0*/  LDSM.16.M88.4 R156, [R192] ;  /* 0x00000000c09c783b */ /* 0x000f260000000200 */
        /* <DEDUP_REMOVED lines=22> */
[C---:B----4-:R-:W-:Y:S08]  /*fc30*/  HMMA.16816.F32.BF16 R28, R140.reuse, R156, R28 ;  /* 0x0000009c8c1c723c */ /* 0x050ff0000004181c */
[----:B------:R-:W-:Y:S01]  /*fc40*/  HMMA.16816.F32.BF16 R32, R140, R158, R32 ;  /* 0x0000009e8c20723c */ /* 0x000fe20000041820 */
[----:B------:R-:W2:Y:S04]  /*fc50*/  LDSM.16.M88.4 R140, [R181+0x3000] ;  /* 0x00300000b58c783b */ /* 0x000ea80000000200 */
[----:B------:R-:W4:Y:S03]  /*fc60*/  LDSM.16.M88.4 R156, [R181+0x3800] ;  /* 0x00380000b59c783b */ /* 0x000f260000000200 */
        /* <DEDUP_REMOVED lines=16> */
[C---:B------:R-:W-:Y:S08]  /*fd70*/  HMMA.16816.F32.BF16 R12, R144.reuse, R152, R12 ;  /* 0x00000098900c723c */ /* 0x040ff0000004180c */
[C---:B------:R-:W-:Y:S01]  /*fd80*/  HMMA.16816.F32.BF16 R16, R144.reuse, R154, R16 ;  /* 0x0000009a9010723c */ /* 0x040fe20000041810 */
[----:B------:R-:W-:Y:S07]  /*fd90*/  LDSM.16.M88.4 R152, [R190] ;  /* 0x00000000be98783b */ /* 0x000fee0000000200 */
[C---:B--2---:R-:W-:Y:S08]  /*fda0*/  HMMA.16816.F32.BF16 R20, R144.reuse, R140, R20 ;  /* 0x0000008c9014723c */ /* 0x044ff00000041814 */
[C---:B------:R-:W-:Y:S01]  /*fdb0*/  HMMA.16816.F32.BF16 R24, R144.reuse, R142, R24 ;  /* 0x0000008e9018723c */ /* 0x040fe20000041818 */
[----:B------:R-:W1:Y:S07]  /*fdc0*/  LDSM.16.M88.4 R140, [R184+0x4000] ;  /* 0x00400000b88c783b */ /* 0x000e6e0000000200 */
[C---:B----4-:R-:W-:Y:S08]  /*fdd0*/  HMMA.16816.F32.BF16 R28, R144.reuse, R156, R28 ;  /* 0x0000009c901c723c */ /* 0x050ff0000004181c */
        /* <DEDUP_REMOVED lines=29> */
[C---:B---3--:R-:W-:Y:S01]  /*ffb0*/  HMMA.16816.F32.BF16 R4, R160.reuse, R164, R4 ;  /* 0x000000a4a004723c */ /* 0x048fe20000041804 */
[----:B------:R-:W-:Y:S04]  /*ffc0*/  DEPBAR.LE SB0, 0x0 ;  /* 0x000080000000791a */ /* 0x000fe80000000000 */
[----:B------:R-:W-:Y:S03]  /*ffd0*/  BAR.SYNC.DEFER_BLOCKING 0x0 ;  /* 0x0000000000007b1d */ /* 0x000fe60000010000 */
[C---:B------:R-:W-:Y:S07]  /*ffe0*/  HMMA.16816.F32.BF16 R8, R160.reuse, R166, R8 ;  /* 0x000000a6a008723c */ /* 0x040fee0000041808 */
[----:B------:R-:W-:Y:S01]  /*fff0*/  IMAD.MOV.U32 R166, RZ, RZ, R119 ;  /* 0x000000ffffa67224 */ /* 0x000fe200078e0077 */
[C---:B------:R-:W-:Y:S04]  /*10000*/  HMMA.16816.F32.BF16 R12, R160.reuse, R168, R12 ;  /* 0x000000a8a00c723c */ /* 0x040fe8000004180c */
[----:B------:R-:W-:Y:S04]  /*10010*/  IMAD.MOV.U32 R167, RZ, RZ, R118 ;  /* 0x000000ffffa77224 */ /* 0x000fe800078e0076 */
[C---:B------:R-:W-:Y:S08]  /*10020*/  HMMA.16816.F32.BF16 R16, R160.reuse, R170, R16 ;  /* 0x000000aaa010723c */ /* 0x040ff00000041810 */
[C---:B------:R-:W-:Y:S08]  /*10030*/  HMMA.16816.F32.BF16 R20, R160.reuse, R136, R20 ;  /* 0x00000088a014723c */ /* 0x040ff00000041814 */
[C---:B------:R-:W-:Y:S08]  /*10040*/  HMMA.16816.F32.BF16 R24, R160.reuse, R138, R24 ;  /* 0x0000008aa018723c */ /* 0x040ff00000041818 */
[C---:B------:R-:W-:Y:S08]  /*10050*/  HMMA.16816.F32.BF16 R28, R160.reuse, R172, R28 ;  /* 0x000000aca01c723c */ /* 0x040ff0000004181c */
[----:B------:R-:W-:Y:S08]  /*10060*/  HMMA.16816.F32.BF16 R32, R160, R174, R32 ;  /* 0x000000aea020723c */ /* 0x000ff00000041820 */
[C---:B-1----:R-:W-:Y:S08]  /*10070*/  HMMA.16816.F32.BF16 R4, R144.reuse, R148, R4 ;  /* 0x000000949004723c */ /* 0x042ff00000041804 */
[C---:B------:R-:W-:Y:S08]  /*10080*/  HMMA.16816.F32.BF16 R8, R144.reuse, R150, R8 ;  /* 0x000000969008723c */ /* 0x040ff00000041808 */
[C---:B------:R-:W-:Y:S08]  /*10090*/  HMMA.16816.F32.BF16 R12, R144.reuse, R152, R12 ;  /* 0x00000098900c723c */ /* 0x040ff0000004180c */
[C---:B------:R-:W-:Y:S08]  /*100a0*/  HMMA.16816.F32.BF16 R16, R144.reuse, R154, R16 ;  /* 0x0000009a9010723c */ /* 0x040ff00000041810 */
[C---:B--2---:R-:W-:Y:S08]  /*100b0*/  HMMA.16816.F32.BF16 R20, R144.reuse, R140, R20 ;  /* 0x0000008c9014723c */ /* 0x044ff00000041814 */
[C---:B------:R-:W-:Y:S08]  /*100c0*/  HMMA.16816.F32.BF16 R24, R144.reuse, R142, R24 ;  /* 0x0000008e9018723c */ /* 0x040ff00000041818 */
[C---:B----4-:R-:W-:Y:S08]  /*100d0*/  HMMA.16816.F32.BF16 R28, R144.reuse, R156, R28 ;  /* 0x0000009c901c723c */ /* 0x050ff0000004181c */
[----:B------:R-:W-:Y:S01]  /*100e0*/  HMMA.16816.F32.BF16 R32, R144, R158, R32 ;  /* 0x0000009e9020723c */ /* 0x000fe20000041820 */
[----:B------:R-:W-:-:S07]  /*100f0*/  @P0 BRA `(.L_x_490) ;  /* 0xffffe8f000000947 */ /* 0x000fce000383ffff */
.L_x_489:
[----:B------:R-:W2:Y:S01]  /*10100*/  LDL.64 R174, [R1+0x18] ;  /* 0x0000180001ae7983 */ /* 0x000ea20000100a00 */
[----:B------:R-:W-:Y:S01]  /*10110*/  FMNMX.FTZ R2, R4, R0, !PT ;  /* 0x0000000004027209 */ /* 0x000fe20007810000 */
[----:B------:R-:W-:Y:S01]  /*10120*/  USHF.L.U32 UR31, UR21, 0x1, URZ ;  /* 0x00000001151f7899 */ /* 0x000fe2000800063f */
[----:B------:R-:W-:Y:S01]  /*10130*/  PRMT R169, R251, 0x7054, R251 ;  /* 0x00007054fba97816 */ /* 0x000fe200000000fb */
[----:B------:R-:W-:Y:S01]  /*10140*/  UIADD3 UR4, UR23, -0x4498517b, URZ ;  /* 0xbb67ae8517047890 */ /* 0x000fe2000fffe03f */
[----:B------:R-:W-:Y:S01]  /*10150*/  FMNMX.FTZ R2, R5, R2, !PT ;  /* 0x0000000205027209 */ /* 0x000fe20007810000 */
[----:B------:R-:W-:Y:S01]  /*10160*/  STL [R1+0xe0], R184 ;  /* 0x0000e0b801007387 */ /* 0x000fe20000100800 */
[----:B------:R-:W-:Y:S02]  /*10170*/  ULOP3.LUT UR5, UR31, UR23, URZ, 0x3c, !UPT ;  /* 0x000000171f057292 */ /* 0x000fe4000f8e3c3f */
[----:B------:R-:W-:Y:S01]  /*10180*/  FMNMX.FTZ R2, R8, R2, !PT ;  /* 0x0000000208027209 */ /* 0x000fe20007810000 */
[----:B------:R-:W-:Y:S01]  /*10190*/  STL [R1+0xdc], R183 ;  /* 0x0000dcb701007387 */ /* 0x000fe20000100800 */
[----:B------:R-:W-:Y:S02]  /*101a0*/  UIADD3 UR29, UR22, -0x61c88647, URZ ;  /* 0x9e3779b9161d7890 */ /* 0x000fe4000fffe03f */
[----:B------:R-:W-:Y:S01]  /*101b0*/  FMNMX.FTZ R2, R9, R2, !PT ;  /* 0x0000000209027209 */ /* 0x000fe20007810000 */
[----:B------:R-:W-:Y:S01]  /*101c0*/  UIADD3 UR24, UR22, 0x3c6ef372, URZ ;  /* 0x3c6ef37216187890 */ /* 0x000fe2000fffe03f */
[----:B------:R-:W-:Y:S01]  /*101d0*/  STL [R1+0xd8], R182 ;  /* 0x0000d8b601007387 */ /* 0x000fe20000100800 */
        /* <DEDUP_REMOVED lines=8> */
[----:B------:R-:W-:Y:S01]  /*10260*/  STL [R1+0xd4], R181 ;  /* 0x0000d4b501007387 */ /* 0x000fe20000100800 */
[----:B------:R-:W-:Y:S01]  /*10270*/  FMNMX.FTZ R116, R16, R3, !PT ;  /* 0x0000000310747209 */ /* 0x000fe20007810000 */
[----:B------:R-:W-:Y:S01]  /*10280*/  UIADD3 UR27, UR23, 0x646e171e, URZ ;  /* 0x646e171e171b7890 */ /* 0x000fe2000fffe03f */
[----:B------:R-:W-:Y:S01]  /*10290*/  FMNMX.FTZ R2, R10, R2, !PT ;  /* 0x000000020a027209 */ /* 0x000fe20007810000 */
[----:B------:R-:W-:Y:S01]  /*102a0*/  STL [R1+0xd0], R176 ;  /* 0x0000d0b001007387 */ /* 0x000fe20000100800 */
[----:B------:R-:W-:Y:S01]  /*102b0*/  FMNMX.FTZ R116, R17, R116, !PT ;  /* 0x0000007411747209 */ /* 0x000fe20007810000 */
[----:B------:R-:W-:Y:S01]  /*102c0*/  UIADD3 UR31, UR31, 0x1, URZ ;  /* 0x000000011f1f7890 */ /* 0x000fe2000fffe03f */
[----:B------:R-:W-:Y:S01]  /*102d0*/  FMNMX.FTZ R2, R11, R2, !PT ;  /* 0x000000020b027209 */ /* 0x000fe20007810000 */
[----:B-1----:R-:W-:Y:S01]  /*102e0*/  LDSM.16.MT88.4 R140, [R177+0xc000] ;  /* 0x00c00000b18c783b */ /* 0x002fe20000004200 */
[----:B------:R-:W-:Y:S01]  /*102f0*/  FMNMX.FTZ R116, R20, R116, !PT ;  /* 0x0000007414747209 */ /* 0x000fe20007810000 */
[----:B------:R-:W-:Y:S01]  /*10300*/  ULOP3.LUT UR31, UR31, UR23, URZ, 0x3c, !UPT ;  /* 0x000000171f1f7292 */ /* 0x000fe2000f8e3c3f */
        /* <DEDUP_REMOVED lines=15> */
[----:B------:R-:W-:Y:S03]  /*10400*/  FMNMX.FTZ R2, R27, R2, !PT ;  /* 0x000000021b027209 */ /* 0x000fe60007810000 */
[----:B------:R-:W1:Y:S01]  /*10410*/  SHFL.BFLY PT, R118, R116, 0x2, 0x1f ;  /* 0x0c401f0074767f89 */ /* 0x000e6200000e0000 */
[----:B------:R-:W-:Y:S04]  /*10420*/  FMNMX.FTZ R2, R30, R2, !PT ;  /* 0x000000021e027209 */ /* 0x000fe80007810000 */
[----:B------:R-:W-:Y:S04]  /*10430*/  FMNMX.FTZ R2, R31, R2, !PT ;  /* 0x000000021f027209 */ /* 0x000fe80007810000 */
[----:B------:R-:W-:Y:S04]  /*10440*/  FMNMX.FTZ R2, R34, R2, !PT ;  /* 0x0000000222027209 */ /* 0x000fe80007810000 */
[----:B------:R-:W-:Y:S05]  /*10450*/  FMNMX.FTZ R2, R35, R2, !PT ;  /* 0x0000000223027209 */ /* 0x000fea0007810000 */
[----:B------:R-:W3:Y:S01]  /*10460*/  SHFL.BFLY PT, R3, R2, 0x2, 0x1f ;  /* 0x0c401f0002037f89 */ /* 0x000ee200000e0000 */
[----:B-1----:R-:W-:Y:S07]  /*10470*/  FMNMX.FTZ R116, R116, R118, !PT ;  /* 0x0000007674747209 */ /* 0x002fee0007810000 */
[----:B------:R-:W1:Y:S01]  /*10480*/  SHFL.BFLY PT, R118, R116, 0x1, 0x1f ;  /* 0x0c201f0074767f89 */ /* 0x000e6200000e0000 */
[----:B---3--:R-:W-:Y:S02]  /*10490*/  FMNMX.FTZ R2, R2, R3, !PT ;  /* 0x0000000302027209 */ /* 0x008fe40007810000 */
[----:B------:R-:W-:Y:S01]  /*104a0*/  LOP3.LUT R3, R211, UR5, RZ, 0x3c, !PT ;  /* 0x00000005d3037c12 */ /* 0x000fe2000f8e3cff */
[----:B------:R-:W-:Y:S04]  /*104b0*/  UIADD3 UR5, UR23, -0x126145ec, URZ ;  /* 0xed9eba1417057890 */ /* 0x000fe8000fffe03f */
[----:B------:R-:W3:Y:S01]  /*104c0*/  SHFL.BFLY PT, R119, R2, 0x1, 0x1f ;  /* 0x0c201f0002777f89 */ /* 0x000ee200000e0000 */
[----:B------:R-:W-:Y:S01]  /*104d0*/  IMAD.WIDE.U32 R136, R3, -0x326172a9, RZ ;  /* 0xcd9e8d5703887825 */ /* 0x000fe200078e00ff */
[----:B-1----:R-:W-:Y:S04]  /*104e0*/  FMNMX.FTZ R116, R116, R118, !PT ;  /* 0x0000007674747209 */ /* 0x002fe80007810000 */
[C---:B------:R-:W-:Y:S01]  /*104f0*/  FSETP.NEU.FTZ.AND P0, PT, R116.reuse, -INF , PT ;  /* 0xff8000007400780b */ /* 0x040fe20003f1d000 */
[C---:B------:R-:W-:Y:S02]  /*10500*/  FMUL.FTZ R168, R116.reuse, c[0x0][0x23c] ;  /* 0x00008f0074a87a20 */ /* 0x040fe40000410000 */
[----:B------:R-:W-:Y:S03]  /*10510*/  FADD.FTZ R0, -R116, R0 ;  /* 0x0000000074007221 */ /* 0x000fe60000010100 */
[----:B------:R-:W-:Y:S01]  /*10520*/  FSEL R168, R168, RZ, P0 ;  /* 0x000000ffa8a87208 */ /* 0x000fe20000000000 */
[----:B------:R-:W-:Y:S04]  /*10530*/  FMUL.FTZ R0, R0, c[0x0][0x23c] ;  /* 0x00008f0000007a20 */ /* 0x000fe80000410000 */
[--C-:B------:R-:W-:Y:S02]  /*10540*/  FFMA.FTZ R5, R5, c[0x0][0x23c], -R168.reuse ;  /* 0x00008f0005057a23 */ /* 0x100fe400000108a8 */
[----:B------:R-:W-:Y:S01]  /*10550*/  FFMA.FTZ R118, R4, c[0x0][0x23c], -R168 ;  /* 0x00008f0004767a23 */ /* 0x000fe200000108a8 */
[----:B------:R-:W-:Y:S01]  /*10560*/  LOP3.LUT R4, R209, UR4, R210, 0x96, !PT ;  /* 0x00000004d1047c12 */ /* 0x000fe2000f8e96d2 */
[----:B------:R-:W-:Y:S01]  /*10570*/  MUFU.EX2 R183, R5 ;  /* 0x0000000500b77308 */ /* 0x000fe20000000800 */
[----:B---3--:R-:W-:Y:S01]  /*10580*/  FMNMX.FTZ R3, R2, R119, !PT ;  /* 0x0000007702037209 */ /* 0x008fe20007810000 */
[----:B------:R-:W-:Y:S01]  /*10590*/  UIADD3 UR4, UR22, -0x4ab325aa, URZ ;  /* 0xb54cda5616047890 */ /* 0x000fe2000fffe03f */
[----:B------:R-:W-:Y:S02]  /*105a0*/  FFMA.FTZ R8, R8, c[0x0][0x23c], -R168 ;  /* 0x00008f0008087a23 */ /* 0x000fe400000108a8 */
[----:B------:R-:W-:Y:S01]  /*105b0*/  IMAD.WIDE.U32 R170, R4, -0x326172a9, RZ ;  /* 0xcd9e8d5704aa7825 */ /* 0x000fe200078e00ff */
[C---:B------:R-:W-:Y:S03]  /*105c0*/  FSETP.NEU.FTZ.AND P0, PT, R3.reuse, -INF , PT ;  /* 0xff8000000300780b */ /* 0x040fe60003f1d000 */
[----:B------:R-:W-:Y:S01]  /*105d0*/  FMUL.FTZ R163, R3, c[0x0][0x23c] ;  /* 0x00008f0003a37a20 */ /* 0x000fe20000410000 */
[----:B------:R-:W-:Y:S01]  /*105e0*/  LOP3.LUT R136, R171, UR24, R136, 0x96, !PT ;  /* 0x00000018ab887c12 */ /* 0x000fe2000f8e9688 */
[----:B------:R-:W1:Y:S01]  /*105f0*/  MUFU.EX2 R202, R118 ;  /* 0x0000007600ca7308 */ /* 0x000e620000000800 */
[--C-:B------:R-:W-:Y:S02]  /*10600*/  FFMA.FTZ R9, R9, c[0x0][0x23c], -R168.reuse ;  /* 0x00008f0009097a23 */ /* 0x100fe400000108a8 */
        /* <DEDUP_REMOVED lines=9> */
[--C-:B------:R-:W-:Y:S02]  /*106a0*/  FFMA.FTZ R15, R15, c[0x0][0x23c], -R163.reuse ;  /* 0x00008f000f0f7a23 */ /* 0x100fe400000108a3 */
[--C-:B------:R-:W-:Y:S01]  /*106b0*/  FFMA.FTZ R16, R16, c[0x0][0x23c], -R168.reuse ;  /* 0x00008f0010107a23 */ /* 0x100fe200000108a8 */
[----:B------:R-:W-:Y:S01]  /*106c0*/  MUFU.EX2 R184, R6 ;  /* 0x0000000600b87308 */ /* 0x000fe20000000800 */
[--C-:B------:R-:W-:Y:S01]  /*106d0*/  FFMA.FTZ R17, R17, c[0x0][0x23c], -R168.reuse ;  /* 0x00008f0011117a23 */ /* 0x100fe200000108a8 */
[----:B-1----:R-:W-:Y:S01]  /*106e0*/  F2FP.BF16.PACK_AB R158, R183, R202 ;  /* 0x000000cab79e723e */ /* 0x002fe200000010ff */
[--C-:B------:R-:W-:Y:S02]  /*106f0*/  FFMA.FTZ R18, R18, c[0x0][0x23c], -R163.reuse ;  /* 0x00008f0012127a23 */ /* 0x100fe400000108a3 */
[----:B------:R-:W-:Y:S01]  /*10700*/  FFMA.FTZ R19, R19, c[0x0][0x23c], -R163 ;  /* 0x00008f0013137a23 */ /* 0x000fe200000108a3 */
[----:B------:R-:W-:Y:S01]  /*10710*/  PRMT R157, R158, 0x7632, R157 ;  /* 0x000076329e9d7816 */ /* 0x000fe2000000009d */
[--C-:B------:R-:W-:Y:S03]  /*10720*/  FFMA.FTZ R20, R20, c[0x0][0x23c], -R168.reuse ;  /* 0x00008f0014147a23 */ /* 0x100fe600000108a8 */
[----:B------:R-:W1:Y:S01]  /*10730*/  MUFU.EX2 R182, R7 ;  /* 0x0000000700b67308 */ /* 0x000e620000000800 */
[--C-:B------:R-:W-:Y:S02]  /*10740*/  FFMA.FTZ R21, R21, c[0x0][0x23c], -R168.reuse ;  /* 0x00008f0015157a23 */ /* 0x100fe400000108a8 */
[--C-:B------:R-:W-:Y:S02]  /*10750*/  FFMA.FTZ R22, R22, c[0x0][0x23c], -R163.reuse ;  /* 0x00008f0016167a23 */ /* 0x100fe400000108a3 */
[--C-:B------:R-:W-:Y:S02]  /*10760*/  FFMA.FTZ R24, R24, c[0x0][0x23c], -R168.reuse ;  /* 0x00008f0018187a23 */ /* 0x100fe400000108a8 */
[--C-:B------:R-:W-:Y:S02]  /*10770*/  FFMA.FTZ R25, R25, c[0x0][0x23c], -R168.reuse ;  /* 0x00008f0019197a23 */ /* 0x100fe400000108a8 */
[--C-:B------:R-:W-:Y:S01]  /*10780*/  FFMA.FTZ R26, R26, c[0x0][0x23c], -R163.reuse ;  /* 0x00008f001a1a7a23 */ /* 0x100fe200000108a3 */
[----:B------:R-:W3:Y:S01]  /*10790*/  MUFU.EX2 R201, R8 ;  /* 0x0000000800c97308 */ /* 0x000ee20000000800 */
[--C-:B------:R-:W-:Y:S02]  /*107a0*/  FFMA.FTZ R27, R27, c[0x0][0x23c], -R163.reuse ;  /* 0x00008f001b1b7a23 */ /* 0x100fe400000108a3 */
[--C-:B------:R-:W-:Y:S02]  /*107b0*/  FFMA.FTZ R28, R28, c[0x0][0x23c], -R168.reuse ;  /* 0x00008f001c1c7a23 */ /* 0x100fe400000108a8 */
[----:B------:R-:W-:Y:S02]  /*107c0*/  FFMA.FTZ R29, R29, c[0x0][0x23c], -R168 ;  /* 0x00008f001d1d7a23 */ /* 0x000fe400000108a8 */
[----:B------:R-:W-:Y:S03]  /*107d0*/  FFMA.FTZ R30, R30, c[0x0][0x23c], -R163 ;  /* 0x00008f001e1e7a23 */ /* 0x000fe600000108a3 */
[----:B------:R-:W-:Y:S01]  /*107e0*/  MUFU.EX2 R176, R11 ;  /* 0x0000000b00b07308 */ /* 0x000fe20000000800 */
[----:B-1----:R-:W-:Y:S04]  /*107f0*/  F2FP.BF16.PACK_AB R156, R182, R184 ;  /* 0x000000b8b69c723e */ /* 0x002fe800000010ff */
[----:B------:R-:W-:Y:S05]  /*10800*/  PRMT R155, R156, 0x7632, R155 ;  /* 0x000076329c9b7816 */ /* 0x000fea000000009b */
[----:B------:R-:W1:Y:S01]  /*10810*/  MUFU.EX2 R200, R10 ;  /* 0x0000000a00c87308 */ /* 0x000e620000000800 */
[----:B---3--:R-:W-:Y:S04]  /*10820*/  F2FP.BF16.PACK_AB R160, R181, R201 ;  /* 0x000000c9b5a0723e */ /* 0x008fe800000010ff */
[----:B------:R-:W-:Y:S05]  /*10830*/  PRMT R159, R160, 0x7632, R159 ;  /* 0x00007632a09f7816 */ /* 0x000fea000000009f */
[----:B------:R-:W-:Y:S10]  /*10840*/  MUFU.EX2 R250, R13 ;  /* 0x0000000d00fa7308 */ /* 0x000ff40000000800 */
[----:B------:R-:W-:Y:S01]  /*10850*/  MUFU.EX2 R248, R15 ;  /* 0x0000000f00f87308 */ /* 0x000fe20000000800 */
[----:B-1----:R-:W-:Y:S04]  /*10860*/  F2FP.BF16.PACK_AB R162, R176, R200 ;  /* 0x000000c8b0a2723e */ /* 0x002fe800000010ff */
[----:B------:R-:W-:Y:S05]  /*10870*/  PRMT R161, R162, 0x7632, R161 ;  /* 0x00007632a2a17816 */ /* 0x000fea00000000a1 */
[----:B------:R-:W1:Y:S10]  /*10880*/  MUFU.EX2 R252, R12 ;  /* 0x0000000c00fc7308 */ /* 0x000e740000000800 */
[----:B------:R-:W3:Y:S10]  /*10890*/  MUFU.EX2 R249, R14 ;  /* 0x0000000e00f97308 */ /* 0x000ef40000000800 */
[----:B------:R-:W-:Y:S01]  /*108a0*/  MUFU.EX2 R247, R16 ;  /* 0x0000001000f77308 */ /* 0x000fe20000000800 */
[----:B-1----:R-:W-:Y:S04]  /*108b0*/  F2FP.BF16.PACK_AB R154, R250, R252 ;  /* 0x000000fcfa9a723e */ /* 0x002fe800000010ff */
[----:B------:R-:W-:Y:S05]  /*108c0*/  PRMT R153, R154, 0x7632, R153 ;  /* 0x000076329a997816 */ /* 0x000fea0000000099 */
[----:B------:R-:W1:Y:S01]  /*108d0*/  MUFU.EX2 R246, R17 ;  /* 0x0000001100f67308 */ /* 0x000e620000000800 */
[----:B---3--:R-:W-:Y:S09]  /*108e0*/  F2FP.BF16.PACK_AB R150, R248, R249 ;  /* 0x000000f9f896723e */ /* 0x008ff200000010ff */
[----:B------:R-:W-:Y:S10]  /*108f0*/  MUFU.EX2 R244, R18 ;  /* 0x0000001200f47308 */ /* 0x000ff40000000800 */
[----:B------:R-:W-:Y:S01]  /*10900*/  MUFU.EX2 R245, R19 ;  /* 0x0000001300f57308 */ /* 0x000fe20000000800 */
[----:B-1----:R-:W-:Y:S04]  /*10910*/  F2FP.BF16.PACK_AB R152, R246, R247 ;  /* 0x000000f7f698723e */ /* 0x002fe800000010ff */
[----:B------:R-:W-:Y:S02]  /*10920*/  PRMT R151, R152, 0x7632, R151 ;  /* 0x0000763298977816 */ /* 0x000fe40000000097 */
[----:B--2---:R-:W-:Y:S01]  /*10930*/  LOP3.LUT R4, R137, UR29, R174, 0x96, !PT ;  /* 0x0000001d89047c12 */ /* 0x004fe2000f8e96ae */
[----:B------:R-:W-:Y:S02]  /*10940*/  IMAD.WIDE.U32 R136, R136, -0x2daee0ad, RZ ;  /* 0xd2511f5388887825 */ /* 0x000fe400078e00ff */
[----:B------:R-:W-:Y:S02]  /*10950*/  MUFU.EX2 R207, R20 ;  /* 0x0000001400cf7308 */ /* 0x000fe40000000800 */
[----:B------:R-:W-:Y:S05]  /*10960*/  IMAD.WIDE.U32 R4, R4, -0x2daee0ad, RZ ;  /* 0xd2511f5304047825 */ /* 0x000fea00078e00ff */
[----:B------:R-:W-:Y:S02]  /*10970*/  LOP3.LUT R2, R137, UR26, R4, 0x96, !PT ;  /* 0x0000001a89027c12 */ /* 0x000fe4000f8e9604 */
[----:B------:R-:W-:Y:S01]  /*10980*/  LOP3.LUT R5, R5, UR30, R208, 0x96, !PT ;  /* 0x0000001e05057c12 */ /* 0x000fe2000f8e96d0 */
[----:B------:R-:W-:Y:S02]  /*10990*/  MUFU.EX2 R206, R21 ;  /* 0x0000001500ce7308 */ /* 0x000fe40000000800 */
[----:B------:R-:W-:Y:S04]  /*109a0*/  IMAD.WIDE.U32 R148, R2, -0x326172a9, RZ ;  /* 0xcd9e8d5702947825 */ /* 0x000fe800078e00ff */
[----:B------:R-:W-:Y:S04]  /*109b0*/  IMAD.WIDE.U32 R4, R5, -0x326172a9, RZ ;  /* 0xcd9e8d5705047825 */ /* 0x000fe800078e00ff */
[----:B------:R-:W-:Y:S01]  /*109c0*/  MUFU.EX2 R205, R22 ;  /* 0x0000001600cd7308 */ /* 0x000fe20000000800 */
[----:B------:R-:W-:Y:S02]  /*109d0*/  LOP3.LUT R2, R149, UR25, R4, 0x96, !PT ;  /* 0x0000001995027c12 */ /* 0x000fe4000f8e9604 */
[----:B------:R-:W-:Y:S02]  /*109e0*/  LOP3.LUT R5, R5, UR28, R170, 0x96, !PT ;  /* 0x0000001c05057c12 */ /* 0x000fe4000f8e96aa */
[----:B------:R-:W-:Y:S01]  /*109f0*/  PRMT R149, R150, 0x7632, R149 ;  /* 0x0000763296957816 */ /* 0x000fe20000000095 */
[----:B------:R-:W-:Y:S04]  /*10a00*/  IMAD.WIDE.U32 R172, R2, -0x2daee0ad, RZ ;  /* 0xd2511f5302ac7825 */ /* 0x000fe800078e00ff */
[----:B------:R-:W-:Y:S01]  /*10a10*/  IMAD.WIDE.U32 R4, R5, -0x2daee0ad, RZ ;  /* 0xd2511f5305047825 */ /* 0x000fe200078e00ff */
[----:B------:R-:W-:Y:S04]  /*10a20*/  MUFU.EX2 R203, R24 ;  /* 0x0000001800cb7308 */ /* 0x000fe80000000800 */
[----:B------:R-:W-:Y:S02]  /*10a30*/  LOP3.LUT R118, R173, UR15, R4, 0x96, !PT ;  /* 0x0000000fad767c12 */ /* 0x000fe4000f8e9604 */
[----:B------:R-:W-:Y:S03]  /*10a40*/  LOP3.LUT R5, R5, UR5, R136, 0x96, !PT ;  /* 0x0000000505057c12 */ /* 0x000fe6000f8e9688 */
[----:B------:R-:W-:Y:S04]  /*10a50*/  IMAD.WIDE.U32 R118, R118, -0x326172a9, RZ ;  /* 0xcd9e8d5776767825 */ /* 0x000fe800078e00ff */
[----:B------:R-:W-:Y:S01]  /*10a60*/  IMAD.WIDE.U32 R164, R5, -0x326172a9, RZ ;  /* 0xcd9e8d5705a47825 */ /* 0x000fe200078e00ff */
[C---:B------:R-:W-:Y:S02]  /*10a70*/  LOP3.LUT R2, R118.reuse, 0xffff, RZ, 0xc0, !PT ;  /* 0x0000ffff76027812 */ /* 0x040fe400078ec0ff */
[----:B------:R-:W-:Y:S02]  /*10a80*/  SHF.R.U32.HI R4, RZ, 0x10, R118 ;  /* 0x00000010ff047819 */ /* 0x000fe40000011676 */
[----:B------:R-:W-:Y:S02]  /*10a90*/  LOP3.LUT R6, R118, 0xff, RZ, 0xc0, !PT ;  /* 0x000000ff76067812 */ /* 0x000fe400078ec0ff */
[----:B------:R-:W-:Y:S02]  /*10aa0*/  SHF.R.U32.HI R2, RZ, 0x8, R2 ;  /* 0x00000008ff027819 */ /* 0x000fe40000011602 */
[----:B------:R-:W-:Y:S02]  /*10ab0*/  SHF.R.U32.HI R5, RZ, 0x18, R118 ;  /* 0x00000018ff057819 */ /* 0x000fe40000011676 */
[----:B------:R-:W-:Y:S02]  /*10ac0*/  PRMT R138, R6, 0x5410, R2 ;  /* 0x00005410068a7816 */ /* 0x000fe40000000002 */
[----:B------:R-:W-:Y:S02]  /*10ad0*/  LOP3.LUT R2, R119, UR4, R164, 0x96, !PT ;  /* 0x0000000477027c12 */ /* 0x000fe4000f8e96a4 */
[----:B------:R-:W-:Y:S01]  /*10ae0*/  LOP3.LUT R4, R4, 0xff, RZ, 0xc0, !PT ;  /* 0x000000ff04047812 */ /* 0x000fe200078ec0ff */
[--C-:B------:R-:W-:Y:S01]  /*10af0*/  HSET2.LE.AND R138, R138, R169.reuse, PT ;  /* 0x000000a98a8a7233 */ /* 0x100fe20003803000 */
[----:B------:R-:W-:Y:S02]  /*10b00*/  LOP3.LUT R7, R2, 0xff, RZ, 0xc0, !PT ;  /* 0x000000ff02077812 */ /* 0x000fe400078ec0ff */
[--C-:B------:R-:W-:Y:S02]  /*10b10*/  SHF.R.U32.HI R6, RZ, 0x18, R2.reuse ;  /* 0x00000018ff067819 */ /* 0x100fe40000011602 */
[----:B------:R-:W-:Y:S02]  /*10b20*/  PRMT R139, R4, 0x5410, R5 ;  /* 0x00005410048b7816 */ /* 0x000fe40000000005 */
[----:B------:R-:W-:Y:S02]  /*10b30*/  LOP3.LUT R4, R2, 0xffff, RZ, 0xc0, !PT ;  /* 0x0000ffff02047812 */ /* 0x000fe400078ec0ff */
[----:B------:R-:W-:Y:S01]  /*10b40*/  SHF.R.U32.HI R5, RZ, 0x10, R2 ;  /* 0x00000010ff057819 */ /* 0x000fe20000011602 */
[--C-:B------:R-:W-:Y:S01]  /*10b50*/  HSET2.LE.AND R139, R139, R169.reuse, PT ;  /* 0x000000a98b8b7233 */ /* 0x100fe20003803000 */
[----:B------:R1:W2:Y:S01]  /*10b60*/  MUFU.EX2 R2, R0 ;  /* 0x0000000000027308 */ /* 0x0002a20000000800 */
[----:B------:R-:W-:Y:S02]  /*10b70*/  SHF.R.U32.HI R4, RZ, 0x8, R4 ;  /* 0x00000008ff047819 */ /* 0x000fe40000011604 */
[----:B------:R-:W-:Y:S02]  /*10b80*/  LOP3.LUT R5, R5, 0xff, RZ, 0xc0, !PT ;  /* 0x000000ff05057812 */ /* 0x000fe400078ec0ff */
[----:B------:R-:W-:Y:S02]  /*10b90*/  PRMT R4, R7, 0x5410, R4 ;  /* 0x0000541007047816 */ /* 0x000fe40000000004 */
[----:B------:R-:W-:Y:S03]  /*10ba0*/  PRMT R5, R5, 0x5410, R6 ;  /* 0x0000541005057816 */ /* 0x000fe60000000006 */
[--C-:B------:R-:W-:Y:S01]  /*10bb0*/  HSET2.LE.AND R136, R4, R169.reuse, PT ;  /* 0x000000a904887233 */ /* 0x100fe20003803000 */
[----:B------:R-:W-:Y:S01]  /*10bc0*/  PRMT R4, R158, 0x5410, R157 ;  /* 0x000054109e047816 */ /* 0x000fe2000000009d */
[--C-:B------:R-:W-:Y:S03]  /*10bd0*/  HSET2.LE.AND R137, R5, R169.reuse, PT ;  /* 0x000000a905897233 */ /* 0x100fe60003803000 */
[----:B------:R-:W-:Y:S02]  /*10be0*/  LOP3.LUT R136, R136, R4, RZ, 0xc0, !PT ;  /* 0x0000000488887212 */ /* 0x000fe400078ec0ff */
[----:B------:R-:W-:Y:S04]  /*10bf0*/  PRMT R4, R156, 0x5410, R155 ;  /* 0x000054109c047816 */ /* 0x000fe8000000009b */
[----:B------:R-:W-:Y:S02]  /*10c00*/  LOP3.LUT R137, R137, R4, RZ, 0xc0, !PT ;  /* 0x0000000489897212 */ /* 0x000fe400078ec0ff */
[----:B------:R-:W-:Y:S01]  /*10c10*/  PRMT R4, R160, 0x5410, R159 ;  /* 0x00005410a0047816 */ /* 0x000fe2000000009f */
[----:B-1----:R-:W-:Y:S02]  /*10c20*/  FADD.FTZ R0, -R3, R117 ;  /* 0x0000007503007221 */ /* 0x002fe40000010100 */
[----:B--2---:R-:W-:Y:S01]  /*10c30*/  FMUL.FTZ R5, R2, R121 ;  /* 0x0000007902057220 */ /* 0x004fe20000410000 */
[----:B------:R-:W-:Y:S01]  /*10c40*/  LOP3.LUT R138, R138, R4, RZ, 0xc0, !PT ;  /* 0x000000048a8a7212 */ /* 0x000fe200078ec0ff */
[----:B------:R-:W-:Y:S01]  /*10c50*/  FMUL.FTZ R0, R0, c[0x0][0x23c] ;  /* 0x00008f0000007a20 */ /* 0x000fe20000410000 */
[----:B------:R-:W-:Y:S01]  /*10c60*/  PRMT R4, R162, 0x5410, R161 ;  /* 0x00005410a2047816 */ /* 0x000fe200000000a1 */
[C---:B------:R-:W-:Y:S02]  /*10c70*/  FMUL.FTZ R8, R2.reuse, R124 ;  /* 0x0000007c02087220 */ /* 0x040fe40000410000 */
[C---:B------:R-:W-:Y:S01]  /*10c80*/  FMUL.FTZ R9, R2.reuse, R125 ;  /* 0x0000007d02097220 */ /* 0x040fe20000410000 */
[----:B------:R-:W-:Y:S01]  /*10c90*/  LOP3.LUT R139, R139, R4, RZ, 0xc0, !PT ;  /* 0x000000048b8b7212 */ /* 0x000fe200078ec0ff */
[----:B------:R-:W1:Y:S01]  /*10ca0*/  MUFU.EX2 R0, R0 ;  /* 0x0000000000007308 */ /* 0x000e620000000800 */
[C---:B------:R-:W-:Y:S02]  /*10cb0*/  FMUL.FTZ R4, R2.reuse, R120 ;  /* 0x0000007802047220 */ /* 0x040fe40000410000 */
        /* <DEDUP_REMOVED lines=10> */
[----:B------:R-:W-:Y:S02]  /*10d60*/  FMUL.FTZ R56, R2, R56 ;  /* 0x0000003802387220 */ /* 0x000fe40000410000 */
[C---:B-1----:R-:W-:Y:S02]  /*10d70*/  FMUL.FTZ R6, R0.reuse, R122 ;  /* 0x0000007a00067220 */ /* 0x042fe40000410000 */
[C---:B------:R-:W-:Y:S02]  /*10d80*/  FMUL.FTZ R7, R0.reuse, R123 ;  /* 0x0000007b00077220 */ /* 0x040fe40000410000 */
[----:B------:R-:W1:Y:S01]  /*10d90*/  LDSM.16.MT88.4 R120, [R180+0xc000] ;  /* 0x00c00000b478783b */ /* 0x000e620000004200 */
[C---:B------:R-:W-:Y:S02]  /*10da0*/  FMUL.FTZ R10, R0.reuse, R126 ;  /* 0x0000007e000a7220 */ /* 0x040fe40000410000 */
[C---:B------:R-:W-:Y:S02]  /*10db0*/  FMUL.FTZ R11, R0.reuse, R127 ;  /* 0x0000007f000b7220 */ /* 0x040fe40000410000 */
[C---:B------:R-:W-:Y:S01]  /*10dc0*/  HMMA.16816.F32.BF16 R4, R136.reuse, R140, R4 ;  /* 0x0000008c8804723c */ /* 0x040fe20000041804 */
[C---:B------:R-:W-:Y:S02]  /*10dd0*/  FMUL.FTZ R19, R0.reuse, R135 ;  /* 0x0000008700137220 */ /* 0x040fe40000410000 */
[----:B------:R-:W2:Y:S01]  /*10de0*/  LDSM.16.MT88.4 R124, [R179+0xc000] ;  /* 0x00c00000b37c783b */ /* 0x000ea20000004200 */
[C---:B------:R-:W-:Y:S02]  /*10df0*/  FMUL.FTZ R38, R0.reuse, R38 ;  /* 0x0000002600267220 */ /* 0x040fe40000410000 */
[C---:B------:R-:W-:Y:S02]  /*10e00*/  FMUL.FTZ R39, R0.reuse, R39 ;  /* 0x0000002700277220 */ /* 0x040fe40000410000 */
[C---:B------:R-:W-:Y:S01]  /*10e10*/  HMMA.16816.F32.BF16 R8, R136.reuse, R142, R8 ;  /* 0x0000008e8808723c */ /* 0x040fe20000041808 */
[C---:B------:R-:W-:Y:S02]  /*10e20*/  FMUL.FTZ R42, R0.reuse, R42 ;  /* 0x0000002a002a7220 */ /* 0x040fe40000410000 */
[----:B------:R-:W3:Y:S01]  /*10e30*/  LDSM.16.MT88.4 R140, [R177+0xe000] ;  /* 0x00e00000b18c783b */ /* 0x000ee20000004200 */
[C---:B------:R-:W-:Y:S02]  /*10e40*/  FMUL.FTZ R43, R0.reuse, R43 ;  /* 0x0000002b002b7220 */ /* 0x040fe40000410000 */
[C---:B------:R-:W-:Y:S02]  /*10e50*/  FMUL.FTZ R46, R0.reuse, R46 ;  /* 0x0000002e002e7220 */ /* 0x040fe40000410000 */
[C---:B------:R-:W-:Y:S01]  /*10e60*/  HMMA.16816.F32.BF16 R36, R136.reuse, R144, R36 ;  /* 0x000000908824723c */ /* 0x040fe20000041824 */
[C---:B------:R-:W-:Y:S03]  /*10e70*/  FMUL.FTZ R47, R0.reuse, R47 ;  /* 0x0000002f002f7220 */ /* 0x040fe60000410000 */
[C---:B------:R-:W-:Y:S02]  /*10e80*/  FMUL.FTZ R50, R0.reuse, R50 ;  /* 0x0000003200327220 */ /* 0x040fe40000410000 */
[C---:B------:R-:W-:Y:S02]  /*10e90*/  FMUL.FTZ R51, R0.reuse, R51 ;  /* 0x0000003300337220 */ /* 0x040fe40000410000 */
[C---:B------:R-:W-:Y:S01]  /*10ea0*/  HMMA.16816.F32.BF16 R40, R136.reuse, R146, R40 ;  /* 0x000000928828723c */ /* 0x040fe20000041828 */
[C---:B------:R-:W-:Y:S03]  /*10eb0*/  FMUL.FTZ R54, R0.reuse, R54 ;  /* 0x0000003600367220 */ /* 0x040fe60000410000 */
[----:B------:R-:W-:Y:S02]  /*10ec0*/  FMUL.FTZ R55, R0, R55 ;  /* 0x0000003700377220 */ /* 0x000fe40000410000 */
[----:B------:R-:W-:Y:S01]  /*10ed0*/  FMUL.FTZ R57, R2, R57 ;  /* 0x0000003902397220 */ /* 0x000fe20000410000 */
[----:B------:R-:W-:Y:S01]  /*10ee0*/  F2FP.BF16.PACK_AB R147, R245, R244 ;  /* 0x000000f4f593723e */ /* 0x000fe200000010ff */
[----:B------:R-:W-:Y:S01]  /*10ef0*/  FMUL.FTZ R58, R0, R58 ;  /* 0x0000003a003a7220 */ /* 0x000fe20000410000 */
[----:B------:R-:W-:Y:S01]  /*10f00*/  F2FP.BF16.PACK_AB R146, R206, R207 ;  /* 0x000000cfce92723e */ /* 0x000fe200000010ff */
[C---:B-1----:R-:W-:Y:S02]  /*10f10*/  HMMA.16816.F32.BF16 R44, R136.reuse, R120, R44 ;  /* 0x00000078882c723c */ /* 0x042fe4000004182c */
[----:B------:R-:W-:Y:S01]  /*10f20*/  FMUL.FTZ R59, R0, R59 ;  /* 0x0000003b003b7220 */ /* 0x000fe20000410000 */
[----:B------:R-:W-:Y:S01]  /*10f30*/  PRMT R145, R146, 0x7632, R145 ;  /* 0x0000763292917816 */ /* 0x000fe20000000091 */
[C---:B------:R-:W-:Y:S02]  /*10f40*/  FMUL.FTZ R60, R2.reuse, R60 ;  /* 0x0000003c023c7220 */ /* 0x040fe40000410000 */
[----:B------:R-:W-:Y:S02]  /*10f50*/  FMUL.FTZ R61, R2, R61 ;  /* 0x0000003d023d7220 */ /* 0x000fe40000410000 */
[C---:B------:R-:W-:Y:S01]  /*10f60*/  FMUL.FTZ R62, R0.reuse, R62 ;  /* 0x0000003e003e7220 */ /* 0x040fe20000410000 */
[C---:B------:R-:W-:Y:S01]  /*10f70*/  HMMA.16816.F32.BF16 R48, R136.reuse, R122, R48 ;  /* 0x0000007a8830723c */ /* 0x040fe20000041830 */
[----:B------:R-:W1:Y:S02]  /*10f80*/  LDSM.16.MT88.4 R120, [R178+0xe000] ;  /* 0x00e00000b278783b */ /* 0x000e640000004200 */
[----:B------:R-:W-:Y:S02]  /*10f90*/  FMUL.FTZ R63, R0, R63 ;  /* 0x0000003f003f7220 */ /* 0x000fe40000410000 */
[C---:B------:R-:W-:Y:S03]  /*10fa0*/  FMUL.FTZ R64, R2.reuse, R64 ;  /* 0x0000004002407220 */ /* 0x040fe60000410000 */
[C---:B--2---:R-:W-:Y:S01]  /*10fb0*/  HMMA.16816.F32.BF16 R52, R136.reuse, R124, R52 ;  /* 0x0000007c8834723c */ /* 0x044fe20000041834 */
[----:B------:R-:W-:Y:S03]  /*10fc0*/  FMUL.FTZ R65, R2, R65 ;  /* 0x0000004102417220 */ /* 0x000fe60000410000 */
[C---:B------:R-:W-:Y:S02]  /*10fd0*/  FMUL.FTZ R66, R0.reuse, R66 ;  /* 0x0000004200427220 */ /* 0x040fe40000410000 */
[----:B------:R-:W-:Y:S02]  /*10fe0*/  FMUL.FTZ R67, R0, R67 ;  /* 0x0000004300437220 */ /* 0x000fe40000410000 */
[C---:B------:R-:W-:Y:S01]  /*10ff0*/  HMMA.16816.F32.BF16 R56, R136.reuse, R126, R56 ;  /* 0x0000007e8838723c */ /* 0x040fe20000041838 */
[----:B------:R-:W2:Y:S03]  /*11000*/  LDSM.16.MT88.4 R124, [R180+0xe000] ;  /* 0x00e00000b47c783b */ /* 0x000ea60000004200 */
[C---:B------:R-:W-:Y:S02]  /*11010*/  FMUL.FTZ R68, R2.reuse, R68 ;  /* 0x0000004402447220 */ /* 0x040fe40000410000 */
[----:B------:R-:W-:Y:S02]  /*11020*/  FMUL.FTZ R69, R2, R69 ;  /* 0x0000004502457220 */ /* 0x000fe40000410000 */
[C---:B---3--:R-:W-:Y:S01]  /*11030*/  HMMA.16816.F32.BF16 R60, R136.reuse, R140, R60 ;  /* 0x0000008c883c723c */ /* 0x048fe2000004183c */
[C---:B------:R-:W-:Y:S03]  /*11040*/  FMUL.FTZ R70, R0.reuse, R70 ;  /* 0x0000004600467220 */ /* 0x040fe60000410000 */
        /* <DEDUP_REMOVED lines=15> */
[----:B------:R-:W-:Y:S03]  /*11140*/  FMUL.FTZ R81, R2, R81 ;  /* 0x0000005102517220 */ /* 0x000fe60000410000 */
[C---:B--2---:R-:W-:Y:S01]  /*11150*/  HMMA.16816.F32.BF16 R76, R136.reuse, R124, R76 ;  /* 0x0000007c884c723c */ /* 0x044fe2000004184c */
[C---:B------:R-:W-:Y:S02]  /*11160*/  FMUL.FTZ R82, R0.reuse, R82 ;  /* 0x0000005200527220 */ /* 0x040fe40000410000 */
[C---:B------:R-:W-:Y:S02]  /*11170*/  FMUL.FTZ R83, R0.reuse, R83 ;  /* 0x0000005300537220 */ /* 0x040fe40000410000 */
[C---:B------:R-:W-:Y:S02]  /*11180*/  FMUL.FTZ R86, R0.reuse, R86 ;  /* 0x0000005600567220 */ /* 0x040fe40000410000 */
[C---:B------:R-:W-:Y:S02]  /*11190*/  FMUL.FTZ R87, R0.reuse, R87 ;  /* 0x0000005700577220 */ /* 0x040fe40000410000 */
[----:B------:R-:W-:Y:S01]  /*111a0*/  FMUL.FTZ R90, R0, R90 ;  /* 0x0000005a005a7220 */ /* 0x000fe20000410000 */
[C---:B------:R-:W-:Y:S01]  /*111b0*/  HMMA.16816.F32.BF16 R80, R136.reuse, R126, R80 ;  /* 0x0000007e8850723c */ /* 0x040fe20000041850 */
[----:B------:R-:W2:Y:S01]  /*111c0*/  LDSM.16.MT88.4 R124, [R178+0x10000] ;  /* 0x01000000b27c783b */ /* 0x000ea20000004200 */
[C---:B------:R-:W-:Y:S02]  /*111d0*/  FMUL.FTZ R84, R2.reuse, R84 ;  /* 0x0000005402547220 */ /* 0x040fe40000410000 */
[----:B------:R-:W-:Y:S02]  /*111e0*/  FMUL.FTZ R85, R2, R85 ;  /* 0x0000005502557220 */ /* 0x000fe40000410000 */
[----:B------:R-:W-:Y:S02]  /*111f0*/  FMUL.FTZ R91, R0, R91 ;  /* 0x0000005b005b7220 */ /* 0x000fe40000410000 */
[C---:B------:R-:W-:Y:S03]  /*11200*/  FMUL.FTZ R92, R2.reuse, R92 ;  /* 0x0000005c025c7220 */ /* 0x040fe60000410000 */
[C---:B---3--:R-:W-:Y:S01]  /*11210*/  HMMA.16816.F32.BF16 R84, R136.reuse, R140, R84 ;  /* 0x0000008c8854723c */ /* 0x048fe20000041854 */
[C---:B------:R-:W-:Y:S02]  /*11220*/  FMUL.FTZ R88, R2.reuse, R88 ;  /* 0x0000005802587220 */ /* 0x040fe40000410000 */
[C---:B------:R-:W-:Y:S02]  /*11230*/  FMUL.FTZ R89, R2.reuse, R89 ;  /* 0x0000005902597220 */ /* 0x040fe40000410000 */
[----:B------:R-:W-:Y:S02]  /*11240*/  FMUL.FTZ R93, R2, R93 ;  /* 0x0000005d025d7220 */ /* 0x000fe40000410000 */
[C---:B------:R-:W-:Y:S01]  /*11250*/  FMUL.FTZ R94, R0.reuse, R94 ;  /* 0x0000005e005e7220 */ /* 0x040fe20000410000 */
[--C-:B------:R-:W-:Y:S01]  /*11260*/  LOP3.LUT R140, R165, UR17, R148.reuse, 0x96, !PT ;  /* 0x00000011a58c7c12 */ /* 0x100fe2000f8e9694 */
[----:B------:R-:W-:Y:S01]  /*11270*/  FMUL.FTZ R95, R0, R95 ;  /* 0x0000005f005f7220 */ /* 0x000fe20000410000 */
[C---:B------:R-:W-:Y:S02]  /*11280*/  HMMA.16816.F32.BF16 R88, R136.reuse, R142, R88 ;  /* 0x0000008e8858723c */ /* 0x040fe40000041858 */
[C---:B------:R-:W-:Y:S01]  /*11290*/  FMUL.FTZ R96, R2.reuse, R96 ;  /* 0x0000006002607220 */ /* 0x040fe20000410000 */
[----:B------:R-:W-:Y:S01]  /*112a0*/  PRMT R148, R147, 0x7632, R148 ;  /* 0x0000763293947816 */ /* 0x000fe20000000094 */
[----:B------:R-:W-:Y:S02]  /*112b0*/  FMUL.FTZ R97, R2, R97 ;  /* 0x0000006102617220 */ /* 0x000fe40000410000 */
[C---:B------:R-:W-:Y:S02]  /*112c0*/  FMUL.FTZ R98, R0.reuse, R98 ;  /* 0x0000006200627220 */ /* 0x040fe40000410000 */
[C---:B-1----:R-:W-:Y:S01]  /*112d0*/  HMMA.16816.F32.BF16 R92, R136.reuse, R120, R92 ;  /* 0x00000078885c723c */ /* 0x042fe2000004185c */
[----:B------:R-:W-:Y:S03]  /*112e0*/  FMUL.FTZ R99, R0, R99 ;  /* 0x0000006300637220 */ /* 0x000fe60000410000 */
[C---:B------:R-:W-:Y:S02]  /*112f0*/  FMUL.FTZ R12, R2.reuse, R128 ;  /* 0x00000080020c7220 */ /* 0x040fe40000410000 */
[----:B------:R-:W-:Y:S02]  /*11300*/  FMUL.FTZ R13, R2, R129 ;  /* 0x00000081020d7220 */ /* 0x000fe40000410000 */
[C---:B------:R-:W-:Y:S01]  /*11310*/  HMMA.16816.F32.BF16 R96, R136.reuse, R122, R96 ;  /* 0x0000007a8860723c */ /* 0x040fe20000041860 */
[----:B------:R-:W1:Y:S03]  /*11320*/  LDSM.16.MT88.4 R120, [R180+0x10000] ;  /* 0x01000000b478783b */ /* 0x000e660000004200 */
[C---:B------:R-:W-:Y:S02]  /*11330*/  FMUL.FTZ R14, R0.reuse, R130 ;  /* 0x00000082000e7220 */ /* 0x040fe40000410000 */
[----:B------:R-:W-:Y:S02]  /*11340*/  FMUL.FTZ R15, R0, R131 ;  /* 0x00000083000f7220 */ /* 0x000fe40000410000 */
[----:B------:R-:W-:Y:S04]  /*11350*/  IMAD.WIDE.U32 R140, R140, -0x2daee0ad, RZ ;  /* 0xd2511f538c8c7825 */ /* 0x000fe800078e00ff */
[C---:B------:R-:W-:Y:S01]  /*11360*/  FMUL.FTZ R100, R2.reuse, R100 ;  /* 0x0000006402647220 */ /* 0x040fe20000410000 */
[C---:B--2---:R-:W-:Y:S01]  /*11370*/  HMMA.16816.F32.BF16 R12, R136.reuse, R124, R12 ;  /* 0x0000007c880c723c */ /* 0x044fe2000004180c */
[----:B------:R-:W-:Y:S01]  /*11380*/  FMUL.FTZ R101, R2, R101 ;  /* 0x0000006502657220 */ /* 0x000fe20000410000 */
[----:B------:R-:W-:Y:S01]  /*11390*/  LOP3.LUT R117, R140, 0xffff, RZ, 0xc0, !PT ;  /* 0x0000ffff8c757812 */ /* 0x000fe200078ec0ff */
[----:B------:R-:W-:Y:S01]  /*113a0*/  FMUL.FTZ R102, R0, R102 ;  /* 0x0000006600667220 */ /* 0x000fe20000410000 */
[----:B------:R-:W-:Y:S01]  /*113b0*/  LOP3.LUT R16, R140, 0xff, RZ, 0xc0, !PT ;  /* 0x000000ff8c107812 */ /* 0x000fe200078ec0ff */
[C---:B------:R-:W-:Y:S01]  /*113c0*/  FMUL.FTZ R103, R0.reuse, R103 ;  /* 0x0000006700677220 */ /* 0x040fe20000410000 */
[----:B------:R-:W-:Y:S01]  /*113d0*/  SHF.R.U32.HI R117, RZ, 0x8, R117 ;  /* 0x00000008ff757819 */ /* 0x000fe20000011675 */
[C---:B------:R-:W-:Y:S01]  /*113e0*/  FMUL.FTZ R106, R0.reuse, R106 ;  /* 0x0000006a006a7220 */ /* 0x040fe20000410000 */
[----:B------:R-:W-:Y:S01]  /*113f0*/  SHF.R.U32.HI R17, RZ, 0x10, R140 ;  /* 0x00000010ff117819 */ /* 0x000fe2000001168c */
[----:B------:R-:W-:Y:S03]  /*11400*/  FMUL.FTZ R107, R0, R107 ;  /* 0x0000006b006b7220 */ /* 0x000fe60000410000 */
[C---:B------:R-:W-:Y:S01]  /*11410*/  HMMA.16816.F32.BF16 R100, R136.reuse, R126, R100 ;  /* 0x0000007e8864723c */ /* 0x040fe20000041864 */
[----:B------:R-:W2:Y:S01]  /*11420*/  LDSM.16.MT88.4 R124, [R179+0x10000] ;  /* 0x01000000b37c783b */ /* 0x000ea20000004200 */
[----:B------:R-:W-:Y:S01]  /*11430*/  PRMT R144, R16, 0x5410, R117 ;  /* 0x0000541010907816 */ /* 0x000fe20000000075 */
[C---:B------:R-:W-:Y:S01]  /*11440*/  FMUL.FTZ R104, R2.reuse, R104 ;  /* 0x0000006802687220 */ /* 0x040fe20000410000 */
[----:B------:R-:W-:Y:S01]  /*11450*/  LOP3.LUT R16, R141, UR27, R172, 0x96, !PT ;  /* 0x0000001b8d107c12 */ /* 0x000fe2000f8e96ac */
[----:B------:R-:W-:Y:S01]  /*11460*/  FMUL.FTZ R105, R2, R105 ;  /* 0x0000006902697220 */ /* 0x000fe20000410000 */
[----:B------:R-:W-:Y:S01]  /*11470*/  LOP3.LUT R130, R17, 0xff, RZ, 0xc0, !PT ;  /* 0x000000ff11827812 */ /* 0x000fe200078ec0ff */
[----:B------:R-:W-:Y:S01]  /*11480*/  FMUL.FTZ R110, R0, R110 ;  /* 0x0000006e006e7220 */ /* 0x000fe20000410000 */
[----:B------:R-:W-:Y:S01]  /*11490*/  LOP3.LUT R17, R16, 0xffff, RZ, 0xc0, !PT ;  /* 0x0000ffff10117812 */ /* 0x000fe200078ec0ff */
[----:B------:R-:W-:Y:S03]  /*114a0*/  FMUL.FTZ R111, R0, R111 ;  /* 0x0000006f006f7220 */ /* 0x000fe60000410000 */
[--C-:B------:R-:W-:Y:S01]  /*114b0*/  SHF.R.U32.HI R18, RZ, 0x10, R16.reuse ;  /* 0x00000010ff127819 */ /* 0x100fe20000011610 */
[----:B------:R-:W-:Y:S01]  /*114c0*/  FMUL.FTZ R108, R2, R108 ;  /* 0x0000006c026c7220 */ /* 0x000fe20000410000 */
[----:B------:R-:W-:Y:S01]  /*114d0*/  LOP3.LUT R131, R16, 0xff, RZ, 0xc0, !PT ;  /* 0x000000ff10837812 */ /* 0x000fe200078ec0ff */
[C---:B------:R-:W-:Y:S01]  /*114e0*/  FMUL.FTZ R109, R2.reuse, R109 ;  /* 0x0000006d026d7220 */ /* 0x040fe20000410000 */
[----:B------:R-:W-:Y:S01]  /*114f0*/  SHF.R.U32.HI R129, RZ, 0x18, R16 ;  /* 0x00000018ff817819 */ /* 0x000fe20000011610 */
[C---:B------:R-:W-:Y:S01]  /*11500*/  FMUL.FTZ R16, R2.reuse, R132 ;  /* 0x0000008402107220 */ /* 0x040fe20000410000 */
[----:B------:R-:W-:Y:S01]  /*11510*/  SHF.R.U32.HI R128, RZ, 0x8, R17 ;  /* 0x00000008ff807819 */ /* 0x000fe20000011611 */
[C---:B------:R-:W-:Y:S01]  /*11520*/  FMUL.FTZ R17, R2.reuse, R133 ;  /* 0x0000008502117220 */ /* 0x040fe20000410000 */
[----:B------:R-:W-:Y:S01]  /*11530*/  SHF.R.U32.HI R142, RZ, 0x18, R140 ;  /* 0x00000018ff8e7819 */ /* 0x000fe2000001168c */
[----:B------:R-:W-:Y:S01]  /*11540*/  FMUL.FTZ R112, R2, R112 ;  /* 0x0000007002707220 */ /* 0x000fe20000410000 */
[----:B------:R-:W-:Y:S01]  /*11550*/  LOP3.LUT R117, R18, 0xff, RZ, 0xc0, !PT ;  /* 0x000000ff12757812 */ /* 0x000fe200078ec0ff */
[----:B------:R-:W-:Y:S01]  /*11560*/  FMUL.FTZ R18, R0, R134 ;  /* 0x0000008600127220 */ /* 0x000fe20000410000 */
[----:B------:R-:W-:Y:S01]  /*11570*/  PRMT R143, R130, 0x5410, R142 ;  /* 0x00005410828f7816 */ /* 0x000fe2000000008e */
[----:B------:R-:W-:Y:S01]  /*11580*/  FMUL.FTZ R113, R2, R113 ;  /* 0x0000007102717220 */ /* 0x000fe20000410000 */
[----:B------:R-:W-:Y:S01]  /*11590*/  PRMT R132, R131, 0x5410, R128 ;  /* 0x0000541083847816 */ /* 0x000fe20000000080 */
[C---:B------:R-:W-:Y:S01]  /*115a0*/  FMUL.FTZ R114, R0.reuse, R114 ;  /* 0x0000007200727220 */ /* 0x040fe20000410000 */
[----:B------:R-:W-:Y:S01]  /*115b0*/  PRMT R142, R117, 0x5410, R129 ;  /* 0x00005410758e7816 */ /* 0x000fe20000000081 */
[----:B------:R-:W-:Y:S01]  /*115c0*/  FMUL.FTZ R115, R0, R115 ;  /* 0x0000007300737220 */ /* 0x000fe20000410000 */
[C---:B-1----:R-:W-:Y:S01]  /*115d0*/  HMMA.16816.F32.BF16 R16, R136.reuse, R120, R16 ;  /* 0x000000788810723c */ /* 0x042fe20000041810 */
[----:B------:R-:W1:Y:S01]  /*115e0*/  LDSM.16.MT88.4 R128, [R177+0xc800] ;  /* 0x00c80000b180783b */ /* 0x000e620000004200 */
[----:B------:R-:W-:Y:S05]  /*115f0*/  PRMT R117, R154, 0x5410, R153 ;  /* 0x000054109a757816 */ /* 0x000fea0000000099 */
[--C-:B------:R-:W-:Y:S01]  /*11600*/  HSET2.LE.AND R120, R132, R169.reuse, PT ;  /* 0x000000a984787233 */ /* 0x100fe20003803000 */
[C---:B------:R-:W-:Y:S01]  /*11610*/  HMMA.16816.F32.BF16 R104, R136.reuse, R122, R104 ;  /* 0x0000007a8868723c */ /* 0x040fe20000041868 */
[--C-:B------:R-:W-:Y:S01]  /*11620*/  HSET2.LE.AND R121, R142, R169.reuse, PT ;  /* 0x000000a98e797233 */ /* 0x100fe20003803000 */
[----:B------:R-:W3:Y:S02]  /*11630*/  LDSM.16.MT88.4 R132, [R178+0xc800] ;  /* 0x00c80000b284783b */ /* 0x000ee40000004200 */
[----:B------:R-:W-:Y:S02]  /*11640*/  LOP3.LUT R120, R120, R117, RZ, 0xc0, !PT ;  /* 0x0000007578787212 */ /* 0x000fe400078ec0ff */
[----:B------:R-:W-:Y:S01]  /*11650*/  PRMT R117, R150, 0x5410, R149 ;  /* 0x0000541096757816 */ /* 0x000fe20000000095 */
[--C-:B------:R-:W-:Y:S01]  /*11660*/  HSET2.LE.AND R122, R144, R169.reuse, PT ;  /* 0x000000a9907a7233 */ /* 0x100fe20003803000 */
[C---:B--2---:R-:W-:Y:S01]  /*11670*/  HMMA.16816.F32.BF16 R108, R136.reuse, R124, R108 ;  /* 0x0000007c886c723c */ /* 0x044fe2000004186c */
[----:B------:R-:W-:Y:S03]  /*11680*/  HSET2.LE.AND R123, R143, R169, PT ;  /* 0x000000a98f7b7233 */ /* 0x000fe60003803000 */
[----:B------:R-:W-:Y:S02]  /*11690*/  LOP3.LUT R121, R121, R117, RZ, 0xc0, !PT ;  /* 0x0000007579797212 */ /* 0x000fe400078ec0ff */
[----:B------:R-:W-:Y:S02]  /*116a0*/  PRMT R117, R152, 0x5410, R151 ;  /* 0x0000541098757816 */ /* 0x000fe40000000097 */
[----:B------:R-:W-:Y:S01]  /*116b0*/  HMMA.16816.F32.BF16 R112, R136, R126, R112 ;  /* 0x0000007e8870723c */ /* 0x000fe20000041870 */
[----:B------:R-:W-:Y:S03]  /*116c0*/  LOP3.LUT R124, R211, UR31, RZ, 0x3c, !PT ;  /* 0x0000001fd37c7c12 */ /* 0x000fe6000f8e3cff */
[----:B------:R-:W-:Y:S02]  /*116d0*/  LOP3.LUT R122, R122, R117, RZ, 0xc0, !PT ;  /* 0x000000757a7a7212 */ /* 0x000fe400078ec0ff */
[----:B------:R-:W-:Y:S01]  /*116e0*/  PRMT R117, R147, 0x5410, R148 ;  /* 0x0000541093757816 */ /* 0x000fe20000000094 */
[----:B------:R-:W-:Y:S01]  /*116f0*/  IMAD.WIDE.U32 R124, R124, -0x326172a9, RZ ;  /* 0xcd9e8d577c7c7825 */ /* 0x000fe200078e00ff */
[----:B------:R-:W-:Y:S04]  /*11700*/  SHF.R.U32.HI R144, RZ, 0x10, R118 ;  /* 0x00000010ff907819 */ /* 0x000fe80000011676 */
[----:B------:R-:W-:Y:S02]  /*11710*/  LOP3.LUT R123, R123, R117, RZ, 0xc0, !PT ;  /* 0x000000757b7b7212 */ /* 0x000fe400078ec0ff */
[----:B------:R-:W-:Y:S02]  /*11720*/  LOP3.LUT R117, R125, UR29, R174, 0x96, !PT ;  /* 0x0000001d7d757c12 */ /* 0x000fe4000f8e96ae */
[----:B------:R-:W-:Y:S02]  /*11730*/  LOP3.LUT R136, R171, UR24, R124, 0x96, !PT ;  /* 0x00000018ab887c12 */ /* 0x000fe4000f8e967c */
[----:B------:R-:W2:Y:S01]  /*11740*/  LDSM.16.MT88.4 R124, [R180+0xc800] ;  /* 0x00c80000b47c783b */ /* 0x000ea20000004200 */
[C---:B-1----:R-:W-:Y:S02]  /*11750*/  HMMA.16816.F32.BF16 R4, R120.reuse, R128, R4 ;  /* 0x000000807804723c */ /* 0x042fe40000041804 */
[----:B------:R-:W-:Y:S05]  /*11760*/  IMAD.WIDE.U32 R136, R136, -0x2daee0ad, RZ ;  /* 0xd2511f5388887825 */ /* 0x000fea00078e00ff */
[----:B------:R-:W-:Y:S01]  /*11770*/  IMAD.WIDE.U32 R128, R117, -0x2daee0ad, RZ ;  /* 0xd2511f5375807825 */ /* 0x000fe200078e00ff */
[C---:B------:R-:W-:Y:S01]  /*11780*/  HMMA.16816.F32.BF16 R8, R120.reuse, R130, R8 ;  /* 0x000000827808723c */ /* 0x040fe20000041808 */
[----:B------:R-:W-:Y:S03]  /*11790*/  LOP3.LUT R117, R119, UR4, R164, 0x96, !PT ;  /* 0x0000000477757c12 */ /* 0x000fe6000f8e96a4 */
[----:B------:R-:W-:Y:S02]  /*117a0*/  LOP3.LUT R129, R129, UR30, R208, 0x96, !PT ;  /* 0x0000001e81817c12 */ /* 0x000fe4000f8e96d0 */
[----:B------:R-:W-:Y:S02]  /*117b0*/  LOP3.LUT R138, R137, UR26, R128, 0x96, !PT ;  /* 0x0000001a898a7c12 */ /* 0x000fe4000f8e9680 */
[C---:B---3--:R-:W-:Y:S01]  /*117c0*/  HMMA.16816.F32.BF16 R36, R120.reuse, R132, R36 ;  /* 0x000000847824723c */ /* 0x048fe20000041824 */
[----:B------:R-:W-:Y:S03]  /*117d0*/  IMAD.WIDE.U32 R128, R129, -0x326172a9, RZ ;  /* 0xcd9e8d5781807825 */ /* 0x000fe600078e00ff */
[----:B------:R-:W-:Y:S01]  /*117e0*/  LOP3.LUT R142, R117, 0xffff, RZ, 0xc0, !PT ;  /* 0x0000ffff758e7812 */ /* 0x000fe200078ec0ff */
[----:B------:R-:W-:Y:S01]  /*117f0*/  IMAD.WIDE.U32 R138, R138, -0x326172a9, RZ ;  /* 0xcd9e8d578a8a7825 */ /* 0x000fe200078e00ff */
[----:B------:R-:W-:Y:S02]  /*11800*/  LOP3.LUT R137, R129, UR28, R170, 0x96, !PT ;  /* 0x0000001c81897c12 */ /* 0x000fe4000f8e96aa */
[C---:B------:R-:W-:Y:S01]  /*11810*/  HMMA.16816.F32.BF16 R40, R120.reuse, R134, R40 ;  /* 0x000000867828723c */ /* 0x040fe20000041828 */
[----:B------:R-:W-:Y:S03]  /*11820*/  IADD3 R164, P0, R166, UR20, RZ ;  /* 0x00000014a6a47c10 */ /* 0x000fe6000ff1e0ff */
[----:B------:R-:W-:Y:S01]  /*11830*/  LOP3.LUT R143, R139, UR25, R128, 0x96, !PT ;  /* 0x000000198b8f7c12 */ /* 0x000fe2000f8e9680 */
[----:B------:R-:W-:Y:S01]  /*11840*/  IMAD.WIDE.U32 R132, R137, -0x2daee0ad, RZ ;  /* 0xd2511f5389847825 */ /* 0x000fe200078e00ff */
[----:B------:R-:W1:Y:S01]  /*11850*/  LDSM.16.MT88.4 R128, [R179+0xc800] ;  /* 0x00c80000b380783b */ /* 0x000e620000004200 */
[----:B------:R-:W-:Y:S02]  /*11860*/  LOP3.LUT R139, R117, 0xff, RZ, 0xc0, !PT ;  /* 0x000000ff758b7812 */ /* 0x000fe400078ec0ff */
[----:B------:R-:W-:Y:S02]  /*11870*/  IMAD.WIDE.U32 R170, R143, -0x2daee0ad, RZ ;  /* 0xd2511f538faa7825 */ /* 0x000fe400078e00ff */
[----:B------:R-:W-:Y:S02]  /*11880*/  ISETP.GE.U32.AND P6, PT, R251, R139, PT ;  /* 0x0000008bfb00720c */ /* 0x000fe40003fc6070 */
[----:B------:R-:W-:Y:S01]  /*11890*/  SHF.R.U32.HI R137, RZ, 0x8, R142 ;  /* 0x00000008ff897819 */ /* 0x000fe2000001168e */
[C---:B--2---:R-:W-:Y:S01]  /*118a0*/  HMMA.16816.F32.BF16 R44, R120.reuse, R124, R44 ;  /* 0x0000007c782c723c */ /* 0x044fe2000004182c */
[----:B------:R-:W-:Y:S02]  /*118b0*/  LOP3.LUT R139, R171, UR15, R132, 0x96, !PT ;  /* 0x0000000fab8b7c12 */ /* 0x000fe4000f8e9684 */
[--C-:B------:R-:W-:Y:S02]  /*118c0*/  SHF.R.U32.HI R132, RZ, 0x10, R117.reuse ;  /* 0x00000010ff847819 */ /* 0x100fe40000011675 */
[----:B------:R-:W-:Y:S02]  /*118d0*/  LOP3.LUT R137, R137, 0xffff, RZ, 0xc0, !PT ;  /* 0x0000ffff89897812 */ /* 0x000fe400078ec0ff */
[----:B------:R-:W-:Y:S01]  /*118e0*/  LOP3.LUT R132, R132, 0xff, RZ, 0xc0, !PT ;  /* 0x000000ff84847812 */ /* 0x000fe200078ec0ff */
[C---:B------:R-:W-:Y:S01]  /*118f0*/  HMMA.16816.F32.BF16 R48, R120.reuse, R126, R48 ;  /* 0x0000007e7830723c */ /* 0x040fe20000041830 */
[C---:B------:R-:W-:Y:S02]  /*11900*/  ISETP.GE.U32.AND P2, PT, R251.reuse, R137, PT ;  /* 0x00000089fb00720c */ /* 0x040fe40003f46070 */
[----:B------:R-:W-:Y:S01]  /*11910*/  ISETP.GE.U32.AND P1, PT, R251, R132, PT ;  /* 0x00000084fb00720c */ /* 0x000fe20003f26070 */
[----:B------:R-:W-:Y:S01]  /*11920*/  @!P6 HFMA2.BF16_V2 R216, -RZ.H0_H0, RZ.H0_H0, -R158.H0_H0 ;  /* 0x200000ffffd8e231 */ /* 0x000fe2000034099e */
[----:B------:R-:W-:Y:S02]  /*11930*/  LOP3.LUT R142, R133, UR5, R136, 0x96, !PT ;  /* 0x00000005858e7c12 */ /* 0x000fe4000f8e9688 */
[----:B------:R-:W2:Y:S01]  /*11940*/  LDSM.16.MT88.4 R132, [R177+0xe800] ;  /* 0x00e80000b184783b */ /* 0x000ea20000004200 */
[----:B------:R-:W-:Y:S04]  /*11950*/  SHF.R.U32.HI R117, RZ, 0x18, R117 ;  /* 0x00000018ff757819 */ /* 0x000fe80000011675 */
[----:B------:R-:W-:Y:S01]  /*11960*/  IMAD.WIDE.U32 R124, R142, -0x326172a9, RZ ;  /* 0xcd9e8d578e7c7825 */ /* 0x000fe200078e00ff */
[C---:B------:R-:W-:Y:S01]  /*11970*/  LOP3.LUT R136, R118.reuse, 0xff, RZ, 0xc0, !PT ;  /* 0x000000ff76887812 */ /* 0x040fe200078ec0ff */
[----:B------:R-:W-:Y:S01]  /*11980*/  @!P2 HFMA2.BF16_V2 R228, -RZ.H0_H0, RZ.H0_H0, -R157.H0_H0 ;  /* 0x200000ffffe4a231 */ /* 0x000fe2000034099d */
[----:B------:R-:W-:Y:S01]  /*11990*/  SHF.R.U32.HI R137, RZ, 0x18, R118 ;  /* 0x00000018ff897819 */ /* 0x000fe20000011676 */
[----:B------:R-:W-:Y:S01]  /*119a0*/  @!P1 HFMA2.BF16_V2 R215, -RZ.H0_H0, RZ.H0_H0, -R156.H0_H0 ;  /* 0x200000ffffd79231 */ /* 0x000fe2000034099c */
[----:B------:R-:W-:Y:S01]  /*119b0*/  LOP3.LUT R143, R118, 0xffff, RZ, 0xc0, !PT ;  /* 0x0000ffff768f7812 */ /* 0x000fe200078ec0ff */
[----:B------:R-:W-:Y:S01]  /*119c0*/  IMAD.WIDE.U32 R118, R139, -0x326172a9, RZ ;  /* 0xcd9e8d578b767825 */ /* 0x000fe200078e00ff */
[----:B------:R-:W-:Y:S02]  /*119d0*/  IADD3.X R165, R167, UR8, RZ, P0, !PT ;  /* 0x00000008a7a57c10 */ /* 0x000fe400087fe4ff */
[----:B------:R-:W-:Y:S01]  /*119e0*/  ISETP.GE.U32.AND P0, PT, R251, R117, PT ;  /* 0x00000075fb00720c */ /* 0x000fe20003f06070 */
[C---:B-1----:R-:W-:Y:S01]  /*119f0*/  HMMA.16816.F32.BF16 R52, R120.reuse, R128, R52 ;  /* 0x000000807834723c */ /* 0x042fe20000041834 */
[----:B------:R-:W-:Y:S02]  /*11a00*/  @!P6 PRMT R158, R216, 0x5410, RZ ;  /* 0x00005410d89ee816 */ /* 0x000fe400000000ff */
[----:B------:R-:W-:Y:S02]  /*11a10*/  @!P2 PRMT R157, R228, 0x5410, RZ ;  /* 0x00005410e49da816 */ /* 0x000fe400000000ff */
[----:B------:R-:W-:Y:S01]  /*11a20*/  LOP3.LUT R175, R125, UR17, R138, 0x96, !PT ;  /* 0x000000117daf7c12 */ /* 0x000fe2000f8e968a */
[----:B------:R-:W-:Y:S01]  /*11a30*/  STG.E.U16 [R166.64], R158 ;  /* 0x0000009ea6007986 */ /* 0x000fe2000c101512 */
[----:B------:R-:W-:Y:S01]  /*11a40*/  ISETP.GE.U32.AND P6, PT, R251, R136, PT ;  /* 0x00000088fb00720c */ /* 0x000fe20003fc6070 */
[C---:B------:R-:W-:Y:S01]  /*11a50*/  HMMA.16816.F32.BF16 R56, R120.reuse, R130, R56 ;  /* 0x000000827838723c */ /* 0x040fe20000041838 */
[--C-:B------:R-:W-:Y:S01]  /*11a60*/  LOP3.LUT R136, R119, UR4, R124.reuse, 0x96, !PT ;  /* 0x0000000477887c12 */ /* 0x100fe2000f8e967c */
[----:B------:R-:W-:Y:S01]  /*11a70*/  STG.E.U16 [R166.64+0x2], R157 ;  /* 0x0000029da6007986 */ /* 0x000fe2000c101512 */
[----:B------:R-:W-:Y:S01]  /*11a80*/  ISETP.GE.U32.AND P2, PT, R251, R137, PT ;  /* 0x00000089fb00720c */ /* 0x000fe20003f46070 */
[----:B------:R-:W-:Y:S01]  /*11a90*/  @!P0 HFMA2.BF16_V2 R214, -RZ.H0_H0, RZ.H0_H0, -R155.H0_H0 ;  /* 0x200000ffffd68231 */ /* 0x000fe2000034099b */
[----:B------:R-:W-:Y:S02]  /*11aa0*/  LOP3.LUT R137, R119, UR4, R124, 0x96, !PT ;  /* 0x0000000477897c12 */ /* 0x000fe4000f8e967c */
[----:B------:R-:W1:Y:S01]  /*11ab0*/  LDSM.16.MT88.4 R124, [R178+0xe800] ;  /* 0x00e80000b27c783b */ /* 0x000e620000004200 */
[----:B------:R-:W-:Y:S04]  /*11ac0*/  SHF.R.U32.HI R128, RZ, 0x8, R143 ;  /* 0x00000008ff807819 */ /* 0x000fe8000001168f */
[----:B------:R-:W-:Y:S01]  /*11ad0*/  LOP3.LUT R129, R144, 0xff, RZ, 0xc0, !PT ;  /* 0x000000ff90817812 */ /* 0x000fe200078ec0ff */
[----:B------:R-:W-:Y:S01]  /*11ae0*/  @!P6 HFMA2.BF16_V2 R229, -RZ.H0_H0, RZ.H0_H0, -R160.H0_H0 ;  /* 0x200000ffffe5e231 */ /* 0x000fe200003409a0 */
[----:B------:R-:W-:Y:S01]  /*11af0*/  LOP3.LUT R128, R128, 0xffff, RZ, 0xc0, !PT ;  /* 0x0000ffff80807812 */ /* 0x000fe200078ec0ff */
[C---:B--2---:R-:W-:Y:S01]  /*11b00*/  HMMA.16816.F32.BF16 R60, R120.reuse, R132, R60 ;  /* 0x00000084783c723c */ /* 0x044fe2000004183c */
[----:B------:R-:W-:Y:S01]  /*11b10*/  @!P1 PRMT R156, R215, 0x5410, RZ ;  /* 0x00005410d79c9816 */ /* 0x000fe200000000ff */
[----:B------:R-:W-:Y:S01]  /*11b20*/  @!P2 HFMA2.BF16_V2 R239, -RZ.H0_H0, RZ.H0_H0, -R161.H0_H0 ;  /* 0x200000ffffefa231 */ /* 0x000fe200003409a1 */
[C---:B------:R-:W-:Y:S02]  /*11b30*/  ISETP.GE.U32.AND P1, PT, R251.reuse, R129, PT ;  /* 0x00000081fb00720c */ /* 0x040fe40003f26070 */
[----:B------:R-:W-:Y:S01]  /*11b40*/  @!P0 PRMT R155, R214, 0x5410, RZ ;  /* 0x00005410d69b8816 */ /* 0x000fe200000000ff */
[----:B------:R-:W-:Y:S01]  /*11b50*/  STG.E.U16 [R164.64], R156 ;  /* 0x0000009ca4007986 */ /* 0x000fe2000c101512 */
[----:B------:R-:W-:Y:S01]  /*11b60*/  ISETP.GE.U32.AND P0, PT, R251, R128, PT ;  /* 0x00000080fb00720c */ /* 0x000fe20003f06070 */
[C---:B------:R-:W-:Y:S01]  /*11b70*/  HMMA.16816.F32.BF16 R64, R120.reuse, R134, R64 ;  /* 0x000000867840723c */ /* 0x040fe20000041840 */
[----:B------:R-:W-:Y:S01]  /*11b80*/  LOP3.LUT R117, R141, UR27, R172, 0x96, !PT ;  /* 0x0000001b8d757c12 */ /* 0x000fe2000f8e96ac */
[----:B------:R-:W2:Y:S02]  /*11b90*/  LDSM.16.MT88.4 R128, [R180+0xe800] ;  /* 0x00e80000b480783b */ /* 0x000ea40000004200 */
[C---:B------:R-:W-:Y:S02]  /*11ba0*/  LOP3.LUT R143, R118.reuse, 0xffff, RZ, 0xc0, !PT ;  /* 0x0000ffff768f7812 */ /* 0x040fe400078ec0ff */
[C---:B------:R-:W-:Y:S02]  /*11bb0*/  LOP3.LUT R138, R117.reuse, 0xffff, RZ, 0xc0, !PT ;  /* 0x0000ffff758a7812 */ /* 0x040fe400078ec0ff */
[C---:B------:R-:W-:Y:S01]  /*11bc0*/  LOP3.LUT R174, R118.reuse, 0xffff, RZ, 0xc0, !PT ;  /* 0x0000ffff76ae7812 */ /* 0x040fe200078ec0ff */
[----:B------:R-:W-:Y:S01]  /*11bd0*/  @!P1 HFMA2.BF16_V2 R233, -RZ.H0_H0, RZ.H0_H0, -R162.H0_H0 ;  /* 0x200000ffffe99231 */ /* 0x000fe200003409a2 */
[----:B------:R-:W3:Y:S02]  /*11be0*/  LDSM.16.MT88.4 R132, [R179+0xe800] ;  /* 0x00e80000b384783b */ /* 0x000ee40000004200 */
[----:B------:R-:W-:Y:S01]  /*11bf0*/  LOP3.LUT R119, R117, 0xff, RZ, 0xc0, !PT ;  /* 0x000000ff75777812 */ /* 0x000fe200078ec0ff */
[----:B------:R-:W-:Y:S01]  /*11c00*/  @!P0 HFMA2.BF16_V2 R243, -RZ.H0_H0, RZ.H0_H0, -R159.H0_H0 ;  /* 0x200000fffff38231 */ /* 0x000fe2000034099f */
[--C-:B------:R-:W-:Y:S02]  /*11c10*/  SHF.R.U32.HI R169, RZ, 0x10, R118.reuse ;  /* 0x00000010ffa97819 */ /* 0x100fe40000011676 */
[C---:B------:R-:W-:Y:S02]  /*11c20*/  LOP3.LUT R171, R118.reuse, 0xff, RZ, 0xc0, !PT ;  /* 0x000000ff76ab7812 */ /* 0x040fe400078ec0ff */
[--C-:B------:R-:W-:Y:S01]  /*11c30*/  SHF.R.U32.HI R173, RZ, 0x18, R118.reuse ;  /* 0x00000018ffad7819 */ /* 0x100fe20000011676 */
[----:B------:R-:W-:Y:S01]  /*11c40*/  STG.E.U16 [R164.64+0x2], R155 ;  /* 0x0000029ba4007986 */ /* 0x000fe2000c101512 */
[----:B------:R-:W-:Y:S02]  /*11c50*/  LOP3.LUT R139, R118, 0xff, RZ, 0xc0, !PT ;  /* 0x000000ff768b7812 */ /* 0x000fe400078ec0ff */
[--C-:B------:R-:W-:Y:S01]  /*11c60*/  SHF.R.U32.HI R142, RZ, 0x18, R118.reuse ;  /* 0x00000018ff8e7819 */ /* 0x100fe20000011676 */
[C---:B-1----:R-:W-:Y:S01]  /*11c70*/  HMMA.16816.F32.BF16 R68, R120.reuse, R124, R68 ;  /* 0x0000007c7844723c */ /* 0x042fe20000041844 */
[----:B------:R-:W-:Y:S02]  /*11c80*/  SHF.R.U32.HI R172, RZ, 0x10, R118 ;  /* 0x00000010ffac7819 */ /* 0x000fe40000011676 */
[----:B------:R-:W-:Y:S02]  /*11c90*/  SHF.R.U32.HI R118, RZ, 0x8, R138 ;  /* 0x00000008ff767819 */ /* 0x000fe4000001168a */
[----:B------:R-:W-:Y:S02]  /*11ca0*/  @!P6 PRMT R160, R229, 0x5410, RZ ;  /* 0x00005410e5a0e816 */ /* 0x000fe400000000ff */
[----:B------:R-:W-:Y:S01]  /*11cb0*/  ISETP.GE.U32.AND P6, PT, R251, R119, PT ;  /* 0x00000077fb00720c */ /* 0x000fe20003fc6070 */
[C---:B------:R-:W-:Y:S01]  /*11cc0*/  HMMA.16816.F32.BF16 R72, R120.reuse, R126, R72 ;  /* 0x0000007e7848723c */ /* 0x040fe20000041848 */
[----:B------:R-:W-:Y:S01]  /*11cd0*/  LOP3.LUT R118, R118, 0xffff, RZ, 0xc0, !PT ;  /* 0x0000ffff76767812 */ /* 0x000fe200078ec0ff */
[----:B------:R-:W1:Y:S02]  /*11ce0*/  LDSM.16.MT88.4 R124, [R177+0x10800] ;  /* 0x01080000b17c783b */ /* 0x000e640000004200 */
[--C-:B------:R-:W-:Y:S02]  /*11cf0*/  SHF.R.U32.HI R119, RZ, 0x10, R117.reuse ;  /* 0x00000010ff777819 */ /* 0x100fe40000011675 */
[----:B------:R-:W-:Y:S02]  /*11d00*/  @!P0 PRMT R159, R243, 0x5410, RZ ;  /* 0x00005410f39f8816 */ /* 0x000fe400000000ff */
[----:B------:R-:W-:Y:S02]  /*11d10*/  ISETP.GE.U32.AND P0, PT, R251, R118, PT ;  /* 0x00000076fb00720c */ /* 0x000fe40003f06070 */
[----:B------:R-:W-:Y:S01]  /*11d20*/  STG.E.U16 [R166.64+0x10], R160 ;  /* 0x000010a0a6007986 */ /* 0x000fe2000c101512 */
[C---:B--2---:R-:W-:Y:S01]  /*11d30*/  HMMA.16816.F32.BF16 R76, R120.reuse, R128, R76 ;  /* 0x00000080784c723c */ /* 0x044fe2000004184c */
[----:B------:R-:W-:Y:S01]  /*11d40*/  SHF.R.U32.HI R118, RZ, 0x18, R117 ;  /* 0x00000018ff767819 */ /* 0x000fe20000011675 */
[----:B------:R-:W-:Y:S01]  /*11d50*/  @!P6 HFMA2.BF16_V2 R238, -RZ.H0_H0, RZ.H0_H0, -R154.H0_H0 ;  /* 0x200000ffffeee231 */ /* 0x000fe2000034099a */
[----:B------:R-:W-:Y:S01]  /*11d60*/  LOP3.LUT R117, R119, 0xff, RZ, 0xc0, !PT ;  /* 0x000000ff77757812 */ /* 0x000fe200078ec0ff */
[----:B------:R-:W-:Y:S01]  /*11d70*/  STG.E.U16 [R166.64+0x12], R159 ;  /* 0x0000129fa6007986 */ /* 0x000fe2000c101512 */
[----:B------:R-:W-:Y:S02]  /*11d80*/  @!P2 PRMT R161, R239, 0x5410, RZ ;  /* 0x00005410efa1a816 */ /* 0x000fe400000000ff */
[----:B------:R-:W-:Y:S01]  /*11d90*/  ISETP.GE.U32.AND P2, PT, R251, R117, PT ;  /* 0x00000075fb00720c */ /* 0x000fe20003f46070 */
[C---:B------:R-:W-:Y:S01]  /*11da0*/  HMMA.16816.F32.BF16 R80, R120.reuse, R130, R80 ;  /* 0x000000827850723c */ /* 0x040fe20000041850 */
[----:B------:R-:W-:Y:S01]  /*11db0*/  @!P1 PRMT R162, R233, 0x5410, RZ ;  /* 0x00005410e9a29816 */ /* 0x000fe200000000ff */
[----:B------:R-:W-:Y:S01]  /*11dc0*/  LDSM.16.MT88.4 R128, [R180+0x10800] ;  /* 0x01080000b480783b */ /* 0x000fe20000004200 */
[C---:B------:R-:W-:Y:S01]  /*11dd0*/  ISETP.GE.U32.AND P1, PT, R251.reuse, R118, PT ;  /* 0x00000076fb00720c */ /* 0x040fe20003f26070 */
[----:B------:R-:W-:Y:S01]  /*11de0*/  @!P0 HFMA2.BF16_V2 R237, -RZ.H0_H0, RZ.H0_H0, -R153.H0_H0 ;  /* 0x200000ffffed8231 */ /* 0x000fe20000340999 */
[C---:B------:R-:W-:Y:S02]  /*11df0*/  LOP3.LUT R118, R140.reuse, 0xff, RZ, 0xc0, !PT ;  /* 0x000000ff8c767812 */ /* 0x040fe400078ec0ff */
[----:B------:R-:W-:Y:S01]  /*11e00*/  LOP3.LUT R119, R140, 0xffff, RZ, 0xc0, !PT ;  /* 0x0000ffff8c777812 */ /* 0x000fe200078ec0ff */
[C---:B---3--:R-:W-:Y:S01]  /*11e10*/  HMMA.16816.F32.BF16 R84, R120.reuse, R132, R84 ;  /* 0x000000847854723c */ /* 0x048fe20000041854 */
[----:B------:R-:W-:Y:S01]  /*11e20*/  @!P6 PRMT R154, R238, 0x5410, RZ ;  /* 0x00005410ee9ae816 */ /* 0x000fe200000000ff */
[----:B------:R-:W-:Y:S01]  /*11e30*/  STG.E.U16 [R164.64+0x10], R162 ;  /* 0x000010a2a4007986 */ /* 0x000fe2000c101512 */
[----:B------:R-:W-:Y:S01]  /*11e40*/  ISETP.GE.U32.AND P6, PT, R251, R118, PT ;  /* 0x00000076fb00720c */ /* 0x000fe20003fc6070 */
[----:B------:R-:W-:Y:S01]  /*11e50*/  @!P2 HFMA2.BF16_V2 R223, -RZ.H0_H0, RZ.H0_H0, -R150.H0_H0 ;  /* 0x200000ffffdfa231 */ /* 0x000fe20000340996 */
[----:B------:R-:W-:Y:S01]  /*11e60*/  SHF.R.U32.HI R20, RZ, 0x8, R119 ;  /* 0x00000008ff147819 */ /* 0x000fe20000011677 */
[----:B------:R-:W-:Y:S01]  /*11e70*/  FFMA.FTZ R118, R23, c[0x0][0x23c], -R163 ;  /* 0x00008f0017767a23 */ /* 0x000fe200000108a3 */
[----:B------:R-:W-:Y:S01]  /*11e80*/  SHF.R.U32.HI R117, RZ, 0x10, R140 ;  /* 0x00000010ff757819 */ /* 0x000fe2000001168c */
[C---:B------:R-:W-:Y:S01]  /*11e90*/  HMMA.16816.F32.BF16 R88, R120.reuse, R134, R88 ;  /* 0x000000867858723c */ /* 0x040fe20000041858 */
[----:B------:R-:W-:Y:S01]  /*11ea0*/  LOP3.LUT R20, R20, 0xffff, RZ, 0xc0, !PT ;  /* 0x0000ffff14147812 */ /* 0x000fe200078ec0ff */
[----:B------:R-:W-:Y:S01]  /*11eb0*/  STG.E.U16 [R164.64+0x12], R161 ;  /* 0x000012a1a4007986 */ /* 0x000fe2000c101512 */
[----:B------:R2:W3:Y:S01]  /*11ec0*/  MUFU.EX2 R204, R118 ;  /* 0x0000007600cc7308 */ /* 0x0004e20000000800 */
[----:B------:R-:W-:Y:S01]  /*11ed0*/  @!P2 PRMT R150, R223, 0x5410, RZ ;  /* 0x00005410df96a816 */ /* 0x000fe200000000ff */
[----:B------:R-:W-:Y:S01]  /*11ee0*/  IMAD.MOV.U32 R133, RZ, RZ, R202 ;  /* 0x000000ffff857224 */ /* 0x000fe200078e00ca */
[----:B------:R-:W-:Y:S01]  /*11ef0*/  ISETP.GE.U32.AND P2, PT, R251, R20, PT ;  /* 0x00000014fb00720c */ /* 0x000fe20003f46070 */
[----:B------:R-:W-:Y:S01]  /*11f00*/  STG.E.U16 [R166.64+0x20], R154 ;  /* 0x0000209aa6007986 */ /* 0x000fe2000c101512 */
[C---:B-1----:R-:W-:Y:S01]  /*11f10*/  HMMA.16816.F32.BF16 R92, R120.reuse, R124, R92 ;  /* 0x0000007c785c723c */ /* 0x042fe2000004185c */
[C---:B------:R-:W-:Y:S03]  /*11f20*/  LOP3.LUT R20, R136.reuse, 0xffff, RZ, 0xc0, !PT ;  /* 0x0000ffff88147812 */ /* 0x040fe600078ec0ff */
[----:B------:R-:W-:Y:S01]  /*11f30*/  @!P6 HFMA2.BF16_V2 R221, -RZ.H0_H0, RZ.H0_H0, -R152.H0_H0 ;  /* 0x200000ffffdde231 */ /* 0x000fe20000340998 */
[----:B------:R-:W-:Y:S01]  /*11f40*/  LOP3.LUT R21, R136, 0xff, RZ, 0xc0, !PT ;  /* 0x000000ff88157812 */ /* 0x000fe200078ec0ff */
[----:B------:R-:W-:Y:S01]  /*11f50*/  IMAD.MOV.U32 R132, RZ, RZ, R201 ;  /* 0x000000ffff847224 */ /* 0x000fe200078e00c9 */
[----:B------:R-:W-:Y:S01]  /*11f60*/  SHF.R.U32.HI R20, RZ, 0x8, R20 ;  /* 0x00000008ff147819 */ /* 0x000fe20000011614 */
[C---:B------:R-:W-:Y:S01]  /*11f70*/  HMMA.16816.F32.BF16 R96, R120.reuse, R126, R96 ;  /* 0x0000007e7860723c */ /* 0x040fe20000041860 */
[----:B------:R-:W-:Y:S01]  /*11f80*/  LOP3.LUT R117, R117, 0xff, RZ, 0xc0, !PT ;  /* 0x000000ff75757812 */ /* 0x000fe200078ec0ff */
[----:B------:R1:W4:Y:S01]  /*11f90*/  MUFU.EX2 R202, R25 ;  /* 0x0000001900ca7308 */ /* 0x0003220000000800 */
[----:B------:R-:W-:Y:S01]  /*11fa0*/  LDSM.16.MT88.4 R124, [R179+0x10800] ;  /* 0x01080000b37c783b */ /* 0x000fe20000004200 */
[----:B------:R-:W-:Y:S01]  /*11fb0*/  @!P0 PRMT R153, R237, 0x5410, RZ ;  /* 0x00005410ed998816 */ /* 0x000fe200000000ff */
[----:B------:R-:W-:Y:S01]  /*11fc0*/  @!P2 HFMA2.BF16_V2 R219, -RZ.H0_H0, RZ.H0_H0, -R151.H0_H0 ;  /* 0x200000ffffdba231 */ /* 0x000fe20000340997 */
[----:B------:R-:W-:Y:S01]  /*11fd0*/  @!P6 PRMT R152, R221, 0x5410, RZ ;  /* 0x00005410dd98e816 */ /* 0x000fe200000000ff */
[----:B------:R-:W-:Y:S01]  /*11fe0*/  @!P1 HFMA2.BF16_V2 R222, -RZ.H0_H0, RZ.H0_H0, -R149.H0_H0 ;  /* 0x200000ffffde9231 */ /* 0x000fe20000340995 */
[C---:B------:R-:W-:Y:S02]  /*11ff0*/  ISETP.GE.U32.AND P6, PT, R251.reuse, R21, PT ;  /* 0x00000015fb00720c */ /* 0x040fe40003fc6070 */
[----:B------:R-:W-:Y:S01]  /*12000*/  ISETP.GE.U32.AND P0, PT, R251, R117, PT ;  /* 0x00000075fb00720c */ /* 0x000fe20003f06070 */
[----:B------:R-:W-:Y:S01]  /*12010*/  STG.E.U16 [R166.64+0x22], R153 ;  /* 0x00002299a6007986 */ /* 0x000fe2000c101512 */
[----:B------:R-:W-:Y:S01]  /*12020*/  LOP3.LUT R117, R20, 0xffff, RZ, 0xc0, !PT ;  /* 0x0000ffff14757812 */ /* 0x000fe200078ec0ff */
[----:B------:R-:W-:Y:S01]  /*12030*/  MUFU.EX2 R201, R26 ;  /* 0x0000001a00c97308 */ /* 0x000fe20000000800 */
[----:B------:R-:W-:Y:S01]  /*12040*/  @!P2 PRMT R151, R219, 0x5410, RZ ;  /* 0x00005410db97a816 */ /* 0x000fe200000000ff */
[----:B------:R-:W4:Y:S01]  /*12050*/  LDSM.16.MT88.4 R20, [R178+0x10800] ;  /* 0x01080000b214783b */ /* 0x000f220000004200 */
[----:B------:R-:W-:Y:S02]  /*12060*/  @!P1 PRMT R149, R222, 0x5410, RZ ;  /* 0x00005410de959816 */ /* 0x000fe400000000ff */
[----:B------:R-:W-:Y:S02]  /*12070*/  ISETP.GE.U32.AND P2, PT, R251, R117, PT ;  /* 0x00000075fb00720c */ /* 0x000fe40003f46070 */
[----:B--2---:R-:W-:Y:S01]  /*12080*/  PRMT R118, R146, 0x5410, R145 ;  /* 0x0000541092767816 */ /* 0x004fe20000000091 */
[----:B------:R-:W-:Y:S01]  /*12090*/  @!P6 HFMA2.BF16_V2 R213, -RZ.H0_H0, RZ.H0_H0, -R146.H0_H0 ;  /* 0x200000ffffd5e231 */ /* 0x000fe20000340992 */
[----:B---3--:R-:W-:Y:S01]  /*120a0*/  F2FP.BF16.PACK_AB R144, R204, R205 ;  /* 0x000000cdcc90723e */ /* 0x008fe200000010ff */
[----:B------:R-:W-:Y:S01]  /*120b0*/  STG.E.U16 [R164.64+0x20], R150 ;  /* 0x00002096a4007986 */ /* 0x000fe2000c101512 */
[----:B------:R-:W-:Y:S01]  /*120c0*/  @!P0 HFMA2.BF16_V2 R218, -RZ.H0_H0, RZ.H0_H0, -R147.H0_H0 ;  /* 0x200000ffffda8231 */ /* 0x000fe20000340993 */
[--C-:B------:R-:W-:Y:S02]  /*120d0*/  SHF.R.U32.HI R24, RZ, 0x10, R136.reuse ;  /* 0x00000010ff187819 */ /* 0x100fe40000011688 */
[----:B------:R-:W-:Y:S01]  /*120e0*/  STG.E.U16 [R164.64+0x22], R149 ;  /* 0x00002295a4007986 */ /* 0x000fe2000c101512 */
[----:B------:R-:W-:Y:S02]  /*120f0*/  @!P6 PRMT R146, R213, 0x5410, RZ ;  /* 0x00005410d592e816 */ /* 0x000fe400000000ff */
[----:B-1----:R-:W-:Y:S01]  /*12100*/  LOP3.LUT R25, R169, 0xff, RZ, 0xc0, !PT ;  /* 0x000000ffa9197812 */ /* 0x002fe200078ec0ff */
[----:B------:R-:W-:Y:S01]  /*12110*/  STG.E.U16 [R166.64+0x30], R152 ;  /* 0x00003098a6007986 */ /* 0x000fe2000c101512 */
[----:B------:R-:W-:Y:S01]  /*12120*/  IMAD.MOV.U32 R169, RZ, RZ, R133 ;  /* 0x000000ffffa97224 */ /* 0x000fe200078e0085 */
[----:B------:R-:W-:Y:S01]  /*12130*/  @!P0 PRMT R147, R218, 0x5410, RZ ;  /* 0x00005410da938816 */ /* 0x000fe200000000ff */
[----:B------:R-:W-:Y:S01]  /*12140*/  @!P2 HFMA2.BF16_V2 R232, -RZ.H0_H0, RZ.H0_H0, -R145.H0_H0 ;  /* 0x200000ffffe8a231 */ /* 0x000fe20000340991 */
[----:B------:R-:W-:Y:S01]  /*12150*/  STG.E.U16 [R166.64+0x32], R151 ;  /* 0x00003297a6007986 */ /* 0x000fe2000c101512 */
[----:B------:R-:W-:Y:S02]  /*12160*/  LOP3.LUT R24, R24, 0xff, RZ, 0xc0, !PT ;  /* 0x000000ff18187812 */ /* 0x000fe400078ec0ff */
[----:B------:R-:W-:Y:S01]  /*12170*/  SHF.R.U32.HI R136, RZ, 0x18, R136 ;  /* 0x00000018ff887819 */ /* 0x000fe20000011688 */
[----:B------:R-:W-:Y:S01]  /*12180*/  STG.E.U16 [R164.64+0x30], R147 ;  /* 0x00003093a4007986 */ /* 0x000fe2000c101512 */
[----:B------:R-:W-:Y:S02]  /*12190*/  @!P2 PRMT R145, R232, 0x5410, RZ ;  /* 0x00005410e891a816 */ /* 0x000fe400000000ff */
[C---:B------:R-:W-:Y:S02]  /*121a0*/  ISETP.GE.U32.AND P6, PT, R251.reuse, R24, PT ;  /* 0x00000018fb00720c */ /* 0x040fe40003fc6070 */
[----:B------:R-:W-:Y:S02]  /*121b0*/  SHF.R.U32.HI R24, RZ, 0x8, R143 ;  /* 0x00000008ff187819 */ /* 0x000fe4000001168f */
[----:B------:R-:W-:Y:S02]  /*121c0*/  ISETP.GE.U32.AND P2, PT, R251, R136, PT ;  /* 0x00000088fb00720c */ /* 0x000fe40003f46070 */
[----:B------:R-:W-:Y:S02]  /*121d0*/  PRMT R119, R171, 0x5410, R24 ;  /* 0x00005410ab777816 */ /* 0x000fe40000000018 */
[----:B------:R-:W-:Y:S01]  /*121e0*/  PRMT R136, R25, 0x5410, R173 ;  /* 0x0000541019887816 */ /* 0x000fe200000000ad */
[----:B------:R-:W-:Y:S01]  /*121f0*/  IMAD.MOV.U32 R173, RZ, RZ, R132 ;  /* 0x000000ffffad7224 */ /* 0x000fe200078e0084 */
[C---:B------:R-:W-:Y:S01]  /*12200*/  PRMT R143, R144.reuse, 0x7632, R143 ;  /* 0x00007632908f7816 */ /* 0x040fe2000000008f */
[----:B------:R-:W-:Y:S01]  /*12210*/  LDSM.16.MT88.4 R132, [R178+0xd000] ;  /* 0x00d00000b284783b */ /* 0x000fe20000004200 */
[C---:B------:R-:W-:Y:S01]  /*12220*/  ISETP.GE.U32.AND P0, PT, R251.reuse, R139, PT ;  /* 0x0000008bfb00720c */ /* 0x040fe20003f06070 */
[C---:B----4-:R-:W-:Y:S01]  /*12230*/  HMMA.16816.F32.BF16 R12, R120.reuse, R20, R12 ;  /* 0x00000014780c723c */ /* 0x050fe2000004180c */
[----:B------:R-:W-:Y:S01]  /*12240*/  SHF.R.U32.HI R140, RZ, 0x18, R140 ;  /* 0x00000018ff8c7819 */ /* 0x000fe2000001168c */
[----:B------:R-:W-:Y:S01]  /*12250*/  @!P6 HFMA2.BF16_V2 R236, -RZ.H0_H0, RZ.H0_H0, -R144.H0_H0 ;  /* 0x200000ffffece231 */ /* 0x000fe20000340990 */
[----:B------:R-:W-:Y:S01]  /*12260*/  PRMT R117, R144, 0x5410, R143 ;  /* 0x0000541090757816 */ /* 0x000fe2000000008f */
[----:B------:R-:W-:Y:S01]  /*12270*/  @!P2 HFMA2.BF16_V2 R240, -RZ.H0_H0, RZ.H0_H0, -R143.H0_H0 ;  /* 0x200000fffff0a231 */ /* 0x000fe2000034098f */
[C---:B------:R-:W-:Y:S02]  /*12280*/  ISETP.GE.U32.AND P1, PT, R251.reuse, R140, PT ;  /* 0x0000008cfb00720c */ /* 0x040fe40003f26070 */
[----:B------:R-:W-:Y:S01]  /*12290*/  LOP3.LUT R20, R172, 0xff, RZ, 0xc0, !PT ;  /* 0x000000ffac147812 */ /* 0x000fe200078ec0ff */
[C---:B------:R-:W-:Y:S01]  /*122a0*/  HMMA.16816.F32.BF16 R100, R120.reuse, R22, R100 ;  /* 0x000000167864723c */ /* 0x040fe20000041864 */
[----:B------:R-:W-:Y:S02]  /*122b0*/  IMAD.MOV.U32 R172, RZ, RZ, R200 ;  /* 0x000000ffffac7224 */ /* 0x000fe400078e00c8 */
[----:B------:R1:W2:Y:S01]  /*122c0*/  MUFU.EX2 R200, R27 ;  /* 0x0000001b00c87308 */ /* 0x0002a20000000800 */
[--C-:B------:R-:W-:Y:S02]  /*122d0*/  SHF.R.U32.HI R21, RZ, 0x10, R137.reuse ;  /* 0x00000010ff157819 */ /* 0x100fe40000011689 */
[----:B------:R-:W-:Y:S02]  /*122e0*/  @!P6 PRMT R144, R236, 0x5410, RZ ;  /* 0x00005410ec90e816 */ /* 0x000fe400000000ff */
[C---:B------:R-:W-:Y:S01]  /*122f0*/  HMMA.16816.F32.BF16 R16, R120.reuse, R128, R16 ;  /* 0x000000807810723c */ /* 0x040fe20000041810 */
[----:B------:R-:W-:Y:S03]  /*12300*/  ISETP.GE.U32.AND P6, PT, R251, R20, PT ;  /* 0x00000014fb00720c */ /* 0x000fe60003fc6070 */
[C---:B------:R-:W-:Y:S01]  /*12310*/  LOP3.LUT R23, R137.reuse, 0xff, RZ, 0xc0, !PT ;  /* 0x000000ff89177812 */ /* 0x040fe200078ec0ff */
[----:B------:R-:W-:Y:S01]  /*12320*/  @!P1 HFMA2.BF16_V2 R220, -RZ.H0_H0, RZ.H0_H0, -R148.H0_H0 ;  /* 0x200000ffffdc9231 */ /* 0x000fe20000340994 */
[----:B------:R-:W-:Y:S02]  /*12330*/  LOP3.LUT R20, R137, 0xffff, RZ, 0xc0, !PT ;  /* 0x0000ffff89147812 */ /* 0x000fe400078ec0ff */
[C---:B------:R-:W-:Y:S01]  /*12340*/  HMMA.16816.F32.BF16 R104, R120.reuse, R130, R104 ;  /* 0x000000827868723c */ /* 0x040fe20000041868 */
[----:B------:R-:W-:Y:S01]  /*12350*/  SHF.R.U32.HI R137, RZ, 0x18, R137 ;  /* 0x00000018ff897819 */ /* 0x000fe20000011689 */
[----:B------:R-:W-:Y:S02]  /*12360*/  LDSM.16.MT88.4 R128, [R180+0xd000] ;  /* 0x00d00000b480783b */ /* 0x000fe40000004200 */
[----:B------:R-:W-:Y:S02]  /*12370*/  LOP3.LUT R21, R21, 0xff, RZ, 0xc0, !PT ;  /* 0x000000ff15157812 */ /* 0x000fe400078ec0ff */
[----:B------:R-:W-:Y:S02]  /*12380*/  SHF.R.U32.HI R22, RZ, 0x8, R20 ;  /* 0x00000008ff167819 */ /* 0x000fe40000011614 */
[C---:B------:R-:W-:Y:S01]  /*12390*/  HMMA.16816.F32.BF16 R108, R120.reuse, R124, R108 ;  /* 0x0000007c786c723c */ /* 0x040fe2000004186c */
[----:B------:R-:W-:Y:S01]  /*123a0*/  SHF.R.U32.HI R20, RZ, 0x8, R174 ;  /* 0x00000008ff147819 */ /* 0x000fe200000116ae */
[----:B-1----:R-:W1:Y:S02]  /*123b0*/  LDSM.16.MT88.4 R24, [R177+0xd000] ;  /* 0x00d00000b118783b */ /* 0x002e640000004200 */
[----:B------:R-:W-:Y:S02]  /*123c0*/  PRMT R174, R251, 0x7054, R251 ;  /* 0x00007054fbae7816 */ /* 0x000fe400000000fb */
[----:B------:R-:W-:Y:S02]  /*123d0*/  PRMT R21, R21, 0x5410, R137 ;  /* 0x0000541015157816 */ /* 0x000fe40000000089 */
[----:B------:R-:W-:Y:S01]  /*123e0*/  HMMA.16816.F32.BF16 R112, R120, R126, R112 ;  /* 0x0000007e7870723c */ /* 0x000fe20000041870 */
[----:B------:R-:W-:Y:S01]  /*123f0*/  F2FP.BF16.PACK_AB R139, R202, R203 ;  /* 0x000000cbca8b723e */ /* 0x000fe200000010ff */
[----:B------:R-:W3:Y:S02]  /*12400*/  LDSM.16.MT88.4 R120, [R179+0xd000] ;  /* 0x00d00000b378783b */ /* 0x000ee40000004200 */
[----:B------:R-:W-:Y:S01]  /*12410*/  PRMT R22, R23, 0x5410, R22 ;  /* 0x0000541017167816 */ /* 0x000fe20000000016 */
[--C-:B------:R-:W-:Y:S01]  /*12420*/  HSET2.LE.AND R21, R21, R174.reuse, PT ;  /* 0x000000ae15157233 */ /* 0x100fe20003803000 */
[----:B------:R-:W-:Y:S01]  /*12430*/  LOP3.LUT R20, R20, 0xffff, RZ, 0xc0, !PT ;  /* 0x0000ffff14147812 */ /* 0x000fe200078ec0ff */
[----:B------:R-:W-:Y:S01]  /*12440*/  HSET2.LE.AND R23, R136, R174, PT ;  /* 0x000000ae88177233 */ /* 0x000fe20003803000 */
[----:B------:R-:W-:Y:S01]  /*12450*/  @!P1 PRMT R148, R220, 0x5410, RZ ;  /* 0x00005410dc949816 */ /* 0x000fe200000000ff */
[----:B------:R-:W-:Y:S01]  /*12460*/  @!P0 HFMA2.BF16_V2 R212, -RZ.H0_H0, RZ.H0_H0, -R139.H0_H0 ;  /* 0x200000ffffd48231 */ /* 0x000fe2000034098b */
[----:B------:R-:W-:Y:S01]  /*12470*/  ISETP.GE.U32.AND P1, PT, R251, R142, PT ;  /* 0x0000008efb00720c */ /* 0x000fe20003f26070 */
[----:B------:R-:W4:Y:S01]  /*12480*/  LDSM.16.MT88.4 R124, [R177+0xf000] ;  /* 0x00f00000b17c783b */ /* 0x000f220000004200 */
[----:B--2---:R-:W-:Y:S02]  /*12490*/  F2FP.BF16.PACK_AB R142, R200, R201 ;  /* 0x000000c9c88e723e */ /* 0x004fe400000010ff */
[----:B------:R-:W-:Y:S02]  /*124a0*/  PRMT R140, R139, 0x7632, R140 ;  /* 0x000076328b8c7816 */ /* 0x000fe4000000008c */
[----:B------:R-:W-:Y:S01]  /*124b0*/  @!P2 PRMT R143, R240, 0x5410, RZ ;  /* 0x00005410f08fa816 */ /* 0x000fe200000000ff */
[----:B------:R-:W-:Y:S01]  /*124c0*/  @!P6 HFMA2.BF16_V2 R227, -RZ.H0_H0, RZ.H0_H0, -R142.H0_H0 ;  /* 0x200000ffffe3e231 */ /* 0x000fe2000034098e */
[----:B------:R-:W-:Y:S01]  /*124d0*/  ISETP.GE.U32.AND P2, PT, R251, R20, PT ;  /* 0x00000014fb00720c */ /* 0x000fe20003f46070 */
[--C-:B------:R-:W-:Y:S01]  /*124e0*/  HSET2.LE.AND R20, R22, R174.reuse, PT ;  /* 0x000000ae16147233 */ /* 0x100fe20003803000 */
[----:B------:R-:W-:Y:S01]  /*124f0*/  LOP3.LUT R21, R21, R117, RZ, 0xc0, !PT ;  /* 0x0000007515157212 */ /* 0x000fe200078ec0ff */
[----:B------:R-:W-:Y:S01]  /*12500*/  HSET2.LE.AND R22, R119, R174, PT ;  /* 0x000000ae77167233 */ /* 0x000fe20003803000 */
[----:B------:R-:W-:Y:S01]  /*12510*/  PRMT R141, R142, 0x7632, R141 ;  /* 0x000076328e8d7816 */ /* 0x000fe2000000008d */
[----:B------:R-:W-:Y:S01]  /*12520*/  FFMA.FTZ R119, R31, c[0x0][0x23c], -R163 ;  /* 0x00008f001f777a23 */ /* 0x000fe200000108a3 */
[----:B------:R-:W-:Y:S01]  /*12530*/  PRMT R117, R139, 0x5410, R140 ;  /* 0x000054108b757816 */ /* 0x000fe2000000008c */
[----:B------:R-:W-:Y:S01]  /*12540*/  MUFU.EX2 R174, R29 ;  /* 0x0000001d00ae7308 */ /* 0x000fe20000000800 */
[----:B------:R-:W-:Y:S01]  /*12550*/  LOP3.LUT R20, R20, R118, RZ, 0xc0, !PT ;  /* 0x0000007614147212 */ /* 0x000fe200078ec0ff */
[----:B------:R-:W-:Y:S01]  /*12560*/  @!P1 HFMA2.BF16_V2 R226, -RZ.H0_H0, RZ.H0_H0, -R141.H0_H0 ;  /* 0x200000ffffe29231 */ /* 0x000fe2000034098d */
[----:B------:R-:W-:Y:S01]  /*12570*/  LOP3.LUT R22, R22, R117, RZ, 0xc0, !PT ;  /* 0x0000007516167212 */ /* 0x000fe200078ec0ff */
[----:B------:R-:W-:Y:S01]  /*12580*/  STG.E.U16 [R164.64+0x32], R148 ;  /* 0x00003294a4007986 */ /* 0x000fe2000c101512 */
[----:B------:R-:W-:Y:S01]  /*12590*/  PRMT R117, R142, 0x5410, R141 ;  /* 0x000054108e757816 */ /* 0x000fe2000000008d */
[----:B------:R-:W-:Y:S01]  /*125a0*/  @!P2 HFMA2.BF16_V2 R217, -RZ.H0_H0, RZ.H0_H0, -R140.H0_H0 ;  /* 0x200000ffffd9a231 */ /* 0x000fe2000034098c */
[----:B------:R-:W-:Y:S01]  /*125b0*/  @!P0 PRMT R139, R212, 0x5410, RZ ;  /* 0x00005410d48b8816 */ /* 0x000fe200000000ff */
[----:B------:R-:W-:Y:S01]  /*125c0*/  STG.E.U16 [R166.64+0x40], R146 ;  /* 0x00004092a6007986 */ /* 0x000fe2000c101512 */
[----:B------:R-:W-:Y:S01]  /*125d0*/  LOP3.LUT R23, R23, R117, RZ, 0xc0, !PT ;  /* 0x0000007517177212 */ /* 0x000fe200078ec0ff */
[----:B------:R-:W-:Y:S01]  /*125e0*/  MUFU.EX2 R171, R119 ;  /* 0x0000007700ab7308 */ /* 0x000fe20000000800 */
[----:B------:R-:W-:Y:S01]  /*125f0*/  @!P1 PRMT R141, R226, 0x5410, RZ ;  /* 0x00005410e28d9816 */ /* 0x000fe200000000ff */
[----:B------:R-:W-:Y:S01]  /*12600*/  STG.E.U16 [R166.64+0x42], R145 ;  /* 0x00004291a6007986 */ /* 0x000fe2000c101512 */
[----:B------:R-:W-:Y:S02]  /*12610*/  @!P6 PRMT R142, R227, 0x5410, RZ ;  /* 0x00005410e38ee816 */ /* 0x000fe400000000ff */
[----:B------:R-:W-:Y:S01]  /*12620*/  @!P2 PRMT R140, R217, 0x5410, RZ ;  /* 0x00005410d98ca816 */ /* 0x000fe200000000ff */
[C---:B-1----:R-:W-:Y:S01]  /*12630*/  HMMA.16816.F32.BF16 R4, R20.reuse, R24, R4 ;  /* 0x000000181404723c */ /* 0x042fe20000041804 */
[----:B------:R-:W-:Y:S04]  /*12640*/  STG.E.U16 [R164.64+0x40], R144 ;  /* 0x00004090a4007986 */ /* 0x000fe8000c101512 */
[----:B------:R-:W-:Y:S03]  /*12650*/  STG.E.U16 [R164.64+0x42], R143 ;  /* 0x0000428fa4007986 */ /* 0x000fe6000c101512 */
[C---:B------:R-:W-:Y:S01]  /*12660*/  HMMA.16816.F32.BF16 R8, R20.reuse, R26, R8 ;  /* 0x0000001a1408723c */ /* 0x040fe20000041808 */
[----:B------:R-:W1:Y:S07]  /*12670*/  LDSM.16.MT88.4 R24, [R178+0xf000] ;  /* 0x00f00000b218783b */ /* 0x000e6e0000004200 */
[C---:B------:R-:W-:Y:S01]  /*12680*/  HMMA.16816.F32.BF16 R36, R20.reuse, R132, R36 ;  /* 0x000000841424723c */ /* 0x040fe20000041824 */
[----:B------:R-:W-:Y:S04]  /*12690*/  STG.E.U16 [R166.64+0x50], R139 ;  /* 0x0000508ba6007986 */ /* 0x000fe8000c101512 */
[----:B------:R-:W-:Y:S03]  /*126a0*/  STG.E.U16 [R166.64+0x52], R140 ;  /* 0x0000528ca6007986 */ /* 0x000fe6000c101512 */
[C---:B------:R-:W-:Y:S01]  /*126b0*/  HMMA.16816.F32.BF16 R40, R20.reuse, R134, R40 ;  /* 0x000000861428723c */ /* 0x040fe20000041828 */
[----:B------:R-:W3:Y:S07]  /*126c0*/  LDSM.16.MT88.4 R132, [R180+0xf000] ;  /* 0x00f00000b484783b */ /* 0x000eee0000004200 */
[C---:B------:R-:W-:Y:S01]  /*126d0*/  HMMA.16816.F32.BF16 R44, R20.reuse, R128, R44 ;  /* 0x00000080142c723c */ /* 0x040fe2000004182c */
[----:B------:R-:W-:Y:S04]  /*126e0*/  STG.E.U16 [R164.64+0x50], R142 ;  /* 0x0000508ea4007986 */ /* 0x000fe8000c101512 */
[----:B------:R-:W-:Y:S03]  /*126f0*/  STG.E.U16 [R164.64+0x52], R141 ;  /* 0x0000528da4007986 */ /* 0x000fe6000c101512 */
[C---:B------:R-:W-:Y:S01]  /*12700*/  HMMA.16816.F32.BF16 R48, R20.reuse, R130, R48 ;  /* 0x000000821430723c */ /* 0x040fe20000041830 */
[----:B------:R-:W3:Y:S07]  /*12710*/  LDSM.16.MT88.4 R128, [R179+0xf000] ;  /* 0x00f00000b380783b */ /* 0x000eee0000004200 */
[C---:B---3--:R-:W-:Y:S07]  /*12720*/  HMMA.16816.F32.BF16 R52, R20.reuse, R120, R52 ;  /* 0x000000781434723c */ /* 0x048fee0000041834 */
[----:B------:R-:W-:Y:S01]  /*12730*/  IMAD.MOV.U32 R121, RZ, RZ, R172 ;  /* 0x000000ffff797224 */ /* 0x000fe200078e00ac */
[C---:B------:R-:W-:Y:S01]  /*12740*/  HMMA.16816.F32.BF16 R56, R20.reuse, R122, R56 ;  /* 0x0000007a1438723c */ /* 0x040fe20000041838 */
[----:B------:R-:W3:Y:S03]  /*12750*/  MUFU.EX2 R172, R30 ;  /* 0x0000001e00ac7308 */ /* 0x000ee60000000800 */
[----:B------:R-:W-:Y:S03]  /*12760*/  IMAD.MOV.U32 R120, RZ, RZ, R173 ;  /* 0x000000ffff787224 */ /* 0x000fe600078e00ad */
[--C-:B------:R-:W-:Y:S01]  /*12770*/  FFMA.FTZ R123, R32, c[0x0][0x23c], -R168.reuse ;  /* 0x00008f00207b7a23 */ /* 0x100fe200000108a8 */
[C---:B----4-:R-:W-:Y:S01]  /*12780*/  HMMA.16816.F32.BF16 R60, R20.reuse, R124, R60 ;  /* 0x0000007c143c723c */ /* 0x050fe2000004183c */
[----:B------:R-:W-:Y:S02]  /*12790*/  FFMA.FTZ R168, R33, c[0x0][0x23c], -R168 ;  /* 0x00008f0021a87a23 */ /* 0x000fe400000108a8 */
[----:B------:R-:W4:Y:S04]  /*127a0*/  MUFU.EX2 R173, R28 ;  /* 0x0000001c00ad7308 */ /* 0x000f280000000800 */
[----:B------:R-:W-:Y:S01]  /*127b0*/  IMAD.MOV.U32 R125, RZ, RZ, R121 ;  /* 0x000000ffff7d7224 */ /* 0x000fe200078e0079 */
[C---:B------:R-:W-:Y:S01]  /*127c0*/  HMMA.16816.F32.BF16 R64, R20.reuse, R126, R64 ;  /* 0x0000007e1440723c */ /* 0x040fe20000041840 */
[----:B------:R-:W2:Y:S03]  /*127d0*/  LDL.LU R126, [R1+0x28] ;  /* 0x00002800017e7983 */ /* 0x000ea60000300800 */
[--C-:B------:R-:W-:Y:S02]  /*127e0*/  FFMA.FTZ R124, R34, c[0x0][0x23c], -R163.reuse ;  /* 0x00008f00227c7a23 */ /* 0x100fe400000108a3 */
[----:B------:R-:W-:Y:S02]  /*127f0*/  FFMA.FTZ R163, R35, c[0x0][0x23c], -R163 ;  /* 0x00008f0023a37a23 */ /* 0x000fe400000108a3 */
[C---:B-1----:R-:W-:Y:S01]  /*12800*/  HMMA.16816.F32.BF16 R68, R20.reuse, R24, R68 ;  /* 0x000000181444723c */ /* 0x042fe20000041844 */
[----:B------:R-:W-:Y:S02]  /*12810*/  IMAD.MOV.U32 R127, RZ, RZ, R169 ;  /* 0x000000ffff7f7224 */ /* 0x000fe400078e00a9 */
[----:B------:R-:W-:Y:S01]  /*12820*/  MUFU.EX2 R169, R168 ;  /* 0x000000a800a97308 */ /* 0x000fe20000000800 */
[----:B---3--:R-:W-:Y:S04]  /*12830*/  F2FP.BF16.PACK_AB R138, R171, R172 ;  /* 0x000000acab8a723e */ /* 0x008fe800000010ff */
[C---:B------:R-:W-:Y:S01]  /*12840*/  HMMA.16816.F32.BF16 R72, R20.reuse, R26, R72 ;  /* 0x0000001a1448723c */ /* 0x040fe20000041848 */
[----:B------:R-:W1:Y:S03]  /*12850*/  LDSM.16.MT88.4 R24, [R177+0x11000] ;  /* 0x01100000b118783b */ /* 0x000e660000004200 */
[----:B----4-:R-:W-:Y:S01]  /*12860*/  F2FP.BF16.PACK_AB R136, R174, R173 ;  /* 0x000000adae88723e */ /* 0x010fe200000010ff */
[----:B------:R-:W-:Y:S01]  /*12870*/  MUFU.EX2 R168, R124 ;  /* 0x0000007c00a87308 */ /* 0x000fe20000000800 */
[----:B------:R-:W-:Y:S02]  /*12880*/  PRMT R137, R138, 0x7632, R137 ;  /* 0x000076328a897816 */ /* 0x000fe40000000089 */
[C---:B------:R-:W-:Y:S01]  /*12890*/  HMMA.16816.F32.BF16 R76, R20.reuse, R132, R76 ;  /* 0x00000084144c723c */ /* 0x040fe2000004184c */
[----:B------:R-:W3:Y:S06]  /*128a0*/  LDSM.16.MT88.4 R28, [R178+0x11000] ;  /* 0x01100000b21c783b */ /* 0x000eec0000004200 */
[----:B------:R-:W-:Y:S01]  /*128b0*/  IMAD.WIDE.U32 R132, R175, -0x2daee0ad, RZ ;  /* 0xd2511f53af847825 */ /* 0x000fe200078e00ff */
[C---:B------:R-:W-:Y:S01]  /*128c0*/  HMMA.16816.F32.BF16 R80, R20.reuse, R134, R80 ;  /* 0x000000861450723c */ /* 0x040fe20000041850 */
[----:B------:R-:W-:Y:S03]  /*128d0*/  MUFU.EX2 R163, R163 ;  /* 0x000000a300a37308 */ /* 0x000fe60000000800 */
[C-C-:B------:R-:W-:Y:S01]  /*128e0*/  LOP3.LUT R118, R133.reuse, UR27, R170.reuse, 0x96, !PT ;  /* 0x0000001b85767c12 */ /* 0x140fe2000f8e96aa */
[----:B------:R-:W-:Y:S01]  /*128f0*/  IMAD.MOV.U32 R175, RZ, RZ, R125 ;  /* 0x000000ffffaf7224 */ /* 0x000fe200078e007d */
[----:B------:R-:W-:Y:S02]  /*12900*/  LOP3.LUT R117, R133, UR27, R170, 0x96, !PT ;  /* 0x0000001b85757c12 */ /* 0x000fe4000f8e96aa */
[C---:B------:R-:W-:Y:S01]  /*12910*/  HMMA.16816.F32.BF16 R84, R20.reuse, R128, R84 ;  /* 0x000000801454723c */ /* 0x040fe20000041854 */
[--C-:B------:R-:W-:Y:S02]  /*12920*/  SHF.R.U32.HI R33, RZ, 0x10, R132.reuse ;  /* 0x00000010ff217819 */ /* 0x100fe40000011684 */
[----:B------:R4:W2:Y:S01]  /*12930*/  MUFU.EX2 R170, R123 ;  /* 0x0000007b00aa7308 */ /* 0x0008a20000000800 */
[C---:B------:R-:W-:Y:S02]  /*12940*/  LOP3.LUT R32, R132.reuse, 0xffff, RZ, 0xc0, !PT ;  /* 0x0000ffff84207812 */ /* 0x040fe400078ec0ff */
[----:B------:R-:W-:Y:S02]  /*12950*/  LOP3.LUT R119, R33, 0xff, RZ, 0xc0, !PT ;  /* 0x000000ff21777812 */ /* 0x000fe400078ec0ff */
[C---:B------:R-:W-:Y:S01]  /*12960*/  HMMA.16816.F32.BF16 R88, R20.reuse, R130, R88 ;  /* 0x000000821458723c */ /* 0x040fe20000041858 */
[----:B------:R-:W-:Y:S03]  /*12970*/  SHF.R.U32.HI R121, RZ, 0x18, R132 ;  /* 0x00000018ff797819 */ /* 0x000fe60000011684 */
[----:B------:R-:W-:Y:S02]  /*12980*/  LOP3.LUT R122, R132, 0xff, RZ, 0xc0, !PT ;  /* 0x000000ff847a7812 */ /* 0x000fe400078ec0ff */
[----:B------:R-:W-:Y:S01]  /*12990*/  PRMT R129, R119, 0x5410, R121 ;  /* 0x0000541077817816 */ /* 0x000fe20000000079 */
[----:B------:R-:W-:Y:S01]  /*129a0*/  IMAD.MOV.U32 R131, RZ, RZ, R120 ;  /* 0x000000ffff837224 */ /* 0x000fe200078e0078 */
[----:B------:R-:W-:Y:S01]  /*129b0*/  SHF.R.U32.HI R120, RZ, 0x8, R32 ;  /* 0x00000008ff787819 */ /* 0x000fe20000011620 */
[C---:B-1----:R-:W-:Y:S01]  /*129c0*/  HMMA.16816.F32.BF16 R92, R20.reuse, R24, R92 ;  /* 0x00000018145c723c */ /* 0x042fe2000004185c */
[----:B------:R-:W1:Y:S02]  /*129d0*/  LDSM.16.MT88.4 R32, [R180+0x11000] ;  /* 0x01100000b420783b */ /* 0x000e640000004200 */
[--C-:B------:R-:W-:Y:S02]  /*129e0*/  SHF.R.U32.HI R121, RZ, 0x10, R117.reuse ;  /* 0x00000010ff797819 */ /* 0x100fe40000011675 */
[----:B------:R-:W-:Y:S02]  /*129f0*/  PRMT R128, R122, 0x5410, R120 ;  /* 0x000054107a807816 */ /* 0x000fe40000000078 */
[C---:B------:R-:W-:Y:S01]  /*12a00*/  LOP3.LUT R119, R117.reuse, 0xffff, RZ, 0xc0, !PT ;  /* 0x0000ffff75777812 */ /* 0x040fe200078ec0ff */
[C---:B------:R-:W-:Y:S01]  /*12a10*/  HMMA.16816.F32.BF16 R96, R20.reuse, R26, R96 ;  /* 0x0000001a1460723c */ /* 0x040fe20000041860 */
[----:B------:R-:W-:Y:S03]  /*12a20*/  SHF.R.U32.HI R120, RZ, 0x18, R117 ;  /* 0x00000018ff787819 */ /* 0x000fe60000011675 */
[----:B----4-:R-:W-:Y:S02]  /*12a30*/  LOP3.LUT R123, R117, 0xff, RZ, 0xc0, !PT ;  /* 0x000000ff757b7812 */ /* 0x010fe400078ec0ff */
[----:B------:R-:W-:Y:S02]  /*12a40*/  LOP3.LUT R117, R121, 0xff, RZ, 0xc0, !PT ;  /* 0x000000ff79757812 */ /* 0x000fe400078ec0ff */
[C---:B---3--:R-:W-:Y:S01]  /*12a50*/  HMMA.16816.F32.BF16 R12, R20.reuse, R28, R12 ;  /* 0x0000001c140c723c */ /* 0x048fe2000004180c */
[----:B------:R-:W3:Y:S03]  /*12a60*/  LDL.LU R121, [R1+0x2c] ;  /* 0x00002c0001797983 */ /* 0x000ee60000300800 */
[----:B------:R-:W-:Y:S02]  /*12a70*/  LOP3.LUT R24, R118, 0xff, RZ, 0xc0, !PT ;  /* 0x000000ff76187812 */ /* 0x000fe400078ec0ff */
[C---:B------:R-:W-:Y:S02]  /*12a80*/  PRMT R130, R251.reuse, 0x7054, R251 ;  /* 0x00007054fb827816 */ /* 0x040fe400000000fb */
[C---:B------:R-:W-:Y:S01]  /*12a90*/  HMMA.16816.F32.BF16 R100, R20.reuse, R30, R100 ;  /* 0x0000001e1464723c */ /* 0x040fe20000041864 */
[----:B------:R-:W-:Y:S02]  /*12aa0*/  ISETP.GE.U32.AND P0, PT, R251, R24, PT ;  /* 0x00000018fb00720c */ /* 0x000fe40003f06070 */
[----:B------:R-:W4:Y:S01]  /*12ab0*/  LDSM.16.MT88.4 R24, [R179+0x11000] ;  /* 0x01100000b318783b */ /* 0x000f220000004200 */
[----:B------:R-:W-:Y:S02]  /*12ac0*/  PRMT R120, R117, 0x5410, R120 ;  /* 0x0000541075787816 */ /* 0x000fe40000000078 */
[--C-:B------:R-:W-:Y:S01]  /*12ad0*/  SHF.R.U32.HI R122, RZ, 0x18, R118.reuse ;  /* 0x00000018ff7a7819 */ /* 0x100fe20000011676 */
[--C-:B------:R-:W-:Y:S01]  /*12ae0*/  HSET2.LE.AND R30, R128, R130.reuse, PT ;  /* 0x00000082801e7233 */ /* 0x100fe20003803000 */
[----:B------:R-:W-:Y:S01]  /*12af0*/  SHF.R.U32.HI R119, RZ, 0x8, R119 ;  /* 0x00000008ff777819 */ /* 0x000fe20000011677 */
[--C-:B------:R-:W-:Y:S01]  /*12b00*/  HSET2.LE.AND R29, R120, R130.reuse, PT ;  /* 0x00000082781d7233 */ /* 0x100fe20003803000 */
[----:B------:R-:W-:Y:S02]  /*12b10*/  ISETP.GE.U32.AND P2, PT, R251, R122, PT ;  /* 0x0000007afb00720c */ /* 0x000fe40003f46070 */
[----:B------:R-:W-:Y:S01]  /*12b20*/  HSET2.LE.AND R31, R129, R130, PT ;  /* 0x00000082811f7233 */ /* 0x000fe20003803000 */
[--C-:B------:R-:W-:Y:S01]  /*12b30*/  PRMT R123, R123, 0x5410, R119.reuse ;  /* 0x000054107b7b7816 */ /* 0x100fe20000000077 */
[----:B------:R-:W-:Y:S01]  /*12b40*/  @!P0 HFMA2.BF16_V2 R242, -RZ.H0_H0, RZ.H0_H0, -R136.H0_H0 ;  /* 0x200000fffff28231 */ /* 0x000fe20000340988 */
[C---:B------:R-:W-:Y:S01]  /*12b50*/  PRMT R119, R136.reuse, 0x7632, R119 ;  /* 0x0000763288777816 */ /* 0x040fe20000000077 */
[C---:B-1----:R-:W-:Y:S02]  /*12b60*/  HMMA.16816.F32.BF16 R16, R20.reuse, R32, R16 ;  /* 0x000000201410723c */ /* 0x042fe40000041810 */
[----:B------:R-:W-:Y:S05]  /*12b70*/  HSET2.LE.AND R28, R123, R130, PT ;  /* 0x000000827b1c7233 */ /* 0x000fea0003803000 */
[----:B------:R-:W-:Y:S01]  /*12b80*/  @!P2 HFMA2.BF16_V2 R234, -RZ.H0_H0, RZ.H0_H0, -R137.H0_H0 ;  /* 0x200000ffffeaa231 */ /* 0x000fe20000340989 */
[C---:B------:R-:W-:Y:S01]  /*12b90*/  HMMA.16816.F32.BF16 R104, R20.reuse, R34, R104 ;  /* 0x000000221468723c */ /* 0x040fe20000041868 */
[----:B------:R-:W-:Y:S07]  /*12ba0*/  LDSM.16.MT88.4 R32, [R178+0xd800] ;  /* 0x00d80000b220783b */ /* 0x000fee0000004200 */
[C---:B----4-:R-:W-:Y:S07]  /*12bb0*/  HMMA.16816.F32.BF16 R108, R20.reuse, R24, R108 ;  /* 0x00000018146c723c */ /* 0x050fee000004186c */
[----:B------:R-:W-:Y:S01]  /*12bc0*/  PRMT R24, R136, 0x5410, R119 ;  /* 0x0000541088187816 */ /* 0x000fe20000000077 */
[----:B------:R-:W-:Y:S01]  /*12bd0*/  HMMA.16816.F32.BF16 R112, R20, R26, R112 ;  /* 0x0000001a1470723c */ /* 0x000fe20000041870 */
[----:B------:R-:W-:Y:S03]  /*12be0*/  LDSM.16.MT88.4 R20, [R180+0xd800] ;  /* 0x00d80000b414783b */ /* 0x000fe60000004200 */
[----:B------:R-:W-:Y:S02]  /*12bf0*/  LOP3.LUT R28, R28, R24, RZ, 0xc0, !PT ;  /* 0x000000181c1c7212 */ /* 0x000fe400078ec0ff */
[----:B------:R-:W-:Y:S02]  /*12c00*/  PRMT R24, R138, 0x5410, R137 ;  /* 0x000054108a187816 */ /* 0x000fe40000000089 */
[----:B------:R-:W-:Y:S04]  /*12c10*/  @!P0 PRMT R136, R242, 0x5410, RZ ;  /* 0x00005410f2888816 */ /* 0x000fe800000000ff */
[----:B------:R-:W-:Y:S01]  /*12c20*/  LOP3.LUT R29, R29, R24, RZ, 0xc0, !PT ;  /* 0x000000181d1d7212 */ /* 0x000fe200078ec0ff */
[----:B------:R-:W-:Y:S01]  /*12c30*/  STG.E.U16 [R166.64+0x60], R136 ;  /* 0x00006088a6007986 */ /* 0x000fe2000c101512 */
[----:B------:R-:W-:Y:S01]  /*12c40*/  @!P2 PRMT R137, R234, 0x5410, RZ ;  /* 0x00005410ea89a816 */ /* 0x000fe200000000ff */
[----:B--2---:R-:W-:Y:S01]  /*12c50*/  FFMA.FTZ R117, R2, R126, R127 ;  /* 0x0000007e02757223 */ /* 0x004fe2000001007f */
[----:B------:R-:W-:Y:S01]  /*12c60*/  LOP3.LUT R2, R118, 0xffff, RZ, 0xc0, !PT ;  /* 0x0000ffff76027812 */ /* 0x000fe200078ec0ff */
[----:B------:R-:W1:Y:S01]  /*12c70*/  LDSM.16.MT88.4 R124, [R177+0xd800] ;  /* 0x00d80000b17c783b */ /* 0x000e620000004200 */
[----:B------:R-:W-:Y:S01]  /*12c80*/  SHF.R.U32.HI R118, RZ, 0x10, R118 ;  /* 0x00000010ff767819 */ /* 0x000fe20000011676 */
[--C-:B------:R-:W-:Y:S01]  /*12c90*/  FADD.FTZ R135, R183, R117.reuse ;  /* 0x00000075b7877221 */ /* 0x100fe20000010000 */
[----:B------:R-:W-:Y:S02]  /*12ca0*/  SHF.R.U32.HI R2, RZ, 0x8, R2 ;  /* 0x00000008ff027819 */ /* 0x000fe40000011602 */
[----:B------:R-:W-:Y:S02]  /*12cb0*/  LOP3.LUT R118, R118, 0xff, RZ, 0xc0, !PT ;  /* 0x000000ff76767812 */ /* 0x000fe400078ec0ff */
[----:B------:R-:W-:Y:S02]  /*12cc0*/  LOP3.LUT R2, R2, 0xffff, RZ, 0xc0, !PT ;  /* 0x0000ffff02027812 */ /* 0x000fe400078ec0ff */
[C---:B------:R-:W-:Y:S02]  /*12cd0*/  ISETP.GE.U32.AND P6, PT, R251.reuse, R118, PT ;  /* 0x00000076fb00720c */ /* 0x040fe40003fc6070 */
[----:B------:R-:W-:Y:S02]  /*12ce0*/  ISETP.GE.U32.AND P1, PT, R251, R2, PT ;  /* 0x00000002fb00720c */ /* 0x000fe40003f26070 */
[----:B------:R-:W-:Y:S02]  /*12cf0*/  F2FP.BF16.PACK_AB R2, R169, R170 ;  /* 0x000000aaa902723e */ /* 0x000fe400000010ff */
[----:B------:R-:W-:Y:S04]  /*12d00*/  F2FP.BF16.PACK_AB R118, R163, R168 ;  /* 0x000000a8a376723e */ /* 0x000fe800000010ff */
[----:B------:R-:W-:Y:S03]  /*12d10*/  PRMT R117, R118, 0x7632, R117 ;  /* 0x0000763276757816 */ /* 0x000fe60000000075 */
[----:B------:R-:W-:Y:S02]  /*12d20*/  @!P6 HFMA2.BF16_V2 R235, -RZ.H0_H0, RZ.H0_H0, -R138.H0_H0 ;  /* 0x200000ffffebe231 */ /* 0x000fe4000034098a */
[----:B------:R-:W-:Y:S03]  /*12d30*/  @!P1 HFMA2.BF16_V2 R241, -RZ.H0_H0, RZ.H0_H0, -R119.H0_H0 ;  /* 0x200000fffff19231 */ /* 0x000fe60000340977 */
[----:B------:R-:W-:Y:S02]  /*12d40*/  @!P6 PRMT R138, R235, 0x5410, RZ ;  /* 0x00005410eb8ae816 */ /* 0x000fe400000000ff */
[----:B------:R-:W-:Y:S05]  /*12d50*/  @!P1 PRMT R119, R241, 0x5410, RZ ;  /* 0x00005410f1779816 */ /* 0x000fea00000000ff */
[----:B------:R-:W-:Y:S04]  /*12d60*/  STG.E.U16 [R166.64+0x62], R119 ;  /* 0x00006277a6007986 */ /* 0x000fe8000c101512 */
[----:B------:R-:W-:Y:S04]  /*12d70*/  STG.E.U16 [R164.64+0x60], R138 ;  /* 0x0000608aa4007986 */ /* 0x000fe8000c101512 */
[----:B------:R-:W-:Y:S01]  /*12d80*/  STG.E.U16 [R164.64+0x62], R137 ;  /* 0x00006289a4007986 */ /* 0x000fe2000c101512 */
[----:B---3--:R-:W-:Y:S03]  /*12d90*/  FFMA.FTZ R0, R0, R121, R184 ;  /* 0x0000007900007223 */ /* 0x008fe600000100b8 */
[----:B------:R2:W5:Y:S01]  /*12da0*/  LDL.LU R184, [R1+0xe0] ;  /* 0x0000e00001b87983 */ /* 0x0005620000300800 */
[--C-:B------:R-:W-:Y:S01]  /*12db0*/  FADD.FTZ R134, R182, R0.reuse ;  /* 0x00000000b6867221 */ /* 0x100fe20000010000 */
[C---:B------:R-:W-:Y:S02]  /*12dc0*/  PRMT R0, R2.reuse, 0x7632, R0 ;  /* 0x0000763202007816 */ /* 0x040fe40000000000 */
[----:B------:R2:W5:Y:S02]  /*12dd0*/  LDL.LU R183, [R1+0xdc] ;  /* 0x0000dc0001b77983 */ /* 0x0005640000300800 */
[----:B------:R-:W-:Y:S02]  /*12de0*/  PRMT R24, R2, 0x5410, R0 ;  /* 0x0000541002187816 */ /* 0x000fe40000000000 */
[----:B------:R2:W5:Y:S02]  /*12df0*/  LDL.LU R182, [R1+0xd8] ;  /* 0x0000d80001b67983 */ /* 0x0005640000300800 */
[----:B------:R-:W-:Y:S02]  /*12e00*/  LOP3.LUT R30, R30, R24, RZ, 0xc0, !PT ;  /* 0x000000181e1e7212 */ /* 0x000fe400078ec0ff */
[----:B------:R-:W-:Y:S04]  /*12e10*/  PRMT R24, R118, 0x5410, R117 ;  /* 0x0000541076187816 */ /* 0x000fe80000000075 */
[----:B------:R-:W-:Y:S02]  /*12e20*/  LOP3.LUT R31, R31, R24, RZ, 0xc0, !PT ;  /* 0x000000181f1f7212 */ /* 0x000fe400078ec0ff */
[----:B------:R-:W-:Y:S05]  /*12e30*/  LDSM.16.MT88.4 R24, [R177+0xf800] ;  /* 0x00f80000b118783b */ /* 0x000fea0000004200 */
[C---:B-1----:R-:W-:Y:S03]  /*12e40*/  HMMA.16816.F32.BF16 R120, R28.reuse, R124, R4 ;  /* 0x0000007c1c78723c */ /* 0x042fe60000041804 */
[----:B------:R-:W1:Y:S05]  /*12e50*/  LDSM.16.MT88.4 R4, [R179+0xd800] ;  /* 0x00d80000b304783b */ /* 0x000e6a0000004200 */
[C---:B------:R-:W-:Y:S03]  /*12e60*/  HMMA.16816.F32.BF16 R124, R28.reuse, R126, R8 ;  /* 0x0000007e1c7c723c */ /* 0x040fe60000041808 */
[----:B------:R-:W3:Y:S05]  /*12e70*/  LDSM.16.MT88.4 R8, [R178+0xf800] ;  /* 0x00f80000b208783b */ /* 0x000eea0000004200 */
[C---:B------:R-:W-:Y:S07]  /*12e80*/  HMMA.16816.F32.BF16 R36, R28.reuse, R32, R36 ;  /* 0x000000201c24723c */ /* 0x040fee0000041824 */
[----:B------:R-:W-:Y:S01]  /*12e90*/  IMAD.MOV.U32 R33, RZ, RZ, R131 ;  /* 0x000000ffff217224 */ /* 0x000fe200078e0083 */
        /* <DEDUP_REMOVED lines=8> */
[C---:B------:R-:W-:Y:S07]  /*12f20*/  HMMA.16816.F32.BF16 R60, R28.reuse, R24, R60 ;  /* 0x000000181c3c723c */ /* 0x040fee000004183c */
[----:B------:R-:W-:Y:S01]  /*12f30*/  SHF.R.U32.HI R24, RZ, 0x10, R132 ;  /* 0x00000010ff187819 */ /* 0x000fe20000011684 */
[C---:B------:R-:W-:Y:S01]  /*12f40*/  HMMA.16816.F32.BF16 R64, R28.reuse, R26, R64 ;  /* 0x0000001a1c40723c */ /* 0x040fe20000041840 */
[----:B------:R-:W-:Y:S03]  /*12f50*/  FADD.FTZ R25, R175, R134 ;  /* 0x00000086af197221 */ /* 0x000fe60000010000 */
[----:B------:R-:W-:Y:S01]  /*12f60*/  LOP3.LUT R24, R24, 0xff, RZ, 0xc0, !PT ;  /* 0x000000ff18187812 */ /* 0x000fe200078ec0ff */
[----:B------:R-:W-:Y:S03]  /*12f70*/  FADD.FTZ R25, R176, R25 ;  /* 0x00000019b0197221 */ /* 0x000fe60000010000 */
[C---:B---3--:R-:W-:Y:S01]  /*12f80*/  HMMA.16816.F32.BF16 R68, R28.reuse, R8, R68 ;  /* 0x000000081c44723c */ /* 0x048fe20000041844 */
[----:B------:R-:W-:Y:S03]  /*12f90*/  ISETP.GE.U32.AND P6, PT, R251, R24, PT ;  /* 0x00000018fb00720c */ /* 0x000fe60003fc6070 */
[----:B------:R-:W-:Y:S02]  /*12fa0*/  FADD.FTZ R24, R33, R135 ;  /* 0x0000008721187221 */ /* 0x000fe40000010000 */
[----:B------:R-:W-:Y:S01]  /*12fb0*/  FADD.FTZ R25, R249, R25 ;  /* 0x00000019f9197221 */ /* 0x000fe20000010000 */
[C---:B------:R-:W-:Y:S01]  /*12fc0*/  LOP3.LUT R9, R132.reuse, 0xff, RZ, 0xc0, !PT ;  /* 0x000000ff84097812 */ /* 0x040fe200078ec0ff */
[C---:B------:R-:W-:Y:S01]  /*12fd0*/  HMMA.16816.F32.BF16 R72, R28.reuse, R10, R72 ;  /* 0x0000000a1c48723c */ /* 0x040fe20000041848 */
[----:B------:R-:W-:Y:S02]  /*12fe0*/  FADD.FTZ R24, R181, R24 ;  /* 0x00000018b5187221 */ /* 0x000fe40000010000 */
[----:B------:R3:W5:Y:S01]  /*12ff0*/  LDL.LU R181, [R1+0xd4] ;  /* 0x0000d40001b57983 */ /* 0x0007620000300800 */
[----:B------:R-:W-:Y:S01]  /*13000*/  LOP3.LUT R8, R132, 0xffff, RZ, 0xc0, !PT ;  /* 0x0000ffff84087812 */ /* 0x000fe200078ec0ff */
[----:B------:R-:W-:Y:S01]  /*13010*/  FADD.FTZ R24, R252, R24 ;  /* 0x00000018fc187221 */ /* 0x000fe20000010000 */
[C---:B------:R-:W-:Y:S01]  /*13020*/  ISETP.GE.U32.AND P0, PT, R251.reuse, R9, PT ;  /* 0x00000009fb00720c */ /* 0x040fe20003f06070 */
[----:B------:R3:W5:Y:S01]  /*13030*/  LDL.LU R176, [R1+0xd0] ;  /* 0x0000d00001b07983 */ /* 0x0007620000300800 */
[C---:B----4-:R-:W-:Y:S01]  /*13040*/  HMMA.16816.F32.BF16 R76, R28.reuse, R128, R76 ;  /* 0x000000801c4c723c */ /* 0x050fe2000004184c */
[----:B------:R-:W-:Y:S03]  /*13050*/  SHF.R.U32.HI R8, RZ, 0x8, R8 ;  /* 0x00000008ff087819 */ /* 0x000fe60000011608 */
[----:B------:R-:W-:Y:S01]  /*13060*/  @!P6 HFMA2.BF16_V2 R231, -RZ.H0_H0, RZ.H0_H0, -R118.H0_H0 ;  /* 0x200000ffffe7e231 */ /* 0x000fe20000340976 */
[----:B------:R-:W-:Y:S02]  /*13070*/  LOP3.LUT R8, R8, 0xffff, RZ, 0xc0, !PT ;  /* 0x0000ffff08087812 */ /* 0x000fe400078ec0ff */
[----:B------:R-:W-:Y:S01]  /*13080*/  SHF.R.U32.HI R132, RZ, 0x18, R132 ;  /* 0x00000018ff847819 */ /* 0x000fe20000011684 */
[C---:B------:R-:W-:Y:S01]  /*13090*/  HMMA.16816.F32.BF16 R80, R28.reuse, R130, R80 ;  /* 0x000000821c50723c */ /* 0x040fe20000041850 */
[----:B------:R-:W-:Y:S02]  /*130a0*/  ISETP.GE.U32.AND P1, PT, R251, R8, PT ;  /* 0x00000008fb00720c */ /* 0x000fe40003f26070 */
[----:B------:R-:W4:Y:S01]  /*130b0*/  LDSM.16.MT88.4 R8, [R178+0x11800] ;  /* 0x01180000b208783b */ /* 0x000f220000004200 */
[----:B------:R-:W-:Y:S01]  /*130c0*/  @!P6 PRMT R118, R231, 0x5410, RZ ;  /* 0x00005410e776e816 */ /* 0x000fe200000000ff */
[----:B------:R-:W-:Y:S01]  /*130d0*/  @!P0 HFMA2.BF16_V2 R225, -RZ.H0_H0, RZ.H0_H0, -R2.H0_H0 ;  /* 0x200000ffffe18231 */ /* 0x000fe20000340902 */
[----:B------:R-:W-:Y:S02]  /*130e0*/  ISETP.GE.U32.AND P2, PT, R251, R132, PT ;  /* 0x00000084fb00720c */ /* 0x000fe40003f46070 */
[C---:B--2---:R-:W-:Y:S04]  /*130f0*/  HMMA.16816.F32.BF16 R84, R28.reuse, R20, R84 ;  /* 0x000000141c54723c */ /* 0x044fe80000041854 */
[----:B------:R-:W-:Y:S02]  /*13100*/  @!P0 PRMT R2, R225, 0x5410, RZ ;  /* 0x00005410e1028816 */ /* 0x000fe400000000ff */
[----:B------:R-:W-:Y:S01]  /*13110*/  @!P1 HFMA2.BF16_V2 R224, -RZ.H0_H0, RZ.H0_H0, -R0.H0_H0 ;  /* 0x200000ffffe09231 */ /* 0x000fe20000340900 */
[----:B------:R-:W-:Y:S01]  /*13120*/  IADD3 R119, P0, R166, -0x80, RZ ;  /* 0xffffff80a6777810 */ /* 0x000fe20007f1e0ff */
[C---:B------:R-:W-:Y:S01]  /*13130*/  HMMA.16816.F32.BF16 R88, R28.reuse, R22, R88 ;  /* 0x000000161c58723c */ /* 0x040fe20000041858 */
[----:B------:R-:W2:Y:S03]  /*13140*/  LDSM.16.MT88.4 R20, [R180+0x11800] ;  /* 0x01180000b414783b */ /* 0x000ea60000004200 */
[----:B------:R-:W-:Y:S01]  /*13150*/  @!P1 PRMT R0, R224, 0x5410, RZ ;  /* 0x00005410e0009816 */ /* 0x000fe200000000ff */
[----:B------:R-:W-:Y:S01]  /*13160*/  @!P2 HFMA2.BF16_V2 R230, -RZ.H0_H0, RZ.H0_H0, -R117.H0_H0 ;  /* 0x200000ffffe6a231 */ /* 0x000fe20000340975 */
[----:B------:R-:W-:Y:S01]  /*13170*/  ISETP.LT.AND P1, PT, RZ, UR21, PT ;  /* 0x00000015ff007c0c */ /* 0x000fe2000bf21270 */
[----:B------:R-:W-:Y:S01]  /*13180*/  UIADD3 UR21, UR21, -0x1, URZ ;  /* 0xffffffff15157890 */ /* 0x000fe2000fffe03f */
[C---:B-1----:R-:W-:Y:S01]  /*13190*/  HMMA.16816.F32.BF16 R92, R28.reuse, R4, R92 ;  /* 0x000000041c5c723c */ /* 0x042fe2000004185c */
[----:B------:R-:W-:Y:S03]  /*131a0*/  STG.E.U16 [R166.64+0x70], R2 ;  /* 0x00007002a6007986 */ /* 0x000fe6000c101512 */
[----:B------:R-:W-:Y:S01]  /*131b0*/  @!P2 PRMT R117, R230, 0x5410, RZ ;  /* 0x00005410e675a816 */ /* 0x000fe200000000ff */
[----:B------:R-:W-:Y:S02]  /*131c0*/  STG.E.U16 [R166.64+0x72], R0 ;  /* 0x00007200a6007986 */ /* 0x000fe4000c101512 */
[----:B------:R-:W-:Y:S01]  /*131d0*/  FADD.FTZ R5, R250, R24 ;  /* 0x00000018fa057221 */ /* 0x000fe20000010000 */
[C---:B------:R-:W-:Y:S01]  /*131e0*/  HMMA.16816.F32.BF16 R96, R28.reuse, R6, R96 ;  /* 0x000000061c60723c */ /* 0x040fe20000041860 */
[----:B------:R-:W-:Y:S01]  /*131f0*/  FADD.FTZ R4, R248, R25 ;  /* 0x00000019f8047221 */ /* 0x000fe20000010000 */
[----:B------:R1:W-:Y:S02]  /*13200*/  STG.E.U16 [R164.64+0x70], R118 ;  /* 0x00007076a4007986 */ /* 0x0003e4000c101512 */
[----:B------:R-:W-:Y:S02]  /*13210*/  FADD.FTZ R24, R247, R5 ;  /* 0x00000005f7187221 */ /* 0x000fe40000010000 */
[----:B------:R-:W-:Y:S01]  /*13220*/  FADD.FTZ R25, R244, R4 ;  /* 0x00000004f4197221 */ /* 0x000fe20000010000 */
[----:B------:R3:W-:Y:S01]  /*13230*/  STG.E.U16 [R164.64+0x72], R117 ;  /* 0x00007275a4007986 */ /* 0x0007e2000c101512 */
[----:B------:R-:W-:Y:S01]  /*13240*/  FADD.FTZ R24, R246, R24 ;  /* 0x00000018f6187221 */ /* 0x000fe20000010000 */
[C---:B----4-:R-:W-:Y:S02]  /*13250*/  HMMA.16816.F32.BF16 R128, R28.reuse, R8, R12 ;  /* 0x000000081c80723c */ /* 0x050fe4000004180c */
[----:B------:R-:W4:Y:S01]  /*13260*/  LDSM.16.MT88.4 R4, [R179+0x11800] ;  /* 0x01180000b304783b */ /* 0x000f220000004200 */
[----:B------:R-:W-:Y:S02]  /*13270*/  FADD.FTZ R24, R207, R24 ;  /* 0x00000018cf187221 */ /* 0x000fe40000010000 */
[----:B------:R-:W-:Y:S02]  /*13280*/  FADD.FTZ R25, R245, R25 ;  /* 0x00000019f5197221 */ /* 0x000fe40000010000 */
[----:B------:R-:W-:Y:S01]  /*13290*/  FADD.FTZ R9, R206, R24 ;  /* 0x00000018ce097221 */ /* 0x000fe20000010000 */
[C---:B------:R-:W-:Y:S01]  /*132a0*/  HMMA.16816.F32.BF16 R100, R28.reuse, R10, R100 ;  /* 0x0000000a1c64723c */ /* 0x040fe20000041864 */
[----:B------:R-:W-:Y:S03]  /*132b0*/  FADD.FTZ R8, R205, R25 ;  /* 0x00000019cd087221 */ /* 0x000fe60000010000 */
[----:B------:R-:W-:Y:S02]  /*132c0*/  FADD.FTZ R9, R203, R9 ;  /* 0x00000009cb097221 */ /* 0x000fe40000010000 */
[----:B------:R-:W-:Y:S02]  /*132d0*/  FADD.FTZ R8, R204, R8 ;  /* 0x00000008cc087221 */ /* 0x000fe40000010000 */
[C---:B--2---:R-:W-:Y:S01]  /*132e0*/  HMMA.16816.F32.BF16 R132, R28.reuse, R20, R16 ;  /* 0x000000141c84723c */ /* 0x044fe20000041810 */
[----:B------:R-:W-:Y:S03]  /*132f0*/  FADD.FTZ R9, R202, R9 ;  /* 0x00000009ca097221 */ /* 0x000fe60000010000 */
[----:B------:R-:W-:Y:S01]  /*13300*/  FADD.FTZ R8, R201, R8 ;  /* 0x00000008c9087221 */ /* 0x000fe20000010000 */
[----:B-1----:R-:W-:Y:S01]  /*13310*/  IADD3.X R118, R167, -0x1, RZ, P0, !PT ;  /* 0xffffffffa7767810 */ /* 0x002fe200007fe4ff */
[----:B------:R-:W-:Y:S02]  /*13320*/  FADD.FTZ R9, R173, R9 ;  /* 0x00000009ad097221 */ /* 0x000fe40000010000 */
[C---:B------:R-:W-:Y:S01]  /*13330*/  HMMA.16816.F32.BF16 R104, R28.reuse, R22, R104 ;  /* 0x000000161c68723c */ /* 0x040fe20000041868 */
[----:B------:R-:W-:Y:S03]  /*13340*/  FADD.FTZ R8, R200, R8 ;  /* 0x00000008c8087221 */ /* 0x000fe60000010000 */
[----:B------:R-:W-:Y:S02]  /*13350*/  FADD.FTZ R2, R174, R9 ;  /* 0x00000009ae027221 */ /* 0x000fe40000010000 */
[----:B------:R-:W-:Y:S02]  /*13360*/  FADD.FTZ R0, R172, R8 ;  /* 0x00000008ac007221 */ /* 0x000fe40000010000 */
[----:B------:R-:W-:Y:S04]  /*13370*/  FADD.FTZ R2, R170, R2 ;  /* 0x00000002aa027221 */ /* 0x000fe80000010000 */
[----:B------:R-:W-:Y:S02]  /*13380*/  FADD.FTZ R0, R171, R0 ;  /* 0x00000000ab007221 */ /* 0x000fe40000010000 */
[----:B---3--:R-:W-:Y:S02]  /*13390*/  IMAD.MOV.U32 R117, RZ, RZ, R3 ;  /* 0x000000ffff757224 */ /* 0x008fe400078e0003 */
[----:B------:R-:W-:Y:S01]  /*133a0*/  FADD.FTZ R0, R168, R0 ;  /* 0x00000000a8007221 */ /* 0x000fe20000010000 */
[C---:B----4-:R-:W-:Y:S07]  /*133b0*/  HMMA.16816.F32.BF16 R108, R28.reuse, R4, R108 ;  /* 0x000000041c6c723c */ /* 0x050fee000004186c */
[----:B------:R-:W-:Y:S01]  /*133c0*/  FADD.FTZ R4, R169, R2 ;  /* 0x00000002a9047221 */ /* 0x000fe20000010000 */
[----:B------:R-:W-:Y:S01]  /*133d0*/  HMMA.16816.F32.BF16 R112, R28, R6, R112 ;  /* 0x000000061c70723c */ /* 0x000fe20000041870 */
[----:B------:R-:W-:Y:S03]  /*133e0*/  FADD.FTZ R2, R163, R0 ;  /* 0x00000000a3027221 */ /* 0x000fe60000010000 */
[----:B------:R1:W-:Y:S01]  /*133f0*/  STL [R1+0x28], R4 ;  /* 0x0000280401007387 */ /* 0x0003e20000100800 */
[----:B------:R-:W-:Y:S03]  /*13400*/  IMAD.MOV.U32 R0, RZ, RZ, R116 ;  /* 0x000000ffff007224 */ /* 0x000fe600078e0074 */
[----:B------:R1:W-:Y:S02]  /*13410*/  STL [R1+0x2c], R2 ;  /* 0x00002c0201007387 */ /* 0x0003e40000100800 */
[----:B-1---5:R-:W-:-:S05]  /*13420*/  @P1 BRA `(.L_x_488) ;  /* 0xffffbc6000001947 */ /* 0x022fca000383ffff */
.L_x_487:
[----:B---3--:R-:W2:Y:S04]  /*13430*/  LDL.LU R5, [R1+0x28] ;  /* 0x0000280001057983 */ /* 0x008ea80000300800 */
[----:B------:R-:W3:Y:S01]  /*13440*/  S2R R137, SR_TID.X ;  /* 0x0000000000897919 */ /* 0x000ee20000002100 */
[----:B------:R-:W4:Y:S01]  /*13450*/  S2UR UR6, SR_CTAID.Y ;  /* 0x00000000000679c3 */ /* 0x000f220000002600 */
[----:B------:R-:W-:-:S02]  /*13460*/  UISETP.NE.AND UP0, UPT, UR10, -0x1, UPT ;  /* 0xffffffff0a00788c */ /* 0x000fc4000bf05270 */
[----:B------:R-:W2:Y:S01]  /*13470*/  LDL.LU R4, [R1+0x2c] ;  /* 0x00002c0001047983 */ /* 0x000ea20000300800 */
[----:B------:R-:W-:Y:S01]  /*13480*/  ULDC.64 UR4, c[0x0][0x1e8] ;  /* 0x00007a0000047ab9 */ /* 0x000fe20000000a00 */
[----:B------:R-:W-:Y:S01]  /*13490*/  BSSY B0, `(.L_x_491) ;  /* 0x0000144000007945 */ /* 0x000fe20003800000 */
[----:B------:R-:W-:Y:S02]  /*134a0*/  ULDC.U8 UR9, c[0x0][0x329] ;  /* 0x0000ca4000097ab9 */ /* 0x000fe40000000000 */
[----:B------:R-:W-:Y:S01]  /*134b0*/  UISETP.NE.AND UP1, UPT, UR9, URZ, UPT ;  /* 0x0000003f0900728c */ /* 0x000fe2000bf25270 */
[----:B------:R-:W1:Y:S01]  /*134c0*/  S2UR UR11, SR_CTAID.Z ;  /* 0x00000000000b79c3 */ /* 0x000e620000002700 */
[----:B------:R-:W-:Y:S02]  /*134d0*/  ULDC UR8, c[0x0][0x214] ;  /* 0x0000850000087ab9 */ /* 0x000fe40000000800 */
[----:B------:R-:W-:Y:S02]  /*134e0*/  @UP0 UIMAD.WIDE.U32 UR14, UR10, UR4, URZ ;  /* 0x000000040a0e02a5 */ /* 0x000fe4000f8e003f */
[----:B------:R-:W-:-:S02]  /*134f0*/  UMOV UR24, URZ ;  /* 0x0000003f00187c82 */ /* 0x000fc40008000000 */
[----:B------:R-:W-:Y:S02]  /*13500*/  @UP0 UIMAD UR7, UR10, UR5, UR15 ;  /* 0x000000050a0702a4 */ /* 0x000fe4000f8e020f */
[----:B------:R-:W-:Y:S02]  /*13510*/  UMOV UR25, URZ ;  /* 0x0000003f00197c82 */ /* 0x000fe40008000000 */
[----:B------:R-:W-:Y:S02]  /*13520*/  ULDC.64 UR4, c[0x0][0x1e0] ;  /* 0x0000780000047ab9 */ /* 0x000fe40000000a00 */
[----:B------:R-:W-:Y:S01]  /*13530*/  @UP1 ULDC UR15, c[0x0][0x210] ;  /* 0x00008400000f1ab9 */ /* 0x000fe20000000800 */
[----:B---3--:R-:W-:Y:S01]  /*13540*/  SHF.R.S32.HI R138, RZ, 0x1f, R137 ;  /* 0x0000001fff8a7819 */ /* 0x008fe20000011489 */
[----:B----4-:R-:W-:Y:S02]  /*13550*/  @!UP0 USHF.R.S32.HI UR12, URZ, 0x1f, UR6 ;  /* 0x0000001f3f0c8899 */ /* 0x010fe40008011406 */
[----:B------:R-:W-:Y:S01]  /*13560*/  @!UP0 UIMAD.WIDE.U32 UR22, UR6, UR4, URZ ;  /* 0x00000004061682a5 */ /* 0x000fe2000f8e003f */
[CC--:B------:R-:W-:Y:S01]  /*13570*/  LEA.HI R6, R138.reuse, R137.reuse, RZ, 0x2 ;  /* 0x000000898a067211 */ /* 0x0c0fe200078f10ff */
[----:B------:R-:W-:Y:S01]  /*13580*/  @!UP0 UIMAD UR12, UR12, UR4, URZ ;  /* 0x000000040c0c82a4 */ /* 0x000fe2000f8e023f */
[----:B------:R-:W-:Y:S01]  /*13590*/  LEA.HI R136, R138, R137, RZ, 0x5 ;  /* 0x000000898a887211 */ /* 0x000fe200078f28ff */
[----:B------:R-:W-:-:S02]  /*135a0*/  @UP1 UIMAD UR15, UR15, UR8, URZ ;  /* 0x000000080f0f12a4 */ /* 0x000fc4000f8e023f */
[----:B------:R-:W-:Y:S01]  /*135b0*/  ULDC.U8 UR4, c[0x0][0x328] ;  /* 0x0000ca0000047ab9 */ /* 0x000fe20000000000 */
[----:B------:R-:W-:Y:S01]  /*135c0*/  SHF.R.S32.HI R7, RZ, 0x5, R136 ;  /* 0x00000005ff077819 */ /* 0x000fe20000011488 */
[----:B------:R-:W-:Y:S02]  /*135d0*/  UISETP.NE.AND UP2, UPT, UR4, URZ, UPT ;  /* 0x0000003f0400728c */ /* 0x000fe4000bf45270 */
[----:B------:R-:W-:Y:S02]  /*135e0*/  @!UP0 UIMAD UR12, UR6, UR5, UR12 ;  /* 0x00000005060c82a4 */ /* 0x000fe4000f8e020c */
[----:B------:R-:W-:Y:S01]  /*135f0*/  UISETP.NE.OR UP3, UPT, UR9, URZ, !UP2 ;  /* 0x0000003f0900728c */ /* 0x000fe2000d765670 */
[----:B------:R-:W3:Y:S01]  /*13600*/  S2UR UR9, SR_CTAID.X ;  /* 0x00000000000979c3 */ /* 0x000ee20000002500 */
[----:B------:R-:W-:Y:S02]  /*13610*/  ULDC UR5, c[0x0][0x234] ;  /* 0x00008d0000057ab9 */ /* 0x000fe40000000800 */
[----:B------:R-:W-:-:S02]  /*13620*/  @!UP1 USEL UR15, UR8, UR5, !UP2 ;  /* 0x00000005080f9287 */ /* 0x000fc4000d000000 */
[----:B------:R-:W-:Y:S02]  /*13630*/  ULDC UR4, c[0x0][0x1c0] ;  /* 0x0000700000047ab9 */ /* 0x000fe40000000800 */
[----:B------:R-:W-:Y:S02]  /*13640*/  @UP1 UMOV UR17, 0x1 ;  /* 0x0000000100111882 */ /* 0x000fe40000000000 */
[----:B------:R-:W-:Y:S02]  /*13650*/  @!UP1 UIMAD UR17, UR15, UR4, URZ ;  /* 0x000000040f1192a4 */ /* 0x000fe4000f8e023f */
[----:B------:R-:W-:Y:S02]  /*13660*/  @!UP3 UIMAD UR8, UR6, UR8, URZ ;  /* 0x000000080608b2a4 */ /* 0x000fe4000f8e023f */
[----:B------:R-:W-:Y:S02]  /*13670*/  @UP1 ULDC UR20, c[0x0][0x210] ;  /* 0x0000840000141ab9 */ /* 0x000fe40000000800 */
[----:B------:R-:W-:-:S02]  /*13680*/  UIMAD UR5, UR6, UR17, URZ ;  /* 0x00000011060572a4 */ /* 0x000fc4000f8e023f */
[----:B------:R-:W-:Y:S02]  /*13690*/  @!UP1 UMOV UR20, 0x1 ;  /* 0x0000000100149882 */ /* 0x000fe40000000000 */
[----:B------:R-:W-:Y:S02]  /*136a0*/  @!UP3 USEL UR8, UR8, UR10, !UP0 ;  /* 0x0000000a0808b287 */ /* 0x000fe4000c000000 */
[----:B------:R-:W-:Y:S02]  /*136b0*/  USEL UR5, UR5, URZ, UP3 ;  /* 0x0000003f05057287 */ /* 0x000fe40009800000 */
[----:B------:R-:W-:Y:S02]  /*136c0*/  @!UP3 USHF.R.S32.HI UR25, URZ, 0x1f, UR8 ;  /* 0x0000001f3f19b899 */ /* 0x000fe40008011408 */
[----:B---3--:R-:W-:Y:S02]  /*136d0*/  UIMAD UR4, UR9, UR20, URZ ;  /* 0x00000014090472a4 */ /* 0x008fe4000f8e023f */
[----:B-1----:R-:W-:-:S02]  /*136e0*/  UIMAD UR15, UR11, UR15, UR5 ;  /* 0x0000000f0b0f72a4 */ /* 0x002fc4000f8e0205 */
[----:B------:R-:W-:Y:S02]  /*136f0*/  USHF.L.U32 UR4, UR4, 0x6, URZ ;  /* 0x0000000604047899 */ /* 0x000fe4000800063f */
[----:B------:R-:W-:Y:S02]  /*13700*/  @!UP3 UMOV UR24, UR8 ;  /* 0x000000080018bc82 */ /* 0x000fe40008000000 */
[----:B------:R-:W-:Y:S02]  /*13710*/  USHF.R.S32.HI UR5, URZ, 0x1f, UR4 ;  /* 0x0000001f3f057899 */ /* 0x000fe40008011404 */
[----:B------:R-:W-:Y:S02]  /*13720*/  USHF.R.S32.HI UR6, URZ, 0x1f, UR15 ;  /* 0x0000001f3f067899 */ /* 0x000fe4000801140f */
[----:B------:R-:W-:Y:S02]  /*13730*/  UIADD3 UR4, UP2, UP1, UR4, UR24, UR15 ;  /* 0x0000001804047290 */ /* 0x000fe4000f95e00f */
[----:B------:R-:W-:-:S02]  /*13740*/  @!UP0 UIADD3 UR7, UR23, UR12, URZ ;  /* 0x0000000c17078290 */ /* 0x000fc4000fffe03f */
[----:B------:R-:W-:Y:S02]  /*13750*/  UIADD3.X UR5, UR5, UR25, UR6, UP2, UP1 ;  /* 0x0000001905057290 */ /* 0x000fe400097e2406 */
[----:B------:R-:W-:Y:S01]  /*13760*/  @!UP0 UMOV UR14, UR22 ;  /* 0x00000016000e8c82 */ /* 0x000fe20008000000 */
[----:B--2---:R-:W1:Y:S04]  /*13770*/  SHFL.BFLY PT, R2, R5, 0x2, 0x1f ;  /* 0x0c401f0005027f89 */ /* 0x004e6800000e0000 */
[----:B------:R-:W2:Y:S01]  /*13780*/  SHFL.BFLY PT, R0, R4, 0x2, 0x1f ;  /* 0x0c401f0004007f89 */ /* 0x000ea200000e0000 */
[----:B-1----:R-:W-:-:S05]  /*13790*/  FADD.FTZ R2, R2, R5 ;  /* 0x0000000502027221 */ /* 0x002fca0000010000 */
[----:B------:R-:W1:Y:S01]  /*137a0*/  SHFL.BFLY PT, R5, R2, 0x1, 0x1f ;  /* 0x0c201f0002057f89 */ /* 0x000e6200000e0000 */
[----:B--2---:R-:W-:-:S05]  /*137b0*/  FADD.FTZ R0, R0, R4 ;  /* 0x0000000400007221 */ /* 0x004fca0000010000 */
[----:B------:R-:W2:Y:S01]  /*137c0*/  SHFL.BFLY PT, R4, R0, 0x1, 0x1f ;  /* 0x0c201f0000047f89 */ /* 0x000ea200000e0000 */
[----:B-1----:R-:W-:Y:S01]  /*137d0*/  FADD.FTZ R118, R2, R5 ;  /* 0x0000000502767221 */ /* 0x002fe20000010000 */
[----:B------:R-:W-:Y:S02]  /*137e0*/  MOV R2, 0x3f800000 ;  /* 0x3f80000000027802 */ /* 0x000fe40000000f00 */
[----:B------:R-:W-:Y:S02]  /*137f0*/  SHF.R.S32.HI R5, RZ, 0x1f, R6 ;  /* 0x0000001fff057819 */ /* 0x000fe40000011406 */
[----:B------:R-:W-:Y:S01]  /*13800*/  FSETP.NE.FTZ.AND P4, PT, R118, RZ, PT ;  /* 0x000000ff7600720b */ /* 0x000fe20003f95000 */
[----:B--2---:R-:W-:Y:S01]  /*13810*/  FADD.FTZ R117, R0, R4 ;  /* 0x0000000400757221 */ /* 0x004fe20000010000 */
[----:B------:R-:W-:Y:S02]  /*13820*/  MOV R4, 0x3f800000 ;  /* 0x3f80000000047802 */ /* 0x000fe40000000f00 */
[----:B------:R-:W-:-:S02]  /*13830*/  SHF.R.S32.HI R0, RZ, 0x2, R6 ;  /* 0x00000002ff007819 */ /* 0x000fc40000011406 */
[----:B------:R-:W-:Y:S02]  /*13840*/  FSETP.NE.FTZ.AND P3, PT, R117, RZ, PT ;  /* 0x000000ff7500720b */ /* 0x000fe40003f75000 */
[----:B------:R-:W-:Y:S02]  /*13850*/  LOP3.LUT R6, R6, 0x3ffffffc, RZ, 0xc0, !PT ;  /* 0x3ffffffc06067812 */ /* 0x000fe400078ec0ff */
[----:B------:R-:W-:-:S03]  /*13860*/  LEA.HI R5, R5, R0, RZ, 0x3 ;  /* 0x0000000005057211 */ /* 0x000fc600078f18ff */
[----:B------:R-:W1:Y:S01]  /*13870*/  @P4 MUFU.RCP R2, R118 ;  /* 0x0000007600024308 */ /* 0x000e620000001000 */
[----:B------:R-:W-:Y:S02]  /*13880*/  IADD3 R6, -R6, R137, RZ ;  /* 0x0000008906067210 */ /* 0x000fe40007ffe1ff */
[----:B------:R-:W-:Y:S02]  /*13890*/  LOP3.LUT R5, R5, 0xfffffff8, RZ, 0xc0, !PT ;  /* 0xfffffff805057812 */ /* 0x000fe400078ec0ff */
[----:B------:R-:W-:Y:S02]  /*138a0*/  LEA R119, R7, R6, 0x9 ;  /* 0x0000000607777211 */ /* 0x000fe400078e48ff */
[----:B------:R-:W-:Y:S01]  /*138b0*/  IADD3 R7, R0, -R5, RZ ;  /* 0x8000000500077210 */ /* 0x000fe20007ffe0ff */
[----:B------:R-:W2:Y:S03]  /*138c0*/  @P3 MUFU.RCP R4, R117 ;  /* 0x0000007500043308 */ /* 0x000ea60000001000 */
[----:B------:R-:W-:Y:S01]  /*138d0*/  R2P PR, R7, 0x6 ;  /* 0x0000000607007804 */ /* 0x000fe20000000000 */
[----:B-1----:R-:W-:-:S04]  /*138e0*/  FMUL.FTZ R2, R2, c[0x0][0x2dc] ;  /* 0x0000b70002027a20 */ /* 0x002fc80000410000 */
[C---:B------:R-:W-:Y:S02]  /*138f0*/  FMUL.FTZ R9, R2.reuse, R52 ;  /* 0x0000003402097220 */ /* 0x040fe40000410000 */
[----:B------:R-:W-:Y:S02]  /*13900*/  FMUL.FTZ R52, R2, R53 ;  /* 0x0000003502347220 */ /* 0x000fe40000410000 */
[----:B--2---:R-:W-:Y:S02]  /*13910*/  FMUL.FTZ R0, R4, c[0x0][0x2dc] ;  /* 0x0000b70004007a20 */ /* 0x004fe40000410000 */
[----:B------:R-:W-:Y:S01]  /*13920*/  FMUL.FTZ R8, R2, R37 ;  /* 0x0000002502087220 */ /* 0x000fe20000410000 */
[----:B------:R-:W-:Y:S01]  /*13930*/  F2FP.BF16.PACK_AB R52, R52, R9 ;  /* 0x000000093434723e */ /* 0x000fe200000010ff */
[C---:B------:R-:W-:Y:S01]  /*13940*/  FMUL.FTZ R11, R2.reuse, R41 ;  /* 0x00000029020b7220 */ /* 0x040fe20000410000 */
[----:B------:R-:W-:Y:S01]  /*13950*/  MOV R9, 0x20 ;  /* 0x0000002000097802 */ /* 0x000fe20000000f00 */
[----:B------:R-:W-:-:S02]  /*13960*/  FMUL.FTZ R13, R2, R45 ;  /* 0x0000002d020d7220 */ /* 0x000fc40000410000 */
[----:B------:R-:W-:Y:S01]  /*13970*/  FMUL.FTZ R15, R2, R49 ;  /* 0x00000031020f7220 */ /* 0x000fe20000410000 */
[----:B------:R-:W-:Y:S01]  /*13980*/  SEL R9, R9, 0xffffffe0, !P1 ;  /* 0xffffffe009097807 */ /* 0x000fe20004800000 */
[C---:B------:R-:W-:Y:S02]  /*13990*/  FMUL.FTZ R12, R0.reuse, R39 ;  /* 0x00000027000c7220 */ /* 0x040fe40000410000 */
[C---:B------:R-:W-:Y:S02]  /*139a0*/  FMUL.FTZ R14, R0.reuse, R43 ;  /* 0x0000002b000e7220 */ /* 0x040fe40000410000 */
[C---:B------:R-:W-:Y:S02]  /*139b0*/  FMUL.FTZ R16, R0.reuse, R47 ;  /* 0x0000002f00107220 */ /* 0x040fe40000410000 */
[C---:B------:R-:W-:Y:S02]  /*139c0*/  FMUL.FTZ R53, R0.reuse, R51 ;  /* 0x0000003300357220 */ /* 0x040fe40000410000 */
[----:B------:R-:W-:-:S02]  /*139d0*/  FMUL.FTZ R122, R0, R122 ;  /* 0x0000007a007a7220 */ /* 0x000fc40000410000 */
[C---:B------:R-:W-:Y:S02]  /*139e0*/  FMUL.FTZ R4, R0.reuse, R123 ;  /* 0x0000007b00047220 */ /* 0x040fe40000410000 */
[C---:B------:R-:W-:Y:S02]  /*139f0*/  FMUL.FTZ R126, R0.reuse, R126 ;  /* 0x0000007e007e7220 */ /* 0x040fe40000410000 */
[----:B------:R-:W-:Y:S01]  /*13a00*/  FMUL.FTZ R10, R0, R127 ;  /* 0x0000007f000a7220 */ /* 0x000fe20000410000 */
[----:B------:R-:W-:Y:S01]  /*13a10*/  F2FP.BF16.PACK_AB R4, R4, R122 ;  /* 0x0000007a0404723e */ /* 0x000fe200000010ff */
[C---:B------:R-:W-:Y:S02]  /*13a20*/  FMUL.FTZ R38, R0.reuse, R38 ;  /* 0x0000002600267220 */ /* 0x040fe40000410000 */
        /* <DEDUP_REMOVED lines=53> */
[C---:B-----5:R-:W-:Y:S01]  /*13d80*/  FMUL.FTZ R21, R0.reuse, R107 ;  /* 0x0000006b00157220 */ /* 0x060fe20000410000 */
[----:B------:R-:W-:Y:S01]  /*13d90*/  F2FP.BF16.PACK_AB R23, R23, R134 ;  /* 0x000000861717723e */ /* 0x000fe200000010ff */
[----:B------:R-:W-:-:S02]  /*13da0*/  FMUL.FTZ R110, R0, R110 ;  /* 0x0000006e006e7220 */ /* 0x000fc40000410000 */
[C---:B------:R-:W-:Y:S01]  /*13db0*/  FMUL.FTZ R19, R0.reuse, R111 ;  /* 0x0000006f00137220 */ /* 0x040fe20000410000 */
[----:B------:R-:W-:Y:S01]  /*13dc0*/  F2FP.BF16.PACK_AB R21, R21, R106 ;  /* 0x0000006a1515723e */ /* 0x000fe200000010ff */
[C---:B------:R-:W-:Y:S02]  /*13dd0*/  FMUL.FTZ R114, R0.reuse, R114 ;  /* 0x0000007200727220 */ /* 0x040fe40000410000 */
[----:B------:R-:W-:Y:S01]  /*13de0*/  FMUL.FTZ R17, R0, R115 ;  /* 0x0000007300117220 */ /* 0x000fe20000410000 */
[----:B------:R-:W-:Y:S01]  /*13df0*/  SHF.L.U32 R0, R7, 0x6, RZ ;  /* 0x0000000607007819 */ /* 0x000fe200000006ff */
[C---:B------:R-:W-:Y:S01]  /*13e00*/  FMUL.FTZ R24, R2.reuse, R36 ;  /* 0x0000002402187220 */ /* 0x040fe20000410000 */
[----:B------:R-:W-:Y:S01]  /*13e10*/  F2FP.BF16.PACK_AB R19, R19, R110 ;  /* 0x0000006e1313723e */ /* 0x000fe200000010ff */
[----:B------:R-:W-:Y:S01]  /*13e20*/  FMUL.FTZ R22, R2, R40 ;  /* 0x0000002802167220 */ /* 0x000fe20000410000 */
[----:B------:R-:W-:Y:S01]  /*13e30*/  LOP3.LUT R0, R0, 0x1c0, RZ, 0xc0, !PT ;  /* 0x000001c000007812 */ /* 0x000fe200078ec0ff */
[----:B------:R-:W-:Y:S01]  /*13e40*/  FMUL.FTZ R20, R2, R44 ;  /* 0x0000002c02147220 */ /* 0x000fe20000410000 */
[----:B------:R-:W-:Y:S01]  /*13e50*/  F2FP.BF16.PACK_AB R8, R8, R24 ;  /* 0x000000180808723e */ /* 0x000fe200000010ff */
[----:B------:R-:W-:Y:S01]  /*13e60*/  FMUL.FTZ R18, R2, R48 ;  /* 0x0000003002127220 */ /* 0x000fe20000410000 */
[----:B------:R-:W-:Y:S01]  /*13e70*/  LEA.HI R0, R0, R0, RZ, 0x1d ;  /* 0x0000000000007211 */ /* 0x000fe200078fe8ff */
[C---:B------:R-:W-:Y:S01]  /*13e80*/  FMUL.FTZ R120, R2.reuse, R120 ;  /* 0x0000007802787220 */ /* 0x040fe20000410000 */
[----:B------:R-:W-:Y:S01]  /*13e90*/  F2FP.BF16.PACK_AB R11, R11, R22 ;  /* 0x000000160b0b723e */ /* 0x000fe200000010ff */
[C---:B------:R-:W-:Y:S01]  /*13ea0*/  FMUL.FTZ R5, R2.reuse, R121 ;  /* 0x0000007902057220 */ /* 0x040fe20000410000 */
[----:B------:R-:W-:Y:S01]  /*13eb0*/  LEA R0, R119, R0, 0x1 ;  /* 0x0000000077007211 */ /* 0x000fe200078e08ff */
[C---:B------:R-:W-:Y:S01]  /*13ec0*/  FMUL.FTZ R124, R2.reuse, R124 ;  /* 0x0000007c027c7220 */ /* 0x040fe20000410000 */
[----:B------:R-:W-:Y:S01]  /*13ed0*/  F2FP.BF16.PACK_AB R13, R13, R20 ;  /* 0x000000140d0d723e */ /* 0x000fe200000010ff */
[----:B------:R-:W-:Y:S01]  /*13ee0*/  FMUL.FTZ R6, R2, R125 ;  /* 0x0000007d02067220 */ /* 0x000fe20000410000 */
[----:B------:R-:W-:Y:S01]  /*13ef0*/  SHF.L.U32 R0, R0, 0x1, RZ ;  /* 0x0000000100007819 */ /* 0x000fe200000006ff */
[C---:B------:R-:W-:Y:S01]  /*13f00*/  FMUL.FTZ R56, R2.reuse, R56 ;  /* 0x0000003802387220 */ /* 0x040fe20000410000 */
[----:B------:R-:W-:Y:S01]  /*13f10*/  F2FP.BF16.PACK_AB R5, R5, R120 ;  /* 0x000000780505723e */ /* 0x000fe200000010ff */
[----:B------:R-:W-:Y:S01]  /*13f20*/  FMUL.FTZ R57, R2, R57 ;  /* 0x0000003902397220 */ /* 0x000fe20000410000 */
[----:B------:R-:W-:Y:S01]  /*13f30*/  F2FP.BF16.PACK_AB R6, R6, R124 ;  /* 0x0000007c0606723e */ /* 0x000fe200000010ff */
[C---:B------:R-:W-:Y:S01]  /*13f40*/  FMUL.FTZ R60, R2.reuse, R60 ;  /* 0x0000003c023c7220 */ /* 0x040fe20000410000 */
[----:B------:R1:W-:Y:S01]  /*13f50*/  STS [R0+0x400], R4 ;  /* 0x0004000400007388 */ /* 0x0003e20000000800 */
[C---:B------:R-:W-:Y:S01]  /*13f60*/  FMUL.FTZ R48, R2.reuse, R61 ;  /* 0x0000003d02307220 */ /* 0x040fe20000410000 */
[----:B------:R-:W-:Y:S01]  /*13f70*/  F2FP.BF16.PACK_AB R15, R15, R18 ;  /* 0x000000120f0f723e */ /* 0x000fe200000010ff */
[C---:B------:R-:W-:Y:S01]  /*13f80*/  FMUL.FTZ R64, R2.reuse, R64 ;  /* 0x0000004002407220 */ /* 0x040fe20000410000 */
[----:B------:R2:W-:Y:S01]  /*13f90*/  STS [R0], R5 ;  /* 0x0000000500007388 */ /* 0x0005e20000000800 */
[C---:B------:R-:W-:Y:S01]  /*13fa0*/  FMUL.FTZ R65, R2.reuse, R65 ;  /* 0x0000004102417220 */ /* 0x040fe20000410000 */
[----:B------:R-:W-:Y:S01]  /*13fb0*/  F2FP.BF16.PACK_AB R50, R57, R56 ;  /* 0x000000383932723e */ /* 0x000fe200000010ff */
[----:B------:R-:W-:Y:S01]  /*13fc0*/  FMUL.FTZ R68, R2, R68 ;  /* 0x0000004402447220 */ /* 0x000fe20000410000 */
[----:B------:R-:W-:Y:S01]  /*13fd0*/  F2FP.BF16.PACK_AB R48, R48, R60 ;  /* 0x0000003c3030723e */ /* 0x000fe200000010ff */
[C---:B------:R-:W-:Y:S01]  /*13fe0*/  FMUL.FTZ R44, R2.reuse, R69 ;  /* 0x00000045022c7220 */ /* 0x040fe20000410000 */
[----:B------:R-:W-:Y:S01]  /*13ff0*/  F2FP.BF16.PACK_AB R46, R65, R64 ;  /* 0x00000040412e723e */ /* 0x000fe200000010ff */
[C---:B------:R-:W-:Y:S01]  /*14000*/  FMUL.FTZ R72, R2.reuse, R72 ;  /* 0x0000004802487220 */ /* 0x040fe20000410000 */
[----:B------:R-:W-:Y:S01]  /*14010*/  F2FP.BF16.PACK_AB R17, R17, R114 ;  /* 0x000000721111723e */ /* 0x000fe200000010ff */
[----:B------:R-:W-:Y:S01]  /*14020*/  FMUL.FTZ R73, R2, R73 ;  /* 0x0000004902497220 */ /* 0x000fe20000410000 */
[----:B------:R-:W-:Y:S01]  /*14030*/  F2FP.BF16.PACK_AB R44, R44, R68 ;  /* 0x000000442c2c723e */ /* 0x000fe200000010ff */
[----:B------:R-:W-:-:S02]  /*14040*/  FMUL.FTZ R76, R2, R76 ;  /* 0x0000004c024c7220 */ /* 0x000fc40000410000 */
[C---:B------:R-:W-:Y:S01]  /*14050*/  FMUL.FTZ R40, R2.reuse, R77 ;  /* 0x0000004d02287220 */ /* 0x040fe20000410000 */
[----:B------:R-:W-:Y:S01]  /*14060*/  F2FP.BF16.PACK_AB R42, R73, R72 ;  /* 0x00000048492a723e */ /* 0x000fe200000010ff */
[C---:B------:R-:W-:Y:S02]  /*14070*/  FMUL.FTZ R80, R2.reuse, R80 ;  /* 0x0000005002507220 */ /* 0x040fe40000410000 */
[----:B------:R-:W-:Y:S01]  /*14080*/  FMUL.FTZ R81, R2, R81 ;  /* 0x0000005102517220 */ /* 0x000fe20000410000 */
[----:B------:R-:W-:Y:S01]  /*14090*/  F2FP.BF16.PACK_AB R40, R40, R76 ;  /* 0x0000004c2828723e */ /* 0x000fe200000010ff */
[C---:B------:R-:W-:Y:S02]  /*140a0*/  FMUL.FTZ R84, R2.reuse, R84 ;  /* 0x0000005402547220 */ /* 0x040fe40000410000 */
[----:B------:R-:W-:Y:S01]  /*140b0*/  FMUL.FTZ R36, R2, R85 ;  /* 0x0000005502247220 */ /* 0x000fe20000410000 */
[----:B-1----:R-:W-:Y:S01]  /*140c0*/  IADD3 R4, R0, R9, RZ ;  /* 0x0000000900047210 */ /* 0x002fe20007ffe0ff */
[C---:B------:R-:W-:Y:S01]  /*140d0*/  FMUL.FTZ R88, R2.reuse, R88 ;  /* 0x0000005802587220 */ /* 0x040fe20000410000 */
        /* <DEDUP_REMOVED lines=25> */
[----:B------:R-:W-:Y:S01]  /*14270*/  FMUL.FTZ R113, R2, R113 ;  /* 0x0000007102717220 */ /* 0x000fe20000410000 */
[----:B------:R-:W-:Y:S02]  /*14280*/  LOP3.LUT R2, R7, 0x1, RZ, 0xc0, !PT ;  /* 0x0000000107027812 */ /* 0x000fe400078ec0ff */
[----:B------:R-:W-:Y:S02]  /*14290*/  MOV R7, 0x40 ;  /* 0x0000004000077802 */ /* 0x000fe40000000f00 */
[----:B------:R-:W-:Y:S02]  /*142a0*/  ISETP.NE.U32.AND P0, PT, R2, 0x1, PT ;  /* 0x000000010200780c */ /* 0x000fe40003f05070 */
[----:B------:R-:W-:-:S02]  /*142b0*/  IADD3 R2, R0, -0x10, RZ ;  /* 0xfffffff000027810 */ /* 0x000fc40007ffe0ff */
[----:B------:R-:W-:Y:S02]  /*142c0*/  SEL R7, R7, 0xffffffc0, !P2 ;  /* 0xffffffc007077807 */ /* 0x000fe40005000000 */
[----:B------:R-:W-:Y:S02]  /*142d0*/  F2FP.BF16.PACK_AB R20, R109, R108 ;  /* 0x0000006c6d14723e */ /* 0x000fe400000010ff */
[----:B--2---:R-:W-:Y:S02]  /*142e0*/  IADD3 R5, R4, R7, RZ ;  /* 0x0000000704057210 */ /* 0x004fe40007ffe0ff */
[----:B------:R-:W-:-:S03]  /*142f0*/  F2FP.BF16.PACK_AB R18, R113, R112 ;  /* 0x000000707112723e */ /* 0x000fc600000010ff */
[----:B------:R-:W-:-:S04]  /*14300*/  @P0 IADD3 R2, R0, 0x10, RZ ;  /* 0x0000001000020810 */ /* 0x000fc80007ffe0ff */
[----:B------:R-:W-:Y:S01]  /*14310*/  IADD3 R9, R9, R2, RZ ;  /* 0x0000000209097210 */ /* 0x000fe20007ffe0ff */
[----:B------:R1:W-:Y:S04]  /*14320*/  STS [R2], R6 ;  /* 0x0000000602007388 */ /* 0x0003e80000000800 */
[----:B------:R-:W-:Y:S04]  /*14330*/  STS [R2+0x400], R10 ;  /* 0x0004000a02007388 */ /* 0x000fe80000000800 */
[----:B------:R2:W-:Y:S04]  /*14340*/  STS [R4], R8 ;  /* 0x0000000804007388 */ /* 0x0005e80000000800 */
[----:B------:R-:W-:Y:S04]  /*14350*/  STS [R4+0x400], R12 ;  /* 0x0004000c04007388 */ /* 0x000fe80000000800 */
[----:B------:R-:W-:Y:S04]  /*14360*/  STS [R9], R11 ;  /* 0x0000000b09007388 */ /* 0x000fe80000000800 */
[----:B------:R-:W-:Y:S01]  /*14370*/  STS [R9+0x400], R14 ;  /* 0x0004000e09007388 */ /* 0x000fe20000000800 */
[----:B-1----:R-:W-:-:S05]  /*14380*/  IADD3 R6, R0, R7, RZ ;  /* 0x0000000700067210 */ /* 0x002fca0007ffe0ff */
[----:B------:R-:W-:Y:S01]  /*14390*/  STS [R6], R13 ;  /* 0x0000000d06007388 */ /* 0x000fe20000000800 */
[----:B--2---:R-:W-:-:S03]  /*143a0*/  IADD3 R8, R7, R2, RZ ;  /* 0x0000000207087210 */ /* 0x004fc60007ffe0ff */
[----:B------:R-:W-:Y:S01]  /*143b0*/  STS [R6+0x400], R16 ;  /* 0x0004001006007388 */ /* 0x000fe20000000800 */
[----:B------:R-:W-:-:S03]  /*143c0*/  IADD3 R7, R9, R7, RZ ;  /* 0x0000000709077210 */ /* 0x000fc60007ffe0ff */
        /* <DEDUP_REMOVED lines=24> */
[----:B------:R-:W-:Y:S04]  /*14550*/  STS [R2+0x4000], R30 ;  /* 0x0040001e02007388 */ /* 0x000fe80000000800 */
[----:B------:R2:W-:Y:S04]  /*14560*/  STS [R2+0x4400], R29 ;  /* 0x0044001d02007388 */ /* 0x0005e80000000800 */
[----:B------:R-:W-:Y:S04]  /*14570*/  STS [R4+0x4000], R28 ;  /* 0x0040001c04007388 */ /* 0x000fe80000000800 */
[----:B------:R3:W-:Y:S04]  /*14580*/  STS [R4+0x4400], R27 ;  /* 0x0044001b04007388 */ /* 0x0007e80000000800 */
[----:B------:R-:W-:Y:S04]  /*14590*/  STS [R9+0x4000], R26 ;  /* 0x0040001a09007388 */ /* 0x000fe80000000800 */
[----:B------:R-:W-:Y:S01]  /*145a0*/  STS [R9+0x4400], R25 ;  /* 0x0044001909007388 */ /* 0x000fe20000000800 */
[----:B-1----:R-:W-:-:S03]  /*145b0*/  LOP3.LUT R0, R136, 0xffffffe0, RZ, 0xc0, !PT ;  /* 0xffffffe088007812 */ /* 0x002fc600078ec0ff */
[----:B------:R-:W-:Y:S01]  /*145c0*/  STS [R6+0x4000], R24 ;  /* 0x0040001806007388 */ /* 0x000fe20000000800 */
[----:B------:R-:W-:-:S03]  /*145d0*/  IADD3 R0, R137, -R0, RZ ;  /* 0x8000000089007210 */ /* 0x000fc60007ffe0ff */
[----:B------:R-:W-:Y:S01]  /*145e0*/  STS [R6+0x4400], R23 ;  /* 0x0044001706007388 */ /* 0x000fe20000000800 */
[----:B--2---:R-:W1:Y:S01]  /*145f0*/  @P4 MUFU.LG2 R2, R118 ;  /* 0x0000007600024308 */ /* 0x004e620000000c00 */
[----:B------:R-:W-:Y:S02]  /*14600*/  LOP3.LUT P0, RZ, R0, 0x3, RZ, 0xc0, !PT ;  /* 0x0000000300ff7812 */ /* 0x000fe4000780c0ff */
[----:B------:R-:W-:Y:S04]  /*14610*/  STS [R8+0x4000], R22 ;  /* 0x0040001608007388 */ /* 0x000fe80000000800 */
[----:B------:R2:W-:Y:S01]  /*14620*/  STS [R8+0x4400], R21 ;  /* 0x0044001508007388 */ /* 0x0005e20000000800 */
[----:B---3--:R-:W3:Y:S03]  /*14630*/  @P3 MUFU.LG2 R4, R117 ;  /* 0x0000007500043308 */ /* 0x008ee60000000c00 */
[----:B------:R-:W-:Y:S04]  /*14640*/  STS [R5+0x4000], R20 ;  /* 0x0040001405007388 */ /* 0x000fe80000000800 */
[----:B------:R-:W-:Y:S01]  /*14650*/  STS [R5+0x4400], R19 ;  /* 0x0044001305007388 */ /* 0x000fe20000000800 */
[----:B-1----:R-:W-:-:S03]  /*14660*/  @P4 FMUL.FTZ R2, R2, 0.69314718246459960938 ;  /* 0x3f31721802024820 */ /* 0x002fc60000410000 */
[----:B------:R-:W-:Y:S04]  /*14670*/  STS [R7+0x4000], R18 ;  /* 0x0040001207007388 */ /* 0x000fe80000000800 */
[----:B------:R1:W-:Y:S01]  /*14680*/  STS [R7+0x4400], R17 ;  /* 0x0044001107007388 */ /* 0x0003e20000000800 */
[----:B---3--:R-:W-:-:S03]  /*14690*/  @P3 FMUL.FTZ R0, R4, 0.69314718246459960938 ;  /* 0x3f31721804003820 */ /* 0x008fc60000410000 */
[----:B------:R-:W-:Y:S01]  /*146a0*/  BAR.SYNC.DEFER_BLOCKING 0x0 ;  /* 0x0000000000007b1d */ /* 0x000fe20000010000 */
[----:B--2---:R-:W-:Y:S01]  /*146b0*/  MOV R8, 0x7f800000 ;  /* 0x7f80000000087802 */ /* 0x004fe20000000f00 */
[----:B------:R-:W-:Y:S01]  /*146c0*/  @P3 FFMA.FTZ R8, R3, c[0x0][0x238], R0 ;  /* 0x00008e0003083a23 */ /* 0x000fe20000010000 */
[----:B-1----:R-:W-:Y:S01]  /*146d0*/  MOV R7, 0x7f800000 ;  /* 0x7f80000000077802 */ /* 0x002fe20000000f00 */
[----:B------:R-:W-:Y:S02]  /*146e0*/  @P4 FFMA.FTZ R7, R116, c[0x0][0x238], R2 ;  /* 0x00008e0074074a23 */ /* 0x000fe40000010002 */
        /* <DEDUP_REMOVED lines=13> */
[----:B--23--:R-:W2:Y:S01]  /*147c0*/  LDL.LU R139, [R1+0xcc] ;  /* 0x0000cc00018b7983 */ /* 0x00cea20000300800 */
[----:B------:R-:W-:Y:S01]  /*147d0*/  UIMAD UR6, UR9, -0x40, UR16 ;  /* 0xffffffc0090678a4 */ /* 0x000fe2000f8e0210 */
[----:B--2---:R-:W-:-:S05]  /*147e0*/  IADD3 R0, R139, 0x8, RZ ;  /* 0x000000088b007810 */ /* 0x004fca0007ffe0ff */
        /* <DEDUP_REMOVED lines=14> */
.L_x_492:
[----:B--23--:R-:W-:Y:S05]  /*148d0*/  BSYNC B0 ;  /* 0x0000000000007941 */ /* 0x00cfea0003800000 */
.L_x_491:
[----:B------:R-:W2:Y:S04]  /*148e0*/  LDL.64 R64, [R1+0x38] ;  /* 0x0000380001407983 */ /* 0x000ea80000100a00 */
[----:B------:R3:W5:Y:S04]  /*148f0*/  LDL R14, [R1+0x44] ;  /* 0x00004400010e7983 */ /* 0x0007680000100800 */
[----:B------:R3:W5:Y:S01]  /*14900*/  LDL R13, [R1+0x50] ;  /* 0x00005000010d7983 */ /* 0x0007620000100800 */
[----:B------:R-:W-:Y:S01]  /*14910*/  LEA.HI R12, R138, R137, RZ, 0x3 ;  /* 0x000000898a0c7211 */ /* 0x000fe200078f18ff */
[----:B------:R-:W-:Y:S01]  /*14920*/  UIMAD UR9, UR9, -0x40, UR16 ;  /* 0xffffffc0090978a4 */ /* 0x000fe2000f8e0210 */
[----:B------:R-:W-:Y:S01]  /*14930*/  BSSY B0, `(.L_x_493) ;  /* 0x0000022000007945 */ /* 0x000fe20003800000 */
[----:B------:R-:W4:Y:S01]  /*14940*/  S2R R0, SR_TID.X ;  /* 0x0000000000007919 */ /* 0x000f220000002100 */
[----:B------:R-:W-:Y:S01]  /*14950*/  SHF.R.S32.HI R3, RZ, 0x3, R12 ;  /* 0x00000003ff037819 */ /* 0x000fe2000001140c */
[----:B------:R-:W-:-:S02]  /*14960*/  USHF.R.S32.HI UR6, URZ, 0x1f, UR11 ;  /* 0x0000001f3f067899 */ /* 0x000fc4000801140b */
[----:B------:R-:W1:Y:S01]  /*14970*/  S2R R10, SR_CTAID.Z ;  /* 0x00000000000a7919 */ /* 0x000e620000002700 */
[----:B------:R-:W-:Y:S02]  /*14980*/  ULDC.64 UR4, c[0x0][0x1f0] ;  /* 0x00007c0000047ab9 */ /* 0x000fe40000000a00 */
[----:B------:R-:W-:-:S04]  /*14990*/  UIMAD UR4, UR6, UR4, URZ ;  /* 0x00000004060472a4 */ /* 0x000fc8000f8e023f */
[----:B------:R-:W-:Y:S01]  /*149a0*/  UIMAD UR4, UR11, UR5, UR4 ;  /* 0x000000050b0472a4 */ /* 0x000fe2000f8e0204 */
[----:B----4-:R-:W-:-:S04]  /*149b0*/  SHF.R.S32.HI R2, RZ, 0x1f, R0 ;  /* 0x0000001fff027819 */ /* 0x010fc80000011400 */
[----:B------:R-:W-:-:S04]  /*149c0*/  LEA.HI R2, R2, R0, RZ, 0x3 ;  /* 0x0000000002027211 */ /* 0x000fc800078f18ff */
[----:B------:R-:W-:Y:S02]  /*149d0*/  SHF.R.S32.HI R2, RZ, 0x3, R2 ;  /* 0x00000003ff027819 */ /* 0x000fe40000011402 */
[----:B--2---:R-:W-:Y:S02]  /*149e0*/  SHF.R.S32.HI R0, RZ, 0x1f, R64 ;  /* 0x0000001fff007819 */ /* 0x004fe40000011440 */
[----:B------:R-:W-:-:S04]  /*149f0*/  IADD3 R4, P0, R64, UR14, RZ ;  /* 0x0000000e40047c10 */ /* 0x000fc8000ff1e0ff */
[----:B------:R-:W-:Y:S01]  /*14a00*/  IADD3.X R5, R0, UR7, RZ, P0, !PT ;  /* 0x0000000700057c10 */ /* 0x000fe200087fe4ff */
[----:B------:R-:W-:Y:S01]  /*14a10*/  IMAD.U32 R0, RZ, RZ, UR13 ;  /* 0x0000000dff007e24 */ /* 0x000fe2000f8e00ff */
[----:B------:R-:W-:Y:S02]  /*14a20*/  ISETP.GE.AND P0, PT, R3, UR9, PT ;  /* 0x0000000903007c0c */ /* 0x000fe4000bf06270 */
[----:B------:R-:W-:Y:S01]  /*14a30*/  SHF.R.S32.HI R3, RZ, 0x1f, R2 ;  /* 0x0000001fff037819 */ /* 0x000fe20000011402 */
[----:B-1----:R-:W-:-:S04]  /*14a40*/  IMAD.WIDE.U32 R10, R10, c[0x0][0x1f0], R4 ;  /* 0x00007c000a0a7a25 */ /* 0x002fc800078e0004 */
[----:B------:R-:W-:Y:S01]  /*14a50*/  IMAD.WIDE R2, R0, 0x40, R2 ;  /* 0x0000004000027825 */ /* 0x000fe200078e0202 */
[----:B------:R-:W-:-:S05]  /*14a60*/  IADD3 R9, R11, UR4, RZ ;  /* 0x000000040b097c10 */ /* 0x000fca000fffe0ff */
[----:B------:R-:W-:Y:S05]  /*14a70*/  @P0 BRA `(.L_x_494) ;  /* 0x000000d000000947 */ /* 0x000fea0003800000 */
[----:B---3--:R-:W-:Y:S01]  /*14a80*/  IMAD R0, R3, c[0x0][0x1e8], RZ ;  /* 0x00007a0003007a24 */ /* 0x008fe200078e02ff */
[----:B------:R-:W-:Y:S01]  /*14a90*/  ISETP.GE.AND P3, PT, R64, c[0x0][0x220], PT ;  /* 0x0000880040007a0c */ /* 0x000fe20003f66270 */
[----:B------:R-:W-:Y:S01]  /*14aa0*/  IMAD.MOV.U32 R8, RZ, RZ, R10 ;  /* 0x000000ffff087224 */ /* 0x000fe200078e000a */
[----:B-----5:R-:W-:Y:S01]  /*14ab0*/  ISETP.GE.AND P2, PT, R14, c[0x0][0x220], PT ;  /* 0x000088000e007a0c */ /* 0x020fe20003f46270 */
[C---:B------:R-:W-:Y:S01]  /*14ac0*/  IMAD R0, R2.reuse, c[0x0][0x1ec], R0 ;  /* 0x00007b0002007a24 */ /* 0x040fe200078e0200 */
[----:B------:R-:W-:Y:S01]  /*14ad0*/  ISETP.GE.AND P1, PT, R13, c[0x0][0x220], PT ;  /* 0x000088000d007a0c */ /* 0x000fe20003f26270 */
[----:B------:R-:W-:-:S04]  /*14ae0*/  IMAD.WIDE.U32 R6, R2, c[0x0][0x1e8], R8 ;  /* 0x00007a0002067a25 */ /* 0x000fc800078e0008 */
[----:B------:R-:W-:Y:S01]  /*14af0*/  IMAD.IADD R0, R7, 0x1, R0 ;  /* 0x0000000107007824 */ /* 0x000fe200078e0200 */
[----:B------:R-:W-:-:S04]  /*14b00*/  LEA R4, P0, R6, c[0x0][0x1d0], 0x1 ;  /* 0x0000740006047a11 */ /* 0x000fc800078008ff */
[----:B------:R-:W-:-:S05]  /*14b10*/  LEA.HI.X R5, R6, c[0x0][0x1d4], R0, 0x1, P0 ;  /* 0x0000750006057a11 */ /* 0x000fca00000f0c00 */
[----:B------:R1:W-:Y:S04]  /*14b20*/  @!P3 STG.E.128 [R4.64], R24 ;  /* 0x000000180400b986 */ /* 0x0003e8000c101d12 */
[----:B------:R1:W-:Y:S04]  /*14b30*/  @!P2 STG.E.128 [R4.64+0x80], R20 ;  /* 0x000080140400a986 */ /* 0x0003e8000c101d12 */
[----:B------:R1:W-:Y:S02]  /*14b40*/  @!P1 STG.E.128 [R4.64+0x100], R16 ;  /* 0x0001001004009986 */ /* 0x0003e4000c101d12 */
.L_x_494:
[----:B---3--:R-:W-:Y:S05]  /*14b50*/  BSYNC B0 ;  /* 0x0000000000007941 */ /* 0x008fea0003800000 */
.L_x_493:
        /* <DEDUP_REMOVED lines=9> */
[----:B-----5:R-:W-:Y:S01]  /*14bf0*/  ISETP.GE.AND P1, PT, R14, c[0x0][0x220], PT ;  /* 0x000088000e007a0c */ /* 0x020fe20003f26270 */
        /* <DEDUP_REMOVED lines=10> */
.L_x_496:
[----:B------:R-:W-:Y:S05]  /*14ca0*/  BSYNC B0 ;  /* 0x0000000000007941 */ /* 0x000fea0003800000 */
.L_x_495:
        /* <DEDUP_REMOVED lines=20> */
.L_x_498:
[----:B------:R-:W-:Y:S05]  /*14df0*/  BSYNC B0 ;  /* 0x0000000000007941 */ /* 0x000fea0003800000 */
.L_x_497:
[----:B------:R-:W-:-:S04]  /*14e00*/  LEA.HI.SX32 R0, R12, 0x30, 0x1d ;  /* 0x000000300c007811 */ /* 0x000fc800078feaff */
[----:B------:R-:W-:-:S13]  /*14e10*/  ISETP.GE.AND P0, PT, R0, UR9, PT ;  /* 0x0000000900007c0c */ /* 0x000fda000bf06270 */
[----:B------:R-:W-:Y:S05]  /*14e20*/  @P0 EXIT ;  /* 0x000000000000094d */ /* 0x000fea0003800000 */
[----:B------:R-:W-:Y:S02]  /*14e30*/  IADD3 R0, P0, R2, 0x30, RZ ;  /* 0x0000003002007810 */ /* 0x000fe40007f1e0ff */
[----:B------:R-:W-:-:S03]  /*14e40*/  ISETP.GE.AND P1, PT, R64, c[0x0][0x220], PT ;  /* 0x0000880040007a0c */ /* 0x000fc60003f26270 */
[----:B------:R-:W-:Y:S01]  /*14e50*/  IMAD.X R2, RZ, RZ, R3, P0 ;  /* 0x000000ffff027224 */ /* 0x000fe200000e0603 */
[----:B------:R-:W-:Y:S02]  /*14e60*/  MOV R3, R9 ;  /* 0x0000000900037202 */ /* 0x000fe40000000f00 */
[----:B-----5:R-:W-:Y:S01]  /*14e70*/  ISETP.GE.AND P0, PT, R14, c[0x0][0x220], PT ;  /* 0x000088000e007a0c */ /* 0x020fe20003f06270 */
[----:B------:R-:W-:Y:S02]  /*14e80*/  IMAD R6, R2, c[0x0][0x1e8], RZ ;  /* 0x00007a0002067a24 */ /* 0x000fe400078e02ff */
[----:B------:R-:W-:-:S04]  /*14e90*/  IMAD.MOV.U32 R2, RZ, RZ, R10 ;  /* 0x000000ffff027224 */ /* 0x000fc800078e000a */
[----:B-1----:R-:W-:-:S04]  /*14ea0*/  IMAD.WIDE.U32 R4, R0, c[0x0][0x1e8], R2 ;  /* 0x00007a0000047a25 */ /* 0x002fc800078e0002 */
[----:B------:R-:W-:Y:S01]  /*14eb0*/  IMAD R0, R0, c[0x0][0x1ec], R6 ;  /* 0x00007b0000007a24 */ /* 0x000fe200078e0206 */
[----:B------:R-:W-:-:S03]  /*14ec0*/  LEA R2, P2, R4, c[0x0][0x1d0], 0x1 ;  /* 0x0000740004027a11 */ /* 0x000fc600078408ff */
        /* <DEDUP_REMOVED lines=8> */
.L_x_452:
        /* <DEDUP_REMOVED lines=9> */
[----:B------:R-:W-:Y:S01]  /*14fe0*/  BSSY B0, `(.L_x_499) ;  /* 0x0000045000007945 */ /* 0x000fe20003800000 */
[----:B------:R-:W-:Y:S01]  /*14ff0*/  USHF.R.S32.HI UR17, URZ, 0x1f, UR11 ;  /* 0x0000001f3f117899 */ /* 0x000fe2000801140b */
[----:B------:R-:W-:Y:S01]  /*15000*/  IMAD.IADD R15, R26, 0x1, -R0 ;  /* 0x000000011a0f7824 */ /* 0x000fe200078e0a00 */
[----:B------:R-:W-:Y:S01]  /*15010*/  @!UP3 USHF.R.S32.HI UR22, URZ, 0x1f, UR12 ;  /* 0x0000001f3f16b899 */ /* 0x000fe2000801140c */
[----:B------:R-:W-:Y:S01]  /*15020*/  SHF.R.S32.HI R7, RZ, 0x1f, R6 ;  /* 0x0000001fff077819 */ /* 0x000fe20000011406 */
[----:B------:R-:W-:Y:S01]  /*15030*/  @UP3 UIMAD.WIDE.U32 UR8, UR10, UR6, URZ ;  /* 0x000000060a0832a5 */ /* 0x000fe2000f8e003f */
[----:B------:R-:W-:Y:S01]  /*15040*/  IMAD.SHL.U32 R0, R15, 0x8, RZ ;  /* 0x000000080f007824 */ /* 0x000fe200078e00ff */
[----:B------:R-:W-:-:S02]  /*15050*/  @!UP3 UIMAD UR22, UR22, UR4, URZ ;  /* 0x000000041616b2a4 */ /* 0x000fc4000f8e023f */
[----:B------:R-:W-:Y:S02]  /*15060*/  ULDC.U8 UR21, c[0x0][0x328] ;  /* 0x0000ca0000157ab9 */ /* 0x000fe40000000000 */
[----:B------:R-:W-:Y:S01]  /*15070*/  @!UP3 UIMAD.WIDE.U32 UR24, UR12, UR4, URZ ;  /* 0x000000040c18b2a5 */ /* 0x000fe2000f8e003f */
[C---:B------:R-:W-:Y:S01]  /*15080*/  IADD3 R18, R0.reuse, 0x40, RZ ;  /* 0x0000004000127810 */ /* 0x040fe20007ffe0ff */
[----:B------:R-:W-:Y:S01]  /*15090*/  @!UP3 UIMAD UR22, UR12, UR5, UR22 ;  /* 0x000000050c16b2a4 */ /* 0x000fe2000f8e0216 */
[----:B------:R-:W-:Y:S01]  /*150a0*/  IADD3 R17, R0, 0x80, RZ ;  /* 0x0000008000117810 */ /* 0x000fe20007ffe0ff */
[----:B------:R-:W-:Y:S02]  /*150b0*/  UISETP.NE.AND UP4, UPT, UR21, URZ, UPT ;  /* 0x0000003f1500728c */ /* 0x000fe4000bf85270 */
[----:B------:R-:W-:Y:S02]  /*150c0*/  ULDC.64 UR4, c[0x0][0x1f0] ;  /* 0x00007c0000047ab9 */ /* 0x000fe40000000a00 */
[----:B------:R-:W-:-:S02]  /*150d0*/  UIMAD UR4, UR17, UR4, URZ ;  /* 0x00000004110472a4 */ /* 0x000fc4000f8e023f */
[----:B------:R-:W-:Y:S02]  /*150e0*/  @!UP2 UISETP.NE.AND UP1, UPT, UR21, URZ, UPT ;  /* 0x0000003f1500a28c */ /* 0x000fe4000bf25270 */
[----:B------:R-:W-:Y:S02]  /*150f0*/  @UP3 UMOV UR17, UR8 ;  /* 0x0000000800113c82 */ /* 0x000fe40008000000 */
[----:B------:R-:W-:Y:S02]  /*15100*/  @UP3 UIMAD UR7, UR10, UR7, UR9 ;  /* 0x000000070a0732a4 */ /* 0x000fe4000f8e0209 */
[----:B------:R-:W-:Y:S02]  /*15110*/  ULDC UR15, c[0x0][0x214] ;  /* 0x00008500000f7ab9 */ /* 0x000fe40000000800 */
[----:B------:R-:W-:Y:S02]  /*15120*/  @UP2 ULDC UR8, c[0x0][0x210] ;  /* 0x0000840000082ab9 */ /* 0x000fe40000000800 */
[----:B------:R-:W-:-:S02]  /*15130*/  UISETP.EQ.AND UP4, UPT, UR20, URZ, UP4 ;  /* 0x0000003f1400728c */ /* 0x000fc4000a782270 */
[----:B------:R-:W-:Y:S02]  /*15140*/  ULDC UR9, c[0x0][0x234] ;  /* 0x00008d0000097ab9 */ /* 0x000fe40000000800 */
[----:B------:R-:W-:Y:S02]  /*15150*/  @UP2 UIMAD UR8, UR8, UR15, URZ ;  /* 0x0000000f080822a4 */ /* 0x000fe4000f8e023f */
[----:B------:R-:W-:Y:S02]  /*15160*/  @!UP2 USEL UR8, UR15, UR9, !UP1 ;  /* 0x000000090f08a287 */ /* 0x000fe4000c800000 */
[----:B------:R-:W-:Y:S02]  /*15170*/  UISETP.NE.OR UP0, UPT, UR10, -0x1, !UP4 ;  /* 0xffffffff0a00788c */ /* 0x000fe4000e705670 */
[----:B------:R-:W-:Y:S02]  /*15180*/  ULDC UR6, c[0x0][0x1c0] ;  /* 0x0000700000067ab9 */ /* 0x000fe40000000800 */
[----:B------:R-:W-:-:S02]  /*15190*/  @UP2 UMOV UR23, 0x1 ;  /* 0x0000000100172882 */ /* 0x000fc40000000000 */
[----:B------:R-:W-:Y:S02]  /*151a0*/  @!UP2 UIMAD UR23, UR8, UR6, URZ ;  /* 0x000000060817a2a4 */ /* 0x000fe4000f8e023f */
[----:B------:R-:W-:Y:S02]  /*151b0*/  @!UP3 UMOV UR17, UR24 ;  /* 0x000000180011bc82 */ /* 0x000fe40008000000 */
        /* <DEDUP_REMOVED lines=11> */
[----:B------:R-:W-:Y:S02]  /*15270*/  UIMAD UR8, UR11, UR8, UR23 ;  /* 0x000000080b0872a4 */ /* 0x000fe4000f8e0217 */
[----:B------:R-:W-:Y:S01]  /*15280*/  UIMAD UR14, UR14, UR26, URZ ;  /* 0x0000001a0e0e72a4 */ /* 0x000fe2000f8e023f */
[----:B------:R-:W-:Y:S01]  /*15290*/  IMAD.U32 R2, RZ, RZ, UR13 ;  /* 0x0000000dff027e24 */ /* 0x000fe2000f8e00ff */
[----:B------:R-:W-:Y:S02]  /*152a0*/  @!UP4 UMOV UR20, URZ ;  /* 0x0000003f0014cc82 */ /* 0x000fe40008000000 */
[----:B------:R-:W-:Y:S01]  /*152b0*/  @UP4 UMOV UR20, UR10 ;  /* 0x0000000a00144c82 */ /* 0x000fe20008000000 */
[----:B------:R-:W-:Y:S01]  /*152c0*/  IMAD.WIDE R2, R2, 0x40, R6 ;  /* 0x0000004002027825 */ /* 0x000fe200078e0206 */
        /* <DEDUP_REMOVED lines=22> */
.L_x_500:
[----:B------:R-:W-:Y:S05]  /*15430*/  BSYNC B0 ;  /* 0x0000000000007941 */ /* 0x000fea0003800000 */
.L_x_499:
[----:B------:R-:W-:Y:S01]  /*15440*/  IADD3 R16, R6, 0x10, RZ ;  /* 0x0000001006107810 */ /* 0x000fe20007ffe0ff */
        /* <DEDUP_REMOVED lines=19> */
.L_x_502:
[----:B------:R-:W-:Y:S05]  /*15580*/  BSYNC B0 ;  /* 0x0000000000007941 */ /* 0x000fea0003800000 */
.L_x_501:
        /* <DEDUP_REMOVED lines=20> */
.L_x_504:
[----:B------:R-:W-:Y:S05]  /*156d0*/  BSYNC B0 ;  /* 0x0000000000007941 */ /* 0x000fea0003800000 */
.L_x_503:
[----:B------:R-:W-:Y:S01]  /*156e0*/  IADD3 R10, R6, 0x30, RZ ;  /* 0x00000030060a7810 */ /* 0x000fe20007ffe0ff */
[----:B------:R-:W-:Y:S03]  /*156f0*/  BSSY B0, `(.L_x_505) ;  /* 0x0000012000007945 */ /* 0x000fe60003800000 */
[----:B------:R-:W-:-:S13]  /*15700*/  ISETP.GE.AND P0, PT, R10, UR16, PT ;  /* 0x000000100a007c0c */ /* 0x000fda000bf06270 */
[----:B------:R-:W-:Y:S05]  /*15710*/  @P0 BRA `(.L_x_506) ;  /* 0x000000f000000947 */ /* 0x000fea0003800000 */
[----:B-1----:R-:W-:Y:S01]  /*15720*/  IADD3 R4, P0, R2, 0x30, RZ ;  /* 0x0000003002047810 */ /* 0x002fe20007f1e0ff */
        /* <DEDUP_REMOVED lines=14> */
.L_x_506:
[----:B------:R-:W-:Y:S05]  /*15810*/  BSYNC B0 ;  /* 0x0000000000007941 */ /* 0x000fea0003800000 */
.L_x_505:
[----:B------:R-:W-:-:S04]  /*15820*/  ISETP.NE.AND P6, PT, R15, RZ, PT ;  /* 0x000000ff0f00720c */ /* 0x000fc80003fc5270 */
[----:B------:R-:W-:Y:S02]  /*15830*/  ISETP.GE.OR P5, PT, R6, UR16, P6 ;  /* 0x0000001006007c0c */ /* 0x000fe4000b7a6670 */
[----:B------:R-:W-:Y:S02]  /*15840*/  ISETP.GE.OR P4, PT, R16, UR16, P6 ;  /* 0x0000001010007c0c */ /* 0x000fe4000b786670 */
[----:B------:R-:W-:Y:S02]  /*15850*/  ISETP.GE.OR P3, PT, R14, UR16, P6 ;  /* 0x000000100e007c0c */ /* 0x000fe4000b766670 */
[----:B------:R-:W-:-:S07]  /*15860*/  ISETP.GE.OR P6, PT, R10, UR16, P6 ;  /* 0x000000100a007c0c */ /* 0x000fce000b7c6670 */
[----:B------:R-:W-:Y:S02]  /*15870*/  @!P5 IMAD R0, R6, UR26, RZ ;  /* 0x0000001a0600dc24 */ /* 0x000fe4000f8e02ff */
[----:B-1----:R-:W-:Y:S02]  /*15880*/  @!P4 IMAD R3, R16, UR26, RZ ;  /* 0x0000001a1003cc24 */ /* 0x002fe4000f8e02ff */
        /* <DEDUP_REMOVED lines=28> */
.L_x_507:
        /* <DEDUP_REMOVED lines=11> */
.L_x_692:


//--------------------- .text._ZN5flash16flash_fwd_kernelI23Flash_fwd_kernel_traitsILi192ELi64ELi64ELi4ELb0ELb0EN7cutlass10bfloat16_tE19Flash_kernel_traitsILi192ELi64ELi64ELi4ES3_EELb0ELb1ELb0ELb0ELb0ELb0ELb1ELb0EEEvNS_16Flash_fwd_paramsE --------------------------
	.section	.text._ZN5flash16flash_fwd_kernelI23Flash_fwd_kernel_traitsILi192ELi64ELi64ELi4ELb0ELb0EN7cutlass10bfloat16_tE19Flash_kernel_traitsILi192ELi64ELi64ELi4ES3_EELb0ELb1ELb0ELb0ELb0ELb0ELb1ELb0EEEvNS_16Flash_fwd_paramsE,"ax",@progbits
	.sectioninfo	@"SHI_REGISTERS=255"
	.align	128
        .global         _ZN5flash16flash_fwd_kernelI23Flash_fwd_kernel_traitsILi192ELi64ELi64ELi4ELb0ELb0EN7cutlass10bfloat16_tE19Flash_kernel_traitsILi192ELi64ELi64ELi4ES3_EELb0ELb1ELb0ELb0ELb0ELb0ELb1ELb0EEEvNS_16Flash_fwd_paramsE
        .type           _ZN5flash16flash_fwd_kernelI23Flash_fwd_kernel_traitsILi192ELi64ELi64ELi4ELb0ELb0EN7cutlass10bfloat16_tE19Flash_kernel_traitsILi192ELi64ELi64ELi4ES3_EELb0ELb1ELb0ELb0ELb0ELb0ELb1ELb0EEEvNS_16Flash_fwd_paramsE,@function
        .size           _ZN5flash16flash_fwd_kernelI23Flash_fwd_kernel_traitsILi192ELi64ELi64ELi4ELb0ELb0EN7cutlass10bfloat16_tE19Flash_kernel_traitsILi192ELi64ELi64ELi4ES3_EELb0ELb1ELb0ELb0ELb0ELb0ELb1ELb0EEEvNS_16Flash_fwd_paramsE,(.L_x_693 - _ZN5flash16flash_fwd_kernelI23Flash_fwd_kernel_traitsILi192ELi64ELi64ELi4ELb0ELb0EN7cutlass10bfloat16_tE19Flash_kernel_traitsILi192ELi64ELi64ELi4ES3_EELb0ELb1ELb0ELb0ELb0ELb0ELb1ELb0EEEvNS_16Flash_fwd_paramsE)
        .other          _ZN5flash16flash_fwd_kernelI23Flash_fwd_kernel_traitsILi192ELi64ELi64ELi4ELb0ELb0EN7cutlass10bfloat16_tE19Flash_kernel_traitsILi192ELi64ELi64ELi4ES3_EELb0ELb1ELb0ELb0ELb0ELb0ELb1ELb0EEEvNS_16Flash_fwd_paramsE,@"STO_CUDA_ENTRY STV_DEFAULT"
_ZN5flash16flash_fwd_kernelI23Flash_fwd_kernel_traitsILi192ELi64ELi64ELi4ELb0ELb0EN7cutlass10bfloat16_tE19Flash_kernel_traitsILi192ELi64ELi64ELi4ES3_EELb0ELb1ELb0ELb0ELb0ELb0ELb1ELb0EEEvNS_16Flash_fwd_paramsE:
.text._ZN5flash16flash_fwd_kernelI23Flash_fwd_kernel_traitsILi192ELi64ELi64ELi4ELb0ELb0EN7cutlass10bfloat16_tE19Flash_kernel_traitsILi192ELi64ELi64ELi4ES3_EELb0ELb1ELb0ELb0ELb0ELb0ELb1ELb0EEEvNS_16Flash_fwd_paramsE:
        /* <DEDUP_REMOVED lines=33> */
.L_x_508:
[----:B-1-34-:R-:W-:Y:S02]  /*0210*/  MOV R2, c[0x0][0x218] ;  /* 0x0000860000027a02 */ /* 0x01afe40000000f00 */
.L_x_509:
[----:B------:R-:W-:-:S04]  /*0220*/  ISETP.NE.U32.AND P2, PT, RZ, c[0x0][0x258], PT ;  /* 0x00009600ff007a0c */ /* 0x000fc80003f45070 */
[----:B------:R-:W-:-:S13]  /*0230*/  ISETP.NE.AND.EX P2, PT, RZ, c[0x0][0x25c], PT, P2 ;  /* 0x00009700ff007a0c */ /* 0x000fda0003f45320 */
[----:B------:R-:W-:-:S05]  /*0240*/  @P2 IMAD.WIDE R6, R3, R10, c[0x0][0x258] ;  /* 0x0000960003062625 */ /* 0x000fca00078e020a */
[----:B------:R-:W2:Y:S01]  /*0250*/  @P2 LDG.E R91, [R6.64] ;  /* 0x00000006065b2981 */ /* 0x000ea2000c1e1900 */
[----:B------:R-:W-:Y:S01]  /*0260*/  IMAD.SHL.U32 R95, R214, 0x40, RZ ;  /* 0x00000040d65f7824 */ /* 0x000fe200078e00ff */
[----:B------:R-:W-:-:S04]  /*0270*/  @!P2 ISETP.NE.U32.AND P1, PT, RZ, c[0x0][0x268], PT ;  /* 0x00009a00ff00aa0c */ /* 0x000fc80003f25070 */
[----:B------:R-:W-:Y:S02]  /*0280*/  ISETP.GT.AND P0, PT, R218, R95, PT ;  /* 0x0000005fda00720c */ /* 0x000fe40003f04270 */
[----:B------:R-:W-:-:S04]  /*0290*/  @!P2 ISETP.NE.AND.EX P1, PT, RZ, c[0x0][0x26c], PT, P1 ;  /* 0x00009b00ff00aa0c */ /* 0x000fc80003f25310 */
[----:B-1----:R-:W-:Y:S01]  /*02a0*/  @!P2 SEL R5, RZ, c[0x0][0x21c], !P1 ;  /* 0x00008700ff05aa07 */ /* 0x002fe20004800000 */
[----:B--2--5:R-:W-:-:S03]  /*02b0*/  @P2 IMAD.IADD R91, R91, 0x1, -R0 ;  /* 0x000000015b5b2824 */ /* 0x024fc600078e0a00 */
[----:B------:R-:W-:-:S03]  /*02c0*/  @!P2 IADD3 R91, R5, R2, -R0 ;  /* 0x00000002055ba210 */ /* 0x000fc60007ffe800 */
[----:B------:R-:W-:Y:S05]  /*02d0*/  @!P0 EXIT ;  /* 0x000000000000894d */ /* 0x000fea0003800000 */
[----:B------:R-:W-:Y:S01]  /*02e0*/  IADD3 R2, -R218, 0x7f, R95 ;  /* 0x0000007fda027810 */ /* 0x000fe20007ffe15f */
[----:B------:R-:W1:Y:S01]  /*02f0*/  S2R R6, SR_TID.X ;  /* 0x0000000000067919 */ /* 0x000e620000002100 */
        /* <DEDUP_REMOVED lines=11> */
[----:B-1----:R-:W-:Y:S02]  /*03b0*/  ISETP.NE.AND P1, PT, R213, -0x1, PT ;  /* 0xffffffffd500780c */ /* 0x002fe40003f25270 */
        /* <DEDUP_REMOVED lines=23> */
.L_x_511:
[----:B------:R-:W-:Y:S02]  /*0530*/  IABS R7, c[0x0][0x1c8] ;  /* 0x0000720000077a13 */ /* 0x000fe40000000000 */
[----:B------:R-:W-:Y:S02]  /*0540*/  SHF.R.S32.HI R21, RZ, 0x1f, R8 ;  /* 0x0000001fff157819 */ /* 0x000fe40000011408 */
        /* <DEDUP_REMOVED lines=8> */
[----:B------:R-:W-:-:S04]  /*05d0*/  IMAD.HI.U32 R15, R15, R4, R14 ;  /* 0x000000040f0f7227 */ /* 0x000fc800078e000e */
[----:B------:R-:W-:-:S04]  /*05e0*/  IMAD.MOV.U32 R4, RZ, RZ, R2 ;  /* 0x000000ffff047224 */ /* 0x000fc800078e0002 */
[----:B------:R-:W-:-:S04]  /*05f0*/  IMAD.HI.U32 R228, R15, R4, RZ ;  /* 0x000000040fe47227 */ /* 0x000fc800078e00ff */
[----:B------:R-:W-:-:S04]  /*0600*/  IMAD.MOV R2, RZ, RZ, -R228 ;  /* 0x000000ffff027224 */ /* 0x000fc800078e0ae4 */
[----:B------:R-:W-:-:S05]  /*0610*/  IMAD R2, R7, R2, R4 ;  /* 0x0000000207027224 */ /* 0x000fca00078e0204 */
[----:B------:R-:W-:-:S13]  /*0620*/  ISETP.GT.U32.AND P2, PT, R7, R2, PT ;  /* 0x000000020700720c */ /* 0x000fda0003f44070 */
[-C--:B------:R-:W-:Y:S02]  /*0630*/  @!P2 IADD3 R2, R2, -R7.reuse, RZ ;  /* 0x800000070202a210 */ /* 0x080fe40007ffe0ff */
[----:B------:R-:W-:Y:S02]  /*0640*/  @!P2 IADD3 R228, R228, 0x1, RZ ;  /* 0x00000001e4e4a810 */ /* 0x000fe40007ffe0ff */
[----:B------:R-:W-:Y:S01]  /*0650*/  ISETP.GE.U32.AND P3, PT, R2, R7, PT ;  /* 0x000000070200720c */ /* 0x000fe20003f66070 */
[----:B------:R-:W-:Y:S01]  /*0660*/  @P0 IMAD.IADD R7, R0, 0x1, R9 ;  /* 0x0000000100070824 */ /* 0x000fe200078e0209 */
[----:B------:R-:W-:Y:S02]  /*0670*/  LOP3.LUT R2, R8, c[0x0][0x1c8], RZ, 0x3c, !PT ;  /* 0x0000720008027a12 */ /* 0x000fe400078e3cff */
[----:B------:R-:W-:Y:S01]  /*0680*/  ISETP.NE.AND P2, PT, RZ, c[0x0][0x1c8], PT ;  /* 0x00007200ff007a0c */ /* 0x000fe20003f45270 */
[----:B------:R-:W-:Y:S01]  /*0690*/  @P0 IMAD.WIDE.U32 R14, R7, c[0x0][0x1a0], RZ ;  /* 0x00006800070e0a25 */ /* 0x000fe200078e00ff */
[----:B------:R-:W-:-:S03]  /*06a0*/  ISETP.GE.AND P1, PT, R2, RZ, PT ;  /* 0x000000ff0200720c */ /* 0x000fc60003f26270 */
[----:B------:R-:W-:Y:S01]  /*06b0*/  @P0 IMAD R7, R7, c[0x0][0x1a4], R15 ;  /* 0x0000690007070a24 */ /* 0x000fe200078e020f */
[----:B------:R-:W-:-:S03]  /*06c0*/  @P0 MOV R4, R14 ;  /* 0x0000000e00040202 */ /* 0x000fc60000000f00 */
        /* <DEDUP_REMOVED lines=15> */
.L_x_512:
[----:B------:R-:W-:Y:S01]  /*07c0*/  SHF.R.S32.HI R93, RZ, 0x1f, R6 ;  /* 0x0000001fff5d7819 */ /* 0x000fe20000011406 */
[----:B------:R-:W-:Y:S01]  /*07d0*/  IMAD R21, R21, c[0x0][0x1a8], RZ ;  /* 0x00006a0015157a24 */ /* 0x000fe200078e02ff */
[----:B------:R-:W-:Y:S01]  /*07e0*/  SHF.R.S32.HI R11, RZ, 0x1f, R228 ;  /* 0x0000001fff0b7819 */ /* 0x000fe200000114e4 */
[----:B------:R-:W-:Y:S01]  /*07f0*/  BSSY B0, `(.L_x_513) ;  /* 0x0000069000007945 */ /* 0x000fe20003800000 */
[CC--:B------:R-:W-:Y:S01]  /*0800*/  LEA.HI R3, R93.reuse, R6.reuse, RZ, 0x3 ;  /* 0x000000065d037211 */ /* 0x0c0fe200078f18ff */
[----:B------:R-:W-:Y:S01]  /*0810*/  IMAD R21, R8, c[0x0][0x1ac], R21 ;  /* 0x00006b0008157a24 */ /* 0x000fe200078e0215 */
[----:B------:R-:W-:Y:S01]  /*0820*/  LEA.HI R205, R93, R6, RZ, 0x4 ;  /* 0x000000065dcd7211 */ /* 0x000fe200078f20ff */
[C---:B------:R-:W-:Y:S01]  /*0830*/  IMAD R223, R11.reuse, c[0x0][0x1b0], RZ ;  /* 0x00006c000bdf7a24 */ /* 0x040fe200078e02ff */
[----:B------:R-:W-:Y:S01]  /*0840*/  SHF.R.S32.HI R18, RZ, 0x3, R3 ;  /* 0x00000003ff127819 */ /* 0x000fe20000011403 */
[----:B------:R-:W-:Y:S01]  /*0850*/  IMAD R241, R11, c[0x0][0x1b8], RZ ;  /* 0x00006e000bf17a24 */ /* 0x000fe200078e02ff */
[----:B------:R-:W-:Y:S01]  /*0860*/  LOP3.LUT R3, R3, 0xfffffff8, RZ, 0xc0, !PT ;  /* 0xfffffff803037812 */ /* 0x000fe200078ec0ff */
[----:B------:R-:W-:Y:S01]  /*0870*/  IMAD R223, R228, c[0x0][0x1b4], R223 ;  /* 0x00006d00e4df7a24 */ /* 0x000fe200078e02df */
        /* <DEDUP_REMOVED lines=8> */
[----:B------:R-:W-:Y:S01]  /*0900*/  LEA.HI R205, R205, R20, RZ, 0x1 ;  /* 0x00000014cdcd7211 */ /* 0x000fe200078f08ff */
[----:B------:R-:W-:Y:S01]  /*0910*/  IMAD R15, R19, c[0x0][0x1a0], RZ ;  /* 0x00006800130f7a24 */ /* 0x000fe200078e02ff */
[----:B------:R-:W-:Y:S01]  /*0920*/  SHF.R.S32.HI R0, RZ, 0x1f, R9 ;  /* 0x0000001fff007819 */ /* 0x000fe20000011409 */
[----:B------:R-:W-:Y:S01]  /*0930*/  IMAD R241, R228, c[0x0][0x1bc], R241 ;  /* 0x00006f00e4f17a24 */ /* 0x000fe200078e02f1 */
[----:B------:R-:W-:-:S02]  /*0940*/  LOP3.LUT R14, R215, 0x38, R224, 0xf8, !PT ;  /* 0x00000038d70e7812 */ /* 0x000fc400078ef8e0 */
[----:B------:R-:W-:Y:S02]  /*0950*/  SHF.R.U32.HI R215, RZ, 0x3, R215 ;  /* 0x00000003ffd77819 */ /* 0x000fe400000116d7 */
[----:B------:R-:W-:Y:S02]  /*0960*/  LEA.HI R3, R0, R9, RZ, 0x3 ;  /* 0x0000000900037211 */ /* 0x000fe400078f18ff */
[----:B------:R-:W-:Y:S02]  /*0970*/  IADD3 R16, P0, R224, R16, RZ ;  /* 0x00000010e0107210 */ /* 0x000fe40007f1e0ff */
[----:B------:R-:W-:Y:S02]  /*0980*/  SHF.R.S32.HI R225, RZ, 0x1f, R224 ;  /* 0x0000001fffe17819 */ /* 0x000fe400000114e0 */
[----:B------:R-:W-:Y:S02]  /*0990*/  LOP3.LUT R215, R14, R215, RZ, 0x3c, !PT ;  /* 0x000000d70ed77212 */ /* 0x000fe400078e3cff */
[-C--:B------:R-:W-:Y:S01]  /*09a0*/  LEA.HI R0, R93, R6.reuse, RZ, 0x6 ;  /* 0x000000065d007211 */ /* 0x080fe200078f30ff */
[----:B------:R-:W-:Y:S01]  /*09b0*/  IMAD.X R17, R225, 0x1, R5, P0 ;  /* 0x00000001e1117824 */ /* 0x000fe200000e0605 */
[----:B------:R-:W-:Y:S01]  /*09c0*/  LOP3.LUT R14, R3, 0xfffffff8, RZ, 0xc0, !PT ;  /* 0xfffffff8030e7812 */ /* 0x000fe200078ec0ff */
[----:B------:R-:W-:Y:S01]  /*09d0*/  IMAD R5, R19, c[0x0][0x198], RZ ;  /* 0x0000660013057a24 */ /* 0x000fe200078e02ff */
[----:B------:R-:W-:Y:S01]  /*09e0*/  LOP3.LUT R205, R205, 0xfffffffe, RZ, 0xc0, !PT ;  /* 0xfffffffecdcd7812 */ /* 0x000fe200078ec0ff */
[----:B------:R-:W-:Y:S01]  /*09f0*/  IMAD.SHL.U32 R0, R0, 0x8, RZ ;  /* 0x0000000800007824 */ /* 0x000fe200078e00ff */
[----:B------:R-:W-:Y:S01]  /*0a00*/  LEA.HI R93, R93, R6, RZ, 0x5 ;  /* 0x000000065d5d7211 */ /* 0x000fe200078f28ff */
[----:B------:R-:W-:Y:S01]  /*0a10*/  IMAD.IADD R14, R9, 0x1, -R14 ;  /* 0x00000001090e7824 */ /* 0x000fe200078e0a0e */
[----:B------:R-:W-:Y:S01]  /*0a20*/  IADD3 R217, R224, 0x40, RZ ;  /* 0x00000040e0d97810 */ /* 0x000fe20007ffe0ff */
[----:B------:R-:W-:Y:S01]  /*0a30*/  IMAD.WIDE.U32 R8, R8, c[0x0][0x1a8], R16 ;  /* 0x00006a0008087a25 */ /* 0x000fe200078e0010 */
[----:B------:R-:W-:-:S02]  /*0a40*/  LOP3.LUT R215, R215, 0xfffffe00, R0, 0xf8, !PT ;  /* 0xfffffe00d7d77812 */ /* 0x000fc400078ef800 */
[----:B------:R-:W-:Y:S01]  /*0a50*/  LOP3.LUT P3, RZ, R14, 0x4, RZ, 0xc0, !PT ;  /* 0x000000040eff7812 */ /* 0x000fe2000786c0ff */
[--C-:B------:R-:W-:Y:S01]  /*0a60*/  IMAD.WIDE.U32 R22, R18, c[0x0][0x198], R224.reuse ;  /* 0x0000660012167a25 */ /* 0x100fe200078e00e0 */
[----:B------:R-:W-:Y:S02]  /*0a70*/  LOP3.LUT P2, RZ, R14, 0x2, RZ, 0xc0, !PT ;  /* 0x000000020eff7812 */ /* 0x000fe4000784c0ff */
[----:B------:R-:W-:Y:S01]  /*0a80*/  IADD3 R216, R224, 0x80, RZ ;  /* 0x00000080e0d87810 */ /* 0x000fe20007ffe0ff */
[----:B------:R-:W-:Y:S01]  /*0a90*/  IMAD.WIDE.U32 R16, R18, c[0x0][0x1a0], R224 ;  /* 0x0000680012107a25 */ /* 0x000fe200078e00e0 */
[----:B------:R-:W-:-:S03]  /*0aa0*/  IADD3 R220, P1, R220, R22, RZ ;  /* 0x00000016dcdc7210 */ /* 0x000fc60007f3e0ff */
[----:B------:R-:W-:Y:S01]  /*0ab0*/  IMAD R5, R18, c[0x0][0x19c], R5 ;  /* 0x0000670012057a24 */ /* 0x000fe200078e0205 */
[----:B------:R-:W-:Y:S01]  /*0ac0*/  IADD3 R4, P0, R4, R16, RZ ;  /* 0x0000001004047210 */ /* 0x000fe20007f1e0ff */
[----:B------:R-:W-:Y:S02]  /*0ad0*/  IMAD R0, R18, c[0x0][0x1a4], R15 ;  /* 0x0000690012007a24 */ /* 0x000fe400078e020f */
[----:B------:R-:W-:Y:S01]  /*0ae0*/  IMAD.IADD R205, R20, 0x1, -R205 ;  /* 0x0000000114cd7824 */ /* 0x000fe200078e0acd */
[----:B------:R-:W-:Y:S01]  /*0af0*/  IADD3.X R221, R12, R23, R5, P1, !PT ;  /* 0x000000170cdd7210 */ /* 0x000fe20000ffe405 */
[----:B------:R-:W-:Y:S01]  /*0b00*/  IMAD.SHL.U32 R14, R14, 0x40, RZ ;  /* 0x000000400e0e7824 */ /* 0x000fe200078e00ff */
[----:B------:R-:W-:Y:S01]  /*0b10*/  IADD3.X R5, R7, R17, R0, P0, !PT ;  /* 0x0000001107057210 */ /* 0x000fe200007fe400 */
[----:B------:R-:W-:Y:S02]  /*0b20*/  IMAD.SHL.U32 R13, R205, 0x8, RZ ;  /* 0x00000008cd0d7824 */ /* 0x000fe400078e00ff */
[----:B------:R-:W-:Y:S01]  /*0b30*/  IMAD.WIDE.U32 R220, R228, c[0x0][0x1b0], R220 ;  /* 0x00006c00e4dc7a25 */ /* 0x000fe200078e00dc */
[----:B------:R-:W-:-:S03]  /*0b40*/  LOP3.LUT R14, R14, 0x1c0, RZ, 0xc0, !PT ;  /* 0x000001c00e0e7812 */ /* 0x000fc600078ec0ff */
[----:B------:R-:W-:Y:S01]  /*0b50*/  IMAD.WIDE.U32 R228, R228, c[0x0][0x1b8], R4 ;  /* 0x00006e00e4e47a25 */ /* 0x000fe200078e0004 */
[----:B------:R-:W-:Y:S02]  /*0b60*/  LOP3.LUT R13, R14, 0x8, R13, 0xf8, !PT ;  /* 0x000000080e0d7812 */ /* 0x000fe400078ef80d */
[----:B------:R-:W-:Y:S01]  /*0b70*/  SHF.R.U32.HI R14, RZ, 0x3, R14 ;  /* 0x00000003ff0e7819 */ /* 0x000fe2000001160e */
[----:B------:R-:W-:Y:S02]  /*0b80*/  IMAD.IADD R4, R218, 0x1, -R95 ;  /* 0x00000001da047824 */ /* 0x000fe400078e0a5f */
[----:B------:R-:W-:Y:S01]  /*0b90*/  IMAD.SHL.U32 R3, R3, 0x40, RZ ;  /* 0x0000004003037824 */ /* 0x000fe200078e00ff */
[----:B------:R-:W-:Y:S01]  /*0ba0*/  LOP3.LUT R0, R13, R14, RZ, 0x3c, !PT ;  /* 0x0000000e0d007212 */ /* 0x000fe200078e3cff */
[----:B------:R-:W-:Y:S01]  /*0bb0*/  IMAD.MOV.U32 R7, RZ, RZ, 0x10 ;  /* 0x00000010ff077424 */ /* 0x000fe200078e00ff */
[----:B------:R-:W-:Y:S01]  /*0bc0*/  ISETP.GE.AND P0, PT, R18, R4, PT ;  /* 0x000000041200720c */ /* 0x000fe20003f06270 */
[----:B------:R-:W-:Y:S01]  /*0bd0*/  IMAD.MOV.U32 R5, RZ, RZ, 0x20 ;  /* 0x00000020ff057424 */ /* 0x000fe200078e00ff */
[----:B------:R-:W-:Y:S01]  /*0be0*/  LOP3.LUT R0, R0, 0xfffffe00, R3, 0xf8, !PT ;  /* 0xfffffe0000007812 */ /* 0x000fe200078ef803 */
[----:B------:R-:W-:Y:S01]  /*0bf0*/  IMAD.WIDE R22, R214, 0x40, R18 ;  /* 0x00000040d6167825 */ /* 0x000fe200078e0212 */
[----:B------:R-:W-:-:S02]  /*0c00*/  LOP3.LUT R3, R93, 0xffffffe0, RZ, 0xc0, !PT ;  /* 0xffffffe05d037812 */ /* 0x000fc400078ec0ff */
[----:B------:R-:W-:Y:S01]  /*0c10*/  SHF.R.S32.HI R93, RZ, 0x5, R93 ;  /* 0x00000005ff5d7819 */ /* 0x000fe2000001145d */
[----:B------:R-:W-:Y:S01]  /*0c20*/  IMAD.SHL.U32 R215, R215, 0x2, RZ ;  /* 0x00000002d7d77824 */ /* 0x000fe200078e00ff */
[----:B------:R-:W-:Y:S01]  /*0c30*/  SEL R7, R7, 0xfffffff0, !P2 ;  /* 0xfffffff007077807 */ /* 0x000fe20005000000 */
[----:B------:R-:W-:Y:S01]  /*0c40*/  IMAD.IADD R12, R6, 0x1, -R3 ;  /* 0x00000001060c7824 */ /* 0x000fe200078e0a03 */
[----:B------:R-:W-:Y:S01]  /*0c50*/  SEL R5, R5, 0xffffffe0, !P3 ;  /* 0xffffffe005057807 */ /* 0x000fe20005800000 */
        /* <DEDUP_REMOVED lines=34> */
.L_x_514:
[----:B------:R-:W-:Y:S05]  /*0e80*/  BSYNC B0 ;  /* 0x0000000000007941 */ /* 0x000fea0003800000 */
.L_x_513:
[----:B------:R-:W-:Y:S01]  /*0e90*/  IADD3 R15, R18, 0x10, RZ ;  /* 0x00000010120f7810 */ /* 0x000fe20007ffe0ff */
[----:B------:R-:W-:Y:S03]  /*0ea0*/  BSSY B0, `(.L_x_515) ;  /* 0x0000024000007945 */ /* 0x000fe60003800000 */
[----:B------:R-:W-:-:S13]  /*0eb0*/  ISETP.GE.AND P0, PT, R15, R4, PT ;  /* 0x000000040f00720c */ /* 0x000fda0003f06270 */
        /* <DEDUP_REMOVED lines=34> */
.L_x_516:
[----:B------:R-:W-:Y:S05]  /*10e0*/  BSYNC B0 ;  /* 0x0000000000007941 */ /* 0x000fea0003800000 */
.L_x_515:
        /* <DEDUP_REMOVED lines=37> */
.L_x_518:
[----:B------:R-:W-:Y:S05]  /*1340*/  BSYNC B0 ;  /* 0x0000000000007941 */ /* 0x000fea0003800000 */
.L_x_517:
[----:B------:R-:W-:Y:S01]  /*1350*/  IADD3 R11, R18, 0x30, RZ ;  /* 0x00000030120b7810 */ /* 0x000fe20007ffe0ff */
[----:B-1----:R-:W-:Y:S01]  /*1360*/  IMAD.MOV.U32 R17, RZ, RZ, c[0x0][0x198] ;  /* 0x00006600ff117624 */ /* 0x002fe200078e00ff */
[----:B------:R-:W-:Y:S01]  /*1370*/  BSSY B0, `(.L_x_519) ;  /* 0x0000026000007945 */ /* 0x000fe20003800000 */
[----:B------:R-:W-:Y:S01]  /*1380*/  IMAD.MOV.U32 R14, RZ, RZ, 0x6 ;  /* 0x00000006ff0e7424 */ /* 0x000fe200078e00ff */
[----:B------:R-:W-:Y:S01]  /*1390*/  ISETP.GE.AND P0, PT, R11, R4, PT ;  /* 0x000000040b00720c */ /* 0x000fe20003f06270 */
[----:B------:R-:W-:-:S03]  /*13a0*/  IMAD.SHL.U32 R89, R17, 0x40, RZ ;  /* 0x0000004011597824 */ /* 0x000fc600078e00ff */
[----:B------:R-:W-:-:S09]  /*13b0*/  SHF.L.U64.HI R3, R17, R14, c[0x0][0x19c] ;  /* 0x0000670011037619 */ /* 0x000fd2000001020e */
        /* <DEDUP_REMOVED lines=33> */
.L_x_520:
[----:B------:R-:W-:Y:S05]  /*15d0*/  BSYNC B0 ;  /* 0x0000000000007941 */ /* 0x000fea0003800000 */
.L_x_519:
[----:B------:R-:W-:Y:S01]  /*15e0*/  IADD3 R135, R133, -0x1, RZ ;  /* 0xffffffff85877810 */ /* 0x000fe20007ffe0ff */
[----:B------:R-:W-:Y:S01]  /*15f0*/  BSSY B0, `(.L_x_521) ;  /* 0x0000023000007945 */ /* 0x000fe20003800000 */
[----:B------:R-:W-:Y:S02]  /*1600*/  MOV R222, R220 ;  /* 0x000000dc00de7202 */ /* 0x000fe40000000f00 */
[----:B------:R-:W-:Y:S01]  /*1610*/  SHF.R.S32.HI R4, RZ, 0x1f, R135 ;  /* 0x0000001fff047819 */ /* 0x000fe20000011487 */
[----:B-1----:R-:W-:Y:S02]  /*1620*/  IMAD R8, R135, -0x40, R91 ;  /* 0xffffffc087087824 */ /* 0x002fe400078e025b */
[----:B------:R-:W-:Y:S02]  /*1630*/  IMAD R25, R3, R135, RZ ;  /* 0x0000008703197224 */ /* 0x000fe400078e02ff */
[----:B------:R-:W-:Y:S01]  /*1640*/  IMAD.WIDE.U32 R22, R135, R89, R222 ;  /* 0x0000005987167225 */ /* 0x000fe200078e00de */
[----:B------:R-:W-:-:S03]  /*1650*/  ISETP.GE.AND P0, PT, R18, R8, PT ;  /* 0x000000081200720c */ /* 0x000fc60003f06270 */
[----:B------:R-:W-:-:S05]  /*1660*/  IMAD R25, R4, R89, R25 ;  /* 0x0000005904197224 */ /* 0x000fca00078e0219 */
        /* <DEDUP_REMOVED lines=27> */
.L_x_522:
[----:B------:R-:W-:Y:S05]  /*1820*/  BSYNC B0 ;  /* 0x0000000000007941 */ /* 0x000fea0003800000 */
.L_x_521:
[----:B------:R-:W-:Y:S01]  /*1830*/  ISETP.GE.AND P0, PT, R15, R8, PT ;  /* 0x000000080f00720c */ /* 0x000fe20003f06270 */
[----:B------:R-:W-:Y:S01]  /*1840*/  BSSY B0, `(.L_x_523) ;  /* 0x000001f000007945 */ /* 0x000fe20003800000 */
[C---:B------:R-:W-:Y:S01]  /*1850*/  SHF.L.U64.HI R207, R17.reuse, R10, c[0x0][0x19c] ;  /* 0x0000670011cf7619 */ /* 0x040fe2000001020a */
[----:B------:R-:W-:-:S10]  /*1860*/  IMAD.SHL.U32 R208, R17, 0x10, RZ ;  /* 0x0000001011d07824 */ /* 0x000fd400078e00ff */
[----:B------:R-:W-:Y:S05]  /*1870*/  @P0 BRA `(.L_x_524) ;  /* 0x000001b000000947 */ /* 0x000fea0003800000 */
[----:B------:R-:W-:Y:S02]  /*1880*/  ISETP.GE.AND P3, PT, R224, c[0x0][0x220], PT ;  /* 0x00008800e0007a0c */ /* 0x000fe40003f66270 */
[----:B------:R-:W-:Y:S02]  /*1890*/  ISETP.GE.AND P2, PT, R217, c[0x0][0x220], PT ;  /* 0x00008800d9007a0c */ /* 0x000fe40003f46270 */
[----:B------:R-:W-:Y:S02]  /*18a0*/  IADD3 R16, P1, R208, R22, RZ ;  /* 0x00000016d0107210 */ /* 0x000fe40007f3e0ff */
[----:B------:R-:W-:-:S03]  /*18b0*/  ISETP.GE.AND P0, PT, R216, c[0x0][0x220], PT ;  /* 0x00008800d8007a0c */ /* 0x000fc60003f06270 */
[----:B------:R-:W-:-:S04]  /*18c0*/  IMAD.X R9, R207, 0x1, R25, P1 ;  /* 0x00000001cf097824 */ /* 0x000fc800008e0619 */
        /* <DEDUP_REMOVED lines=22> */
.L_x_524:
[----:B------:R-:W-:Y:S05]  /*1a30*/  BSYNC B0 ;  /* 0x0000000000007941 */ /* 0x000fea0003800000 */
.L_x_523:
[----:B------:R-:W-:Y:S01]  /*1a40*/  ISETP.GE.AND P0, PT, R13, R8, PT ;  /* 0x000000080d00720c */ /* 0x000fe20003f06270 */
[----:B------:R-:W-:-:S12]  /*1a50*/  BSSY B0, `(.L_x_525) ;  /* 0x000001e000007945 */ /* 0x000fd80003800000 */
[----:B------:R-:W-:Y:S05]  /*1a60*/  @P0 BRA `(.L_x_526) ;  /* 0x000001c000000947 */ /* 0x000fea0003800000 */
[----:B------:R-:W-:Y:S01]  /*1a70*/  ISETP.GE.AND P3, PT, R224, c[0x0][0x220], PT ;  /* 0x00008800e0007a0c */ /* 0x000fe20003f66270 */
[----:B-1----:R-:W-:Y:S01]  /*1a80*/  IMAD.MOV.U32 R20, RZ, RZ, c[0x0][0x19c] ;  /* 0x00006700ff147624 */ /* 0x002fe200078e00ff */
[----:B------:R-:W-:Y:S02]  /*1a90*/  ISETP.GE.AND P2, PT, R217, c[0x0][0x220], PT ;  /* 0x00008800d9007a0c */ /* 0x000fe40003f46270 */
[C---:B------:R-:W-:Y:S02]  /*1aa0*/  LEA R16, P1, R17.reuse, R22, 0x5 ;  /* 0x0000001611107211 */ /* 0x040fe400078228ff */
[----:B------:R-:W-:Y:S02]  /*1ab0*/  ISETP.GE.AND P0, PT, R216, c[0x0][0x220], PT ;  /* 0x00008800d8007a0c */ /* 0x000fe40003f06270 */
[----:B------:R-:W-:-:S05]  /*1ac0*/  LEA.HI.X R9, R17, R25, R20, 0x5, P1 ;  /* 0x0000001911097211 */ /* 0x000fca00008f2c14 */
        /* <DEDUP_REMOVED lines=22> */
.L_x_526:
[----:B------:R-:W-:Y:S05]  /*1c30*/  BSYNC B0 ;  /* 0x0000000000007941 */ /* 0x000fea0003800000 */
.L_x_525:
[----:B------:R-:W-:Y:S01]  /*1c40*/  ISETP.GE.AND P0, PT, R11, R8, PT ;  /* 0x000000080b00720c */ /* 0x000fe20003f06270 */
[----:B------:R-:W-:Y:S01]  /*1c50*/  IMAD.MOV.U32 R9, RZ, RZ, c[0x0][0x1a0] ;  /* 0x00006800ff097624 */ /* 0x000fe200078e00ff */
[----:B------:R-:W-:Y:S03]  /*1c60*/  BSSY B0, `(.L_x_527) ;  /* 0x0000022000007945 */ /* 0x000fe60003800000 */
[C---:B------:R-:W-:Y:S01]  /*1c70*/  IMAD.SHL.U32 R210, R9.reuse, 0x40, RZ ;  /* 0x0000004009d27824 */ /* 0x040fe200078e00ff */
[----:B------:R-:W-:-:S07]  /*1c80*/  SHF.L.U64.HI R209, R9, R14, c[0x0][0x1a4] ;  /* 0x0000690009d17619 */ /* 0x000fce000001020e */
[----:B------:R-:W-:Y:S05]  /*1c90*/  @P0 BRA `(.L_x_528) ;  /* 0x000001e000000947 */ /* 0x000fea0003800000 */
[----:B------:R-:W-:Y:S01]  /*1ca0*/  ISETP.GE.AND P3, PT, R224, c[0x0][0x220], PT ;  /* 0x00008800e0007a0c */ /* 0x000fe20003f66270 */
[----:B------:R-:W-:Y:S01]  /*1cb0*/  IMAD.MOV.U32 R24, RZ, RZ, R22 ;  /* 0x000000ffff187224 */ /* 0x000fe200078e0016 */
[----:B------:R-:W-:Y:S01]  /*1cc0*/  ISETP.GE.AND P2, PT, R217, c[0x0][0x220], PT ;  /* 0x00008800d9007a0c */ /* 0x000fe20003f46270 */
[----:B------:R-:W-:Y:S01]  /*1cd0*/  ULDC UR4, c[0x0][0x19c] ;  /* 0x0000670000047ab9 */ /* 0x000fe20000000800 */
[----:B------:R-:W-:Y:S01]  /*1ce0*/  ISETP.GE.AND P0, PT, R216, c[0x0][0x220], PT ;  /* 0x00008800d8007a0c */ /* 0x000fe20003f06270 */
[----:B------:R-:W-:Y:S01]  /*1cf0*/  UIMAD UR4, UR4, 0x30, URZ ;  /* 0x00000030040478a4 */ /* 0x000fe2000f8e023f */
[----:B------:R-:W-:-:S05]  /*1d00*/  IMAD.WIDE.U32 R24, R17, 0x30, R24 ;  /* 0x0000003011187825 */ /* 0x000fca00078e0018 */
[----:B------:R-:W-:Y:S02]  /*1d10*/  IADD3 R14, R25, UR4, RZ ;  /* 0x00000004190e7c10 */ /* 0x000fe4000fffe0ff */
        /* <DEDUP_REMOVED lines=22> */
.L_x_528:
[----:B------:R-:W-:Y:S05]  /*1e80*/  BSYNC B0 ;  /* 0x0000000000007941 */ /* 0x000fea0003800000 */
.L_x_527:
[----:B------:R-:W0:Y:S01]  /*1e90*/  LDGDEPBAR ;  /* 0x00000000000079af */ /* 0x000e220000000000 */
[----:B------:R-:W-:Y:S01]  /*1ea0*/  ISETP.GE.AND P0, PT, R18, R8, PT ;  /* 0x000000081200720c */ /* 0x000fe20003f06270 */
[----:B-1----:R-:W-:Y:S01]  /*1eb0*/  IMAD R17, R209, R135, RZ ;  /* 0x00000087d1117224 */ /* 0x002fe200078e02ff */
[----:B------:R-:W-:Y:S01]  /*1ec0*/  SHF.R.S32.HI R21, RZ, 0x1f, R12 ;  /* 0x0000001fff157819 */ /* 0x000fe2000001140c */
[----:B------:R-:W-:Y:S01]  /*1ed0*/  IMAD.SHL.U32 R6, R6, 0x2, RZ ;  /* 0x0000000206067824 */ /* 0x000fe200078e00ff */
[----:B------:R-:W-:Y:S01]  /*1ee0*/  MOV R240, R228 ;  /* 0x000000e400f07202 */ /* 0x000fe20000000f00 */
[----:B------:R-:W-:Y:S01]  /*1ef0*/  BSSY B0, `(.L_x_529) ;  /* 0x0000026000007945 */ /* 0x000fe20003800000 */
[----:B------:R-:W-:Y:S01]  /*1f00*/  LEA.HI R14, R21, R12, RZ, 0x2 ;  /* 0x0000000c150e7211 */ /* 0x000fe200078f10ff */
[-C--:B------:R-:W-:Y:S01]  /*1f10*/  IMAD R12, R4, R210.reuse, R17 ;  /* 0x000000d2040c7224 */ /* 0x080fe200078e0211 */
[----:B------:R-:W-:Y:S01]  /*1f20*/  LOP3.LUT R6, R6, 0x6, RZ, 0xc0, !PT ;  /* 0x0000000606067812 */ /* 0x000fe200078ec0ff */
[----:B------:R-:W-:Y:S01]  /*1f30*/  IMAD.WIDE.U32 R16, R135, R210, R240 ;  /* 0x000000d287107225 */ /* 0x000fe200078e00f0 */
[----:B------:R-:W-:-:S03]  /*1f40*/  SHF.R.S32.HI R4, RZ, 0x2, R14 ;  /* 0x00000002ff047819 */ /* 0x000fc6000001140e */
[----:B------:R-:W-:Y:S01]  /*1f50*/  IMAD.IADD R21, R17, 0x1, R12 ;  /* 0x0000000111157824 */ /* 0x000fe200078e020c */
        /* <DEDUP_REMOVED lines=31> */
.L_x_530:
[----:B------:R-:W-:Y:S05]  /*2150*/  BSYNC B0 ;  /* 0x0000000000007941 */ /* 0x000fea0003800000 */
.L_x_529:
[----:B------:R-:W-:Y:S01]  /*2160*/  ISETP.GE.AND P0, PT, R15, R8, PT ;  /* 0x000000080f00720c */ /* 0x000fe20003f06270 */
[----:B------:R-:W-:Y:S01]  /*2170*/  BSSY B0, `(.L_x_531) ;  /* 0x0000022000007945 */ /* 0x000fe20003800000 */
[C---:B------:R-:W-:Y:S01]  /*2180*/  SHF.L.U64.HI R211, R9.reuse, R10, c[0x0][0x1a4] ;  /* 0x0000690009d37619 */ /* 0x040fe2000001020a */
[----:B------:R-:W-:-:S10]  /*2190*/  IMAD.SHL.U32 R212, R9, 0x10, RZ ;  /* 0x0000001009d47824 */ /* 0x000fd400078e00ff */
[----:B------:R3:W-:Y:S04]  /*21a0*/  @P0 STS.128 [R215+0xc800], RZ ;  /* 0x00c800ffd7000388 */ /* 0x0007e80000000c00 */
[----:B------:R3:W-:Y:S04]  /*21b0*/  @P0 STS.128 [R215+0xe800], RZ ;  /* 0x00e800ffd7000388 */ /* 0x0007e80000000c00 */
[----:B------:R3:W-:Y:S01]  /*21c0*/  @P0 STS.128 [R215+0x10800], RZ ;  /* 0x010800ffd7000388 */ /* 0x0007e20000000c00 */
[----:B------:R-:W-:Y:S05]  /*21d0*/  @P0 BRA `(.L_x_532) ;  /* 0x000001b000000947 */ /* 0x000fea0003800000 */
[----:B------:R-:W-:Y:S02]  /*21e0*/  ISETP.GE.AND P3, PT, R224, c[0x0][0x220], PT ;  /* 0x00008800e0007a0c */ /* 0x000fe40003f66270 */
[----:B------:R-:W-:-:S02]  /*21f0*/  ISETP.GE.AND P2, PT, R217, c[0x0][0x220], PT ;  /* 0x00008800d9007a0c */ /* 0x000fc40003f46270 */
[----:B------:R-:W-:Y:S02]  /*2200*/  IADD3 R15, P1, R212, R16, RZ ;  /* 0x00000010d40f7210 */ /* 0x000fe40007f3e0ff */
[----:B------:R-:W-:-:S03]  /*2210*/  ISETP.GE.AND P0, PT, R216, c[0x0][0x220], PT ;  /* 0x00008800d8007a0c */ /* 0x000fc60003f06270 */
[----:B------:R-:W-:-:S04]  /*2220*/  IMAD.X R10, R211, 0x1, R21, P1 ;  /* 0x00000001d30a7824 */ /* 0x000fc800008e0615 */
        /* <DEDUP_REMOVED lines=22> */
.L_x_532:
[----:B------:R-:W-:Y:S05]  /*2390*/  BSYNC B0 ;  /* 0x0000000000007941 */ /* 0x000fea0003800000 */
.L_x_531:
[----:B------:R-:W-:Y:S01]  /*23a0*/  ISETP.GE.AND P0, PT, R13, R8, PT ;  /* 0x000000080d00720c */ /* 0x000fe20003f06270 */
[----:B------:R-:W-:-:S12]  /*23b0*/  BSSY B0, `(.L_x_533) ;  /* 0x0000021000007945 */ /* 0x000fd80003800000 */
[----:B------:R1:W-:Y:S04]  /*23c0*/  @P0 STS.128 [R215+0xd000], RZ ;  /* 0x00d000ffd7000388 */ /* 0x0003e80000000c00 */
[----:B------:R1:W-:Y:S04]  /*23d0*/  @P0 STS.128 [R215+0xf000], RZ ;  /* 0x00f000ffd7000388 */ /* 0x0003e80000000c00 */
[----:B------:R1:W-:Y:S01]  /*23e0*/  @P0 STS.128 [R215+0x11000], RZ ;  /* 0x011000ffd7000388 */ /* 0x0003e20000000c00 */
[----:B------:R-:W-:Y:S05]  /*23f0*/  @P0 BRA `(.L_x_534) ;  /* 0x000001c000000947 */ /* 0x000fea0003800000 */
[----:B------:R-:W-:Y:S01]  /*2400*/  ISETP.GE.AND P3, PT, R224, c[0x0][0x220], PT ;  /* 0x00008800e0007a0c */ /* 0x000fe20003f66270 */
[----:B------:R-:W-:Y:S01]  /*2410*/  IMAD.MOV.U32 R10, RZ, RZ, c[0x0][0x1a4] ;  /* 0x00006900ff0a7624 */ /* 0x000fe200078e00ff */
[----:B------:R-:W-:-:S02]  /*2420*/  ISETP.GE.AND P2, PT, R217, c[0x0][0x220], PT ;  /* 0x00008800d9007a0c */ /* 0x000fc40003f46270 */
[C---:B------:R-:W-:Y:S02]  /*2430*/  LEA R13, P1, R9.reuse, R16, 0x5 ;  /* 0x00000010090d7211 */ /* 0x040fe400078228ff */
[----:B------:R-:W-:Y:S02]  /*2440*/  ISETP.GE.AND P0, PT, R216, c[0x0][0x220], PT ;  /* 0x00008800d8007a0c */ /* 0x000fe40003f06270 */
[----:B------:R-:W-:-:S05]  /*2450*/  LEA.HI.X R10, R9, R21, R10, 0x5, P1 ;  /* 0x00000015090a7211 */ /* 0x000fca00008f2c0a */
[C---:B--2---:R-:W-:Y:S01]  /*2460*/  @!P3 LEA R22, P4, R13.reuse, c[0x0][0x170], 0x1 ;  /* 0x00005c000d16ba11 */ /* 0x044fe200078808ff */
[----:B------:R2:W-:Y:S01]  /*2470*/  @P3 STS.128 [R215+0xd000], RZ ;  /* 0x00d000ffd7003388 */ /* 0x0005e20000000c00 */
[C---:B----4-:R-:W-:Y:S02]  /*2480*/  @!P2 LEA R14, P1, R13.reuse, c[0x0][0x170], 0x1 ;  /* 0x00005c000d0eaa11 */ /* 0x050fe400078208ff */
        /* <DEDUP_REMOVED lines=19> */
.L_x_534:
[----:B------:R-:W-:Y:S05]  /*25c0*/  BSYNC B0 ;  /* 0x0000000000007941 */ /* 0x000fea0003800000 */
.L_x_533:
[----:B------:R-:W-:Y:S01]  /*25d0*/  ISETP.GE.AND P0, PT, R11, R8, PT ;  /* 0x000000080b00720c */ /* 0x000fe20003f06270 */
[----:B------:R-:W-:-:S12]  /*25e0*/  BSSY B0, `(.L_x_535) ;  /* 0x0000023000007945 */ /* 0x000fd80003800000 */
[----:B------:R1:W-:Y:S04]  /*25f0*/  @P0 STS.128 [R215+0xd800], RZ ;  /* 0x00d800ffd7000388 */ /* 0x0003e80000000c00 */
[----:B------:R1:W-:Y:S04]  /*2600*/  @P0 STS.128 [R215+0xf800], RZ ;  /* 0x00f800ffd7000388 */ /* 0x0003e80000000c00 */
[----:B------:R1:W-:Y:S01]  /*2610*/  @P0 STS.128 [R215+0x11800], RZ ;  /* 0x011800ffd7000388 */ /* 0x0003e20000000c00 */
        /* <DEDUP_REMOVED lines=9> */
[C---:B----4-:R-:W-:Y:S01]  /*26b0*/  @!P3 LEA R12, P4, R20.reuse, c[0x0][0x170], 0x1 ;  /* 0x00005c00140cba11 */ /* 0x050fe200078808ff */
        /* <DEDUP_REMOVED lines=15> */
[----:B----4-:R-:W-:-:S04]  /*27b0*/  LEA R10, P0, R20, c[0x0][0x170], 0x1 ;  /* 0x00005c00140a7a11 */ /* 0x010fc800078008ff */
[----:B------:R-:W-:-:S05]  /*27c0*/  LEA.HI.X R11, R20, c[0x0][0x174], R8, 0x1, P0 ;  /* 0x00005d00140b7a11 */ /* 0x000fca00000f0c08 */
[----:B------:R-:W-:Y:S01]  /*27d0*/  @!PT LDS RZ, [RZ] ;  /* 0x00000000fffff984 */ /* 0x000fe20000000800 */
[----:B------:R-:W-:Y:S01]  /*27e0*/  @!PT LDS RZ, [RZ] ;  /* 0x00000000fffff984 */ /* 0x000fe20000000800 */
[----:B------:R-:W-:Y:S01]  /*27f0*/  @!PT LDS RZ, [RZ] ;  /* 0x00000000fffff984 */ /* 0x000fe20000000800 */
[----:B------:R4:W-:Y:S04]  /*2800*/  LDGSTS.E.BYPASS.LTC128B.128 [R215+0x11800], [R10.64+0x100] ;  /* 0x118001000ad77fae */ /* 0x0009e8000b901d46 */
.L_x_536:
[----:B------:R-:W-:Y:S05]  /*2810*/  BSYNC B0 ;  /* 0x0000000000007941 */ /* 0x000fea0003800000 */
.L_x_535:
        /* <DEDUP_REMOVED lines=11> */
[----:B--2-4-:R-:W-:Y:S01]  /*28d0*/  LDSM.16.M88.4 R12, [R206] ;  /* 0x00000000ce0c783b */ /* 0x014fe20000000200 */
        /* <DEDUP_REMOVED lines=10> */
[----:B------:R-:W2:Y:S01]  /*2980*/  LDSM.16.M88.4 R64, [R205+0x6000] ;  /* 0x00600000cd40783b */ /* 0x000ea20000000200 */
[C---:B------:R-:W-:Y:S02]  /*2990*/  IADD3 R2, R205.reuse, 0x6000, RZ ;  /* 0x00006000cd027810 */ /* 0x040fe40007ffe0ff */
[----:B------:R-:W-:Y:S01]  /*29a0*/  IADD3 R203, R205, 0x6020, RZ ;  /* 0x00006020cdcb7810 */ /* 0x000fe20007ffe0ff */
[----:B------:R-:W4:Y:S01]  /*29b0*/  LDSM.16.M88.4 R56, [R205+0x6800] ;  /* 0x00680000cd38783b */ /* 0x000f220000000200 */
[----:B------:R-:W-:Y:S01]  /*29c0*/  @P1 IADD3 R203, R2, -0x20, RZ ;  /* 0xffffffe002cb1810 */ /* 0x000fe20007ffe0ff */
[----:B------:R-:W-:Y:S02]  /*29d0*/  IMAD.MOV.U32 R2, RZ, RZ, 0x40 ;  /* 0x00000040ff027424 */ /* 0x000fe400078e00ff */
[----:B------:R-:W-:Y:S01]  /*29e0*/  LDSM.16.M88.4 R48, [R205+0x7000] ;  /* 0x00700000cd30783b */ /* 0x000fe20000000200 */
[C---:B------:R-:W-:Y:S02]  /*29f0*/  IADD3 R195, R203.reuse, 0x800, RZ ;  /* 0x00000800cbc37810 */ /* 0x040fe40007ffe0ff */
[----:B------:R-:W-:Y:S01]  /*2a00*/  SEL R2, R2, 0xffffffc0, !P2 ;  /* 0xffffffc002027807 */ /* 0x000fe20005000000 */
[----:B------:R-:W5:Y:S01]  /*2a10*/  LDSM.16.M88.4 R84, [R203] ;  /* 0x00000000cb54783b */ /* 0x000f620000000200 */
[----:B------:R-:W-:-:S02]  /*2a20*/  IADD3 R194, R203, 0x1000, RZ ;  /* 0x00001000cbc27810 */ /* 0x000fc40007ffe0ff */
[----:B------:R-:W-:Y:S01]  /*2a30*/  IADD3 R193, R203, 0x1800, RZ ;  /* 0x00001800cbc17810 */ /* 0x000fe20007ffe0ff */
[----:B------:R-:W1:Y:S01]  /*2a40*/  LDSM.16.M88.4 R8, [R205+0x7800] ;  /* 0x00780000cd08783b */ /* 0x000e620000000200 */
[----:B------:R-:W-:Y:S01]  /*2a50*/  IMAD.IADD R199, R205, 0x1, R2 ;  /* 0x00000001cdc77824 */ /* 0x000fe200078e0202 */
[----:B------:R-:W-:Y:S01]  /*2a60*/  IADD3 R191, R203, 0x2000, RZ ;  /* 0x00002000cbbf7810 */ /* 0x000fe20007ffe0ff */
[----:B------:R-:W-:Y:S01]  /*2a70*/  IMAD.IADD R192, R2, 0x1, R203 ;  /* 0x0000000102c07824 */ /* 0x000fe200078e02cb */
[----:B------:R-:W3:Y:S01]  /*2a80*/  LDSM.16.M88.4 R24, [R203+0x800] ;  /* 0x00080000cb18783b */ /* 0x000ee20000000200 */
[C---:B------:R-:W-:Y:S02]  /*2a90*/  IADD3 R2, R134.reuse, 0x8, RZ ;  /* 0x0000000886027810 */ /* 0x040fe40007ffe0ff */
[-C--:B------:R-:W-:Y:S01]  /*2aa0*/  IMNMX R134, R134, R91.reuse, PT ;  /* 0x0000005b86867217 */ /* 0x080fe20003800200 */
[----:B------:R-:W1:Y:S01]  /*2ab0*/  LDSM.16.M88.4 R76, [R199+0x6000] ;  /* 0x00600000c74c783b */ /* 0x000e620000000200 */
[----:B------:R-:W-:-:S02]  /*2ac0*/  IMNMX R2, R2, R91, PT ;  /* 0x0000005b02027217 */ /* 0x000fc40003800200 */
[C---:B------:R-:W-:Y:S01]  /*2ad0*/  IADD3 R190, R203.reuse, 0x2800, RZ ;  /* 0x00002800cbbe7810 */ /* 0x040fe20007ffe0ff */
[----:B------:R-:W1:Y:S01]  /*2ae0*/  LDSM.16.M88.4 R20, [R203+0x1000] ;  /* 0x00100000cb14783b */ /* 0x000e620000000200 */
[C---:B------:R-:W-:Y:S02]  /*2af0*/  IADD3 R189, R203.reuse, 0x3000, RZ ;  /* 0x00003000cbbd7810 */ /* 0x040fe40007ffe0ff */
[C---:B------:R-:W-:Y:S01]  /*2b00*/  IADD3 R188, R203.reuse, 0x3800, RZ ;  /* 0x00003800cbbc7810 */ /* 0x040fe20007ffe0ff */
[----:B------:R-:W1:Y:S01]  /*2b10*/  LDSM.16.M88.4 R80, [R203+0x1800] ;  /* 0x00180000cb50783b */ /* 0x000e620000000200 */
[C---:B------:R-:W-:Y:S02]  /*2b20*/  IADD3 R187, R203.reuse, 0x4000, RZ ;  /* 0x00004000cbbb7810 */ /* 0x040fe40007ffe0ff */
[C---:B------:R-:W-:Y:S01]  /*2b30*/  IADD3 R186, R203.reuse, 0x4800, RZ ;  /* 0x00004800cbba7810 */ /* 0x040fe20007ffe0ff */
[----:B------:R-:W1:Y:S01]  /*2b40*/  LDSM.16.M88.4 R72, [R199+0x6800] ;  /* 0x00680000c748783b */ /* 0x000e620000000200 */
[----:B------:R-:W-:-:S02]  /*2b50*/  IADD3 R185, R203, 0x5000, RZ ;  /* 0x00005000cbb97810 */ /* 0x000fc40007ffe0ff */
[----:B------:R-:W-:Y:S01]  /*2b60*/  IADD3 R184, R203, 0x5800, RZ ;  /* 0x00005800cbb87810 */ /* 0x000fe20007ffe0ff */
[C---:B--2---:R-:W-:Y:S01]  /*2b70*/  HMMA.16816.F32.BF16 R16, R12.reuse, R64, RZ ;  /* 0x000000400c10723c */ /* 0x044fe200000418ff */
[----:B------:R-:W-:Y:S04]  /*2b80*/  LDSM.16.M88.4 R28, [R192] ;  /* 0x00000000c01c783b */ /* 0x000fe80000000200 */
[----:B------:R-:W-:Y:S03]  /*2b90*/  LDSM.16.M88.4 R68, [R199+0x7000] ;  /* 0x00700000c744783b */ /* 0x000fe60000000200 */
[C---:B------:R-:W-:Y:S01]  /*2ba0*/  HMMA.16816.F32.BF16 R64, R12.reuse, R66, RZ ;  /* 0x000000420c40723c */ /* 0x040fe200000418ff */
[----:B------:R-:W-:Y:S07]  /*2bb0*/  LDSM.16.M88.4 R36, [R199+0x7800] ;  /* 0x00780000c724783b */ /* 0x000fee0000000200 */
[C---:B----4-:R-:W-:Y:S08]  /*2bc0*/  HMMA.16816.F32.BF16 R60, R12.reuse, R56, RZ ;  /* 0x000000380c3c723c */ /* 0x050ff000000418ff */
[----:B------:R-:W-:Y:S08]  /*2bd0*/  HMMA.16816.F32.BF16 R56, R12, R58, RZ ;  /* 0x0000003a0c38723c */ /* 0x000ff000000418ff */
[C---:B-----5:R-:W-:Y:S08]  /*2be0*/  HMMA.16816.F32.BF16 R16, R32.reuse, R84, R16 ;  /* 0x000000542010723c */ /* 0x060ff00000041810 */
[----:B------:R-:W-:Y:S01]  /*2bf0*/  HMMA.16816.F32.BF16 R64, R32, R86, R64 ;  /* 0x000000562040723c */ /* 0x000fe20000041840 */
[----:B------:R-:W-:Y:S07]  /*2c00*/  LDSM.16.M88.4 R84, [R205+0x8000] ;  /* 0x00800000cd54783b */ /* 0x000fee0000000200 */
[C---:B------:R-:W-:Y:S08]  /*2c10*/  HMMA.16816.F32.BF16 R52, R12.reuse, R48, RZ ;  /* 0x000000300c34723c */ /* 0x040ff000000418ff */
[C---:B------:R-:W-:Y:S08]  /*2c20*/  HMMA.16816.F32.BF16 R48, R12.reuse, R50, RZ ;  /* 0x000000320c30723c */ /* 0x040ff000000418ff */
[C---:B-1----:R-:W-:Y:S08]  /*2c30*/  HMMA.16816.F32.BF16 R44, R12.reuse, R8, RZ ;  /* 0x000000080c2c723c */ /* 0x042ff000000418ff */
[----:B------:R-:W-:Y:S01]  /*2c40*/  HMMA.16816.F32.BF16 R12, R12, R10, RZ ;  /* 0x0000000a0c0c723c */ /* 0x000fe200000418ff */
[----:B------:R-:W1:Y:S07]  /*2c50*/  LDSM.16.M88.4 R8, [R201] ;  /* 0x00000000c908783b */ /* 0x000e6e0000000200 */
[C---:B---3--:R-:W-:Y:S08]  /*2c60*/  HMMA.16816.F32.BF16 R60, R32.reuse, R24, R60 ;  /* 0x00000018203c723c */ /* 0x048ff0000004183c */
[----:B------:R-:W-:Y:S01]  /*2c70*/  HMMA.16816.F32.BF16 R56, R32, R26, R56 ;  /* 0x0000001a2038723c */ /* 0x000fe20000041838 */
[----:B------:R-:W2:Y:S07]  /*2c80*/  LDSM.16.M88.4 R24, [R192+0x800] ;  /* 0x00080000c018783b */ /* 0x000eae0000000200 */
[C---:B------:R-:W-:Y:S08]  /*2c90*/  HMMA.16816.F32.BF16 R16, R40.reuse, R76, R16 ;  /* 0x0000004c2810723c */ /* 0x040ff00000041810 */
[----:B------:R-:W-:Y:S01]  /*2ca0*/  HMMA.16816.F32.BF16 R64, R40, R78, R64 ;  /* 0x0000004e2840723c */ /* 0x000fe20000041840 */
[----:B------:R-:W-:Y:S07]  /*2cb0*/  LDSM.16.M88.4 R76, [R205+0x8800] ;  /* 0x00880000cd4c783b */ /* 0x000fee0000000200 */
[C---:B------:R-:W-:Y:S08]  /*2cc0*/  HMMA.16816.F32.BF16 R52, R32.reuse, R20, R52 ;  /* 0x000000142034723c */ /* 0x040ff00000041834 */
        /* <DEDUP_REMOVED lines=133> */
[----:B------:R-:W-:Y:S05]  /*3520*/  MUFU.TANH R47, R47 ;  /* 0x0000002f002f7308 */ /* 0x000fea0000002400 */
[----:B------:R-:W-:Y:S01]  /*3530*/  HMMA.16816.F32.BF16 R80, R32, R22, R80 ;  /* 0x000000162050723c */ /* 0x000fe20000041850 */
[----:B------:R-:W3:Y:S01]  /*3540*/  LDSM.16.M88.4 R20, [R192+0x5800] ;  /* 0x00580000c014783b */ /* 0x000ee20000000200 */
[----:B------:R-:W-:-:S04]  /*3550*/  DEPBAR.LE SB0, 0x0 ;  /* 0x000080000000791a */ /* 0x000fc80000000000 */
[----:B------:R-:W2:Y:S01]  /*3560*/  MUFU.TANH R50, R50 ;  /* 0x0000003200327308 */ /* 0x000ea20000002400 */
[----:B------:R-:W-:Y:S01]  /*3570*/  FMUL.FTZ R32, R59, c[0x0][0x2ec] ;  /* 0x0000bb003b207a20 */ /* 0x000fe20000410000 */
[----:B----4-:R-:W-:Y:S06]  /*3580*/  HMMA.16816.F32.BF16 R52, R8, R28, R52 ;  /* 0x0000001c0834723c */ /* 0x010fec0000041834 */
[----:B------:R-:W4:Y:S01]  /*3590*/  MUFU.TANH R60, R60 ;  /* 0x0000003c003c7308 */ /* 0x000f220000002400 */
[----:B------:R-:W-:Y:S01]  /*35a0*/  FMUL.FTZ R29, R58, c[0x0][0x2ec] ;  /* 0x0000bb003a1d7a20 */ /* 0x000fe20000410000 */
[----:B-1----:R-:W-:Y:S01]  /*35b0*/  HMMA.16816.F32.BF16 R76, R36, R12, R76 ;  /* 0x0000000c244c723c */ /* 0x002fe2000004184c */
[----:B------:R-:W-:-:S05]  /*35c0*/  FMUL.FTZ R28, R57, c[0x0][0x2ec] ;  /* 0x0000bb00391c7a20 */ /* 0x000fca0000410000 */
[----:B------:R-:W1:Y:S02]  /*35d0*/  MUFU.TANH R51, R51 ;  /* 0x0000003300337308 */ /* 0x000e640000002400 */
[----:B------:R-:W-:Y:S06]  /*35e0*/  HMMA.16816.F32.BF16 R80, R36, R14, R80 ;  /* 0x0000000e2450723c */ /* 0x000fec0000041850 */
[----:B------:R-:W1:Y:S02]  /*35f0*/  MUFU.TANH R29, R29 ;  /* 0x0000001d001d7308 */ /* 0x000e640000002400 */
[----:B------:R-:W-:Y:S01]  /*3600*/  HMMA.16816.F32.BF16 R72, R8, R30, R72 ;  /* 0x0000001e0848723c */ /* 0x000fe20000041848 */
[----:B------:R-:W-:-:S02]  /*3610*/  FMUL.FTZ R52, R52, c[0x0][0x2ec] ;  /* 0x0000bb0034347a20 */ /* 0x000fc40000410000 */
[----:B------:R-:W-:Y:S02]  /*3620*/  FMUL.FTZ R55, R55, c[0x0][0x2ec] ;  /* 0x0000bb0037377a20 */ /* 0x000fe40000410000 */
[----:B------:R-:W-:Y:S01]  /*3630*/  FMUL.FTZ R53, R53, c[0x0][0x2ec] ;  /* 0x0000bb0035357a20 */ /* 0x000fe20000410000 */
[----:B------:R-:W1:Y:S01]  /*3640*/  MUFU.TANH R32, R32 ;  /* 0x0000002000207308 */ /* 0x000e620000002400 */
[----:B------:R-:W-:Y:S01]  /*3650*/  IMAD R31, R135, 0x40, R6 ;  /* 0x00000040871f7824 */ /* 0x000fe200078e0206 */
[----:B--2---:R-:W-:Y:S01]  /*3660*/  HMMA.16816.F32.BF16 R76, R24, R16, R76 ;  /* 0x00000010184c723c */ /* 0x004fe2000004184c */
[----:B------:R-:W-:-:S03]  /*3670*/  FMUL.FTZ R54, R54, c[0x0][0x2ec] ;  /* 0x0000bb0036367a20 */ /* 0x000fc60000410000 */
[C---:B------:R-:W-:Y:S02]  /*3680*/  IADD3 R13, R31.reuse, 0x1, RZ ;  /* 0x000000011f0d7810 */ /* 0x040fe40007ffe0ff */
[----:B------:R-:W-:Y:S01]  /*3690*/  IADD3 R15, R31, 0x8, RZ ;  /* 0x000000081f0f7810 */ /* 0x000fe20007ffe0ff */
[----:B------:R-:W2:Y:S01]  /*36a0*/  MUFU.TANH R169, R52 ;  /* 0x0000003400a97308 */ /* 0x000ea20000002400 */
[----:B------:R-:W-:Y:S01]  /*36b0*/  HMMA.16816.F32.BF16 R80, R24, R18, R80 ;  /* 0x000000121850723c */ /* 0x000fe20000041850 */
[C---:B------:R-:W-:Y:S02]  /*36c0*/  ISETP.GE.AND P6, PT, R13.reuse, R134, PT ;  /* 0x000000860d00720c */ /* 0x040fe40003fc6270 */
[----:B------:R-:W-:Y:S02]  /*36d0*/  ISETP.GE.AND P2, PT, R13, R2, PT ;  /* 0x000000020d00720c */ /* 0x000fe40003f46270 */
[----:B------:R-:W-:Y:S02]  /*36e0*/  IADD3 R13, R31, 0x10, RZ ;  /* 0x000000101f0d7810 */ /* 0x000fe40007ffe0ff */
[----:B-----5:R-:W-:Y:S01]  /*36f0*/  FSEL R41, R41, -INF , !P6 ;  /* 0xff80000029297808 */ /* 0x020fe20007000000 */
[----:B------:R-:W-:Y:S01]  /*3700*/  FMUL.FTZ R72, R72, c[0x0][0x2ec] ;  /* 0x0000bb0048487a20 */ /* 0x000fe20000410000 */
[-C--:B------:R-:W-:Y:S01]  /*3710*/  ISETP.GE.AND P3, PT, R15, R134.reuse, PT ;  /* 0x000000860f00720c */ /* 0x080fe20003f66270 */
[----:B------:R-:W-:Y:S01]  /*3720*/  MUFU.TANH R28, R28 ;  /* 0x0000001c001c7308 */ /* 0x000fe20000002400 */
[----:B------:R-:W-:Y:S01]  /*3730*/  ISETP.GE.AND P1, PT, R13, R134, PT ;  /* 0x000000860d00720c */ /* 0x000fe20003f26270 */
[----:B------:R-:W-:Y:S01]  /*3740*/  FMUL.FTZ R73, R73, c[0x0][0x2ec] ;  /* 0x0000bb0049497a20 */ /* 0x000fe20000410000 */
[----:B------:R-:W-:Y:S01]  /*3750*/  ISETP.GE.AND P6, PT, R13, R2, PT ;  /* 0x000000020d00720c */ /* 0x000fe20003fc6270 */
[----:B------:R-:W-:Y:S01]  /*3760*/  FMUL.FTZ R74, R74, c[0x0][0x2ec] ;  /* 0x0000bb004a4a7a20 */ /* 0x000fe20000410000 */
[C---:B------:R-:W-:Y:S01]  /*3770*/  IADD3 R17, R31.reuse, 0x9, RZ ;  /* 0x000000091f117810 */ /* 0x040fe20007ffe0ff */
[----:B---3--:R-:W-:Y:S01]  /*3780*/  HMMA.16816.F32.BF16 R76, R8, R20, R76 ;  /* 0x00000014084c723c */ /* 0x008fe2000004184c */
[----:B------:R-:W-:Y:S01]  /*3790*/  IADD3 R13, R31, 0x11, RZ ;  /* 0x000000111f0d7810 */ /* 0x000fe20007ffe0ff */
[----:B------:R-:W3:Y:S01]  /*37a0*/  MUFU.TANH R167, R72 ;  /* 0x0000004800a77308 */ /* 0x000ee20000002400 */
[----:B------:R-:W-:Y:S01]  /*37b0*/  FSEL R6, R49, -INF , !P2 ;  /* 0xff80000031067808 */ /* 0x000fe20005000000 */
[----:B------:R-:W-:Y:S01]  /*37c0*/  FMUL.FTZ R75, R75, c[0x0][0x2ec] ;  /* 0x0000bb004b4b7a20 */ /* 0x000fe20000410000 */
[----:B------:R-:W-:-:S02]  /*37d0*/  FSEL R33, R42, -INF , !P3 ;  /* 0xff8000002a217808 */ /* 0x000fc40005800000 */
[----:B------:R-:W-:Y:S01]  /*37e0*/  ISETP.GE.AND P0, PT, R15, R2, PT ;  /* 0x000000020f00720c */ /* 0x000fe20003f06270 */
[----:B------:R-:W-:Y:S01]  /*37f0*/  HMMA.16816.F32.BF16 R20, R8, R22, R80 ;  /* 0x000000160814723c */ /* 0x000fe20000041850 */
[-C--:B------:R-:W-:Y:S01]  /*3800*/  ISETP.GE.AND P4, PT, R17, R134.reuse, PT ;  /* 0x000000861100720c */ /* 0x080fe20003f86270 */
[----:B------:R-:W-:Y:S01]  /*3810*/  MUFU.TANH R174, R55 ;  /* 0x0000003700ae7308 */ /* 0x000fe20000002400 */
[C---:B------:R-:W-:Y:S02]  /*3820*/  ISETP.GE.AND P2, PT, R13.reuse, R134, PT ;  /* 0x000000860d00720c */ /* 0x040fe40003f46270 */
[----:B------:R-:W-:Y:S02]  /*3830*/  ISETP.GE.AND P3, PT, R13, R2, PT ;  /* 0x000000020d00720c */ /* 0x000fe40003f66270 */
[----:B------:R-:W-:Y:S02]  /*3840*/  IADD3 R13, R31, 0x18, RZ ;  /* 0x000000181f0d7810 */ /* 0x000fe40007ffe0ff */
[----:B------:R-:W-:Y:S01]  /*3850*/  FSEL R44, R44, -INF , !P0 ;  /* 0xff8000002c2c7808 */ /* 0x000fe20004000000 */
[----:B------:R-:W-:Y:S01]  /*3860*/  MUFU.TANH R161, R53 ;  /* 0x0000003500a17308 */ /* 0x000fe20000002400 */
[----:B------:R-:W-:-:S02]  /*3870*/  FSEL R43, R43, -INF , !P4 ;  /* 0xff8000002b2b7808 */ /* 0x000fc40006000000 */
[----:B------:R-:W-:Y:S02]  /*3880*/  ISETP.GE.AND P5, PT, R17, R2, PT ;  /* 0x000000021100720c */ /* 0x000fe40003fa6270 */
[----:B------:R-:W-:Y:S01]  /*3890*/  ISETP.GE.AND P0, PT, R13, R134, PT ;  /* 0x000000860d00720c */ /* 0x000fe20003f06270 */
[----:B------:R-:W-:Y:S01]  /*38a0*/  FMUL.FTZ R79, R79, c[0x0][0x2ec] ;  /* 0x0000bb004f4f7a20 */ /* 0x000fe20000410000 */
[----:B------:R-:W-:Y:S01]  /*38b0*/  ISETP.GE.AND P4, PT, R13, R2, PT ;  /* 0x000000020d00720c */ /* 0x000fe20003f86270 */
[----:B------:R-:W-:Y:S01]  /*38c0*/  MUFU.TANH R164, R54 ;  /* 0x0000003600a47308 */ /* 0x000fe20000002400 */
[----:B------:R-:W-:Y:S01]  /*38d0*/  IADD3 R13, R31, 0x19, RZ ;  /* 0x000000191f0d7810 */ /* 0x000fe20007ffe0ff */
[----:B------:R-:W-:Y:S01]  /*38e0*/  FMUL.FTZ R76, R76, c[0x0][0x2ec] ;  /* 0x0000bb004c4c7a20 */ /* 0x000fe20000410000 */
[----:B------:R-:W-:Y:S01]  /*38f0*/  FSEL R4, R45, -INF , !P5 ;  /* 0xff8000002d047808 */ /* 0x000fe20006800000 */
[----:B------:R-:W-:Y:S01]  /*3900*/  FMUL.FTZ R77, R77, c[0x0][0x2ec] ;  /* 0x0000bb004d4d7a20 */ /* 0x000fe20000410000 */
[----:B------:R-:W-:Y:S01]  /*3910*/  FSEL R17, R46, -INF , !P1 ;  /* 0xff8000002e117808 */ /* 0x000fe20004800000 */
[----:B------:R-:W-:Y:S01]  /*3920*/  FMUL.FTZ R78, R78, c[0x0][0x2ec] ;  /* 0x0000bb004e4e7a20 */ /* 0x000fe20000410000 */
[C---:B------:R-:W-:Y:S01]  /*3930*/  ISETP.GE.AND P5, PT, R13.reuse, R134, PT ;  /* 0x000000860d00720c */ /* 0x040fe20003fa6270 */
[----:B------:R-:W5:Y:S01]  /*3940*/  MUFU.TANH R142, R79 ;  /* 0x0000004f008e7308 */ /* 0x000f620000002400 */
[----:B------:R-:W-:Y:S01]  /*3950*/  ISETP.GE.AND P1, PT, R13, R2, PT ;  /* 0x000000020d00720c */ /* 0x000fe20003f26270 */
[----:B------:R-:W-:Y:S01]  /*3960*/  FMUL.FTZ R20, R20, c[0x0][0x2ec] ;  /* 0x0000bb0014147a20 */ /* 0x000fe20000410000 */
[----:B------:R-:W-:Y:S01]  /*3970*/  IADD3 R13, R31, 0x20, RZ ;  /* 0x000000201f0d7810 */ /* 0x000fe20007ffe0ff */
[----:B------:R-:W-:Y:S01]  /*3980*/  FMUL.FTZ R21, R21, c[0x0][0x2ec] ;  /* 0x0000bb0015157a20 */ /* 0x000fe20000410000 */
[----:B------:R-:W-:Y:S01]  /*3990*/  IADD3 R19, R31, 0x21, RZ ;  /* 0x000000211f137810 */ /* 0x000fe20007ffe0ff */
[----:B------:R-:W-:Y:S01]  /*39a0*/  FMUL.FTZ R22, R22, c[0x0][0x2ec] ;  /* 0x0000bb0016167a20 */ /* 0x000fe20000410000 */
[----:B------:R-:W-:Y:S01]  /*39b0*/  FSEL R14, R50, -INF , !P6 ;  /* 0xff800000320e7808 */ /* 0x000fe20007000000 */
[----:B------:R-:W-:Y:S01]  /*39c0*/  MUFU.TANH R163, R73 ;  /* 0x0000004900a37308 */ /* 0x000fe20000002400 */
[----:B------:R-:W-:Y:S01]  /*39d0*/  FSEL R15, R47, -INF , !P2 ;  /* 0xff8000002f0f7808 */ /* 0x000fe20005000000 */
[----:B------:R-:W-:Y:S01]  /*39e0*/  FMUL.FTZ R23, R23, c[0x0][0x2ec] ;  /* 0x0000bb0017177a20 */ /* 0x000fe20000410000 */
[----:B------:R-:W-:-:S02]  /*39f0*/  ISETP.GE.AND P6, PT, R13, R134, PT ;  /* 0x000000860d00720c */ /* 0x000fc40003fc6270 */
[----:B------:R-:W-:Y:S02]  /*3a00*/  ISETP.GE.AND P2, PT, R13, R2, PT ;  /* 0x000000020d00720c */ /* 0x000fe40003f46270 */
[----:B----4-:R-:W-:Y:S01]  /*3a10*/  FSEL R12, R60, -INF , !P3 ;  /* 0xff8000003c0c7808 */ /* 0x010fe20005800000 */
[----:B------:R-:W4:Y:S01]  /*3a20*/  MUFU.TANH R172, R74 ;  /* 0x0000004a00ac7308 */ /* 0x000f220000002400 */
[----:B-1----:R-:W-:Y:S02]  /*3a30*/  FSEL R13, R51, -INF , !P0 ;  /* 0xff800000330d7808 */ /* 0x002fe40004000000 */
[C---:B------:R-:W-:Y:S02]  /*3a40*/  ISETP.GE.AND P3, PT, R19.reuse, R134, PT ;  /* 0x000000861300720c */ /* 0x040fe40003f66270 */
[----:B------:R-:W-:Y:S02]  /*3a50*/  ISETP.GE.AND P0, PT, R19, R2, PT ;  /* 0x000000021300720c */ /* 0x000fe40003f06270 */
[C---:B------:R-:W-:Y:S01]  /*3a60*/  IADD3 R19, R31.reuse, 0x28, RZ ;  /* 0x000000281f137810 */ /* 0x040fe20007ffe0ff */
[----:B------:R-:W1:Y:S01]  /*3a70*/  MUFU.TANH R170, R75 ;  /* 0x0000004b00aa7308 */ /* 0x000e620000002400 */
[----:B------:R-:W-:-:S02]  /*3a80*/  IADD3 R11, R31, 0x29, RZ ;  /* 0x000000291f0b7810 */ /* 0x000fc40007ffe0ff */
[----:B------:R-:W-:Y:S02]  /*3a90*/  FSEL R10, R29, -INF , !P4 ;  /* 0xff8000001d0a7808 */ /* 0x000fe40006000000 */
[----:B------:R-:W-:Y:S02]  /*3aa0*/  FSEL R8, R32, -INF , !P1 ;  /* 0xff80000020087808 */ /* 0x000fe40004800000 */
[----:B--2---:R-:W-:Y:S01]  /*3ab0*/  FSEL R169, R169, -INF , !P6 ;  /* 0xff800000a9a97808 */ /* 0x004fe20007000000 */
[----:B------:R-:W2:Y:S01]  /*3ac0*/  MUFU.TANH R173, R76 ;  /* 0x0000004c00ad7308 */ /* 0x000ea20000002400 */
[-C--:B------:R-:W-:Y:S02]  /*3ad0*/  ISETP.GE.AND P4, PT, R19, R134.reuse, PT ;  /* 0x000000861300720c */ /* 0x080fe40003f86270 */
[C---:B------:R-:W-:Y:S02]  /*3ae0*/  ISETP.GE.AND P1, PT, R11.reuse, R134, PT ;  /* 0x000000860b00720c */ /* 0x040fe40003f26270 */
[----:B------:R-:W-:-:S02]  /*3af0*/  ISETP.GE.AND P6, PT, R11, R2, PT ;  /* 0x000000020b00720c */ /* 0x000fc40003fc6270 */
[----:B------:R-:W-:Y:S01]  /*3b00*/  IADD3 R11, R31, 0x31, RZ ;  /* 0x000000311f0b7810 */ /* 0x000fe20007ffe0ff */
[----:B------:R-:W-:Y:S01]  /*3b10*/  MUFU.TANH R171, R77 ;  /* 0x0000004d00ab7308 */ /* 0x000fe20000002400 */
[----:B---3--:R-:W-:Y:S02]  /*3b20*/  FSEL R167, R167, -INF , !P4 ;  /* 0xff800000a7a77808 */ /* 0x008fe40006000000 */
[----:B------:R-:W-:Y:S02]  /*3b30*/  ISETP.GE.AND P4, PT, R11, R2, PT ;  /* 0x000000020b00720c */ /* 0x000fe40003f86270 */
[----:B------:R-:W-:Y:S02]  /*3b40*/  FSEL R9, R28, -INF , !P5 ;  /* 0xff8000001c097808 */ /* 0x000fe40006800000 */
[----:B-----5:R-:W-:Y:S01]  /*3b50*/  FSEL R142, R142, -INF , !P4 ;  /* 0xff8000008e8e7808 */ /* 0x020fe20006000000 */
[----:B------:R-:W3:Y:S01]  /*3b60*/  MUFU.TANH R166, R78 ;  /* 0x0000004e00a67308 */ /* 0x000ee20000002400 */
[----:B------:R-:W-:-:S02]  /*3b70*/  FSEL R174, R174, -INF , !P0 ;  /* 0xff800000aeae7808 */ /* 0x000fc40004000000 */
[----:B------:R-:W-:Y:S02]  /*3b80*/  ISETP.GE.AND P4, PT, R133, 0x2, PT ;  /* 0x000000028500780c */ /* 0x000fe40003f86270 */
[----:B------:R-:W-:Y:S02]  /*3b90*/  ISETP.GE.AND P5, PT, R19, R2, PT ;  /* 0x000000021300720c */ /* 0x000fe40003fa6270 */
[----:B------:R-:W-:Y:S01]  /*3ba0*/  ISETP.GE.AND P0, PT, R11, R134, PT ;  /* 0x000000860b00720c */ /* 0x000fe20003f06270 */
[----:B------:R-:W5:Y:S01]  /*3bb0*/  MUFU.TANH R143, R20 ;  /* 0x00000014008f7308 */ /* 0x000f620000002400 */
[C---:B------:R-:W-:Y:S02]  /*3bc0*/  IADD3 R19, R31.reuse, 0x30, RZ ;  /* 0x000000301f137810 */ /* 0x040fe40007ffe0ff */
[----:B------:R-:W-:Y:S02]  /*3bd0*/  IADD3 R11, R31, 0x38, RZ ;  /* 0x000000381f0b7810 */ /* 0x000fe40007ffe0ff */
[----:B------:R-:W-:-:S02]  /*3be0*/  FSEL R164, R164, -INF , !P2 ;  /* 0xff800000a4a47808 */ /* 0x000fc40005000000 */
[----:B------:R-:W-:Y:S01]  /*3bf0*/  FSEL R161, R161, -INF , !P3 ;  /* 0xff800000a1a17808 */ /* 0x000fe20005800000 */
[----:B------:R-:W-:Y:S01]  /*3c00*/  MUFU.TANH R141, R21 ;  /* 0x00000015008d7308 */ /* 0x000fe20000002400 */
[----:B----4-:R-:W-:Y:S02]  /*3c10*/  FSEL R172, R172, -INF , !P5 ;  /* 0xff800000acac7808 */ /* 0x010fe40006800000 */
[----:B------:R-:W-:Y:S02]  /*3c20*/  FSEL R163, R163, -INF , !P1 ;  /* 0xff800000a3a37808 */ /* 0x000fe40004800000 */
[C---:B------:R-:W-:Y:S02]  /*3c30*/  ISETP.GE.AND P2, PT, R19.reuse, R134, PT ;  /* 0x000000861300720c */ /* 0x040fe40003f46270 */
[----:B------:R-:W-:Y:S01]  /*3c40*/  ISETP.GE.AND P3, PT, R19, R2, PT ;  /* 0x000000021300720c */ /* 0x000fe20003f66270 */
[----:B------:R-:W4:Y:S01]  /*3c50*/  MUFU.TANH R140, R22 ;  /* 0x00000016008c7308 */ /* 0x000f220000002400 */
[----:B------:R-:W-:Y:S01]  /*3c60*/  BAR.SYNC.DEFER_BLOCKING 0x0 ;  /* 0x0000000000007b1d */ /* 0x000fe20000010000 */
[----:B------:R-:W-:-:S02]  /*3c70*/  ISETP.GE.AND P5, PT, R11, R134, PT ;  /* 0x000000860b00720c */ /* 0x000fc40003fa6270 */
[----:B------:R-:W-:Y:S02]  /*3c80*/  ISETP.GE.AND P1, PT, R11, R2, PT ;  /* 0x000000020b00720c */ /* 0x000fe40003f26270 */
[----:B------:R-:W-:Y:S02]  /*3c90*/  IADD3 R11, R31, 0x39, RZ ;  /* 0x000000391f0b7810 */ /* 0x000fe40007ffe0ff */
[----:B------:R-:W4:Y:S01]  /*3ca0*/  MUFU.TANH R162, R23 ;  /* 0x0000001700a27308 */ /* 0x000f220000002400 */
[----:B-1----:R-:W-:Y:S02]  /*3cb0*/  FSEL R170, R170, -INF , !P6 ;  /* 0xff800000aaaa7808 */ /* 0x002fe40007000000 */
[----:B--2---:R-:W-:Y:S02]  /*3cc0*/  FSEL R173, R173, -INF , !P2 ;  /* 0xff800000adad7808 */ /* 0x004fe40005000000 */
[----:B---3--:R-:W-:Y:S02]  /*3cd0*/  FSEL R166, R166, -INF , !P3 ;  /* 0xff800000a6a67808 */ /* 0x008fe40005800000 */
[----:B------:R-:W-:-:S02]  /*3ce0*/  FSEL R171, R171, -INF , !P0 ;  /* 0xff800000abab7808 */ /* 0x000fc40004000000 */
[C---:B------:R-:W-:Y:S02]  /*3cf0*/  ISETP.GE.AND P6, PT, R31.reuse, R134, PT ;  /* 0x000000861f00720c */ /* 0x040fe40003fc6270 */
[----:B------:R-:W-:Y:S02]  /*3d00*/  ISETP.GE.AND P2, PT, R31, R2, PT ;  /* 0x000000021f00720c */ /* 0x000fe40003f46270 */
[C---:B------:R-:W-:Y:S02]  /*3d10*/  ISETP.GE.AND P3, PT, R11.reuse, R134, PT ;  /* 0x000000860b00720c */ /* 0x040fe40003f66270 */
[----:B------:R-:W-:Y:S02]  /*3d20*/  ISETP.GE.AND P0, PT, R11, R2, PT ;  /* 0x000000020b00720c */ /* 0x000fe40003f06270 */
[----:B-----5:R-:W-:Y:S02]  /*3d30*/  FSEL R143, R143, -INF , !P5 ;  /* 0xff8000008f8f7808 */ /* 0x020fe40006800000 */
[----:B----4-:R-:W-:-:S02]  /*3d40*/  FSEL R140, R140, -INF , !P1 ;  /* 0xff8000008c8c7808 */ /* 0x010fc40004800000 */
[----:B------:R-:W-:Y:S02]  /*3d50*/  FSEL R48, R48, -INF , !P6 ;  /* 0xff80000030307808 */ /* 0x000fe40007000000 */
[----:B------:R-:W-:Y:S02]  /*3d60*/  FSEL R40, R40, -INF , !P2 ;  /* 0xff80000028287808 */ /* 0x000fe40005000000 */
[----:B------:R-:W-:Y:S02]  /*3d70*/  FSEL R141, R141, -INF , !P3 ;  /* 0xff8000008d8d7808 */ /* 0x000fe40005800000 */
[----:B------:R-:W-:Y:S01]  /*3d80*/  FSEL R162, R162, -INF , !P0 ;  /* 0xff800000a2a27808 */ /* 0x000fe20004000000 */
[----:B------:R-:W-:Y:S05]  /*3d90*/  @!P4 BRA `(.L_x_537) ;  /* 0x000006700000c947 */ /* 0x000fea0003800000 */
[----:B------:R-:W-:Y:S01]  /*3da0*/  IADD3 R18, R133, -0x2, RZ ;  /* 0xfffffffe85127810 */ /* 0x000fe20007ffe0ff */
[----:B------:R-:W-:Y:S01]  /*3db0*/  BSSY B0, `(.L_x_538) ;  /* 0x0000064000007945 */ /* 0x000fe20003800000 */
[----:B------:R-:W-:Y:S02]  /*3dc0*/  ISETP.GE.AND P3, PT, R224, c[0x0][0x220], PT ;  /* 0x00008800e0007a0c */ /* 0x000fe40003f66270 */
[----:B------:R-:W-:Y:S01]  /*3dd0*/  SHF.R.S32.HI R16, RZ, 0x1f, R18 ;  /* 0x0000001fff107819 */ /* 0x000fe20000011412 */
[----:B------:R-:W-:Y:S01]  /*3de0*/  IMAD R3, R3, R18, RZ ;  /* 0x0000001203037224 */ /* 0x000fe200078e02ff */
[----:B------:R-:W-:Y:S01]  /*3df0*/  ISETP.GE.AND P2, PT, R217, c[0x0][0x220], PT ;  /* 0x00008800d9007a0c */ /* 0x000fe20003f46270 */
[----:B------:R-:W-:Y:S01]  /*3e00*/  IMAD.WIDE.U32 R18, R18, R89, R222 ;  /* 0x0000005912127225 */ /* 0x000fe200078e00de */
[----:B------:R-:W-:-:S03]  /*3e10*/  ISETP.GE.AND P1, PT, R216, c[0x0][0x220], PT ;  /* 0x00008800d8007a0c */ /* 0x000fc60003f26270 */
[----:B------:R-:W-:-:S04]  /*3e20*/  IMAD R16, R16, R89, R3 ;  /* 0x0000005910107224 */ /* 0x000fc800078e0203 */
[----:B------:R-:W-:Y:S01]  /*3e30*/  IMAD.IADD R16, R19, 0x1, R16 ;  /* 0x0000000113107824 */ /* 0x000fe200078e0210 */
[C---:B------:R-:W-:Y:S01]  /*3e40*/  @!P3 LEA R28, P6, R18.reuse, c[0x0][0x168], 0x1 ;  /* 0x00005a00121cba11 */ /* 0x040fe200078c08ff */
[----:B------:R1:W-:Y:S02]  /*3e50*/  @P3 STS.128 [R215+0x6000], RZ ;  /* 0x006000ffd7003388 */ /* 0x0003e40000000c00 */
[C---:B------:R-:W-:Y:S02]  /*3e60*/  @!P2 LEA R24, P5, R18.reuse, c[0x0][0x168], 0x1 ;  /* 0x00005a001218aa11 */ /* 0x040fe400078a08ff */
[C-C-:B------:R-:W-:Y:S02]  /*3e70*/  @!P3 LEA.HI.X R29, R18.reuse, c[0x0][0x16c], R16.reuse, 0x1, P6 ;  /* 0x00005b00121dba11 */ /* 0x140fe400030f0c10 */
[----:B------:R-:W-:Y:S02]  /*3e80*/  @!P1 LEA R22, P0, R18, c[0x0][0x168], 0x1 ;  /* 0x00005a0012169a11 */ /* 0x000fe400078008ff */
[----:B------:R-:W-:Y:S01]  /*3e90*/  IADD3 R3, P6, R208, R18, RZ ;  /* 0x00000012d0037210 */ /* 0x000fe20007fde0ff */
[----:B------:R-:W-:Y:S01]  /*3ea0*/  @!PT LDS RZ, [RZ] ;  /* 0x00000000fffff984 */ /* 0x000fe20000000800 */
[----:B------:R-:W-:Y:S01]  /*3eb0*/  @!PT LDS RZ, [RZ] ;  /* 0x00000000fffff984 */ /* 0x000fe20000000800 */
[----:B------:R-:W-:Y:S01]  /*3ec0*/  @!PT LDS RZ, [RZ] ;  /* 0x00000000fffff984 */ /* 0x000fe20000000800 */
[----:B------:R2:W-:Y:S01]  /*3ed0*/  @!P3 LDGSTS.E.BYPASS.LTC128B.128 [R215+0x6000], [R28.64] ;  /* 0x060000001cd7bfae */ /* 0x0005e2000b901d46 */
[----:B------:R-:W-:-:S02]  /*3ee0*/  @!P2 LEA.HI.X R25, R18, c[0x0][0x16c], R16, 0x1, P5 ;  /* 0x00005b001219aa11 */ /* 0x000fc400028f0c10 */
[--C-:B------:R-:W-:Y:S01]  /*3ef0*/  @!P1 LEA.HI.X R23, R18, c[0x0][0x16c], R16.reuse, 0x1, P0 ;  /* 0x00005b0012179a11 */ /* 0x100fe200000f0c10 */
[----:B------:R-:W-:Y:S01]  /*3f00*/  IMAD.X R16, R207, 0x1, R16, P6 ;  /* 0x00000001cf107824 */ /* 0x000fe200030e0610 */
[C---:B------:R-:W-:Y:S01]  /*3f10*/  @!P3 LEA R26, P0, R3.reuse, c[0x0][0x168], 0x1 ;  /* 0x00005a00031aba11 */ /* 0x040fe200078008ff */
[----:B------:R1:W-:Y:S01]  /*3f20*/  @P2 STS.128 [R215+0x8000], RZ ;  /* 0x008000ffd7002388 */ /* 0x0003e20000000c00 */
[C---:B------:R-:W-:Y:S02]  /*3f30*/  @!P2 LEA R30, P6, R3.reuse, c[0x0][0x168], 0x1 ;  /* 0x00005a00031eaa11 */ /* 0x040fe400078c08ff */
[C-C-:B------:R-:W-:Y:S01]  /*3f40*/  @!P3 LEA.HI.X R27, R3.reuse, c[0x0][0x16c], R16.reuse, 0x1, P0 ;  /* 0x00005b00031bba11 */ /* 0x140fe200000f0c10 */
[----:B------:R-:W-:Y:S01]  /*3f50*/  @!PT LDS RZ, [RZ] ;  /* 0x00000000fffff984 */ /* 0x000fe20000000800 */
[----:B------:R-:W-:Y:S01]  /*3f60*/  @!PT LDS RZ, [RZ] ;  /* 0x00000000fffff984 */ /* 0x000fe20000000800 */
[----:B------:R-:W-:Y:S01]  /*3f70*/  @!PT LDS RZ, [RZ] ;  /* 0x00000000fffff984 */ /* 0x000fe20000000800 */
[----:B------:R3:W-:Y:S01]  /*3f80*/  @!P2 LDGSTS.E.BYPASS.LTC128B.128 [R215+0x8000], [R24.64+0x80] ;  /* 0x0800008018d7afae */ /* 0x0007e2000b901d46 */
[C---:B------:R-:W-:Y:S02]  /*3f90*/  @!P1 LEA R20, P0, R3.reuse, c[0x0][0x168], 0x1 ;  /* 0x00005a0003149a11 */ /* 0x040fe400078008ff */
[----:B------:R-:W-:Y:S01]  /*3fa0*/  IADD3 R11, P5, R208, R3, RZ ;  /* 0x00000003d00b7210 */ /* 0x000fe20007fbe0ff */
[----:B------:R1:W-:Y:S01]  /*3fb0*/  @P1 STS.128 [R215+0xa000], RZ ;  /* 0x00a000ffd7001388 */ /* 0x0003e20000000c00 */
[----:B------:R-:W-:-:S02]  /*3fc0*/  @!P2 LEA.HI.X R31, R3, c[0x0][0x16c], R16, 0x1, P6 ;  /* 0x00005b00031faa11 */ /* 0x000fc400030f0c10 */
[--C-:B------:R-:W-:Y:S01]  /*3fd0*/  @!P1 LEA.HI.X R21, R3, c[0x0][0x16c], R16.reuse, 0x1, P0 ;  /* 0x00005b0003159a11 */ /* 0x100fe200000f0c10 */
[----:B------:R-:W-:Y:S01]  /*3fe0*/  IMAD.X R16, R207, 0x1, R16, P5 ;  /* 0x00000001cf107824 */ /* 0x000fe200028e0610 */
[C---:B------:R-:W-:Y:S01]  /*3ff0*/  @!P3 LEA R18, P6, R11.reuse, c[0x0][0x168], 0x1 ;  /* 0x00005a000b12ba11 */ /* 0x040fe200078c08ff */
[----:B------:R-:W-:Y:S01]  /*4000*/  @!PT LDS RZ, [RZ] ;  /* 0x00000000fffff984 */ /* 0x000fe20000000800 */
[----:B------:R-:W-:Y:S01]  /*4010*/  @!PT LDS RZ, [RZ] ;  /* 0x00000000fffff984 */ /* 0x000fe20000000800 */
[----:B------:R-:W-:Y:S01]  /*4020*/  @!PT LDS RZ, [RZ] ;  /* 0x00000000fffff984 */ /* 0x000fe20000000800 */
[----:B------:R4:W-:Y:S03]  /*4030*/  @!P1 LDGSTS.E.BYPASS.LTC128B.128 [R215+0xa000], [R22.64+0x100] ;  /* 0x0a00010016d79fae */ /* 0x0009e6000b901d46 */
[----:B------:R-:W-:Y:S01]  /*4040*/  @!P3 LEA.HI.X R19, R11, c[0x0][0x16c], R16, 0x1, P6 ;  /* 0x00005b000b13ba11 */ /* 0x000fe200030f0c10 */
[----:B------:R1:W-:Y:S01]  /*4050*/  @P3 STS.128 [R215+0x6800], RZ ;  /* 0x006800ffd7003388 */ /* 0x0003e20000000c00 */
[----:B------:R-:W-:-:S03]  /*4060*/  IADD3 R3, P6, R208, R11, RZ ;  /* 0x0000000bd0037210 */ /* 0x000fc60007fde0ff */
        /* <DEDUP_REMOVED lines=15> */
[----:B------:R1:W-:Y:S01]  /*4160*/  @!P1 LDGSTS.E.BYPASS.LTC128B.128 [R215+0xa800], [R20.64+0x100] ;  /* 0x0a80010014d79fae */ /* 0x0003e2000b901d46 */
[----:B----4-:R-:W-:-:S03]  /*4170*/  @!P1 LEA R22, P0, R11, c[0x0][0x168], 0x1 ;  /* 0x00005a000b169a11 */ /* 0x010fc600078008ff */
[----:B------:R1:W-:Y:S01]  /*4180*/  @P3 STS.128 [R215+0x7000], RZ ;  /* 0x007000ffd7003388 */ /* 0x0003e20000000c00 */
[--C-:B------:R-:W-:Y:S01]  /*4190*/  @!P1 LEA.HI.X R23, R11, c[0x0][0x16c], R16.reuse, 0x1, P0 ;  /* 0x00005b000b179a11 */ /* 0x100fe200000f0c10 */
[----:B------:R-:W-:Y:S01]  /*41a0*/  IMAD.X R16, R207, 0x1, R16, P6 ;  /* 0x00000001cf107824 */ /* 0x000fe200030e0610 */
[C---:B--2---:R-:W-:Y:S01]  /*41b0*/  @!P2 LEA R28, P0, R3.reuse, c[0x0][0x168], 0x1 ;  /* 0x00005a00031caa11 */ /* 0x044fe200078008ff */
[----:B------:R-:W-:Y:S01]  /*41c0*/  @!PT LDS RZ, [RZ] ;  /* 0x00000000fffff984 */ /* 0x000fe20000000800 */
[----:B------:R-:W-:Y:S01]  /*41d0*/  @!PT LDS RZ, [RZ] ;  /* 0x00000000fffff984 */ /* 0x000fe20000000800 */
[----:B------:R-:W-:Y:S01]  /*41e0*/  @!PT LDS RZ, [RZ] ;  /* 0x00000000fffff984 */ /* 0x000fe20000000800 */
[----:B------:R1:W-:Y:S01]  /*41f0*/  @!P3 LDGSTS.E.BYPASS.LTC128B.128 [R215+0x7000], [R18.64] ;  /* 0x0700000012d7bfae */ /* 0x0003e2000b901d46 */
[C---:B-----5:R-:W-:Y:S02]  /*4200*/  @!P3 LEA R26, P5, R3.reuse, c[0x0][0x168], 0x1 ;  /* 0x00005a00031aba11 */ /* 0x060fe400078a08ff */
        /* <DEDUP_REMOVED lines=30> */
.L_x_539:
[----:B------:R-:W-:Y:S05]  /*43f0*/  BSYNC B0 ;  /* 0x0000000000007941 */ /* 0x000fea0003800000 */
.L_x_538:
[----:B------:R-:W0:Y:S02]  /*4400*/  LDGDEPBAR ;  /* 0x00000000000079af */ /* 0x000e240000000000 */
.L_x_537:
        /* <DEDUP_REMOVED lines=306> */
[----:B------:R-:W-:Y:S01]  /*5730*/  IMAD.MOV.U32 R4, RZ, RZ, R228 ;  /* 0x000000ffff047224 */ /* 0x000fe200078e00e4 */
[----:B------:R-:W-:Y:S01]  /*5740*/  BAR.SYNC.DEFER_BLOCKING 0x0 ;  /* 0x0000000000007b1d */ /* 0x000fe20000010000 */
[----:B------:R-:W-:Y:S01]  /*5750*/  ISETP.GE.AND P3, PT, R224, c[0x0][0x220], PT ;  /* 0x00008800e0007a0c */ /* 0x000fe20003f66270 */
[----:B------:R-:W-:Y:S01]  /*5760*/  IMAD.MOV.U32 R5, RZ, RZ, R241 ;  /* 0x000000ffff057224 */ /* 0x000fe200078e00f1 */
[----:B------:R-:W-:Y:S01]  /*5770*/  ISETP.GE.AND P2, PT, R217, c[0x0][0x220], PT ;  /* 0x00008800d9007a0c */ /* 0x000fe20003f46270 */
[----:B------:R-:W-:Y:S01]  /*5780*/  IMAD R7, R209, R0, RZ ;  /* 0x00000000d1077224 */ /* 0x000fe200078e02ff */
[----:B------:R-:W-:Y:S01]  /*5790*/  ISETP.GE.AND P1, PT, R216, c[0x0][0x220], PT ;  /* 0x00008800d8007a0c */ /* 0x000fe20003f26270 */
[----:B------:R-:W-:Y:S01]  /*57a0*/  IMAD.WIDE.U32 R4, R0, R210, R4 ;  /* 0x000000d200047225 */ /* 0x000fe200078e0004 */
[----:B------:R-:W-:-:S05]  /*57b0*/  SHF.R.S32.HI R6, RZ, 0x1f, R0 ;  /* 0x0000001fff067819 */ /* 0x000fca0000011400 */
[----:B------:R-:W-:Y:S01]  /*57c0*/  IMAD R6, R6, R210, R7 ;  /* 0x000000d206067224 */ /* 0x000fe200078e0207 */
[----:B------:R-:W-:Y:S02]  /*57d0*/  IADD3 R7, P0, R212, R4, RZ ;  /* 0x00000004d4077210 */ /* 0x000fe40007f1e0ff */
[C---:B------:R-:W-:Y:S01]  /*57e0*/  @!P3 LEA R14, P6, R4.reuse, c[0x0][0x170], 0x1 ;  /* 0x00005c00040eba11 */ /* 0x040fe200078c08ff */
[----:B------:R-:W-:Y:S01]  /*57f0*/  IMAD.IADD R6, R5, 0x1, R6 ;  /* 0x0000000105067824 */ /* 0x000fe200078e0206 */
[C---:B------:R-:W-:Y:S02]  /*5800*/  @!P2 LEA R10, P5, R4.reuse, c[0x0][0x170], 0x1 ;  /* 0x00005c00040aaa11 */ /* 0x040fe400078a08ff */
[C---:B------:R-:W-:Y:S02]  /*5810*/  @!P1 LEA R8, P4, R4.reuse, c[0x0][0x170], 0x1 ;  /* 0x00005c0004089a11 */ /* 0x040fe400078808ff */
[C-C-:B------:R-:W-:Y:S02]  /*5820*/  @!P3 LEA.HI.X R15, R4.reuse, c[0x0][0x174], R6.reuse, 0x1, P6 ;  /* 0x00005d00040fba11 */ /* 0x140fe400030f0c06 */
[C-C-:B------:R-:W-:Y:S01]  /*5830*/  @!P2 LEA.HI.X R11, R4.reuse, c[0x0][0x174], R6.reuse, 0x1, P5 ;  /* 0x00005d00040baa11 */ /* 0x140fe200028f0c06 */
[----:B------:R-:W-:Y:S01]  /*5840*/  @P3 STS.128 [R215+0xc000], RZ ;  /* 0x00c000ffd7003388 */ /* 0x000fe20000000c00 */
[--C-:B------:R-:W-:Y:S01]  /*5850*/  @!P1 LEA.HI.X R9, R4, c[0x0][0x174], R6.reuse, 0x1, P4 ;  /* 0x00005d0004099a11 */ /* 0x100fe200020f0c06 */
[----:B------:R-:W-:Y:S01]  /*5860*/  IMAD.X R6, R211, 0x1, R6, P0 ;  /* 0x00000001d3067824 */ /* 0x000fe200000e0606 */
[----:B------:R-:W-:Y:S01]  /*5870*/  @!P3 LEA R12, P5, R7, c[0x0][0x170], 0x1 ;  /* 0x00005c00070cba11 */ /* 0x000fe200078a08ff */
[----:B------:R-:W-:Y:S01]  /*5880*/  @!PT LDS RZ, [RZ] ;  /* 0x00000000fffff984 */ /* 0x000fe20000000800 */
[----:B------:R-:W-:Y:S01]  /*5890*/  @!PT LDS RZ, [RZ] ;  /* 0x00000000fffff984 */ /* 0x000fe20000000800 */
[----:B------:R-:W-:Y:S01]  /*58a0*/  @!PT LDS RZ, [RZ] ;  /* 0x00000000fffff984 */ /* 0x000fe20000000800 */
[----:B------:R1:W-:Y:S01]  /*58b0*/  @!P3 LDGSTS.E.BYPASS.LTC128B.128 [R215+0xc000], [R14.64] ;  /* 0x0c0000000ed7bfae */ /* 0x0003e2000b901d46 */
[----:B------:R-:W-:-:S02]  /*58c0*/  IADD3 R5, P6, R212, R7, RZ ;  /* 0x00000007d4057210 */ /* 0x000fc40007fde0ff */
        /* <DEDUP_REMOVED lines=9> */
[--C-:B------:R-:W-:Y:S01]  /*5960*/  @!P1 LEA.HI.X R17, R7, c[0x0][0x174], R6.reuse, 0x1, P4 ;  /* 0x00005d0007119a11 */ /* 0x100fe200020f0c06 */
[----:B------:R-:W-:Y:S01]  /*5970*/  IMAD.X R6, R211, 0x1, R6, P6 ;  /* 0x00000001d3067824 */ /* 0x000fe200030e0606 */
[C---:B------:R-:W-:Y:S01]  /*5980*/  @!P3 LEA R22, P5, R5.reuse, c[0x0][0x170], 0x1 ;  /* 0x00005c000516ba11 */ /* 0x040fe200078a08ff */
[----:B------:R-:W-:Y:S01]  /*5990*/  @P1 STS.128 [R215+0x10000], RZ ;  /* 0x010000ffd7001388 */ /* 0x000fe20000000c00 */
[----:B------:R-:W-:-:S02]  /*59a0*/  @!P2 LEA R20, P0, R5, c[0x0][0x170], 0x1 ;  /* 0x00005c000514aa11 */ /* 0x000fc400078008ff */
[----:B------:R-:W-:Y:S01]  /*59b0*/  IADD3 R4, P6, R212, R5, RZ ;  /* 0x00000005d4047210 */ /* 0x000fe20007fde0ff */
        /* <DEDUP_REMOVED lines=8> */
[--C-:B------:R-:W-:Y:S01]  /*5a40*/  @!P1 LEA.HI.X R25, R5, c[0x0][0x174], R6.reuse, 0x1, P4 ;  /* 0x00005d0005199a11 */ /* 0x100fe200020f0c06 */
[----:B------:R-:W-:Y:S01]  /*5a50*/  @!PT LDS RZ, [RZ] ;  /* 0x00000000fffff984 */ /* 0x000fe20000000800 */
[----:B------:R-:W-:Y:S01]  /*5a60*/  @!PT LDS RZ, [RZ] ;  /* 0x00000000fffff984 */ /* 0x000fe20000000800 */
[----:B------:R-:W-:Y:S01]  /*5a70*/  @!PT LDS RZ, [RZ] ;  /* 0x00000000fffff984 */ /* 0x000fe20000000800 */
[----:B------:R1:W-:Y:S01]  /*5a80*/  @!P3 LDGSTS.E.BYPASS.LTC128B.128 [R215+0xc800], [R12.64] ;  /* 0x0c8000000cd7bfae */ /* 0x0003e2000b901d46 */
[----:B------:R-:W-:Y:S01]  /*5a90*/  IMAD.X R5, R211, 0x1, R6, P6 ;  /* 0x00000001d3057824 */ /* 0x000fe200030e0606 */
[----:B------:R-:W-:-:S02]  /*5aa0*/  @!P3 LEA R28, P5, R4, c[0x0][0x170], 0x1 ;  /* 0x00005c00041cba11 */ /* 0x000fc400078a08ff */
        /* <DEDUP_REMOVED lines=46> */
[----:B---3--:R-:W3:Y:S04]  /*5d90*/  LDSM.16.M88.4 R16, [R205+0x6000] ;  /* 0x00600000cd10783b */ /* 0x008ee80000000200 */
[----:B------:R-:W-:Y:S04]  /*5da0*/  LDSM.16.M88.4 R32, [R204] ;  /* 0x00000000cc20783b */ /* 0x000fe80000000200 */
[----:B-1----:R-:W-:Y:S04]  /*5db0*/  LDSM.16.M88.4 R12, [R203] ;  /* 0x00000000cb0c783b */ /* 0x002fe80000000200 */
[----:B------:R-:W1:Y:S04]  /*5dc0*/  LDSM.16.M88.4 R140, [R205+0x6800] ;  /* 0x00680000cd8c783b */ /* 0x000e680000000200 */
[----:B------:R-:W1:Y:S04]  /*5dd0*/  LDSM.16.M88.4 R152, [R205+0x7000] ;  /* 0x00700000cd98783b */ /* 0x000e680000000200 */
[----:B-----5:R-:W5:Y:S04]  /*5de0*/  LDSM.16.M88.4 R24, [R205+0x7800] ;  /* 0x00780000cd18783b */ /* 0x020f680000000200 */
[----:B--2---:R-:W-:Y:S04]  /*5df0*/  LDSM.16.M88.4 R8, [R202] ;  /* 0x00000000ca08783b */ /* 0x004fe80000000200 */
[----:B----4-:R-:W2:Y:S04]  /*5e00*/  LDSM.16.M88.4 R20, [R199+0x6000] ;  /* 0x00600000c714783b */ /* 0x010ea80000000200 */
[----:B------:R-:W4:Y:S04]  /*5e10*/  LDSM.16.M88.4 R148, [R195] ;  /* 0x00000000c394783b */ /* 0x000f280000000200 */
[----:B------:R-:W2:Y:S01]  /*5e20*/  LDSM.16.M88.4 R144, [R194] ;  /* 0x00000000c290783b */ /* 0x000ea20000000200 */
[C---:B---3--:R-:W-:Y:S03]  /*5e30*/  HMMA.16816.F32.BF16 R4, R168.reuse, R16, RZ ;  /* 0x00000010a804723c */ /* 0x048fe600000418ff */
[----:B------:R-:W3:Y:S04]  /*5e40*/  LDSM.16.M88.4 R136, [R193] ;  /* 0x00000000c188783b */ /* 0x000ee80000000200 */
[----:B------:R-:W-:Y:S01]  /*5e50*/  LDSM.16.M88.4 R160, [R199+0x7800] ;  /* 0x00780000c7a0783b */ /* 0x000fe20000000200 */
[C---:B------:R-:W-:Y:S03]  /*5e60*/  HMMA.16816.F32.BF16 R16, R168.reuse, R18, RZ ;  /* 0x00000012a810723c */ /* 0x040fe600000418ff */
[----:B------:R-:W-:Y:S04]  /*5e70*/  LDSM.16.M88.4 R176, [R199+0x6800] ;  /* 0x00680000c7b0783b */ /* 0x000fe80000000200 */
[----:B------:R-:W-:Y:S01]  /*5e80*/  LDSM.16.M88.4 R164, [R199+0x7000] ;  /* 0x00700000c7a4783b */ /* 0x000fe20000000200 */
[----:B-1----:R-:W-:Y:S03]  /*5e90*/  HMMA.16816.F32.BF16 R28, R168, R140, RZ ;  /* 0x0000008ca81c723c */ /* 0x002fe600000418ff */
[----:B------:R-:W-:Y:S04]  /*5ea0*/  LDSM.16.M88.4 R180, [R202+0x2000] ;  /* 0x00200000cab4783b */ /* 0x000fe80000000200 */
[----:B------:R-:W-:Y:S01]  /*5eb0*/  LDSM.16.M88.4 R236, [R205+0xa800] ;  /* 0x00a80000cdec783b */ /* 0x000fe20000000200 */
[----:B------:R-:W-:Y:S03]  /*5ec0*/  HMMA.16816.F32.BF16 R4, R32, R12, R4 ;  /* 0x0000000c2004723c */ /* 0x000fe60000041804 */
[----:B------:R-:W-:Y:S04]  /*5ed0*/  LDSM.16.M88.4 R232, [R199+0xa000] ;  /* 0x00a00000c7e8783b */ /* 0x000fe80000000200 */
[----:B------:R-:W0:Y:S01]  /*5ee0*/  LDGDEPBAR ;  /* 0x00000000000079af */ /* 0x000e220000000000 */
[C---:B------:R-:W-:Y:S08]  /*5ef0*/  HMMA.16816.F32.BF16 R156, R168.reuse, R152, RZ ;  /* 0x00000098a89c723c */ /* 0x040ff000000418ff */
[C---:B------:R-:W-:Y:S08]  /*5f00*/  HMMA.16816.F32.BF16 R140, R168.reuse, R142, RZ ;  /* 0x0000008ea88c723c */ /* 0x040ff000000418ff */
[C---:B------:R-:W-:Y:S08]  /*5f10*/  HMMA.16816.F32.BF16 R152, R168.reuse, R154, RZ ;  /* 0x0000009aa898723c */ /* 0x040ff000000418ff */
[----:B-----5:R-:W-:Y:S08]  /*5f20*/  HMMA.16816.F32.BF16 R172, R168, R24, RZ ;  /* 0x00000018a8ac723c */ /* 0x020ff000000418ff */
[----:B------:R-:W-:Y:S01]  /*5f30*/  HMMA.16816.F32.BF16 R16, R32, R14, R16 ;  /* 0x0000000e2010723c */ /* 0x000fe20000041810 */
[----:B------:R-:W-:Y:S07]  /*5f40*/  LDSM.16.M88.4 R12, [R192] ;  /* 0x00000000c00c783b */ /* 0x000fee0000000200 */
[----:B------:R-:W-:Y:S01]  /*5f50*/  HMMA.16816.F32.BF16 R168, R168, R26, RZ ;  /* 0x0000001aa8a8723c */ /* 0x000fe200000418ff */
[----:B------:R-:W1:Y:S07]  /*5f60*/  LDSM.16.M88.4 R24, [R201] ;  /* 0x00000000c918783b */ /* 0x000e6e0000000200 */
[C---:B--2---:R-:W-:Y:S08]  /*5f70*/  HMMA.16816.F32.BF16 R4, R8.reuse, R20, R4 ;  /* 0x000000140804723c */ /* 0x044ff00000041804 */
        /* <DEDUP_REMOVED lines=10> */
[----:B------:R-:W2:Y:S04]  /*6020*/  LDSM.16.M88.4 R32, [R206+0x2000] ;  /* 0x00200000ce20783b */ /* 0x000ea80000000200 */
[----:B------:R-:W-:Y:S03]  /*6030*/  LDSM.16.M88.4 R136, [R192+0x1800] ;  /* 0x00180000c088783b */ /* 0x000fe60000000200 */
[C---:B-1----:R-:W-:Y:S08]  /*6040*/  HMMA.16816.F32.BF16 R4, R24.reuse, R12, R4 ;  /* 0x0000000c1804723c */ /* 0x042ff00000041804 */
[----:B------:R-:W-:Y:S01]  /*6050*/  HMMA.16816.F32.BF16 R16, R24, R14, R16 ;  /* 0x0000000e1810723c */ /* 0x000fe20000041810 */
[----:B------:R-:W-:Y:S07]  /*6060*/  LDSM.16.M88.4 R12, [R204+0x2000] ;  /* 0x00200000cc0c783b */ /* 0x000fee0000000200 */
[C---:B------:R-:W-:Y:S08]  /*6070*/  HMMA.16816.F32.BF16 R172, R8.reuse, R160, R172 ;  /* 0x000000a008ac723c */ /* 0x040ff000000418ac */
[C---:B------:R-:W-:Y:S01]  /*6080*/  HMMA.16816.F32.BF16 R168, R8.reuse, R162, R168 ;  /* 0x000000a208a8723c */ /* 0x040fe200000418a8 */
[----:B------:R-:W1:Y:S07]  /*6090*/  LDSM.16.M88.4 R160, [R191] ;  /* 0x00000000bfa0783b */ /* 0x000e6e0000000200 */
[C---:B------:R-:W-:Y:S08]  /*60a0*/  HMMA.16816.F32.BF16 R28, R8.reuse, R176, R28 ;  /* 0x000000b0081c723c */ /* 0x040ff0000004181c */
[C---:B------:R-:W-:Y:S01]  /*60b0*/  HMMA.16816.F32.BF16 R140, R8.reuse, R178, R140 ;  /* 0x000000b2088c723c */ /* 0x040fe2000004188c */
[----:B------:R-:W-:Y:S07]  /*60c0*/  LDSM.16.M88.4 R176, [R199+0x8800] ;  /* 0x00880000c7b0783b */ /* 0x000fee0000000200 */
[C---:B------:R-:W-:Y:S08]  /*60d0*/  HMMA.16816.F32.BF16 R156, R8.reuse, R164, R156 ;  /* 0x000000a4089c723c */ /* 0x040ff0000004189c */
[----:B------:R-:W-:Y:S01]  /*60e0*/  HMMA.16816.F32.BF16 R152, R8, R166, R152 ;  /* 0x000000a60898723c */ /* 0x000fe20000041898 */
[----:B------:R-:W3:Y:S04]  /*60f0*/  LDSM.16.M88.4 R8, [R205+0x8800] ;  /* 0x00880000cd08783b */ /* 0x000ee80000000200 */
[----:B------:R-:W-:Y:S03]  /*6100*/  LDSM.16.M88.4 R164, [R201+0x2000] ;  /* 0x00200000c9a4783b */ /* 0x000fe60000000200 */
[C---:B--2---:R-:W-:Y:S08]  /*6110*/  HMMA.16816.F32.BF16 R4, R32.reuse, R20, R4 ;  /* 0x000000142004723c */ /* 0x044ff00000041804 */
[----:B------:R-:W-:Y:S01]  /*6120*/  HMMA.16816.F32.BF16 R16, R32, R22, R16 ;  /* 0x000000162010723c */ /* 0x000fe20000041810 */
[----:B------:R-:W2:Y:S07]  /*6130*/  LDSM.16.M88.4 R20, [R199+0x8000] ;  /* 0x00800000c714783b */ /* 0x000eae0000000200 */
[C---:B------:R-:W-:Y:S08]  /*6140*/  HMMA.16816.F32.BF16 R28, R24.reuse, R148, R28 ;  /* 0x00000094181c723c */ /* 0x040ff0000004181c */
[C---:B------:R-:W-:Y:S01]  /*6150*/  HMMA.16816.F32.BF16 R140, R24.reuse, R150, R140 ;  /* 0x00000096188c723c */ /* 0x040fe2000004188c */
[----:B------:R-:W4:Y:S07]  /*6160*/  LDSM.16.M88.4 R148, [R205+0x9000] ;  /* 0x00900000cd94783b */ /* 0x000f2e0000000200 */
[C---:B------:R-:W-:Y:S08]  /*6170*/  HMMA.16816.F32.BF16 R156, R24.reuse, R144, R156 ;  /* 0x00000090189c723c */ /* 0x040ff0000004189c */
[----:B------:R-:W-:Y:S01]  /*6180*/  HMMA.16816.F32.BF16 R152, R24, R146, R152 ;  /* 0x000000921898723c */ /* 0x000fe20000041898 */
[----:B------:R-:W5:Y:S07]  /*6190*/  LDSM.16.M88.4 R144, [R205+0x9800] ;  /* 0x00980000cd90783b */ /* 0x000f6e0000000200 */
[C---:B-1----:R-:W-:Y:S08]  /*61a0*/  HMMA.16816.F32.BF16 R4, R12.reuse, R160, R4 ;  /* 0x000000a00c04723c */ /* 0x042ff00000041804 */
[----:B------:R-:W-:Y:S01]  /*61b0*/  HMMA.16816.F32.BF16 R16, R12, R162, R16 ;  /* 0x000000a20c10723c */ /* 0x000fe20000041810 */
[----:B------:R-:W-:Y:S07]  /*61c0*/  LDSM.16.M88.4 R160, [R188] ;  /* 0x00000000bca0783b */ /* 0x000fee0000000200 */
[C---:B------:R-:W-:Y:S08]  /*61d0*/  HMMA.16816.F32.BF16 R172, R24.reuse, R136, R172 ;  /* 0x0000008818ac723c */ /* 0x040ff000000418ac */
[----:B------:R-:W-:Y:S01]  /*61e0*/  HMMA.16816.F32.BF16 R168, R24, R138, R168 ;  /* 0x0000008a18a8723c */ /* 0x000fe200000418a8 */
[----:B------:R-:W1:Y:S04]  /*61f0*/  LDSM.16.M88.4 R136, [R190] ;  /* 0x00000000be88783b */ /* 0x000e680000000200 */
[----:B------:R-:W1:Y:S03]  /*6200*/  LDSM.16.M88.4 R24, [R192+0x2000] ;  /* 0x00200000c018783b */ /* 0x000e660000000200 */
[C---:B---3--:R-:W-:Y:S08]  /*6210*/  HMMA.16816.F32.BF16 R28, R32.reuse, R8, R28 ;  /* 0x00000008201c723c */ /* 0x048ff0000004181c */
[----:B------:R-:W-:Y:S01]  /*6220*/  HMMA.16816.F32.BF16 R140, R32, R10, R140 ;  /* 0x0000000a208c723c */ /* 0x000fe2000004188c */
[----:B------:R-:W3:Y:S07]  /*6230*/  LDSM.16.M88.4 R8, [R189] ;  /* 0x00000000bd08783b */ /* 0x000eee0000000200 */
[C---:B--2---:R-:W-:Y:S08]  /*6240*/  HMMA.16816.F32.BF16 R4, R180.reuse, R20, R4 ;  /* 0x00000014b404723c */ /* 0x044ff00000041804 */
[----:B------:R-:W-:Y:S01]  /*6250*/  HMMA.16816.F32.BF16 R16, R180, R22, R16 ;  /* 0x00000016b410723c */ /* 0x000fe20000041810 */
[----:B------:R-:W-:Y:S07]  /*6260*/  LDSM.16.M88.4 R20, [R199+0x9000] ;  /* 0x00900000c714783b */ /* 0x000fee0000000200 */
[C---:B----4-:R-:W-:Y:S08]  /*6270*/  HMMA.16816.F32.BF16 R156, R32.reuse, R148, R156 ;  /* 0x00000094209c723c */ /* 0x050ff0000004189c */
[C---:B------:R-:W-:Y:S01]  /*6280*/  HMMA.16816.F32.BF16 R152, R32.reuse, R150, R152 ;  /* 0x000000962098723c */ /* 0x040fe20000041898 */
[----:B------:R-:W-:Y:S07]  /*6290*/  LDSM.16.M88.4 R148, [R206+0x4000] ;  /* 0x00400000ce94783b */ /* 0x000fee0000000200 */
[C---:B-----5:R-:W-:Y:S08]  /*62a0*/  HMMA.16816.F32.BF16 R172, R32.reuse, R144, R172 ;  /* 0x0000009020ac723c */ /* 0x060ff000000418ac */
[----:B------:R-:W-:Y:S01]  /*62b0*/  HMMA.16816.F32.BF16 R168, R32, R146, R168 ;  /* 0x0000009220a8723c */ /* 0x000fe200000418a8 */
[----:B------:R-:W2:Y:S04]  /*62c0*/  LDSM.16.M88.4 R32, [R205+0xa000] ;  /* 0x00a00000cd20783b */ /* 0x000ea80000000200 */
[----:B------:R-:W-:Y:S03]  /*62d0*/  LDSM.16.M88.4 R144, [R187] ;  /* 0x00000000bb90783b */ /* 0x000fe60000000200 */
[C---:B-1----:R-:W-:Y:S08]  /*62e0*/  HMMA.16816.F32.BF16 R28, R12.reuse, R136, R28 ;  /* 0x000000880c1c723c */ /* 0x042ff0000004181c */
[----:B------:R-:W-:Y:S01]  /*62f0*/  HMMA.16816.F32.BF16 R140, R12, R138, R140 ;  /* 0x0000008a0c8c723c */ /* 0x000fe2000004188c */
[----:B------:R-:W-:Y:S07]  /*6300*/  LDSM.16.M88.4 R136, [R204+0x4000] ;  /* 0x00400000cc88783b */ /* 0x000fee0000000200 */
[C---:B------:R-:W-:Y:S08]  /*6310*/  HMMA.16816.F32.BF16 R4, R164.reuse, R24, R4 ;  /* 0x00000018a404723c */ /* 0x040ff00000041804 */
[----:B------:R-:W-:Y:S01]  /*6320*/  HMMA.16816.F32.BF16 R16, R164, R26, R16 ;  /* 0x0000001aa410723c */ /* 0x000fe20000041810 */
[----:B------:R-:W-:Y:S07]  /*6330*/  LDSM.16.M88.4 R24, [R202+0x4000] ;  /* 0x00400000ca18783b */ /* 0x000fee0000000200 */
[C---:B---3--:R-:W-:Y:S08]  /*6340*/  HMMA.16816.F32.BF16 R156, R12.reuse, R8, R156 ;  /* 0x000000080c9c723c */ /* 0x048ff0000004189c */
[----:B------:R-:W-:Y:S01]  /*6350*/  HMMA.16816.F32.BF16 R152, R12, R10, R152 ;  /* 0x0000000a0c98723c */ /* 0x000fe20000041898 */
[----:B------:R-:W1:Y:S07]  /*6360*/  LDSM.16.M88.4 R8, [R192+0x2800] ;  /* 0x00280000c008783b */ /* 0x000e6e0000000200 */
[----:B------:R-:W-:Y:S08]  /*6370*/  HMMA.16816.F32.BF16 R28, R180, R176, R28 ;  /* 0x000000b0b41c723c */ /* 0x000ff0000004181c */
[----:B--2---:R-:W-:Y:S08]  /*6380*/  HMMA.16816.F32.BF16 R4, R148, R32, R4 ;  /* 0x000000209404723c */ /* 0x004ff00000041804 */
[----:B------:R-:W-:Y:S01]  /*6390*/  HMMA.16816.F32.BF16 R140, R180, R178, R140 ;  /* 0x000000b2b48c723c */ /* 0x000fe2000004188c */
[----:B------:R-:W-:Y:S07]  /*63a0*/  LDSM.16.M88.4 R176, [R199+0x9800] ;  /* 0x00980000c7b0783b */ /* 0x000fee0000000200 */
[C---:B------:R-:W-:Y:S08]  /*63b0*/  HMMA.16816.F32.BF16 R172, R12.reuse, R160, R172 ;  /* 0x000000a00cac723c */ /* 0x040ff000000418ac */
[----:B------:R-:W-:Y:S01]  /*63c0*/  HMMA.16816.F32.BF16 R168, R12, R162, R168 ;  /* 0x000000a20ca8723c */ /* 0x000fe200000418a8 */
[----:B------:R-:W2:Y:S04]  /*63d0*/  LDSM.16.M88.4 R160, [R192+0x3000] ;  /* 0x00300000c0a0783b */ /* 0x000ea80000000200 */
[----:B------:R-:W-:Y:S03]  /*63e0*/  LDSM.16.M88.4 R12, [R201+0x4000] ;  /* 0x00400000c90c783b */ /* 0x000fe60000000200 */
[----:B------:R-:W-:Y:S01]  /*63f0*/  HMMA.16816.F32.BF16 R16, R148, R34, R16 ;  /* 0x000000229410723c */ /* 0x000fe20000041810 */
[----:B------:R-:W-:Y:S07]  /*6400*/  LDSM.16.M88.4 R32, [R186] ;  /* 0x00000000ba20783b */ /* 0x000fee0000000200 */
[----:B------:R-:W-:Y:S08]  /*6410*/  HMMA.16816.F32.BF16 R156, R180, R20, R156 ;  /* 0x00000014b49c723c */ /* 0x000ff0000004189c */
[----:B-1----:R-:W-:Y:S08]  /*6420*/  HMMA.16816.F32.BF16 R28, R164, R8, R28 ;  /* 0x00000008a41c723c */ /* 0x002ff0000004181c */
[----:B------:R-:W-:Y:S08]  /*6430*/  HMMA.16816.F32.BF16 R4, R136, R144, R4 ;  /* 0x000000908804723c */ /* 0x000ff00000041804 */
[----:B------:R-:W-:Y:S01]  /*6440*/  HMMA.16816.F32.BF16 R140, R164, R10, R140 ;  /* 0x0000000aa48c723c */ /* 0x000fe2000004188c */
[----:B------:R-:W-:Y:S07]  /*6450*/  LDSM.16.M88.4 R8, [R192+0x4000] ;  /* 0x00400000c008783b */ /* 0x000fee0000000200 */
[----:B------:R-:W-:Y:S01]  /*6460*/  HMMA.16816.F32.BF16 R16, R136, R146, R16 ;  /* 0x000000928810723c */ /* 0x000fe20000041810 */
[----:B------:R-:W1:Y:S07]  /*6470*/  LDSM.16.M88.4 R144, [R205+0xb000] ;  /* 0x00b00000cd90783b */ /* 0x000e6e0000000200 */
[----:B--2---:R-:W-:Y:S08]  /*6480*/  HMMA.16816.F32.BF16 R156, R164, R160, R156 ;  /* 0x000000a0a49c723c */ /* 0x004ff0000004189c */
[----:B------:R-:W-:Y:S08]  /*6490*/  HMMA.16816.F32.BF16 R28, R148, R236, R28 ;  /* 0x000000ec941c723c */ /* 0x000ff0000004181c */
[----:B------:R-:W-:Y:S08]  /*64a0*/  HMMA.16816.F32.BF16 R4, R24, R232, R4 ;  /* 0x000000e81804723c */ /* 0x000ff00000041804 */
[----:B------:R-:W-:Y:S08]  /*64b0*/  HMMA.16816.F32.BF16 R140, R148, R238, R140 ;  /* 0x000000ee948c723c */ /* 0x000ff0000004188c */
[----:B------:R-:W-:Y:S01]  /*64c0*/  HMMA.16816.F32.BF16 R16, R24, R234, R16 ;  /* 0x000000ea1810723c */ /* 0x000fe20000041810 */
[----:B------:R-:W2:Y:S07]  /*64d0*/  LDSM.16.M88.4 R232, [R185] ;  /* 0x00000000b9e8783b */ /* 0x000eae0000000200 */
[----:B------:R-:W-:Y:S01]  /*64e0*/  HMMA.16816.F32.BF16 R152, R180, R22, R152 ;  /* 0x00000016b498723c */ /* 0x000fe20000041898 */
[----:B------:R-:W3:Y:S07]  /*64f0*/  LDSM.16.M88.4 R20, [R199+0xa800] ;  /* 0x00a80000c714783b */ /* 0x000eee0000000200 */
[----:B-1----:R-:W-:Y:S08]  /*6500*/  HMMA.16816.F32.BF16 R156, R148, R144, R156 ;  /* 0x00000090949c723c */ /* 0x002ff0000004189c */
[----:B------:R-:W-:Y:S08]  /*6510*/  HMMA.16816.F32.BF16 R28, R136, R32, R28 ;  /* 0x00000020881c723c */ /* 0x000ff0000004181c */
[----:B------:R-:W-:Y:S08]  /*6520*/  HMMA.16816.F32.BF16 R4, R12, R8, R4 ;  /* 0x000000080c04723c */ /* 0x000ff00000041804 */
[----:B------:R-:W-:Y:S01]  /*6530*/  HMMA.16816.F32.BF16 R140, R136, R34, R140 ;  /* 0x00000022888c723c */ /* 0x000fe2000004188c */
[----:B------:R-:W1:Y:S07]  /*6540*/  LDSM.16.M88.4 R32, [R192+0x3800] ;  /* 0x00380000c020783b */ /* 0x000e6e0000000200 */
        /* <DEDUP_REMOVED lines=9> */
[----:B------:R-:W1:Y:S02]  /*65e0*/  MUFU.TANH R145, R145 ;  /* 0x0000009100917308 */ /* 0x000e640000002400 */
[----:B------:R-:W4:Y:S03]  /*65f0*/  LDSM.16.M88.4 R4, [R205+0xb800] ;  /* 0x00b80000cd04783b */ /* 0x000f260000000200 */
[----:B------:R-:W-:Y:S03]  /*6600*/  HMMA.16816.F32.BF16 R152, R164, R162, R152 ;  /* 0x000000a2a498723c */ /* 0x000fe60000041898 */
[----:B------:R-:W1:Y:S05]  /*6610*/  MUFU.TANH R160, R160 ;  /* 0x000000a000a07308 */ /* 0x000e6a0000002400 */
[----:B--2---:R-:W-:Y:S01]  /*6620*/  HMMA.16816.F32.BF16 R156, R136, R232, R156 ;  /* 0x000000e8889c723c */ /* 0x004fe2000004189c */
[----:B------:R-:W-:-:S02]  /*6630*/  FMUL.FTZ R161, R16, c[0x0][0x2ec] ;  /* 0x0000bb0010a17a20 */ /* 0x000fc40000410000 */
[----:B------:R-:W-:Y:S05]  /*6640*/  MUFU.TANH R135, R135 ;  /* 0x0000008700877308 */ /* 0x000fea0000002400 */
[----:B---3--:R-:W-:Y:S03]  /*6650*/  HMMA.16816.F32.BF16 R28, R24, R20, R28 ;  /* 0x00000014181c723c */ /* 0x008fe6000004181c */
[----:B------:R-:W2:Y:S05]  /*6660*/  MUFU.TANH R161, R161 ;  /* 0x000000a100a17308 */ /* 0x000eaa0000002400 */
[----:B-1----:R-:W-:Y:S03]  /*6670*/  HMMA.16816.F32.BF16 R172, R164, R32, R172 ;  /* 0x00000020a4ac723c */ /* 0x002fe600000418ac */
[----:B------:R-:W-:Y:S04]  /*6680*/  MUFU.TANH R144, R144 ;  /* 0x0000009000907308 */ /* 0x000fe80000002400 */
[----:B------:R-:W-:Y:S01]  /*6690*/  FMUL.FTZ R32, R18, c[0x0][0x2ec] ;  /* 0x0000bb0012207a20 */ /* 0x000fe20000410000 */
[----:B------:R-:W-:Y:S05]  /*66a0*/  HMMA.16816.F32.BF16 R152, R148, R146, R152 ;  /* 0x000000929498723c */ /* 0x000fea0000041898 */
[----:B------:R-:W1:Y:S02]  /*66b0*/  MUFU.TANH R32, R32 ;  /* 0x0000002000207308 */ /* 0x000e640000002400 */
[----:B------:R-:W-:Y:S01]  /*66c0*/  FMUL.FTZ R146, R17, c[0x0][0x2ec] ;  /* 0x0000bb0011927a20 */ /* 0x000fe20000410000 */
[----:B----4-:R-:W-:Y:S05]  /*66d0*/  HMMA.16816.F32.BF16 R156, R24, R8, R156 ;  /* 0x00000008189c723c */ /* 0x010fea000004189c */
[----:B------:R-:W3:Y:S02]  /*66e0*/  MUFU.TANH R146, R146 ;  /* 0x0000009200927308 */ /* 0x000ee40000002400 */
[----:B------:R-:W-:Y:S01]  /*66f0*/  FMUL.FTZ R8, R19, c[0x0][0x2ec] ;  /* 0x0000bb0013087a20 */ /* 0x000fe20000410000 */
[----:B-----5:R-:W-:Y:S01]  /*6700*/  HMMA.16816.F32.BF16 R28, R12, R168, R28 ;  /* 0x000000a80c1c723c */ /* 0x020fe2000004181c */
[----:B------:R-:W4:Y:S04]  /*6710*/  LDSM.16.M88.4 R16, [R184] ;  /* 0x00000000b810783b */ /* 0x000f280000000200 */
[----:B------:R-:W5:Y:S03]  /*6720*/  MUFU.TANH R8, R8 ;  /* 0x0000000800087308 */ /* 0x000f660000002400 */
[----:B------:R-:W-:Y:S01]  /*6730*/  HMMA.16816.F32.BF16 R176, R164, R34, R176 ;  /* 0x00000022a4b0723c */ /* 0x000fe200000418b0 */
[----:B------:R-:W1:Y:S07]  /*6740*/  S2R R35, SR_TID.X ;  /* 0x0000000000237919 */ /* 0x000e6e0000002100 */
[----:B------:R-:W-:Y:S08]  /*6750*/  HMMA.16816.F32.BF16 R172, R148, R4, R172 ;  /* 0x0000000494ac723c */ /* 0x000ff000000418ac */
[----:B------:R-:W-:Y:S01]  /*6760*/  FMUL.FTZ R9, R28, c[0x0][0x2ec] ;  /* 0x0000bb001c097a20 */ /* 0x000fe20000410000 */
[----:B------:R-:W-:Y:S01]  /*6770*/  HMMA.16816.F32.BF16 R152, R136, R234, R152 ;  /* 0x000000ea8898723c */ /* 0x000fe20000041898 */
[----:B------:R-:W-:-:S02]  /*6780*/  FMUL.FTZ R33, R29, c[0x0][0x2ec] ;  /* 0x0000bb001d217a20 */ /* 0x000fc40000410000 */
[----:B------:R-:W-:Y:S02]  /*6790*/  FMUL.FTZ R147, R30, c[0x0][0x2ec] ;  /* 0x0000bb001e937a20 */ /* 0x000fe40000410000 */
[----:B------:R-:W-:Y:S01]  /*67a0*/  FMUL.FTZ R34, R31, c[0x0][0x2ec] ;  /* 0x0000bb001f227a20 */ /* 0x000fe20000410000 */
[----:B------:R-:W1:Y:S01]  /*67b0*/  MUFU.TANH R9, R9 ;  /* 0x0000000900097308 */ /* 0x000e620000002400 */
[----:B------:R-:W1:Y:S01]  /*67c0*/  LDSM.16.M88.4 R28, [R199+0xb800] ;  /* 0x00b80000c71c783b */ /* 0x000e620000000200 */
[----:B------:R-:W-:Y:S03]  /*67d0*/  HMMA.16816.F32.BF16 R176, R148, R6, R176 ;  /* 0x0000000694b0723c */ /* 0x000fe600000418b0 */
[----:B------:R-:W-:Y:S03]  /*67e0*/  LDSM.16.M88.4 R4, [R192+0x5800] ;  /* 0x00580000c004783b */ /* 0x000fe60000000200 */
[----:B------:R-:W1:Y:S02]  /*67f0*/  MUFU.TANH R147, R147 ;  /* 0x0000009300937308 */ /* 0x000e640000002400 */
[----:B------:R-:W-:Y:S01]  /*6800*/  HMMA.16816.F32.BF16 R140, R24, R22, R140 ;  /* 0x00000016188c723c */ /* 0x000fe2000004188c */
[----:B------:R-:W2:Y:S01]  /*6810*/  LDSM.16.M88.4 R20, [R192+0x5000] ;  /* 0x00500000c014783b */ /* 0x000ea20000000200 */
[----:B------:R-:W-:-:S04]  /*6820*/  DEPBAR.LE SB0, 0x0 ;  /* 0x000080000000791a */ /* 0x000fc80000000000 */
[----:B------:R-:W1:Y:S02]  /*6830*/  MUFU.TANH R33, R33 ;  /* 0x0000002100217308 */ /* 0x000e640000002400 */
[----:B----4-:R-:W-:Y:S06]  /*6840*/  HMMA.16816.F32.BF16 R172, R136, R16, R172 ;  /* 0x0000001088ac723c */ /* 0x010fec00000418ac */
[----:B------:R-:W4:Y:S02]  /*6850*/  MUFU.TANH R34, R34 ;  /* 0x0000002200227308 */ /* 0x000f240000002400 */
[----:B------:R-:W-:Y:S08]  /*6860*/  HMMA.16816.F32.BF16 R152, R24, R10, R152 ;  /* 0x0000000a1898723c */ /* 0x000ff00000041898 */
[----:B------:R-:W-:Y:S08]  /*6870*/  HMMA.16816.F32.BF16 R176, R136, R18, R176 ;  /* 0x0000001288b0723c */ /* 0x000ff000000418b0 */
[----:B-1----:R-:W-:Y:S08]  /*6880*/  HMMA.16816.F32.BF16 R172, R24, R28, R172 ;  /* 0x0000001c18ac723c */ /* 0x002ff000000418ac */
[C---:B------:R-:W-:Y:S08]  /*6890*/  HMMA.16816.F32.BF16 R140, R12.reuse, R170, R140 ;  /* 0x000000aa0c8c723c */ /* 0x040ff0000004188c */
[C---:B--2---:R-:W-:Y:S07]  /*68a0*/  HMMA.16816.F32.BF16 R152, R12.reuse, R22, R152 ;  /* 0x000000160c98723c */ /* 0x044fee0000041898 */
[----:B------:R-:W-:Y:S01]  /*68b0*/  IMAD.SHL.U32 R23, R35, 0x2, RZ ;  /* 0x0000000223177824 */ /* 0x000fe200078e00ff */
[----:B------:R-:W-:Y:S04]  /*68c0*/  HMMA.16816.F32.BF16 R156, R12, R20, R156 ;  /* 0x000000140c9c723c */ /* 0x000fe8000004189c */
[----:B------:R-:W-:-:S04]  /*68d0*/  LOP3.LUT R23, R23, 0x6, RZ, 0xc0, !PT ;  /* 0x0000000617177812 */ /* 0x000fc800078ec0ff */
[----:B------:R-:W-:Y:S01]  /*68e0*/  HMMA.16816.F32.BF16 R176, R24, R30, R176 ;  /* 0x0000001e18b0723c */ /* 0x000fe200000418b0 */
[----:B------:R-:W-:Y:S02]  /*68f0*/  IMAD R19, R0, 0x40, R23 ;  /* 0x0000004000137824 */ /* 0x000fe400078e0217 */
[----:B------:R-:W-:Y:S02]  /*6900*/  FMUL.FTZ R20, R140, c[0x0][0x2ec] ;  /* 0x0000bb008c147a20 */ /* 0x000fe40000410000 */
[----:B------:R-:W-:Y:S01]  /*6910*/  FMUL.FTZ R10, R141, c[0x0][0x2ec] ;  /* 0x0000bb008d0a7a20 */ /* 0x000fe20000410000 */
[C---:B------:R-:W-:Y:S01]  /*6920*/  IADD3 R29, R19.reuse, 0x1, RZ ;  /* 0x00000001131d7810 */ /* 0x040fe20007ffe0ff */
[----:B------:R-:W-:Y:S01]  /*6930*/  FMUL.FTZ R11, R142, c[0x0][0x2ec] ;  /* 0x0000bb008e0b7a20 */ /* 0x000fe20000410000 */
[C---:B------:R-:W-:Y:S01]  /*6940*/  HMMA.16816.F32.BF16 R172, R12.reuse, R4, R172 ;  /* 0x000000040cac723c */ /* 0x040fe200000418ac */
[----:B------:R-:W-:Y:S01]  /*6950*/  IADD3 R23, R19, 0x8, RZ ;  /* 0x0000000813177810 */ /* 0x000fe20007ffe0ff */
[----:B------:R-:W-:Y:S01]  /*6960*/  FMUL.FTZ R21, R143, c[0x0][0x2ec] ;  /* 0x0000bb008f157a20 */ /* 0x000fe20000410000 */
[C---:B------:R-:W-:Y:S01]  /*6970*/  ISETP.GE.AND P4, PT, R29.reuse, R134, PT ;  /* 0x000000861d00720c */ /* 0x040fe20003f86270 */
[----:B------:R-:W1:Y:S01]  /*6980*/  MUFU.TANH R20, R20 ;  /* 0x0000001400147308 */ /* 0x000e620000002400 */
[----:B------:R-:W-:Y:S01]  /*6990*/  ISETP.GE.AND P5, PT, R29, R2, PT ;  /* 0x000000021d00720c */ /* 0x000fe20003fa6270 */
[----:B------:R-:W-:Y:S01]  /*69a0*/  FMUL.FTZ R153, R153, c[0x0][0x2ec] ;  /* 0x0000bb0099997a20 */ /* 0x000fe20000410000 */
[C---:B------:R-:W-:Y:S01]  /*69b0*/  ISETP.GE.AND P6, PT, R23.reuse, R134, PT ;  /* 0x000000861700720c */ /* 0x040fe20003fc6270 */
[----:B------:R-:W-:Y:S01]  /*69c0*/  FMUL.FTZ R16, R156, c[0x0][0x2ec] ;  /* 0x0000bb009c107a20 */ /* 0x000fe20000410000 */
[----:B------:R-:W-:Y:S01]  /*69d0*/  ISETP.GE.AND P0, PT, R23, R2, PT ;  /* 0x000000021700720c */ /* 0x000fe20003f06270 */
[----:B------:R-:W-:Y:S01]  /*69e0*/  FMUL.FTZ R17, R157, c[0x0][0x2ec] ;  /* 0x0000bb009d117a20 */ /* 0x000fe20000410000 */
[----:B------:R-:W-:Y:S01]  /*69f0*/  IADD3 R23, R19, 0x9, RZ ;  /* 0x0000000913177810 */ /* 0x000fe20007ffe0ff */
[----:B------:R-:W-:Y:S01]  /*6a00*/  MUFU.TANH R10, R10 ;  /* 0x0000000a000a7308 */ /* 0x000fe20000002400 */
[----:B------:R-:W-:Y:S01]  /*6a10*/  FSEL R4, R145, -INF , !P4 ;  /* 0xff80000091047808 */ /* 0x000fe20006000000 */
[----:B------:R-:W-:Y:S01]  /*6a20*/  FMUL.FTZ R158, R158, c[0x0][0x2ec] ;  /* 0x0000bb009e9e7a20 */ /* 0x000fe20000410000 */
[----:B------:R-:W-:Y:S01]  /*6a30*/  FSEL R5, R160, -INF , !P5 ;  /* 0xff800000a0057808 */ /* 0x000fe20006800000 */
[----:B------:R-:W-:Y:S01]  /*6a40*/  HMMA.16816.F32.BF16 R176, R12, R6, R176 ;  /* 0x000000060cb0723c */ /* 0x000fe200000418b0 */
[----:B------:R-:W-:Y:S01]  /*6a50*/  ISETP.GE.AND P4, PT, R23, R134, PT ;  /* 0x000000861700720c */ /* 0x000fe20003f86270 */
[----:B------:R-:W-:Y:S01]  /*6a60*/  FMUL.FTZ R159, R159, c[0x0][0x2ec] ;  /* 0x0000bb009f9f7a20 */ /* 0x000fe20000410000 */
[----:B------:R-:W-:Y:S01]  /*6a70*/  ISETP.GE.AND P5, PT, R23, R2, PT ;  /* 0x000000021700720c */ /* 0x000fe20003fa6270 */
[----:B------:R-:W2:Y:S01]  /*6a80*/  MUFU.TANH R11, R11 ;  /* 0x0000000b000b7308 */ /* 0x000ea20000002400 */
[----:B------:R-:W-:Y:S01]  /*6a90*/  IADD3 R23, R19, 0x10, RZ ;  /* 0x0000001013177810 */ /* 0x000fe20007ffe0ff */
[----:B------:R-:W-:Y:S01]  /*6aa0*/  FMUL.FTZ R152, R152, c[0x0][0x2ec] ;  /* 0x0000bb0098987a20 */ /* 0x000fe20000410000 */
[----:B------:R-:W-:Y:S01]  /*6ab0*/  FSEL R18, R161, -INF , !P6 ;  /* 0xff800000a1127808 */ /* 0x000fe20007000000 */
[----:B------:R-:W-:Y:S01]  /*6ac0*/  FMUL.FTZ R156, R173, c[0x0][0x2ec] ;  /* 0x0000bb00ad9c7a20 */ /* 0x000fe20000410000 */
[----:B------:R-:W-:Y:S01]  /*6ad0*/  FSEL R31, R32, -INF , !P0 ;  /* 0xff800000201f7808 */ /* 0x000fe20004000000 */
[----:B------:R-:W-:Y:S01]  /*6ae0*/  FMUL.FTZ R154, R154, c[0x0][0x2ec] ;  /* 0x0000bb009a9a7a20 */ /* 0x000fe20000410000 */
[C---:B------:R-:W-:Y:S01]  /*6af0*/  ISETP.GE.AND P6, PT, R23.reuse, R134, PT ;  /* 0x000000861700720c */ /* 0x040fe20003fc6270 */
[----:B------:R-:W1:Y:S01]  /*6b00*/  MUFU.TANH R21, R21 ;  /* 0x0000001500157308 */ /* 0x000e620000002400 */
[----:B------:R-:W-:Y:S01]  /*6b10*/  ISETP.GE.AND P0, PT, R23, R2, PT ;  /* 0x000000021700720c */ /* 0x000fe20003f06270 */
[----:B------:R-:W-:Y:S01]  /*6b20*/  FMUL.FTZ R155, R155, c[0x0][0x2ec] ;  /* 0x0000bb009b9b7a20 */ /* 0x000fe20000410000 */
[----:B------:R-:W-:Y:S01]  /*6b30*/  IADD3 R23, R19, 0x11, RZ ;  /* 0x0000001113177810 */ /* 0x000fe20007ffe0ff */
[----:B------:R-:W-:Y:S01]  /*6b40*/  FMUL.FTZ R141, R175, c[0x0][0x2ec] ;  /* 0x0000bb00af8d7a20 */ /* 0x000fe20000410000 */
[----:B---3--:R-:W-:-:S02]  /*6b50*/  FSEL R146, R146, -INF , !P4 ;  /* 0xff80000092927808 */ /* 0x008fc40006000000 */
[----:B-----5:R-:W-:Y:S01]  /*6b60*/  FSEL R29, R8, -INF , !P5 ;  /* 0xff800000081d7808 */ /* 0x020fe20006800000 */
[----:B------:R-:W3:Y:S01]  /*6b70*/  MUFU.TANH R16, R16 ;  /* 0x0000001000107308 */ /* 0x000ee20000002400 */
[----:B------:R-:W-:Y:S02]  /*6b80*/  IADD3 R25, R19, 0x18, RZ ;  /* 0x0000001813197810 */ /* 0x000fe40007ffe0ff */
        /* <DEDUP_REMOVED lines=9> */
[----:B------:R-:W-:Y:S01]  /*6c20*/  FMUL.FTZ R151, R179, c[0x0][0x2ec] ;  /* 0x0000bb00b3977a20 */ /* 0x000fe20000410000 */
[----:B------:R-:W-:-:S02]  /*6c30*/  ISETP.GE.AND P6, PT, R25, R134, PT ;  /* 0x000000861900720c */ /* 0x000fc40003fc6270 */
[----:B------:R-:W-:Y:S01]  /*6c40*/  ISETP.GE.AND P0, PT, R25, R2, PT ;  /* 0x000000021900720c */ /* 0x000fe20003f06270 */
[----:B------:R5:W3:Y:S01]  /*6c50*/  MUFU.TANH R169, R158 ;  /* 0x0000009e00a97308 */ /* 0x000ae20000002400 */
[----:B------:R-:W-:Y:S02]  /*6c60*/  FSEL R22, R33, -INF , !P4 ;  /* 0xff80000021167808 */ /* 0x000fe40006000000 */
[----:B----4-:R-:W-:Y:S02]  /*6c70*/  FSEL R25, R34, -INF , !P5 ;  /* 0xff80000022197808 */ /* 0x010fe40006800000 */
[C---:B------:R-:W-:Y:S02]  /*6c80*/  ISETP.GE.AND P4, PT, R23.reuse, R134, PT ;  /* 0x000000861700720c */ /* 0x040fe40003f86270 */
[----:B------:R-:W-:Y:S01]  /*6c90*/  ISETP.GE.AND P5, PT, R23, R2, PT ;  /* 0x000000021700720c */ /* 0x000fe20003fa6270 */
[----:B------:R4:W3:Y:S01]  /*6ca0*/  MUFU.TANH R168, R153 ;  /* 0x0000009900a87308 */ /* 0x0008e20000002400 */
[----:B------:R-:W-:-:S02]  /*6cb0*/  IADD3 R9, R19, 0x20, RZ ;  /* 0x0000002013097810 */ /* 0x000fc40007ffe0ff */
[----:B------:R-:W-:Y:S02]  /*6cc0*/  IADD3 R7, R19, 0x21, RZ ;  /* 0x0000002113077810 */ /* 0x000fe40007ffe0ff */
[----:B-1----:R-:W-:Y:S02]  /*6cd0*/  FSEL R24, R20, -INF , !P6 ;  /* 0xff80000014187808 */ /* 0x002fe40007000000 */
[----:B--2---:R-:W-:Y:S01]  /*6ce0*/  FSEL R23, R11, -INF , !P0 ;  /* 0xff8000000b177808 */ /* 0x004fe20004000000 */
[----:B------:R-:W-:Y:S01]  /*6cf0*/  MUFU.TANH R156, R156 ;  /* 0x0000009c009c7308 */ /* 0x000fe20000002400 */
[----:B------:R-:W-:Y:S01]  /*6d00*/  FSEL R20, R10, -INF , !P4 ;  /* 0xff8000000a147808 */ /* 0x000fe20006000000 */
[----:B-----5:R-:W-:Y:S01]  /*6d10*/  FMUL.FTZ R158, R172, c[0x0][0x2ec] ;  /* 0x0000bb00ac9e7a20 */ /* 0x020fe20000410000 */
[----:B------:R-:W-:Y:S02]  /*6d20*/  FSEL R21, R21, -INF , !P5 ;  /* 0xff80000015157808 */ /* 0x000fe40006800000 */
[----:B------:R-:W-:-:S02]  /*6d30*/  ISETP.GE.AND P6, PT, R9, R134, PT ;  /* 0x000000860900720c */ /* 0x000fc40003fc6270 */
[----:B------:R-:W-:Y:S01]  /*6d40*/  ISETP.GE.AND P0, PT, R9, R2, PT ;  /* 0x000000020900720c */ /* 0x000fe20003f06270 */
[----:B------:R-:W1:Y:S01]  /*6d50*/  MUFU.TANH R167, R159 ;  /* 0x0000009f00a77308 */ /* 0x000e620000002400 */
[C---:B------:R-:W-:Y:S01]  /*6d60*/  ISETP.GE.AND P4, PT, R7.reuse, R134, PT ;  /* 0x000000860700720c */ /* 0x040fe20003f86270 */
[----:B----4-:R-:W-:Y:S01]  /*6d70*/  FMUL.FTZ R153, R174, c[0x0][0x2ec] ;  /* 0x0000bb00ae997a20 */ /* 0x010fe20000410000 */
[----:B------:R-:W-:Y:S02]  /*6d80*/  ISETP.GE.AND P5, PT, R7, R2, PT ;  /* 0x000000020700720c */ /* 0x000fe40003fa6270 */
[C---:B------:R-:W-:Y:S02]  /*6d90*/  IADD3 R9, R19.reuse, 0x28, RZ ;  /* 0x0000002813097810 */ /* 0x040fe40007ffe0ff */
[----:B------:R-:W-:Y:S01]  /*6da0*/  IADD3 R7, R19, 0x29, RZ ;  /* 0x0000002913077810 */ /* 0x000fe20007ffe0ff */
[----:B------:R-:W2:Y:S01]  /*6db0*/  MUFU.TANH R170, R152 ;  /* 0x0000009800aa7308 */ /* 0x000ea20000002400 */
[----:B---3--:R-:W-:-:S02]  /*6dc0*/  FSEL R174, R16, -INF , !P6 ;  /* 0xff80000010ae7808 */ /* 0x008fc40007000000 */
[----:B------:R-:W-:Y:S02]  /*6dd0*/  FSEL R169, R169, -INF , !P0 ;  /* 0xff800000a9a97808 */ /* 0x000fe40004000000 */
[----:B------:R-:W-:Y:S02]  /*6de0*/  FSEL R172, R17, -INF , !P4 ;  /* 0xff80000011ac7808 */ /* 0x000fe40006000000 */
[C---:B------:R-:W-:Y:S01]  /*6df0*/  ISETP.GE.AND P6, PT, R9.reuse, R134, PT ;  /* 0x000000860900720c */ /* 0x040fe20003fc6270 */
[----:B------:R-:W3:Y:S01]  /*6e00*/  MUFU.TANH R165, R154 ;  /* 0x0000009a00a57308 */ /* 0x000ee20000002400 */
[----:B------:R-:W-:Y:S02]  /*6e10*/  ISETP.GE.AND P0, PT, R9, R2, PT ;  /* 0x000000020900720c */ /* 0x000fe40003f06270 */
[----:B------:R-:W-:Y:S02]  /*6e20*/  ISETP.GE.AND P4, PT, R7, R134, PT ;  /* 0x000000860700720c */ /* 0x000fe40003f86270 */
[----:B------:R-:W-:-:S02]  /*6e30*/  IADD3 R9, R19, 0x31, RZ ;  /* 0x0000003113097810 */ /* 0x000fc40007ffe0ff */
[----:B------:R-:W-:Y:S01]  /*6e40*/  FSEL R168, R168, -INF , !P4 ;  /* 0xff800000a8a87808 */ /* 0x000fe20006000000 */
[----:B------:R-:W4:Y:S01]  /*6e50*/  MUFU.TANH R163, R155 ;  /* 0x0000009b00a37308 */ /* 0x000f220000002400 */
[-C--:B------:R-:W-:Y:S02]  /*6e60*/  ISETP.GE.AND P4, PT, R9, R134.reuse, PT ;  /* 0x000000860900720c */ /* 0x080fe40003f86270 */
[----:B-1----:R-:W-:Y:S02]  /*6e70*/  FSEL R167, R167, -INF , !P5 ;  /* 0xff800000a7a77808 */ /* 0x002fe40006800000 */
[----:B------:R-:W-:Y:S02]  /*6e80*/  FSEL R156, R156, -INF , !P4 ;  /* 0xff8000009c9c7808 */ /* 0x000fe40006000000 */
[----:B------:R-:W-:Y:S01]  /*6e90*/  ISETP.GE.AND P4, PT, R19, R134, PT ;  /* 0x000000861300720c */ /* 0x000fe20003f86270 */
[----:B------:R-:W1:Y:S01]  /*6ea0*/  MUFU.TANH R158, R158 ;  /* 0x0000009e009e7308 */ /* 0x000e620000002400 */
[----:B------:R-:W-:-:S02]  /*6eb0*/  ISETP.GE.AND P5, PT, R7, R2, PT ;  /* 0x000000020700720c */ /* 0x000fc40003fa6270 */
[----:B------:R-:W-:Y:S02]  /*6ec0*/  IADD3 R7, R19, 0x30, RZ ;  /* 0x0000003013077810 */ /* 0x000fe40007ffe0ff */
[----:B------:R-:W-:Y:S02]  /*6ed0*/  FSEL R135, R135, -INF , !P4 ;  /* 0xff80000087877808 */ /* 0x000fe40006000000 */
[----:B--2---:R-:W-:Y:S01]  /*6ee0*/  FSEL R170, R170, -INF , !P6 ;  /* 0xff800000aaaa7808 */ /* 0x004fe20007000000 */
[----:B------:R-:W2:Y:S01]  /*6ef0*/  MUFU.TANH R153, R153 ;  /* 0x0000009900997308 */ /* 0x000ea20000002400 */
[----:B---3--:R-:W-:Y:S02]  /*6f00*/  FSEL R165, R165, -INF , !P0 ;  /* 0xff800000a5a57808 */ /* 0x008fe40004000000 */
[----:B------:R-:W-:Y:S02]  /*6f10*/  ISETP.GE.AND P4, PT, R133, 0x3, PT ;  /* 0x000000038500780c */ /* 0x000fe40003f86270 */
[----:B------:R-:W-:-:S02]  /*6f20*/  ISETP.GE.AND P6, PT, R7, R134, PT ;  /* 0x000000860700720c */ /* 0x000fc40003fc6270 */
[-C--:B------:R-:W-:Y:S01]  /*6f30*/  ISETP.GE.AND P0, PT, R7, R2.reuse, PT ;  /* 0x000000020700720c */ /* 0x080fe20003f06270 */
[----:B------:R-:W3:Y:S01]  /*6f40*/  MUFU.TANH R141, R141 ;  /* 0x0000008d008d7308 */ /* 0x000ee20000002400 */
[----:B------:R-:W-:Y:S02]  /*6f50*/  IADD3 R7, R19, 0x38, RZ ;  /* 0x0000003813077810 */ /* 0x000fe40007ffe0ff */
[----:B----4-:R-:W-:Y:S02]  /*6f60*/  FSEL R163, R163, -INF , !P5 ;  /* 0xff800000a3a37808 */ /* 0x010fe40006800000 */
[----:B-1----:R-:W-:Y:S01]  /*6f70*/  FSEL R158, R158, -INF , !P6 ;  /* 0xff8000009e9e7808 */ /* 0x002fe20007000000 */
[----:B------:R-:W-:Y:S01]  /*6f80*/  BAR.SYNC.DEFER_BLOCKING 0x0 ;  /* 0x0000000000007b1d */ /* 0x000fe20000010000 */
[----:B------:R-:W-:Y:S02]  /*6f90*/  ISETP.GE.AND P5, PT, R9, R2, PT ;  /* 0x000000020900720c */ /* 0x000fe40003fa6270 */
[----:B--2---:R-:W-:-:S02]  /*6fa0*/  FSEL R153, R153, -INF , !P0 ;  /* 0xff80000099997808 */ /* 0x004fc40004000000 */
[C---:B------:R-:W-:Y:S01]  /*6fb0*/  ISETP.GE.AND P6, PT, R7.reuse, R134, PT ;  /* 0x000000860700720c */ /* 0x040fe20003fc6270 */
[----:B------:R-:W1:Y:S01]  /*6fc0*/  MUFU.TANH R142, R142 ;  /* 0x0000008e008e7308 */ /* 0x000e620000002400 */
[-C--:B------:R-:W-:Y:S02]  /*6fd0*/  ISETP.GE.AND P0, PT, R7, R2.reuse, PT ;  /* 0x000000020700720c */ /* 0x080fe40003f06270 */
[----:B------:R-:W-:Y:S02]  /*6fe0*/  IADD3 R7, R19, 0x39, RZ ;  /* 0x0000003913077810 */ /* 0x000fe40007ffe0ff */
[----:B---3--:R-:W-:Y:S02]  /*6ff0*/  FSEL R141, R141, -INF , !P5 ;  /* 0xff8000008d8d7808 */ /* 0x008fe40006800000 */
[----:B------:R-:W-:Y:S01]  /*7000*/  ISETP.GE.AND P5, PT, R19, R2, PT ;  /* 0x000000021300720c */ /* 0x000fe20003fa6270 */
[----:B------:R-:W2:Y:S03]  /*7010*/  MUFU.TANH R143, R143 ;  /* 0x0000008f008f7308 */ /* 0x000ea60000002400 */
[----:B------:R-:W-:-:S05]  /*7020*/  FSEL R144, R144, -INF , !P5 ;  /* 0xff80000090907808 */ /* 0x000fca0006800000 */
[----:B------:R-:W3:Y:S01]  /*7030*/  MUFU.TANH R140, R140 ;  /* 0x0000008c008c7308 */ /* 0x000ee20000002400 */
[----:B-1----:R-:W-:Y:S02]  /*7040*/  FSEL R142, R142, -INF , !P6 ;  /* 0xff8000008e8e7808 */ /* 0x002fe40007000000 */
[----:B------:R-:W-:-:S05]  /*7050*/  ISETP.GE.AND P6, PT, R7, R134, PT ;  /* 0x000000860700720c */ /* 0x000fca0003fc6270 */
[----:B------:R-:W1:Y:S01]  /*7060*/  MUFU.TANH R151, R151 ;  /* 0x0000009700977308 */ /* 0x000e620000002400 */
[----:B--2---:R-:W-:Y:S02]  /*7070*/  FSEL R143, R143, -INF , !P0 ;  /* 0xff8000008f8f7808 */ /* 0x004fe40004000000 */
[----:B------:R-:W-:Y:S02]  /*7080*/  ISETP.GE.AND P0, PT, R7, R2, PT ;  /* 0x000000020700720c */ /* 0x000fe40003f06270 */
[----:B---3--:R-:W-:Y:S02]  /*7090*/  FSEL R140, R140, -INF , !P6 ;  /* 0xff8000008c8c7808 */ /* 0x008fe40007000000 */
[----:B-1----:R-:W-:Y:S01]  /*70a0*/  FSEL R151, R151, -INF , !P0 ;  /* 0xff80000097977808 */ /* 0x002fe20004000000 */
        /* <DEDUP_REMOVED lines=101> */
.L_x_543:
[----:B------:R-:W-:Y:S05]  /*7700*/  BSYNC B0 ;  /* 0x0000000000007941 */ /* 0x000fea0003800000 */
.L_x_542:
[----:B------:R-:W0:Y:S02]  /*7710*/  LDGDEPBAR ;  /* 0x00000000000079af */ /* 0x000e240000000000 */
.L_x_541:
[----:B--2---:R-:W-:Y:S01]  /*7720*/  FMNMX.FTZ R6, R3, R144, !PT ;  /* 0x0000009003067209 */ /* 0x004fe20007810000 */
        /* <DEDUP_REMOVED lines=51> */
[----:B------:R-:W-:-:S02]  /*7a60*/  FFMA.FTZ R145, R144, c[0x0][0x23c], -R154 ;  /* 0x00008f0090917a23 */ /* 0x000fc4000001089a */
[----:B------:R-:W-:Y:S01]  /*7a70*/  FFMA.FTZ R144, R5, c[0x0][0x23c], -R154 ;  /* 0x00008f0005907a23 */ /* 0x000fe2000001089a */
[----:B------:R-:W-:Y:S01]  /*7a80*/  FSEL R5, R134, RZ, P1 ;  /* 0x000000ff86057208 */ /* 0x000fe20000800000 */
[----:B------:R-:W-:Y:S02]  /*7a90*/  FFMA.FTZ R148, R4, c[0x0][0x23c], -R155 ;  /* 0x00008f0004947a23 */ /* 0x000fe4000001089b */
[----:B------:R-:W-:Y:S01]  /*7aa0*/  FADD.FTZ R6, R3, -R6 ;  /* 0x8000000603067221 */ /* 0x000fe20000010000 */
[----:B------:R-:W-:Y:S01]  /*7ab0*/  MUFU.EX2 R145, R145 ;  /* 0x0000009100917308 */ /* 0x000fe20000000800 */
[----:B------:R-:W-:Y:S02]  /*7ac0*/  FADD.FTZ R4, R132, -R5 ;  /* 0x8000000584047221 */ /* 0x000fe40000010000 */
[--C-:B------:R-:W-:Y:S02]  /*7ad0*/  FFMA.FTZ R149, R135, c[0x0][0x23c], -R155.reuse ;  /* 0x00008f0087957a23 */ /* 0x100fe4000001089b */
[----:B------:R-:W-:-:S02]  /*7ae0*/  FFMA.FTZ R147, R18, c[0x0][0x23c], -R155 ;  /* 0x00008f0012937a23 */ /* 0x000fc4000001089b */
[--C-:B------:R-:W-:Y:S01]  /*7af0*/  FFMA.FTZ R146, R146, c[0x0][0x23c], -R155.reuse ;  /* 0x00008f0092927a23 */ /* 0x100fe2000001089b */
[----:B------:R-:W-:Y:S01]  /*7b00*/  MUFU.EX2 R148, R148 ;  /* 0x0000009400947308 */ /* 0x000fe20000000800 */
[--C-:B------:R-:W-:Y:S01]  /*7b10*/  FFMA.FTZ R135, R31, c[0x0][0x23c], -R154.reuse ;  /* 0x00008f001f877a23 */ /* 0x100fe2000001089a */
[----:B------:R-:W1:Y:S01]  /*7b20*/  LDSM.16.MT88.4 R16, [R200+0xc000] ;  /* 0x00c00000c810783b */ /* 0x000e620000004200 */
[----:B------:R-:W-:Y:S02]  /*7b30*/  FFMA.FTZ R132, R29, c[0x0][0x23c], -R154 ;  /* 0x00008f001d847a23 */ /* 0x000fe4000001089a */
[----:B------:R-:W-:Y:S01]  /*7b40*/  FMUL.FTZ R152, R4, c[0x0][0x23c] ;  /* 0x00008f0004987a20 */ /* 0x000fe20000410000 */
[----:B------:R-:W-:Y:S01]  /*7b50*/  LDSM.16.MT88.4 R28, [R196+0xc800] ;  /* 0x00c80000c41c783b */ /* 0x000fe20000004200 */
[----:B------:R-:W-:Y:S01]  /*7b60*/  FMUL.FTZ R150, R6, c[0x0][0x23c] ;  /* 0x00008f0006967a20 */ /* 0x000fe20000410000 */
        /* <DEDUP_REMOVED lines=8> */
[--C-:B------:R-:W-:Y:S01]  /*7bf0*/  FFMA.FTZ R161, R23, c[0x0][0x23c], -R154.reuse ;  /* 0x00008f0017a17a23 */ /* 0x100fe2000001089a */
[----:B------:R-:W-:Y:S01]  /*7c00*/  LDSM.16.MT88.4 R24, [R200+0xe800] ;  /* 0x00e80000c818783b */ /* 0x000fe20000004200 */
[----:B------:R-:W-:Y:S01]  /*7c10*/  FFMA.FTZ R166, R21, c[0x0][0x23c], -R154 ;  /* 0x00008f0015a67a23 */ /* 0x000fe2000001089a */
[----:B------:R-:W3:Y:S01]  /*7c20*/  MUFU.EX2 R146, R146 ;  /* 0x0000009200927308 */ /* 0x000ee20000000800 */
[----:B--2---:R-:W-:Y:S01]  /*7c30*/  F2FP.BF16.PACK_AB R4, R148, R149 ;  /* 0x000000959404723e */ /* 0x004fe200000010ff */
[----:B------:R-:W-:Y:S01]  /*7c40*/  LDSM.16.MT88.4 R20, [R198+0xe800] ;  /* 0x00e80000c614783b */ /* 0x000fe20000004200 */
[----:B------:R-:W-:-:S02]  /*7c50*/  FFMA.FTZ R171, R174, c[0x0][0x23c], -R155 ;  /* 0x00008f00aeab7a23 */ /* 0x000fc4000001089b */
[--C-:B------:R-:W-:Y:S02]  /*7c60*/  FFMA.FTZ R173, R168, c[0x0][0x23c], -R155.reuse ;  /* 0x00008f00a8ad7a23 */ /* 0x100fe4000001089b */
[--C-:B------:R-:W-:Y:S01]  /*7c70*/  FFMA.FTZ R172, R172, c[0x0][0x23c], -R155.reuse ;  /* 0x00008f00acac7a23 */ /* 0x100fe2000001089b */
[----:B------:R-:W2:Y:S01]  /*7c80*/  MUFU.EX2 R144, R144 ;  /* 0x0000009000907308 */ /* 0x000ea20000000800 */
[----:B------:R-:W-:Y:S02]  /*7c90*/  FFMA.FTZ R170, R170, c[0x0][0x23c], -R155 ;  /* 0x00008f00aaaa7a23 */ /* 0x000fe4000001089b */
[--C-:B------:R-:W-:Y:S02]  /*7ca0*/  FFMA.FTZ R168, R169, c[0x0][0x23c], -R154.reuse ;  /* 0x00008f00a9a87a23 */ /* 0x100fe4000001089a */
[--C-:B------:R-:W-:Y:S02]  /*7cb0*/  FFMA.FTZ R167, R167, c[0x0][0x23c], -R154.reuse ;  /* 0x00008f00a7a77a23 */ /* 0x100fe4000001089a */
[--C-:B------:R-:W-:Y:S01]  /*7cc0*/  FFMA.FTZ R165, R165, c[0x0][0x23c], -R154.reuse ;  /* 0x00008f00a5a57a23 */ /* 0x100fe2000001089a */
[----:B------:R-:W-:Y:S01]  /*7cd0*/  MUFU.EX2 R135, R135 ;  /* 0x0000008700877308 */ /* 0x000fe20000000800 */
[----:B---3--:R-:W-:Y:S01]  /*7ce0*/  F2FP.BF16.PACK_AB R6, R146, R147 ;  /* 0x000000939206723e */ /* 0x008fe200000010ff */
[----:B------:R-:W-:-:S02]  /*7cf0*/  FFMA.FTZ R174, R163, c[0x0][0x23c], -R154 ;  /* 0x00008f00a3ae7a23 */ /* 0x000fc4000001089a */
[--C-:B------:R-:W-:Y:S02]  /*7d00*/  FFMA.FTZ R163, R156, c[0x0][0x23c], -R155.reuse ;  /* 0x00008f009ca37a23 */ /* 0x100fe4000001089b */
[--C-:B------:R-:W-:Y:S02]  /*7d10*/  FFMA.FTZ R158, R158, c[0x0][0x23c], -R155.reuse ;  /* 0x00008f009e9e7a23 */ /* 0x100fe4000001089b */
[----:B------:R-:W3:Y:S01]  /*7d20*/  MUFU.EX2 R132, R132 ;  /* 0x0000008400847308 */ /* 0x000ee20000000800 */
[----:B--2---:R-:W-:Y:S01]  /*7d30*/  F2FP.BF16.PACK_AB R5, R144, R145 ;  /* 0x000000919005723e */ /* 0x004fe200000010ff */
[----:B------:R-:W-:Y:S02]  /*7d40*/  FFMA.FTZ R156, R142, c[0x0][0x23c], -R155 ;  /* 0x00008f008e9c7a23 */ /* 0x000fe4000001089b */
[--C-:B------:R-:W-:Y:S02]  /*7d50*/  FFMA.FTZ R153, R153, c[0x0][0x23c], -R154.reuse ;  /* 0x00008f0099997a23 */ /* 0x100fe4000001089a */
[----:B------:R-:W-:-:S02]  /*7d60*/  FFMA.FTZ R176, R141, c[0x0][0x23c], -R154 ;  /* 0x00008f008db07a23 */ /* 0x000fc4000001089a */
        /* <DEDUP_REMOVED lines=38> */
[----:B------:R-:W-:Y:S01]  /*7fd0*/  FMUL.FTZ R109, R109, R152 ;  /* 0x000000986d6d7220 */ /* 0x000fe20000410000 */
[----:B------:R-:W1:Y:S01]  /*7fe0*/  LDSM.16.MT88.4 R16, [R196+0xc000] ;  /* 0x00c00000c410783b */ /* 0x000e620000004200 */
        /* <DEDUP_REMOVED lines=27> */
[----:B------:R-:W2:Y:S01]  /*81a0*/  MUFU.EX2 R172, R172 ;  /* 0x000000ac00ac7308 */ /* 0x000ea20000000800 */
[----:B------:R-:W-:Y:S02]  /*81b0*/  FMUL.FTZ R103, R103, R150 ;  /* 0x0000009667677220 */ /* 0x000fe40000410000 */
        /* <DEDUP_REMOVED lines=8> */
[----:B------:R-:W-:Y:S01]  /*8240*/  FMUL.FTZ R49, R49, R152 ;  /* 0x0000009831317220 */ /* 0x000fe20000410000 */
[----:B------:R-:W1:Y:S01]  /*8250*/  LDSM.16.MT88.4 R16, [R197+0xe000] ;  /* 0x00e00000c510783b */ /* 0x000e620000004200 */
        /* <DEDUP_REMOVED lines=94> */
[----:B----4-:R-:W-:Y:S01]  /*8840*/  F2FP.BF16.PACK_AB R5, R164, R159 ;  /* 0x0000009fa405723e */ /* 0x010fe200000010ff */
[----:B------:R-:W-:Y:S01]  /*8850*/  FADD.FTZ R159, R159, R132 ;  /* 0x000000849f9f7221 */ /* 0x000fe20000010000 */
[----:B------:R-:W-:Y:S01]  /*8860*/  F2FP.BF16.PACK_AB R6, R162, R157 ;  /* 0x0000009da206723e */ /* 0x000fe200000010ff */
[----:B------:R-:W-:Y:S01]  /*8870*/  FADD.FTZ R160, R160, R3 ;  /* 0x00000003a0a07221 */ /* 0x000fe20000010000 */
[----:B------:R-:W-:Y:S01]  /*8880*/  F2FP.BF16.PACK_AB R7, R166, R161 ;  /* 0x000000a1a607723e */ /* 0x000fe200000010ff */
[----:B------:R-:W-:Y:S01]  /*8890*/  FADD.FTZ R164, R164, R159 ;  /* 0x0000009fa4a47221 */ /* 0x000fe20000010000 */
[-C--:B------:R-:W-:Y:S01]  /*88a0*/  MOV R132, R134.reuse ;  /* 0x0000008600847202 */ /* 0x080fe20000000f00 */
[----:B------:R-:W-:Y:S01]  /*88b0*/  FADD.FTZ R157, R157, R160 ;  /* 0x000000a09d9d7221 */ /* 0x000fe20000010000 */
[----:B------:R-:W-:Y:S01]  /*88c0*/  @P4 MOV R132, R134 ;  /* 0x0000008600844202 */ /* 0x000fe20000000f00 */
[----:B------:R-:W-:Y:S01]  /*88d0*/  FADD.FTZ R3, R161, R164 ;  /* 0x000000a4a1037221 */ /* 0x000fe20000010000 */
[----:B------:R-:W-:Y:S01]  /*88e0*/  MOV R135, R0 ;  /* 0x0000000000877202 */ /* 0x000fe20000000f00 */
[----:B---3--:R-:W-:Y:S01]  /*88f0*/  HMMA.16816.F32.BF16 R128, R4, R12, R128 ;  /* 0x0000000c0480723c */ /* 0x008fe20000041880 */
[----:B------:R-:W-:-:S02]  /*8900*/  FADD.FTZ R162, R162, R157 ;  /* 0x0000009da2a27221 */ /* 0x000fc40000010000 */
[----:B------:R-:W-:-:S05]  /*8910*/  FADD.FTZ R3, R166, R3 ;  /* 0x00000003a6037221 */ /* 0x000fca0000010000 */
        /* <DEDUP_REMOVED lines=50> */
[C---:B--2---:R-:W-:Y:S08]  /*8c40*/  HMMA.16816.F32.BF16 R60, R4.reuse, R12, R60 ;  /* 0x0000000c043c723c */ /* 0x044ff0000004183c */
        /* <DEDUP_REMOVED lines=23> */
[----:B------:R-:W-:Y:S01]  /*8dc0*/  HMMA.16816.F32.BF16 R88, R4, R18, R88 ;  /* 0x000000120458723c */ /* 0x000fe20000041858 */
[----:B------:R-:W-:Y:S06]  /*8dd0*/  LDSM.16.MT88.4 R16, [R196+0xf800] ;  /* 0x00f80000c410783b */ /* 0x000fec0000004200 */
        /* <DEDUP_REMOVED lines=17> */
[----:B------:R-:W-:-:S02]  /*8ef0*/  FADD.FTZ R3, R172, R171 ;  /* 0x000000abac037221 */ /* 0x000fc40000010000 */
[----:B------:R-:W-:Y:S02]  /*8f00*/  FADD.FTZ R8, R167, R8 ;  /* 0x00000008a7087221 */ /* 0x000fe40000010000 */
[----:B------:R-:W-:Y:S01]  /*8f10*/  FADD.FTZ R170, R170, R3 ;  /* 0x00000003aaaa7221 */ /* 0x000fe20000010000 */
[-C--:B------:R-:W-:Y:S01]  /*8f20*/  MOV R3, R2.reuse ;  /* 0x0000000200037202 */ /* 0x080fe20000000f00 */
[----:B------:R-:W-:Y:S01]  /*8f30*/  FADD.FTZ R165, R165, R8 ;  /* 0x00000008a5a57221 */ /* 0x000fe20000010000 */
[----:B------:R-:W-:Y:S01]  /*8f40*/  HMMA.16816.F32.BF16 R112, R4, R136, R112 ;  /* 0x000000880470723c */ /* 0x000fe20000041870 */
[----:B------:R-:W-:Y:S01]  /*8f50*/  FADD.FTZ R173, R173, R170 ;  /* 0x000000aaadad7221 */ /* 0x000fe20000010000 */
[----:B------:R-:W-:Y:S01]  /*8f60*/  @P4 MOV R3, R2 ;  /* 0x0000000200034202 */ /* 0x000fe20000000f00 */
        /* <DEDUP_REMOVED lines=25> */
.L_x_540:
[----:B------:R-:W-:-:S07]  /*9100*/  IADD3 R219, R135, -0x1, RZ ;  /* 0xffffffff87db7810 */ /* 0x000fce0007ffe0ff */
.L_x_544:
        /* <DEDUP_REMOVED lines=8> */
[----:B------:R-:W-:Y:S01]  /*9190*/  ULDC.64 UR4, c[0x0][0x118] ;  /* 0x0000460000047ab9 */ /* 0x000fe20000000a00 */
[----:B------:R-:W-:Y:S05]  /*91a0*/  BRA `(.L_x_546) ;  /* 0x0000064000007947 */ /* 0x000fea0003800000 */
.L_x_548:
        /* <DEDUP_REMOVED lines=8> */
[----:B------:R-:W-:Y:S01]  /*9230*/  IMAD.IADD R3, R5, 0x1, R3 ;  /* 0x0000000105037824 */ /* 0x000fe200078e0203 */
[----:B------:R-:W-:Y:S04]  /*9240*/  IADD3 R5, P1, R208, R7, RZ ;  /* 0x00000007d0057210 */ /* 0x000fe80007f3e0ff */
[----:B------:R-:W-:Y:S02]  /*9250*/  LEA.HI.X R4, R4, R223, R3, 0x6, P0 ;  /* 0x000000df04047211 */ /* 0x000fe400000f3403 */
[C---:B------:R-:W-:Y:S02]  /*9260*/  @!P4 LEA R10, P0, R7.reuse, c[0x0][0x168], 0x1 ;  /* 0x00005a00070aca11 */ /* 0x040fe400078008ff */
[--C-:B------:R-:W-:Y:S01]  /*9270*/  @!P3 LEA.HI.X R9, R7, c[0x0][0x16c], R4.reuse, 0x1, P6 ;  /* 0x00005b000709ba11 */ /* 0x100fe200030f0c04 */
[--C-:B------:R-:W-:Y:S01]  /*9280*/  IMAD.X R2, R207, 0x1, R4.reuse, P1 ;  /* 0x00000001cf027824 */ /* 0x100fe200008e0604 */
[C-C-:B------:R-:W-:Y:S02]  /*9290*/  @!P4 LEA.HI.X R11, R7.reuse, c[0x0][0x16c], R4.reuse, 0x1, P0 ;  /* 0x00005b00070bca11 */ /* 0x140fe400000f0c04 */
[----:B------:R-:W-:Y:S02]  /*92a0*/  @!P2 LEA R6, P1, R7, c[0x0][0x168], 0x1 ;  /* 0x00005a000706aa11 */ /* 0x000fe400078208ff */
[----:B------:R-:W-:Y:S01]  /*92b0*/  @!P3 LEA R14, P6, R5, c[0x0][0x168], 0x1 ;  /* 0x00005a00050eba11 */ /* 0x000fe200078c08ff */
[----:B------:R-:W-:Y:S01]  /*92c0*/  @!PT LDS RZ, [RZ] ;  /* 0x00000000fffff984 */ /* 0x000fe20000000800 */
[----:B------:R-:W-:Y:S01]  /*92d0*/  @!PT LDS RZ, [RZ] ;  /* 0x00000000fffff984 */ /* 0x000fe20000000800 */
[----:B------:R-:W-:Y:S01]  /*92e0*/  @!PT LDS RZ, [RZ] ;  /* 0x00000000fffff984 */ /* 0x000fe20000000800 */
[----:B------:R1:W-:Y:S01]  /*92f0*/  @!P4 LDGSTS.E.BYPASS.LTC128B.128 [R215+0x6000], [R10.64] ;  /* 0x060000000ad7cfae */ /* 0x0003e2000b901d44 */
[----:B------:R-:W-:Y:S02]  /*9300*/  @!P2 LEA.HI.X R7, R7, c[0x0][0x16c], R4, 0x1, P1 ;  /* 0x00005b000707aa11 */ /* 0x000fe400008f0c04 */
[C---:B------:R-:W-:Y:S01]  /*9310*/  @!P4 LEA R18, P1, R5.reuse, c[0x0][0x168], 0x1 ;  /* 0x00005a000512ca11 */ /* 0x040fe200078208ff */
[----:B------:R1:W-:Y:S01]  /*9320*/  @P3 STS.128 [R215+0x8000], RZ ;  /* 0x008000ffd7003388 */ /* 0x0003e20000000c00 */
[C-C-:B------:R-:W-:Y:S02]  /*9330*/  @!P3 LEA.HI.X R15, R5.reuse, c[0x0][0x16c], R2.reuse, 0x1, P6 ;  /* 0x00005b00050fba11 */ /* 0x140fe400030f0c02 */
[--C-:B------:R-:W-:Y:S01]  /*9340*/  @!P4 LEA.HI.X R19, R5, c[0x0][0x16c], R2.reuse, 0x1, P1 ;  /* 0x00005b000513ca11 */ /* 0x100fe200008f0c02 */
[----:B------:R-:W-:Y:S01]  /*9350*/  @!PT LDS RZ, [RZ] ;  /* 0x00000000fffff984 */ /* 0x000fe20000000800 */
[----:B------:R-:W-:Y:S01]  /*9360*/  @!PT LDS RZ, [RZ] ;  /* 0x00000000fffff984 */ /* 0x000fe20000000800 */
[----:B------:R-:W-:Y:S01]  /*9370*/  @!PT LDS RZ, [RZ] ;  /* 0x00000000fffff984 */ /* 0x000fe20000000800 */
[----:B------:R1:W-:Y:S01]  /*9380*/  @!P3 LDGSTS.E.BYPASS.LTC128B.128 [R215+0x8000], [R8.64+0x80] ;  /* 0x0800008008d7bfae */ /* 0x0003e2000b901d44 */
[C---:B------:R-:W-:Y:S03]  /*9390*/  IADD3 R3, P0, R208.reuse, R5, RZ ;  /* 0x00000005d0037210 */ /* 0x040fe60007f1e0ff */
[----:B------:R1:W-:Y:S01]  /*93a0*/  @P2 STS.128 [R215+0xa000], RZ ;  /* 0x00a000ffd7002388 */ /* 0x0003e20000000c00 */
[----:B------:R-:W-:Y:S01]  /*93b0*/  @!P4 LEA R16, P1, R3, c[0x0][0x168], 0x1 ;  /* 0x00005a000310ca11 */ /* 0x000fe200078208ff */
[--C-:B------:R-:W-:Y:S01]  /*93c0*/  IMAD.X R4, R207, 0x1, R2.reuse, P0 ;  /* 0x00000001cf047824 */ /* 0x100fe200000e0602 */
[----:B------:R-:W-:Y:S01]  /*93d0*/  @!P2 LEA R12, P0, R5, c[0x0][0x168], 0x1 ;  /* 0x00005a00050caa11 */ /* 0x000fe200078008ff */
[----:B------:R-:W-:Y:S01]  /*93e0*/  @!PT LDS RZ, [RZ] ;  /* 0x00000000fffff984 */ /* 0x000fe20000000800 */
[----:B------:R-:W-:Y:S01]  /*93f0*/  @!PT LDS RZ, [RZ] ;  /* 0x00000000fffff984 */ /* 0x000fe20000000800 */
[----:B------:R-:W-:Y:S01]  /*9400*/  @!PT LDS RZ, [RZ] ;  /* 0x00000000fffff984 */ /* 0x000fe20000000800 */
[----:B------:R1:W-:Y:S01]  /*9410*/  @!P2 LDGSTS.E.BYPASS.LTC128B.128 [R215+0xa000], [R6.64+0x100] ;  /* 0x0a00010006d7afae */ /* 0x0003e2000b901d44 */
[----:B------:R-:W-:Y:S02]  /*9420*/  @!P3 LEA R22, P6, R3, c[0x0][0x168], 0x1 ;  /* 0x00005a000316ba11 */ /* 0x000fe400078c08ff */
[----:B------:R-:W-:Y:S01]  /*9430*/  @!P2 LEA.HI.X R13, R5, c[0x0][0x16c], R2, 0x1, P0 ;  /* 0x00005b00050daa11 */ /* 0x000fe200000f0c02 */
[----:B------:R1:W-:Y:S01]  /*9440*/  @P4 STS.128 [R215+0x6800], RZ ;  /* 0x006800ffd7004388 */ /* 0x0003e20000000c00 */
[C-C-:B------:R-:W-:Y:S02]  /*9450*/  @!P4 LEA.HI.X R17, R3.reuse, c[0x0][0x16c], R4.reuse, 0x1, P1 ;  /* 0x00005b000311ca11 */ /* 0x140fe400008f0c04 */
[C-C-:B------:R-:W-:Y:S01]  /*9460*/  @!P3 LEA.HI.X R23, R3.reuse, c[0x0][0x16c], R4.reuse, 0x1, P6 ;  /* 0x00005b000317ba11 */ /* 0x140fe200030f0c04 */
[----:B------:R-:W-:Y:S01]  /*9470*/  @!PT LDS RZ, [RZ] ;  /* 0x00000000fffff984 */ /* 0x000fe20000000800 */
[----:B------:R-:W-:Y:S01]  /*9480*/  @!PT LDS RZ, [RZ] ;  /* 0x00000000fffff984 */ /* 0x000fe20000000800 */
[----:B------:R-:W-:Y:S01]  /*9490*/  @!PT LDS RZ, [RZ] ;  /* 0x00000000fffff984 */ /* 0x000fe20000000800 */
[----:B------:R1:W-:Y:S01]  /*94a0*/  @!P4 LDGSTS.E.BYPASS.LTC128B.128 [R215+0x6800], [R18.64] ;  /* 0x0680000012d7cfae */ /* 0x0003e2000b901d44 */
[C---:B------:R-:W-:Y:S02]  /*94b0*/  @!P2 LEA R20, P1, R3.reuse, c[0x0][0x168], 0x1 ;  /* 0x00005a000314aa11 */ /* 0x040fe400078208ff */
[----:B------:R-:W-:Y:S01]  /*94c0*/  IADD3 R2, P0, R208, R3, RZ ;  /* 0x00000003d0027210 */ /* 0x000fe20007f1e0ff */
[----:B------:R1:W-:Y:S01]  /*94d0*/  @P3 STS.128 [R215+0x8800], RZ ;  /* 0x008800ffd7003388 */ /* 0x0003e20000000c00 */
[--C-:B------:R-:W-:Y:S02]  /*94e0*/  @!P2 LEA.HI.X R21, R3, c[0x0][0x16c], R4.reuse, 0x1, P1 ;  /* 0x00005b000315aa11 */ /* 0x100fe400008f0c04 */
[C---:B------:R-:W-:Y:S01]  /*94f0*/  @!P4 LEA R24, P6, R2.reuse, c[0x0][0x168], 0x1 ;  /* 0x00005a000218ca11 */ /* 0x040fe200078c08ff */
[----:B------:R-:W-:Y:S01]  /*9500*/  @!PT LDS RZ, [RZ] ;  /* 0x00000000fffff984 */ /* 0x000fe20000000800 */
[----:B------:R-:W-:Y:S01]  /*9510*/  @!PT LDS RZ, [RZ] ;  /* 0x00000000fffff984 */ /* 0x000fe20000000800 */
[----:B------:R-:W-:Y:S01]  /*9520*/  @!PT LDS RZ, [RZ] ;  /* 0x00000000fffff984 */ /* 0x000fe20000000800 */
[----:B------:R1:W-:Y:S01]  /*9530*/  @!P3 LDGSTS.E.BYPASS.LTC128B.128 [R215+0x8800], [R14.64+0x80] ;  /* 0x088000800ed7bfae */ /* 0x0003e2000b901d44 */
[C---:B------:R-:W-:Y:S01]  /*9540*/  @!P3 LEA R26, P1, R2.reuse, c[0x0][0x168], 0x1 ;  /* 0x00005a00021aba11 */ /* 0x040fe200078208ff */
[----:B------:R-:W-:Y:S01]  /*9550*/  IMAD.X R3, R207, 0x1, R4, P0 ;  /* 0x00000001cf037824 */ /* 0x000fe200000e0604 */
[C---:B------:R-:W-:Y:S01]  /*9560*/  @!P2 LEA R4, P0, R2.reuse, c[0x0][0x168], 0x1 ;  /* 0x00005a000204aa11 */ /* 0x040fe200078008ff */
[----:B------:R1:W-:Y:S03]  /*9570*/  @P2 STS.128 [R215+0xa800], RZ ;  /* 0x00a800ffd7002388 */ /* 0x0003e60000000c00 */
[C-C-:B------:R-:W-:Y:S01]  /*9580*/  @!P4 LEA.HI.X R25, R2.reuse, c[0x0][0x16c], R3.reuse, 0x1, P6 ;  /* 0x00005b000219ca11 */ /* 0x140fe200030f0c03 */
        /* <DEDUP_REMOVED lines=38> */
.L_x_546:
[----:B------:R-:W-:Y:S04]  /*97f0*/  DEPBAR.LE SB0, 0x0 ;  /* 0x000080000000791a */ /* 0x000fe80000000000 */
[----:B------:R-:W-:Y:S01]  /*9800*/  BAR.SYNC.DEFER_BLOCKING 0x0 ;  /* 0x0000000000007b1d */ /* 0x000fe20000010000 */
[----:B------:R-:W-:Y:S01]  /*9810*/  SHF.R.S32.HI R2, RZ, 0x1f, R219 ;  /* 0x0000001fff027819 */ /* 0x000fe200000114db */
[----:B------:R-:W-:Y:S02]  /*9820*/  IMAD R3, R209, R219, RZ ;  /* 0x000000dbd1037224 */ /* 0x000fe400078e02ff */
[-C--:B------:R-:W-:Y:S04]  /*9830*/  IMAD.WIDE.U32 R232, R219, R210.reuse, R228 ;  /* 0x000000d2dbe87225 */ /* 0x080fe800078e00e4 */
[----:B------:R-:W-:Y:S01]  /*9840*/  IMAD R3, R2, R210, R3 ;  /* 0x000000d202037224 */ /* 0x000fe200078e0203 */
[C---:B------:R-:W-:Y:S02]  /*9850*/  @!P4 LEA R242, P6, R232.reuse, c[0x0][0x170], 0x1 ;  /* 0x00005c00e8f2ca11 */ /* 0x040fe400078c08ff */
[C---:B------:R-:W-:Y:S02]  /*9860*/  @!P3 LEA R238, P5, R232.reuse, c[0x0][0x170], 0x1 ;  /* 0x00005c00e8eeba11 */ /* 0x040fe400078a08ff */
[----:B------:R-:W-:Y:S02]  /*9870*/  IADD3 R132, R233, R3, RZ ;  /* 0x00000003e9847210 */ /* 0x000fe40007ffe0ff */
[C---:B------:R-:W-:Y:S02]  /*9880*/  @!P2 LEA R236, P1, R232.reuse, c[0x0][0x170], 0x1 ;  /* 0x00005c00e8ecaa11 */ /* 0x040fe400078208ff */
[C-C-:B------:R-:W-:Y:S02]  /*9890*/  @!P4 LEA.HI.X R243, R232.reuse, c[0x0][0x174], R132.reuse, 0x1, P6 ;  /* 0x00005d00e8f3ca11 */ /* 0x140fe400030f0c84 */
[C-C-:B------:R-:W-:Y:S02]  /*98a0*/  @!P3 LEA.HI.X R239, R232.reuse, c[0x0][0x174], R132.reuse, 0x1, P5 ;  /* 0x00005d00e8efba11 */ /* 0x140fe400028f0c84 */
[----:B------:R-:W-:Y:S02]  /*98b0*/  @!P2 LEA.HI.X R237, R232, c[0x0][0x174], R132, 0x1, P1 ;  /* 0x00005d00e8edaa11 */ /* 0x000fe400008f0c84 */
[C---:B------:R-:W-:Y:S01]  /*98c0*/  IADD3 R233, P0, R212.reuse, R232, RZ ;  /* 0x000000e8d4e97210 */ /* 0x040fe20007f1e0ff */
[----:B------:R-:W-:Y:S03]  /*98d0*/  @P4 STS.128 [R215+0xc000], RZ ;  /* 0x00c000ffd7004388 */ /* 0x000fe60000000c00 */
[----:B------:R-:W-:Y:S02]  /*98e0*/  @!P4 LEA R240, P6, R233, c[0x0][0x170], 0x1 ;  /* 0x00005c00e9f0ca11 */ /* 0x000fe400078c08ff */
[----:B------:R-:W-:Y:S01]  /*98f0*/  IADD3.X R132, R211, R132, RZ, P0, !PT ;  /* 0x00000084d3847210 */ /* 0x000fe200007fe4ff */
        /* <DEDUP_REMOVED lines=8> */
[C---:B------:R-:W-:Y:S02]  /*9980*/  @!P2 LEA R232, P0, R233.reuse, c[0x0][0x170], 0x1 ;  /* 0x00005c00e9e8aa11 */ /* 0x040fe400078008ff */
[C---:B------:R-:W-:Y:S02]  /*9990*/  IADD3 R133, P5, R212.reuse, R233, RZ ;  /* 0x000000e9d4857210 */ /* 0x040fe40007fbe0ff */
[----:B------:R-:W-:Y:S01]  /*99a0*/  @!P2 LEA.HI.X R233, R233, c[0x0][0x174], R132, 0x1, P0 ;  /* 0x00005d00e9e9aa11 */ /* 0x000fe200000f0c84 */
[----:B------:R-:W-:Y:S01]  /*99b0*/  @!PT LDS RZ, [RZ] ;  /* 0x00000000fffff984 */ /* 0x000fe20000000800 */
[----:B------:R-:W-:Y:S01]  /*99c0*/  @!PT LDS RZ, [RZ] ;  /* 0x00000000fffff984 */ /* 0x000fe20000000800 */
[----:B------:R-:W-:Y:S01]  /*99d0*/  @!PT LDS RZ, [RZ] ;  /* 0x00000000fffff984 */ /* 0x000fe20000000800 */
[----:B------:R2:W-:Y:S01]  /*99e0*/  @!P3 LDGSTS.E.BYPASS.LTC128B.128 [R215+0xe000], [R238.64+0x80] ;  /* 0x0e000080eed7bfae */ /* 0x0005e2000b901d44 */
[----:B------:R-:W-:Y:S02]  /*99f0*/  @!P4 LEA R18, P1, R133, c[0x0][0x170], 0x1 ;  /* 0x00005c008512ca11 */ /* 0x000fe400078208ff */
[----:B------:R-:W-:Y:S02]  /*9a00*/  IADD3.X R132, R211, R132, RZ, P5, !PT ;  /* 0x00000084d3847210 */ /* 0x000fe40002ffe4ff */
[C---:B------:R-:W-:Y:S01]  /*9a10*/  @!P3 LEA R248, P0, R133.reuse, c[0x0][0x170], 0x1 ;  /* 0x00005c0085f8ba11 */ /* 0x040fe200078008ff */
[----:B------:R-:W-:Y:S01]  /*9a20*/  @P2 STS.128 [R215+0x10000], RZ ;  /* 0x010000ffd7002388 */ /* 0x000fe20000000c00 */
[C-C-:B------:R-:W-:Y:S02]  /*9a30*/  @!P4 LEA.HI.X R19, R133.reuse, c[0x0][0x174], R132.reuse, 0x1, P1 ;  /* 0x00005d008513ca11 */ /* 0x140fe400008f0c84 */
[C-C-:B------:R-:W-:Y:S02]  /*9a40*/  @!P3 LEA.HI.X R249, R133.reuse, c[0x0][0x174], R132.reuse, 0x1, P0 ;  /* 0x00005d0085f9ba11 */ /* 0x140fe400000f0c84 */
[C---:B------:R-:W-:Y:S01]  /*9a50*/  @!P2 LEA R246, P5, R133.reuse, c[0x0][0x170], 0x1 ;  /* 0x00005c0085f6aa11 */ /* 0x040fe200078a08ff */
[----:B------:R-:W-:Y:S01]  /*9a60*/  @!PT LDS RZ, [RZ] ;  /* 0x00000000fffff984 */ /* 0x000fe20000000800 */
[----:B------:R-:W-:Y:S01]  /*9a70*/  @!PT LDS RZ, [RZ] ;  /* 0x00000000fffff984 */ /* 0x000fe20000000800 */
[----:B------:R-:W-:Y:S01]  /*9a80*/  @!PT LDS RZ, [RZ] ;  /* 0x00000000fffff984 */ /* 0x000fe20000000800 */
[----:B------:R3:W-:Y:S01]  /*9a90*/  @!P2 LDGSTS.E.BYPASS.LTC128B.128 [R215+0x10000], [R236.64+0x100] ;  /* 0x10000100ecd7afae */ /* 0x0007e2000b901d44 */
[----:B------:R-:W-:Y:S02]  /*9aa0*/  IADD3 R3, P6, R212, R133, RZ ;  /* 0x00000085d4037210 */ /* 0x000fe40007fde0ff */
[----:B------:R-:W-:Y:S02]  /*9ab0*/  @!P2 LEA.HI.X R247, R133, c[0x0][0x174], R132, 0x1, P5 ;  /* 0x00005d0085f7aa11 */ /* 0x000fe400028f0c84 */
[----:B------:R-:W-:Y:S01]  /*9ac0*/  IADD3.X R2, R211, R132, RZ, P6, !PT ;  /* 0x00000084d3027210 */ /* 0x000fe200037fe4ff */
[----:B------:R-:W-:Y:S01]  /*9ad0*/  @P4 STS.128 [R215+0xc800], RZ ;  /* 0x00c800ffd7004388 */ /* 0x000fe20000000c00 */
[C---:B------:R-:W-:Y:S02]  /*9ae0*/  @!P4 LEA R250, P6, R3.reuse, c[0x0][0x170], 0x1 ;  /* 0x00005c0003faca11 */ /* 0x040fe400078c08ff */
[C---:B------:R-:W-:Y:S02]  /*9af0*/  @!P3 LEA R244, P1, R3.reuse, c[0x0][0x170], 0x1 ;  /* 0x00005c0003f4ba11 */ /* 0x040fe400078208ff */
[C-C-:B------:R-:W-:Y:S01]  /*9b00*/  @!P4 LEA.HI.X R251, R3.reuse, c[0x0][0x174], R2.reuse, 0x1, P6 ;  /* 0x00005d0003fbca11 */ /* 0x140fe200030f0c02 */
[----:B------:R-:W-:Y:S01]  /*9b10*/  @!PT LDS RZ, [RZ] ;  /* 0x00000000fffff984 */ /* 0x000fe20000000800 */
[----:B------:R-:W-:Y:S01]  /*9b20*/  @!PT LDS RZ, [RZ] ;  /* 0x00000000fffff984 */ /* 0x000fe20000000800 */
[----:B------:R-:W-:Y:S01]  /*9b30*/  @!PT LDS RZ, [RZ] ;  /* 0x00000000fffff984 */ /* 0x000fe20000000800 */
[----:B------:R4:W-:Y:S01]  /*9b40*/  @!P4 LDGSTS.E.BYPASS.LTC128B.128 [R215+0xc800], [R240.64] ;  /* 0x0c800000f0d7cfae */ /* 0x0009e2000b901d44 */
[C-C-:B------:R-:W-:Y:S02]  /*9b50*/  @!P3 LEA.HI.X R245, R3.reuse, c[0x0][0x174], R2.reuse, 0x1, P1 ;  /* 0x00005d0003f5ba11 */ /* 0x140fe400008f0c02 */
[----:B-1----:R-:W-:Y:S02]  /*9b60*/  @!P2 LEA R242, P0, R3, c[0x0][0x170], 0x1 ;  /* 0x00005c0003f2aa11 */ /* 0x002fe400078008ff */
[----:B------:R-:W-:Y:S01]  /*9b70*/  ISETP.GT.AND P5, PT, R219, RZ, PT ;  /* 0x000000ffdb00720c */ /* 0x000fe20003fa4270 */
[----:B------:R-:W-:Y:S01]  /*9b80*/  @P3 STS.128 [R215+0xe800], RZ ;  /* 0x00e800ffd7003388 */ /* 0x000fe20000000c00 */
[----:B------:R-:W-:Y:S05]  /*9b90*/  @!P2 LEA.HI.X R243, R3, c[0x0][0x174], R2, 0x1, P0 ;  /* 0x00005d0003f3aa11 */ /* 0x000fea00000f0c02 */
        /* <DEDUP_REMOVED lines=195> */
[----:B------:R-:W2:Y:S01]  /*a7d0*/  MUFU.TANH R166, R3 ;  /* 0x0000000300a67308 */ /* 0x000ea20000002400 */
        /* <DEDUP_REMOVED lines=9> */
[----:B------:R2:W2:Y:S01]  /*a870*/  MUFU.TANH R169, R2 ;  /* 0x0000000200a97308 */ /* 0x0004a20000002400 */
[----:B------:R-:W-:Y:S02]  /*a880*/  FMUL.FTZ R251, R14, c[0x0][0x2ec] ;  /* 0x0000bb000efb7a20 */ /* 0x000fe40000410000 */
[----:B------:R-:W-:Y:S02]  /*a890*/  FMUL.FTZ R249, R15, c[0x0][0x2ec] ;  /* 0x0000bb000ff97a20 */ /* 0x000fe40000410000 */
[----:B------:R-:W-:Y:S02]  /*a8a0*/  FMUL.FTZ R246, R16, c[0x0][0x2ec] ;  /* 0x0000bb0010f67a20 */ /* 0x000fe40000410000 */
[----:B------:R-:W-:Y:S02]  /*a8b0*/  FMUL.FTZ R244, R17, c[0x0][0x2ec] ;  /* 0x0000bb0011f47a20 */ /* 0x000fe40000410000 */
[----:B------:R-:W-:Y:S01]  /*a8c0*/  FMUL.FTZ R247, R18, c[0x0][0x2ec] ;  /* 0x0000bb0012f77a20 */ /* 0x000fe20000410000 */
[----:B------:R2:W2:Y:S01]  /*a8d0*/  MUFU.TANH R170, R133 ;  /* 0x0000008500aa7308 */ /* 0x0004a20000002400 */
[C---:B-1----:R-:W-:Y:S03]  /*a8e0*/  HMMA.16816.F32.BF16 R28, R176.reuse, R136, R28 ;  /* 0x00000088b01c723c */ /* 0x042fe6000004181c */
[----:B------:R-:W-:Y:S02]  /*a8f0*/  FMUL.FTZ R245, R19, c[0x0][0x2ec] ;  /* 0x0000bb0013f57a20 */ /* 0x000fe40000410000 */
[----:B------:R-:W-:Y:S02]  /*a900*/  FMUL.FTZ R242, R20, c[0x0][0x2ec] ;  /* 0x0000bb0014f27a20 */ /* 0x000fe40000410000 */
[----:B----4-:R-:W-:Y:S01]  /*a910*/  FMUL.FTZ R240, R21, c[0x0][0x2ec] ;  /* 0x0000bb0015f07a20 */ /* 0x010fe20000410000 */
[----:B------:R-:W-:Y:S01]  /*a920*/  HMMA.16816.F32.BF16 R32, R176, R138, R32 ;  /* 0x0000008ab020723c */ /* 0x000fe20000041820 */
[----:B------:R-:W1:Y:S03]  /*a930*/  MUFU.TANH R252, R252 ;  /* 0x000000fc00fc7308 */ /* 0x000e660000002400 */
[----:B------:R-:W-:Y:S02]  /*a940*/  FMUL.FTZ R243, R22, c[0x0][0x2ec] ;  /* 0x0000bb0016f37a20 */ /* 0x000fe40000410000 */
[----:B------:R-:W-:Y:S02]  /*a950*/  FMUL.FTZ R241, R23, c[0x0][0x2ec] ;  /* 0x0000bb0017f17a20 */ /* 0x000fe40000410000 */
[----:B------:R-:W-:Y:S03]  /*a960*/  FMUL.FTZ R238, R24, c[0x0][0x2ec] ;  /* 0x0000bb0018ee7a20 */ /* 0x000fe60000410000 */
[----:B------:R-:W4:Y:S01]  /*a970*/  MUFU.TANH R250, R250 ;  /* 0x000000fa00fa7308 */ /* 0x000f220000002400 */
[----:B------:R-:W-:Y:S02]  /*a980*/  FMUL.FTZ R236, R25, c[0x0][0x2ec] ;  /* 0x0000bb0019ec7a20 */ /* 0x000fe40000410000 */
[----:B------:R-:W-:Y:S02]  /*a990*/  FMUL.FTZ R239, R26, c[0x0][0x2ec] ;  /* 0x0000bb001aef7a20 */ /* 0x000fe40000410000 */
[----:B------:R-:W-:Y:S02]  /*a9a0*/  FMUL.FTZ R237, R27, c[0x0][0x2ec] ;  /* 0x0000bb001bed7a20 */ /* 0x000fe40000410000 */
[----:B-----5:R-:W-:Y:S02]  /*a9b0*/  FMUL.FTZ R232, R28, c[0x0][0x2ec] ;  /* 0x0000bb001ce87a20 */ /* 0x020fe40000410000 */
[----:B------:R-:W-:Y:S01]  /*a9c0*/  FMUL.FTZ R234, R29, c[0x0][0x2ec] ;  /* 0x0000bb001dea7a20 */ /* 0x000fe20000410000 */
[----:B------:R-:W1:Y:S01]  /*a9d0*/  MUFU.TANH R248, R248 ;  /* 0x000000f800f87308 */ /* 0x000e620000002400 */
[----:B------:R-:W-:Y:S02]  /*a9e0*/  FMUL.FTZ R235, R30, c[0x0][0x2ec] ;  /* 0x0000bb001eeb7a20 */ /* 0x000fe40000410000 */
[----:B------:R-:W-:Y:S02]  /*a9f0*/  FMUL.FTZ R233, R31, c[0x0][0x2ec] ;  /* 0x0000bb001fe97a20 */ /* 0x000fe40000410000 */
[----:B------:R-:W-:Y:S02]  /*aa00*/  FMUL.FTZ R230, R32, c[0x0][0x2ec] ;  /* 0x0000bb0020e67a20 */ /* 0x000fe40000410000 */
[----:B------:R-:W-:Y:S02]  /*aa10*/  FMUL.FTZ R226, R33, c[0x0][0x2ec] ;  /* 0x0000bb0021e27a20 */ /* 0x000fe40000410000 */
[----:B---3--:R-:W-:Y:S01]  /*aa20*/  FMUL.FTZ R134, R34, c[0x0][0x2ec] ;  /* 0x0000bb0022867a20 */ /* 0x008fe20000410000 */
[----:B------:R-:W3:Y:S01]  /*aa30*/  MUFU.TANH R251, R251 ;  /* 0x000000fb00fb7308 */ /* 0x000ee20000002400 */
[----:B------:R-:W-:Y:S02]  /*aa40*/  FMUL.FTZ R132, R7, c[0x0][0x2ec] ;  /* 0x0000bb0007847a20 */ /* 0x000fe40000410000 */
[----:B------:R-:W-:Y:S02]  /*aa50*/  FMUL.FTZ R3, R10, c[0x0][0x2ec] ;  /* 0x0000bb000a037a20 */ /* 0x000fe40000410000 */
[----:B--2---:R-:W-:Y:S02]  /*aa60*/  FMUL.FTZ R2, R11, c[0x0][0x2ec] ;  /* 0x0000bb000b027a20 */ /* 0x004fe40000410000 */
[----:B------:R-:W-:Y:S03]  /*aa70*/  FMUL.FTZ R35, R35, c[0x0][0x2ec] ;  /* 0x0000bb0023237a20 */ /* 0x000fe60000410000 */
[----:B------:R2:W1:Y:S10]  /*aa80*/  MUFU.TANH R167, R132 ;  /* 0x0000008400a77308 */ /* 0x0004740000002400 */
        /* <DEDUP_REMOVED lines=24> */
.L_x_547:
        /* <DEDUP_REMOVED lines=67> */
[--C-:B------:R-:W-:Y:S01]  /*b040*/  FFMA.FTZ R172, R182, c[0x0][0x23c], -R145.reuse ;  /* 0x00008f00b6ac7a23 */ /* 0x100fe20000010891 */
[----:B------:R-:W-:Y:S01]  /*b050*/  LDSM.16.MT88.4 R164, [R200+0x11800] ;  /* 0x01180000c8a4783b */ /* 0x000fe20000004200 */
        /* <DEDUP_REMOVED lines=339> */
.L_x_545:
[----:B------:R-:W1:Y:S01]  /*c590*/  SHFL.BFLY PT, R2, R231, 0x2, 0x1f ;  /* 0x0c401f00e7027f89 */ /* 0x000e6200000e0000 */
[C---:B------:R-:W-:Y:S01]  /*c5a0*/  ISETP.NE.AND P0, PT, R213.reuse, -0x1, PT ;  /* 0xffffffffd500780c */ /* 0x040fe20003f05270 */
[----:B------:R-:W-:Y:S01]  /*c5b0*/  ULDC.64 UR4, c[0x0][0x118] ;  /* 0x0000460000047ab9 */ /* 0x000fe20000000a00 */
[----:B------:R-:W-:Y:S01]  /*c5c0*/  MOV R12, 0x3f800000 ;  /* 0x3f800000000c7802 */ /* 0x000fe20000000f00 */
[----:B------:R-:W2:Y:S01]  /*c5d0*/  SHFL.BFLY PT, R0, R227, 0x2, 0x1f ;  /* 0x0c401f00e3007f89 */ /* 0x000ea200000e0000 */
[----:B------:R-:W-:Y:S03]  /*c5e0*/  BSSY B0, `(.L_x_549) ;  /* 0x000014a000007945 */ /* 0x000fe60003800000 */
        /* <DEDUP_REMOVED lines=156> */
[----:B------:R-:W3:Y:S01]  /*cfb0*/  S2R R63, SR_CTAID.X ;  /* 0x00000000003f7919 */ /* 0x000ee20000002500 */
        /* <DEDUP_REMOVED lines=22> */
[----:B------:R-:W-:Y:S01]  /*d120*/  LOP3.LUT R13, R0, 0x3ffffffc, RZ, 0xc0, !PT ;  /* 0x3ffffffc000d7812 */ /* 0x000fe200078ec0ff */
[----:B------:R-:W-:Y:S01]  /*d130*/  IMAD.SHL.U32 R12, R9, 0x40, RZ ;  /* 0x00000040090c7824 */ /* 0x000fe200078e00ff */
[----:B------:R-:W-:Y:S02]  /*d140*/  SHF.R.S32.HI R0, RZ, 0x5, R4 ;  /* 0x00000005ff007819 */ /* 0x000fe40000011404 */
[----:B------:R-:W-:Y:S02]  /*d150*/  IADD3 R13, -R13, R6, RZ ;  /* 0x000000060d0d7210 */ /* 0x000fe40007ffe1ff */
[----:B------:R-:W-:Y:S02]  /*d160*/  LOP3.LUT R12, R12, 0x1c0, RZ, 0xc0, !PT ;  /* 0x000001c00c0c7812 */ /* 0x000fe400078ec0ff */
[----:B------:R-:W-:Y:S02]  /*d170*/  LOP3.LUT R4, R9, 0x1, RZ, 0xc0, !PT ;  /* 0x0000000109047812 */ /* 0x000fe400078ec0ff */
[----:B------:R-:W-:-:S02]  /*d180*/  LEA R13, R0, R13, 0x9 ;  /* 0x0000000d000d7211 */ /* 0x000fc400078e48ff */
[----:B------:R-:W-:Y:S02]  /*d190*/  LEA.HI R12, R12, R12, RZ, 0x1d ;  /* 0x0000000c0c0c7211 */ /* 0x000fe400078fe8ff */
[----:B------:R-:W-:Y:S02]  /*d1a0*/  ISETP.NE.U32.AND P3, PT, R4, 0x1, PT ;  /* 0x000000010400780c */ /* 0x000fe40003f65070 */
[----:B------:R-:W-:Y:S02]  /*d1b0*/  LEA R12, R13, R12, 0x1 ;  /* 0x0000000c0d0c7211 */ /* 0x000fe400078e08ff */
[----:B------:R-:W-:Y:S02]  /*d1c0*/  R2P PR, R9, 0x6 ;  /* 0x0000000609007804 */ /* 0x000fe40000000000 */
[----:B------:R-:W-:Y:S01]  /*d1d0*/  SHF.L.U32 R13, R12, 0x1, RZ ;  /* 0x000000010c0d7819 */ /* 0x000fe200000006ff */
[----:B------:R-:W-:Y:S01]  /*d1e0*/  IMAD.MOV.U32 R12, RZ, RZ, 0x40 ;  /* 0x00000040ff0c7424 */ /* 0x000fe200078e00ff */
[----:B------:R-:W-:-:S02]  /*d1f0*/  MOV R4, 0x20 ;  /* 0x0000002000047802 */ /* 0x000fc40000000f00 */
[C---:B------:R-:W-:Y:S01]  /*d200*/  IADD3 R9, R13.reuse, -0x10, RZ ;  /* 0xfffffff00d097810 */ /* 0x040fe20007ffe0ff */
[----:B------:R-:W-:Y:S01]  /*d210*/  STS [R13], R128 ;  /* 0x000000800d007388 */ /* 0x000fe20000000800 */
[----:B------:R-:W-:Y:S02]  /*d220*/  SEL R4, R4, 0xffffffe0, !P1 ;  /* 0xffffffe004047807 */ /* 0x000fe40004800000 */
[C---:B------:R-:W-:Y:S01]  /*d230*/  @P3 IADD3 R9, R13.reuse, 0x10, RZ ;  /* 0x000000100d093810 */ /* 0x040fe20007ffe0ff */
[----:B------:R-:W-:Y:S01]  /*d240*/  STS [R13+0x400], R130 ;  /* 0x000400820d007388 */ /* 0x000fe20000000800 */
[----:B------:R-:W-:Y:S02]  /*d250*/  SEL R12, R12, 0xffffffc0, !P2 ;  /* 0xffffffc00c0c7807 */ /* 0x000fe40005000000 */
[----:B------:R-:W-:Y:S01]  /*d260*/  IADD3 R15, R13, R4, RZ ;  /* 0x000000040d0f7210 */ /* 0x000fe20007ffe0ff */
[----:B------:R-:W-:Y:S01]  /*d270*/  STS [R9], R124 ;  /* 0x0000007c09007388 */ /* 0x000fe20000000800 */
[----:B------:R-:W-:-:S02]  /*d280*/  IADD3 R17, R4, R9, RZ ;  /* 0x0000000904117210 */ /* 0x000fc40007ffe0ff */
[-C--:B------:R-:W-:Y:S01]  /*d290*/  IADD3 R19, R13, R12.reuse, RZ ;  /* 0x0000000c0d137210 */ /* 0x080fe20007ffe0ff */
[----:B------:R-:W-:Y:S01]  /*d2a0*/  STS [R9+0x400], R126 ;  /* 0x0004007e09007388 */ /* 0x000fe20000000800 */
[----:B------:R-:W-:Y:S01]  /*d2b0*/  IADD3 R23, R12, R9, RZ ;  /* 0x000000090c177210 */ /* 0x000fe20007ffe0ff */
[----:B------:R-:W-:Y:S01]  /*d2c0*/  IMAD.IADD R25, R17, 0x1, R12 ;  /* 0x0000000111197824 */ /* 0x000fe200078e020c */
[----:B------:R-:W-:Y:S01]  /*d2d0*/  IADD3 R21, R15, R12, RZ ;  /* 0x0000000c0f157210 */ /* 0x000fe20007ffe0ff */
[----:B------:R-:W-:Y:S01]  /*d2e0*/  STS [R15], R120 ;  /* 0x000000780f007388 */ /* 0x000fe20000000800 */
[----:B------:R-:W-:Y:S01]  /*d2f0*/  F2FP.BF16.PACK_AB R94, R95, R94 ;  /* 0x0000005e5f5e723e */ /* 0x000fe200000010ff */
[----:B------:R-:W5:Y:S01]  /*d300*/  LDC.U8 R12, c[0x0][0x328] ;  /* 0x0000ca00ff0c7b82 */ /* 0x000f620000000000 */
        /* <DEDUP_REMOVED lines=15> */
[----:B-----5:R-:W-:Y:S01]  /*d400*/  ISETP.NE.AND P2, PT, R12, RZ, PT ;  /* 0x000000ff0c00720c */ /* 0x020fe20003f45270 */
[----:B------:R-:W-:Y:S01]  /*d410*/  STS [R23+0x400], R110 ;  /* 0x0004006e17007388 */ /* 0x000fe20000000800 */
[----:B------:R-:W-:Y:S02]  /*d420*/  MOV R0, 0x7f800000 ;  /* 0x7f80000000007802 */ /* 0x000fe40000000f00 */
[----:B------:R-:W-:Y:S01]  /*d430*/  ISETP.NE.OR P3, PT, R14, RZ, !P2 ;  /* 0x000000ff0e00720c */ /* 0x000fe20005765670 */
        /* <DEDUP_REMOVED lines=19> */
[----:B------:R-:W-:Y:S04]  /*d570*/  STS [R25+0x2400], R66 ;  /* 0x0024004219007388 */ /* 0x000fe80000000800 */
[----:B------:R-:W-:Y:S04]  /*d580*/  STS [R13+0x4000], R68 ;  /* 0x004000440d007388 */ /* 0x000fe80000000800 */
[----:B------:R2:W-:Y:S04]  /*d590*/  STS [R13+0x4400], R70 ;  /* 0x004400460d007388 */ /* 0x0005e80000000800 */
[----:B------:R-:W-:Y:S04]  /*d5a0*/  STS [R9+0x4000], R72 ;  /* 0x0040004809007388 */ /* 0x000fe80000000800 */
[----:B------:R3:W-:Y:S01]  /*d5b0*/  STS [R9+0x4400], R74 ;  /* 0x0044004a09007388 */ /* 0x0007e20000000800 */
[----:B-1----:R-:W-:-:S03]  /*d5c0*/  @!P3 IMAD R62, R2, c[0x0][0x214], RZ ;  /* 0x00008500023eba24 */ /* 0x002fc600078e02ff */
[----:B------:R1:W-:Y:S01]  /*d5d0*/  STS [R15+0x4000], R76 ;  /* 0x0040004c0f007388 */ /* 0x0003e20000000800 */
[----:B-----5:R-:W-:Y:S01]  /*d5e0*/  @P1 MOV R64, c[0x0][0x210] ;  /* 0x0000840000401a02 */ /* 0x020fe20000000f00 */
[----:B------:R-:W-:Y:S01]  /*d5f0*/  @!P1 IMAD.MOV.U32 R64, RZ, RZ, 0x1 ;  /* 0x00000001ff409424 */ /* 0x000fe200078e00ff */
[----:B------:R-:W-:Y:S01]  /*d600*/  @!P3 SEL R62, R62, R213, !P0 ;  /* 0x000000d53e3eb207 */ /* 0x000fe20004000000 */
[----:B------:R1:W-:Y:S04]  /*d610*/  STS [R15+0x4400], R78 ;  /* 0x0044004e0f007388 */ /* 0x0003e80000000800 */
[----:B------:R1:W-:Y:S04]  /*d620*/  STS [R17+0x4000], R80 ;  /* 0x0040005011007388 */ /* 0x0003e80000000800 */
[----:B------:R1:W-:Y:S01]  /*d630*/  STS [R17+0x4400], R82 ;  /* 0x0044005211007388 */ /* 0x0003e20000000800 */
[----:B--2---:R-:W-:-:S02]  /*d640*/  CS2R R70, SRZ ;  /* 0x0000000000467805 */ /* 0x004fc4000001ff00 */
[----:B------:R-:W-:Y:S01]  /*d650*/  @!P3 MOV R70, R62 ;  /* 0x0000003e0046b202 */ /* 0x000fe20000000f00 */
[----:B------:R1:W-:Y:S01]  /*d660*/  STS [R19+0x4000], R84 ;  /* 0x0040005413007388 */ /* 0x0003e20000000800 */
[----:B------:R-:W-:Y:S02]  /*d670*/  @!P3 SHF.R.S32.HI R71, RZ, 0x1f, R62 ;  /* 0x0000001fff47b819 */ /* 0x000fe4000001143e */
[----:B------:R-:W-:Y:S01]  /*d680*/  MOV R62, 0x7f800000 ;  /* 0x7f800000003e7802 */ /* 0x000fe20000000f00 */
[----:B------:R1:W-:Y:S01]  /*d690*/  STS [R19+0x4400], R86 ;  /* 0x0044005613007388 */ /* 0x0003e20000000800 */
[----:B---3--:R-:W-:-:S03]  /*d6a0*/  @!P1 MOV R9, c[0x0][0x214] ;  /* 0x0000850000099a02 */ /* 0x008fc60000000f00 */
        /* <DEDUP_REMOVED lines=11> */
[----:B------:R-:W2:Y:S04]  /*d760*/  S2R R4, SR_TID.X ;  /* 0x0000000000047919 */ /* 0x000ea80000002100 */
[----:B------:R-:W3:Y:S04]  /*d770*/  S2R R60, SR_CTAID.Z ;  /* 0x00000000003c7919 */ /* 0x000ee80000002700 */
[----:B------:R1:W1:Y:S04]  /*d780*/  LDS.128 R52, [R215] ;  /* 0x00000000d7347984 */ /* 0x0002680000000c00 */
[----:B------:R1:W1:Y:S01]  /*d790*/  LDS.128 R48, [R215+0x800] ;  /* 0x00080000d7307984 */ /* 0x0002620000000c00 */
[----:B--2---:R-:W-:-:S03]  /*d7a0*/  SHF.R.S32.HI R61, RZ, 0x1f, R4 ;  /* 0x0000001fff3d7819 */ /* 0x004fc60000011404 */
[----:B------:R2:W1:Y:S01]  /*d7b0*/  LDS.128 R44, [R215+0x1000] ;  /* 0x00100000d72c7984 */ /* 0x0004620000000c00 */
[-C--:B------:R-:W-:Y:S01]  /*d7c0*/  LEA.HI R9, R61, R4.reuse, RZ, 0x5 ;  /* 0x000000043d097211 */ /* 0x080fe200078f28ff */
[----:B---3--:R-:W-:Y:S02]  /*d7d0*/  IMAD R67, R60, R65, R67 ;  /* 0x000000413c437224 */ /* 0x008fe400078e0243 */
[----:B------:R2:W3:Y:S01]  /*d7e0*/  LDS.128 R40, [R215+0x1800] ;  /* 0x00180000d7287984 */ /* 0x0004e20000000c00 */
[----:B------:R-:W-:Y:S01]  /*d7f0*/  @P5 FMUL.FTZ R65, R8, 0.69314718246459960938 ;  /* 0x3f31721808415820 */ /* 0x000fe20000410000 */
[----:B------:R-:W-:Y:S01]  /*d800*/  LOP3.LUT R9, R9, 0xffffffe0, RZ, 0xc0, !PT ;  /* 0xffffffe009097812 */ /* 0x000fe200078ec0ff */
[----:B----4-:R-:W-:Y:S01]  /*d810*/  @P4 FMUL.FTZ R8, R7, 0.69314718246459960938 ;  /* 0x3f31721807084820 */ /* 0x010fe20000410000 */
[----:B------:R2:W4:Y:S01]  /*d820*/  LDS.128 R36, [R215+0x2000] ;  /* 0x00200000d7247984 */ /* 0x0005220000000c00 */
[----:B------:R-:W-:Y:S01]  /*d830*/  SHF.R.S32.HI R68, RZ, 0x1f, R67 ;  /* 0x0000001fff447819 */ /* 0x000fe20000011443 */
[----:B------:R-:W-:Y:S01]  /*d840*/  @P5 FFMA.FTZ R0, R132, c[0x0][0x238], R65 ;  /* 0x00008e0084005a23 */ /* 0x000fe20000010041 */
[----:B------:R-:W-:Y:S01]  /*d850*/  IADD3 R2, -R9, R4, RZ ;  /* 0x0000000409027210 */ /* 0x000fe20007ffe1ff */
[----:B------:R2:W1:Y:S01]  /*d860*/  LDS.128 R32, [R215+0x2800] ;  /* 0x00280000d7207984 */ /* 0x0004620000000c00 */
[----:B------:R-:W-:-:S02]  /*d870*/  @P4 FFMA.FTZ R62, R3, c[0x0][0x238], R8 ;  /* 0x00008e00033e4a23 */ /* 0x000fc40000010008 */
[----:B------:R-:W-:Y:S01]  /*d880*/  SHF.R.S32.HI R9, RZ, 0x1f, R2 ;  /* 0x0000001fff097819 */ /* 0x000fe20000011402 */
[----:B------:R2:W1:Y:S03]  /*d890*/  LDS.128 R28, [R215+0x3000] ;  /* 0x00300000d71c7984 */ /* 0x0004660000000c00 */
[----:B------:R-:W-:Y:S01]  /*d8a0*/  LEA.HI R9, R9, R2, RZ, 0x2 ;  /* 0x0000000209097211 */ /* 0x000fe200078f10ff */
[----:B------:R2:W1:Y:S01]  /*d8b0*/  LDS.128 R24, [R215+0x3800] ;  /* 0x00380000d7187984 */ /* 0x0004620000000c00 */
[----:B------:R-:W-:Y:S02]  /*d8c0*/  IMAD R2, R63, R64, RZ ;  /* 0x000000403f027224 */ /* 0x000fe400078e02ff */
[----:B------:R-:W-:Y:S01]  /*d8d0*/  SHF.R.S32.HI R66, RZ, 0x2, R9 ;  /* 0x00000002ff427819 */ /* 0x000fe20000011409 */
[----:B------:R2:W1:Y:S02]  /*d8e0*/  LDS.128 R20, [R215+0x4000] ;  /* 0x00400000d7147984 */ /* 0x0004640000000c00 */
[----:B------:R-:W-:-:S02]  /*d8f0*/  SHF.L.U32 R2, R2, 0x6, RZ ;  /* 0x0000000602027819 */ /* 0x000fc400000006ff */
        /* <DEDUP_REMOVED lines=24> */
.L_x_550:
[----:B------:R-:W-:Y:S05]  /*da80*/  BSYNC B0 ;  /* 0x0000000000007941 */ /* 0x000fea0003800000 */
.L_x_549:
        /* <DEDUP_REMOVED lines=9> */
[----:B--2---:R-:W-:Y:S01]  /*db20*/  SHF.R.S32.HI R0, RZ, 0x1f, R60 ;  /* 0x0000001fff007819 */ /* 0x004fe2000001143c */
[----:B------:R-:W-:Y:S01]  /*db30*/  IMAD.WIDE.U32 R8, R60, c[0x0][0x1f0], R8 ;  /* 0x00007c003c087a25 */ /* 0x000fe200078e0008 */
[----:B------:R-:W-:-:S03]  /*db40*/  SHF.R.S32.HI R6, RZ, 0x3, R4 ;  /* 0x00000003ff067819 */ /* 0x000fc60000011404 */
[----:B------:R-:W-:Y:S01]  /*db50*/  IMAD R3, R0, c[0x0][0x1f0], RZ ;  /* 0x00007c0000037a24 */ /* 0x000fe200078e02ff */
[----:B------:R-:W-:-:S03]  /*db60*/  SHF.R.S32.HI R7, RZ, 0x1f, R6 ;  /* 0x0000001fff077819 */ /* 0x000fc60000011406 */
[----:B------:R-:W-:Y:S02]  /*db70*/  IMAD R3, R60, c[0x0][0x1f4], R3 ;  /* 0x00007d003c037a24 */ /* 0x000fe400078e0203 */
[----:B-1----:R-:W-:-:S04]  /*db80*/  IMAD.WIDE R214, R214, 0x40, R6 ;  /* 0x00000040d6d67825 */ /* 0x002fc800078e0206 */
        /* <DEDUP_REMOVED lines=13> */
[----:B----4-:R1:W-:Y:S04]  /*dc60*/  @!P2 STG.E.128 [R10.64+0x80], R36 ;  /* 0x000080240a00a986 */ /* 0x0103e8000c101d04 */
[----:B------:R1:W-:Y:S02]  /*dc70*/  @!P1 STG.E.128 [R10.64+0x100], R20 ;  /* 0x000100140a009986 */ /* 0x0003e4000c101d04 */
.L_x_552:
[----:B------:R-:W-:Y:S05]  /*dc80*/  BSYNC B0 ;  /* 0x0000000000007941 */ /* 0x000fea0003800000 */
.L_x_551:
[----:B------:R-:W-:Y:S01]  /*dc90*/  LEA.HI.SX32 R0, R5, 0x10, 0x1d ;  /* 0x0000001005007811 */ /* 0x000fe200078feaff */
        /* <DEDUP_REMOVED lines=19> */
.L_x_554:
[----:B------:R-:W-:Y:S05]  /*ddd0*/  BSYNC B0 ;  /* 0x0000000000007941 */ /* 0x000fea0003800000 */
.L_x_553:
[----:B------:R-:W-:Y:S01]  /*dde0*/  LEA.HI.SX32 R0, R5, 0x20, 0x1d ;  /* 0x0000002005007811 */ /* 0x000fe200078feaff */
        /* <DEDUP_REMOVED lines=19> */
.L_x_556:
[----:B------:R-:W-:Y:S05]  /*df20*/  BSYNC B0 ;  /* 0x0000000000007941 */ /* 0x000fea0003800000 */
.L_x_555:
[----:B------:R-:W-:-:S04]  /*df30*/  LEA.HI.SX32 R0, R5, 0x30, 0x1d ;  /* 0x0000003005007811 */ /* 0x000fc800078feaff */
        /* <DEDUP_REMOVED lines=16> */
[----:B---3--:R1:W-:Y:S10]  /*e040*/  @!P1 STG.E.128 [R2.64], R40 ;  /* 0x0000002802009986 */ /* 0x0083f4000c101d04 */
[----:B------:R-:W-:Y:S05]  /*e050*/  @P0 EXIT ;  /* 0x000000000000094d */ /* 0x000fea0003800000 */
[----:B------:R-:W-:Y:S01]  /*e060*/  STG.E.128 [R2.64+0x100], R56 ;  /* 0x0001003802007986 */ /* 0x000fe2000c101d04 */
[----:B------:R-:W-:Y:S05]  /*e070*/  EXIT ;  /* 0x000000000000794d */ /* 0x000fea0003800000 */
.L_x_510:
[----:B-1----:R-:W1:Y:S01]  /*e080*/  LDC.U8 R4, c[0x0][0x329] ;  /* 0x0000ca40ff047b82 */ /* 0x002e620000000000 */
[----:B------:R-:W-:Y:S01]  /*e090*/  ISETP.NE.AND P3, PT, R213, -0x1, PT ;  /* 0xffffffffd500780c */ /* 0x000fe20003f65270 */
[----:B------:R-:W-:Y:S01]  /*e0a0*/  CS2R R16, SRZ ;  /* 0x0000000000107805 */ /* 0x000fe2000001ff00 */
[----:B------:R-:W-:Y:S01]  /*e0b0*/  SHF.R.S32.HI R5, RZ, 0x1f, R6 ;  /* 0x0000001fff057819 */ /* 0x000fe20000011406 */
[----:B------:R-:W-:Y:S01]  /*e0c0*/  ULDC.64 UR4, c[0x0][0x118] ;  /* 0x0000460000047ab9 */ /* 0x000fe20000000a00 */
[----:B------:R-:W-:Y:S01]  /*e0d0*/  IADD3 R218, -R95, R218, RZ ;  /* 0x000000da5fda7210 */ /* 0x000fe20007ffe1ff */
[----:B------:R-:W-:Y:S01]  /*e0e0*/  BSSY B0, `(.L_x_557) ;  /* 0x0000040000007945 */ /* 0x000fe20003800000 */
[----:B------:R-:W-:Y:S01]  /*e0f0*/  LEA.HI R10, R5, R6, RZ, 0x3 ;  /* 0x00000006050a7211 */ /* 0x000fe200078f18ff */
[----:B------:R-:W2:Y:S03]  /*e100*/  LDC.U8 R0, c[0x0][0x328] ;  /* 0x0000ca00ff007b82 */ /* 0x000ea60000000000 */
[----:B------:R-:W-:-:S02]  /*e110*/  LOP3.LUT R9, R10, 0xfffffff8, RZ, 0xc0, !PT ;  /* 0xfffffff80a097812 */ /* 0x000fc400078ec0ff */
[----:B------:R-:W-:Y:S01]  /*e120*/  SHF.R.S32.HI R10, RZ, 0x3, R10 ;  /* 0x00000003ff0a7819 */ /* 0x000fe2000001140a */
[----:B------:R-:W-:-:S03]  /*e130*/  @P3 IMAD.WIDE.U32 R12, R213, c[0x0][0x1e8], RZ ;  /* 0x00007a00d50c3a25 */ /* 0x000fc600078e00ff */
[----:B------:R-:W-:Y:S01]  /*e140*/  SHF.R.S32.HI R11, RZ, 0x1f, R10 ;  /* 0x0000001fff0b7819 */ /* 0x000fe2000001140a */
[----:B------:R-:W-:-:S04]  /*e150*/  @!P3 IMAD.WIDE.U32 R14, R3, c[0x0][0x1e0], RZ ;  /* 0x00007800030eba25 */ /* 0x000fc800078e00ff */
[----:B------:R-:W-:Y:S01]  /*e160*/  IMAD.IADD R6, R6, 0x1, -R9 ;  /* 0x0000000106067824 */ /* 0x000fe200078e0a09 */
[----:B------:R-:W-:Y:S01]  /*e170*/  @!P3 MOV R12, R14 ;  /* 0x0000000e000cb202 */ /* 0x000fe20000000f00 */
[----:B------:R-:W-:Y:S01]  /*e180*/  @P3 IMAD R7, R213, c[0x0][0x1ec], R13 ;  /* 0x00007b00d5073a24 */ /* 0x000fe200078e020d */
[----:B-1----:R-:W-:Y:S01]  /*e190*/  ISETP.NE.AND P1, PT, R4, RZ, PT ;  /* 0x000000ff0400720c */ /* 0x002fe20003f25270 */
[----:B------:R-:W-:Y:S01]  /*e1a0*/  IMAD.WIDE R214, R214, 0x40, R10 ;  /* 0x00000040d6d67825 */ /* 0x000fe200078e020a */
[----:B--2---:R-:W-:-:S04]  /*e1b0*/  ISETP.NE.AND P0, PT, R0, RZ, PT ;  /* 0x000000ff0000720c */ /* 0x004fc80003f05270 */
[----:B------:R-:W-:-:S07]  /*e1c0*/  ISETP.NE.OR P2, PT, R4, RZ, !P0 ;  /* 0x000000ff0400720c */ /* 0x000fce0004745670 */
[----:B------:R-:W-:Y:S02]  /*e1d0*/  @P1 IMAD.MOV.U32 R2, RZ, RZ, c[0x0][0x210] ;  /* 0x00008400ff021624 */ /* 0x000fe400078e00ff */
[----:B------:R-:W-:Y:S02]  /*e1e0*/  @!P1 IMAD.MOV.U32 R0, RZ, RZ, c[0x0][0x214] ;  /* 0x00008500ff009624 */ /* 0x000fe400078e00ff */
[----:B------:R-:W-:Y:S02]  /*e1f0*/  @P1 IMAD R2, R2, c[0x0][0x214], RZ ;  /* 0x0000850002021a24 */ /* 0x000fe400078e02ff */
[----:B------:R-:W-:Y:S01]  /*e200*/  @P1 IMAD.MOV.U32 R4, RZ, RZ, 0x1 ;  /* 0x00000001ff041424 */ /* 0x000fe200078e00ff */
[----:B------:R-:W-:Y:S02]  /*e210*/  @!P1 SEL R2, R0, c[0x0][0x234], !P0 ;  /* 0x00008d0000029a07 */ /* 0x000fe40004000000 */
[----:B------:R-:W-:Y:S02]  /*e220*/  @!P3 SHF.R.S32.HI R0, RZ, 0x1f, R3 ;  /* 0x0000001fff00b819 */ /* 0x000fe40000011403 */
[----:B------:R-:W-:Y:S01]  /*e230*/  ISETP.NE.OR P0, PT, R213, -0x1, P2 ;  /* 0xffffffffd500780c */ /* 0x000fe20001705670 */
[----:B------:R-:W-:-:S02]  /*e240*/  @!P1 IMAD R4, R2, c[0x0][0x1c0], RZ ;  /* 0x0000700002049a24 */ /* 0x000fc400078e02ff */
[----:B------:R-:W-:Y:S02]  /*e250*/  @!P3 IMAD R0, R0, c[0x0][0x1e0], RZ ;  /* 0x000078000000ba24 */ /* 0x000fe400078e02ff */
[C---:B------:R-:W-:Y:S02]  /*e260*/  IMAD R5, R3.reuse, R4, RZ ;  /* 0x0000000403057224 */ /* 0x040fe400078e02ff */
[----:B------:R-:W-:Y:S02]  /*e270*/  @!P3 IMAD R0, R3, c[0x0][0x1e4], R0 ;  /* 0x000079000300ba24 */ /* 0x000fe400078e0200 */
[----:B------:R-:W-:Y:S01]  /*e280*/  @P1 IMAD.MOV.U32 R4, RZ, RZ, c[0x0][0x210] ;  /* 0x00008400ff041624 */ /* 0x000fe200078e00ff */
[----:B------:R-:W-:Y:S01]  /*e290*/  SEL R5, R5, RZ, P2 ;  /* 0x000000ff05057207 */ /* 0x000fe20001000000 */
[----:B------:R-:W-:Y:S02]  /*e2a0*/  @!P3 IMAD.IADD R7, R15, 0x1, R0 ;  /* 0x000000010f07b824 */ /* 0x000fe400078e0200 */
[----:B------:R-:W-:Y:S01]  /*e2b0*/  @!P0 IMAD R213, R3, c[0x0][0x214], RZ ;  /* 0x0000850003d58a24 */ /* 0x000fe200078e02ff */
[----:B------:R-:W-:Y:S01]  /*e2c0*/  SHF.R.S32.HI R3, RZ, 0x1f, R8 ;  /* 0x0000001fff037819 */ /* 0x000fe20000011408 */
[----:B------:R-:W-:-:S02]  /*e2d0*/  IMAD.SHL.U32 R0, R6, 0x8, RZ ;  /* 0x0000000806007824 */ /* 0x000fc400078e00ff */
[----:B------:R-:W-:Y:S01]  /*e2e0*/  @!P1 IMAD.MOV.U32 R4, RZ, RZ, 0x1 ;  /* 0x00000001ff049424 */ /* 0x000fe200078e00ff */
[----:B------:R-:W-:Y:S01]  /*e2f0*/  @!P2 SHF.R.S32.HI R17, RZ, 0x1f, R213 ;  /* 0x0000001fff11a819 */ /* 0x000fe200000114d5 */
[----:B------:R-:W-:Y:S01]  /*e300*/  IMAD R5, R8, R2, R5 ;  /* 0x0000000208057224 */ /* 0x000fe200078e0205 */
[----:B------:R-:W-:Y:S01]  /*e310*/  @!P2 MOV R16, R213 ;  /* 0x000000d50010a202 */ /* 0x000fe20000000f00 */
[----:B------:R-:W-:Y:S01]  /*e320*/  IMAD R3, R3, c[0x0][0x1f0], RZ ;  /* 0x00007c0003037a24 */ /* 0x000fe200078e02ff */
[----:B------:R-:W-:Y:S01]  /*e330*/  IADD3 R12, P0, R0, R12, RZ ;  /* 0x0000000c000c7210 */ /* 0x000fe20007f1e0ff */
[----:B------:R-:W-:Y:S01]  /*e340*/  IMAD R14, R95, R4, RZ ;  /* 0x000000045f0e7224 */ /* 0x000fe200078e02ff */
[----:B------:R-:W-:Y:S01]  /*e350*/  ISETP.GE.AND P2, PT, R10, R218, PT ;  /* 0x000000da0a00720c */ /* 0x000fe20003f46270 */
[----:B------:R-:W-:Y:S01]  /*e360*/  IMAD R2, R8, c[0x0][0x1f4], R3 ;  /* 0x00007d0008027a24 */ /* 0x000fe200078e0203 */
[----:B------:R-:W-:Y:S02]  /*e370*/  LEA.HI.X.SX32 R13, R0, R7, 0x1, P0 ;  /* 0x00000007000d7211 */ /* 0x000fe400000f0eff */
[----:B------:R-:W-:-:S02]  /*e380*/  IADD3 R3, P1, P0, R14, R16, R5 ;  /* 0x000000100e037210 */ /* 0x000fc4000783e005 */
[----:B------:R-:W-:Y:S01]  /*e390*/  SHF.R.S32.HI R5, RZ, 0x1f, R5 ;  /* 0x0000001fff057819 */ /* 0x000fe20000011405 */
[----:B------:R-:W-:Y:S01]  /*e3a0*/  IMAD.WIDE.U32 R8, R8, c[0x0][0x1f0], R12 ;  /* 0x00007c0008087a25 */ /* 0x000fe200078e000c */
[----:B------:R-:W-:Y:S02]  /*e3b0*/  SHF.R.S32.HI R12, RZ, 0x1f, R14 ;  /* 0x0000001fff0c7819 */ /* 0x000fe4000001140e */
[----:B------:R-:W-:Y:S01]  /*e3c0*/  IADD3 R7, R0, 0x40, RZ ;  /* 0x0000004000077810 */ /* 0x000fe20007ffe0ff */
[----:B------:R-:W-:Y:S01]  /*e3d0*/  IMAD.IADD R19, R2, 0x1, R9 ;  /* 0x0000000102137824 */ /* 0x000fe200078e0209 */
        /* <DEDUP_REMOVED lines=16> */
.L_x_558:
[----:B------:R-:W-:Y:S05]  /*e4e0*/  BSYNC B0 ;  /* 0x0000000000007941 */ /* 0x000fea0003800000 */
.L_x_557:
        /* <DEDUP_REMOVED lines=20> */
.L_x_560:
[----:B------:R-:W-:Y:S05]  /*e630*/  BSYNC B0 ;  /* 0x0000000000007941 */ /* 0x000fea0003800000 */
.L_x_559:
        /* <DEDUP_REMOVED lines=20> */
.L_x_562:
[----:B------:R-:W-:Y:S05]  /*e780*/  BSYNC B0 ;  /* 0x0000000000007941 */ /* 0x000fea0003800000 */
.L_x_561:
        /* <DEDUP_REMOVED lines=19> */
.L_x_564:
[----:B------:R-:W-:Y:S05]  /*e8c0*/  BSYNC B0 ;  /* 0x0000000000007941 */ /* 0x000fea0003800000 */
.L_x_563:
[----:B------:R-:W-:-:S04]  /*e8d0*/  ISETP.NE.AND P6, PT, R6, RZ, PT ;  /* 0x000000ff0600720c */ /* 0x000fc80003fc5270 */
[-C--:B------:R-:W-:Y:S02]  /*e8e0*/  ISETP.GE.OR P5, PT, R10, R218.reuse, P6 ;  /* 0x000000da0a00720c */ /* 0x080fe400037a6670 */
[-C--:B------:R-:W-:Y:S02]  /*e8f0*/  ISETP.GE.OR P4, PT, R15, R218.reuse, P6 ;  /* 0x000000da0f00720c */ /* 0x080fe40003786670 */
[-C--:B------:R-:W-:Y:S02]  /*e900*/  ISETP.GE.OR P3, PT, R13, R218.reuse, P6 ;  /* 0x000000da0d00720c */ /* 0x080fe40003766670 */
[----:B------:R-:W-:-:S07]  /*e910*/  ISETP.GE.OR P6, PT, R17, R218, P6 ;  /* 0x000000da1100720c */ /* 0x000fce00037c6670 */
[-C--:B-1----:R-:W-:Y:S02]  /*e920*/  @!P5 IMAD R9, R10, R4.reuse, RZ ;  /* 0x000000040a09d224 */ /* 0x082fe400078e02ff */
        /* <DEDUP_REMOVED lines=22> */
[----:B-1----:R-:W-:-:S03]  /*ea90*/  IMAD.MOV.U32 R5, RZ, RZ, 0x7f800000 ;  /* 0x7f800000ff057424 */ /* 0x002fc600078e00ff */
[----:B------:R-:W-:-:S04]  /*eaa0*/  IADD3 R3, P0, R4, R3, RZ ;  /* 0x0000000304037210 */ /* 0x000fc80007f1e0ff */
[----:B------:R-:W-:Y:S02]  /*eab0*/  LEA.HI.X.SX32 R4, R4, R12, 0x1, P0 ;  /* 0x0000000c04047211 */ /* 0x000fe400000f0eff */
[----:B------:R-:W-:-:S04]  /*eac0*/  LEA R2, P0, R3, c[0x0][0x200], 0x2 ;  /* 0x0000800003027a11 */ /* 0x000fc800078010ff */
[----:B------:R-:W-:-:S05]  /*ead0*/  LEA.HI.X R3, R3, c[0x0][0x204], R4, 0x2, P0 ;  /* 0x0000810003037a11 */ /* 0x000fca00000f1404 */
[----:B------:R-:W-:Y:S01]  /*eae0*/  STG.E [R2.64], R5 ;  /* 0x0000000502007986 */ /* 0x000fe2000c101904 */
[----:B------:R-:W-:Y:S05]  /*eaf0*/  EXIT ;  /* 0x000000000000794d */ /* 0x000fea0003800000 */
.L_x_565:
        /* <DEDUP_REMOVED lines=16> */
.L_x_693:


//--------------------- .text._ZN5flash16flash_fwd_kernelI23Flash_fwd_kernel_traitsILi192ELi64ELi64ELi4ELb0ELb0EN7cutlass10bfloat16_tE19Flash_kernel_traitsILi192ELi64ELi64ELi4ES3_EELb1ELb1ELb0ELb1ELb0ELb0ELb0ELb1EEEvNS_16Flash_fwd_paramsE --------------------------
	.section	.text._ZN5flash16flash_fwd_kernelI23Flash_fwd_kernel_traitsILi192ELi64ELi64ELi4ELb0ELb0EN7cutlass10bfloat16_tE19Flash_kernel_traitsILi192ELi64ELi64ELi4ES3_EELb1ELb1ELb0ELb1ELb0ELb0ELb0ELb1EEEvNS_16Flash_fwd_paramsE,"ax",@progbits
	.sectioninfo	@"SHI_REGISTERS=255"
	.align	128
        .global         _ZN5flash16flash_fwd_kernelI23Flash_fwd_kernel_traitsILi192ELi64ELi64ELi4ELb0ELb0EN7cutlass10bfloat16_tE19Flash_kernel_traitsILi192ELi64ELi64ELi4ES3_EELb1ELb1ELb0ELb1ELb0ELb0ELb0ELb1EEEvNS_16Flash_fwd_paramsE
        .type           _ZN5flash16flash_fwd_kernelI23Flash_fwd_kernel_traitsILi192ELi64ELi64ELi4ELb0ELb0EN7cutlass10bfloat16_tE19Flash_kernel_traitsILi192ELi64ELi64ELi4ES3_EELb1ELb1ELb0ELb1ELb0ELb0ELb0ELb1EEEvNS_16Flash_fwd_paramsE,@function
        .size           _ZN5flash16flash_fwd_kernelI23Flash_fwd_kernel_traitsILi192ELi64ELi64ELi4ELb0ELb0EN7cutlass10bfloat16_tE19Flash_kernel_traitsILi192ELi64ELi64ELi4ES3_EELb1ELb1ELb0ELb1ELb0ELb0ELb0ELb1EEEvNS_16Flash_fwd_paramsE,(.L_x_694 - _ZN5flash16flash_fwd_kernelI23Flash_fwd_kernel_traitsILi192ELi64ELi64ELi4ELb0ELb0EN7cutlass10bfloat16_tE19Flash_kernel_traitsILi192ELi64ELi64ELi4ES3_EELb1ELb1ELb0ELb1ELb0ELb0ELb0ELb1EEEvNS_16Flash_fwd_paramsE)
        .other          _ZN5flash16flash_fwd_kernelI23Flash_fwd_kernel_traitsILi192ELi64ELi64ELi4ELb0ELb0EN7cutlass10bfloat16_tE19Flash_kernel_traitsILi192ELi64ELi64ELi4ES3_EELb1ELb1ELb0ELb1ELb0ELb0ELb0ELb1EEEvNS_16Flash_fwd_paramsE,@"STO_CUDA_ENTRY STV_DEFAULT"
_ZN5flash16flash_fwd_kernelI23Flash_fwd_kernel_traitsILi192ELi64ELi64ELi4ELb0ELb0EN7cutlass10bfloat16_tE19Flash_kernel_traitsILi192ELi64ELi64ELi4ES3_EELb1ELb1ELb0ELb1ELb0ELb0ELb0ELb1EEEvNS_16Flash_fwd_paramsE:
.text._ZN5flash16flash_fwd_kernelI23Flash_fwd_kernel_traitsILi192ELi64ELi64ELi4ELb0ELb0EN7cutlass10bfloat16_tE19Flash_kernel_traitsILi192ELi64ELi64ELi4ES3_EELb1ELb1ELb0ELb1ELb0ELb0ELb0ELb1EEEvNS_16Flash_fwd_paramsE:
[----:B------:R-:W-:Y:S02]  /*0000*/  MOV R1, c[0x0][0x28] ;  /* 0x00000a0000017a02 */ /* 0x000fe40000000f00 */
[----:B------:R-:W-:Y:S01]  /*0010*/  ULDC.U8 UR4, c[0x0][0x304] ;  /* 0x0000c10000047ab9 */ /* 0x000fe20000000000 */
[----:B------:R-:W-:Y:S01]  /*0020*/  IMAD.MOV.U32 R8, RZ, RZ, c[0x0][0x2f8] ;  /* 0x0000be00ff087624 */ /* 0x000fe200078e00ff */
[----:B------:R-:W-:Y:S01]  /*0030*/  ISETP.NE.AND P1, PT, RZ, UR4, PT ;  /* 0x00000004ff007c0c */ /* 0x000fe2000bf25270 */
[----:B------:R-:W-:Y:S01]  /*0040*/  IMAD.MOV.U32 R9, RZ, RZ, c[0x0][0x2fc] ;  /* 0x0000bf00ff097624 */ /* 0x000fe200078e00ff */
[----:B------:R-:W-:Y:S01]  /*0050*/  ULDC.64 UR8, c[0x0][0x118] ;  /* 0x0000460000087ab9 */ /* 0x000fe20000000a00 */
[----:B------:R-:W-:-:S10]  /*0060*/  IADD3 R1, R1, -0xc0, RZ ;  /* 0xffffff4001017810 */ /* 0x000fd40007ffe0ff */
[----:B------:R-:W-:Y:S02]  /*0070*/  @P1 IMAD.MOV.U32 R2, RZ, RZ, R8 ;  /* 0x000000ffff021224 */ /* 0x000fe400078e0008 */
[----:B------:R-:W-:-:S06]  /*0080*/  @P1 IMAD.MOV.U32 R3, RZ, RZ, R9 ;  /* 0x000000ffff031224 */ /* 0x000fcc00078e0009 */
[----:B------:R-:W2:Y:S01]  /*0090*/  @P1 LDG.E.64 R2, [R2.64] ;  /* 0x0000000802021981 */ /* 0x000ea2000c1e1b00 */
[----:B------:R-:W-:Y:S01]  /*00a0*/  IMAD.MOV.U32 R190, RZ, RZ, c[0x0][0x2f0] ;  /* 0x0000bc00ffbe7624 */ /* 0x000fe200078e00ff */
[----:B------:R-:W-:-:S06]  /*00b0*/  MOV R191, c[0x0][0x2f4] ;  /* 0x0000bd0000bf7a02 */ /* 0x000fcc0000000f00 */
[----:B------:R-:W3:Y:S01]  /*00c0*/  @P1 LDG.E.64 R190, [R190.64] ;  /* 0x00000008bebe1981 */ /* 0x000ee2000c1e1b00 */
[----:B------:R-:W1:Y:S01]  /*00d0*/  LDC.U8 R4, c[0x0][0x312] ;  /* 0x0000c480ff047b82 */ /* 0x000e620000000000 */
[----:B------:R-:W-:Y:S01]  /*00e0*/  ISETP.NE.U32.AND P2, PT, RZ, c[0x0][0x240], PT ;  /* 0x00009000ff007a0c */ /* 0x000fe20003f45070 */
[----:B------:R-:W-:Y:S01]  /*00f0*/  IMAD.MOV.U32 R32, RZ, RZ, 0x4 ;  /* 0x00000004ff207424 */ /* 0x000fe200078e00ff */
[----:B------:R-:W4:Y:S01]  /*0100*/  S2R R37, SR_CTAID.X ;  /* 0x0000000000257919 */ /* 0x000f220000002500 */
[----:B------:R-:W-:Y:S02]  /*0110*/  MOV R12, 0xffffffff ;  /* 0xffffffff000c7802 */ /* 0x000fe40000000f00 */
[----:B------:R-:W-:Y:S01]  /*0120*/  ISETP.NE.AND.EX P2, PT, RZ, c[0x0][0x244], PT, P2 ;  /* 0x00009100ff007a0c */ /* 0x000fe20003f45320 */
[----:B------:R-:W4:Y:S04]  /*0130*/  S2R R31, SR_CTAID.Y ;  /* 0x00000000001f7919 */ /* 0x000f280000002600 */
[----:B------:R-:W4:Y:S04]  /*0140*/  S2R R22, SR_CTAID.Z ;  /* 0x0000000000167919 */ /* 0x000f280000002700 */
[----:B------:R-:W4:Y:S01]  /*0150*/  S2R R30, SR_TID.X ;  /* 0x00000000001e7919 */ /* 0x000f220000002100 */
[----:B-1----:R-:W-:Y:S01]  /*0160*/  ISETP.NE.AND P3, PT, R4, RZ, PT ;  /* 0x000000ff0400720c */ /* 0x002fe20003f65270 */
[----:B----4-:R-:W-:Y:S01]  /*0170*/  IMAD.WIDE R6, R31, R32, c[0x0][0x240] ;  /* 0x000090001f067625 */ /* 0x010fe200078e0220 */
[----:B------:R-:W-:-:S04]  /*0180*/  LOP3.LUT R0, R22, R37, R31, 0xfe, !PT ;  /* 0x0000002516007212 */ /* 0x000fc800078efe1f */
[----:B------:R-:W-:Y:S02]  /*0190*/  LOP3.LUT P4, RZ, R0, R30, RZ, 0xfc, !PT ;  /* 0x0000001e00ff7212 */ /* 0x000fe4000788fcff */
[----:B------:R-:W-:Y:S02]  /*01a0*/  MOV R11, 0xffffffff ;  /* 0xffffffff000b7802 */ /* 0x000fe40000000f00 */
[----:B--2---:R-:W-:-:S09]  /*01b0*/  @P1 IADD3 R8, P0, R2, c[0x0][0x300], RZ ;  /* 0x0000c00002081a10 */ /* 0x004fd20007f1e0ff */
[----:B------:R-:W-:Y:S02]  /*01c0*/  @!P4 IMAD.MOV.U32 R2, RZ, RZ, c[0x0][0x308] ;  /* 0x0000c200ff02c624 */ /* 0x000fe400078e00ff */
[----:B------:R-:W-:Y:S01]  /*01d0*/  @P1 IMAD.X R9, RZ, RZ, R3, P0 ;  /* 0x000000ffff091224 */ /* 0x000fe200000e0603 */
[----:B------:R-:W-:Y:S01]  /*01e0*/  ISETP.EQ.U32.AND P1, PT, RZ, c[0x0][0x248], PT ;  /* 0x00009200ff007a0c */ /* 0x000fe20003f22070 */
[----:B------:R-:W-:Y:S01]  /*01f0*/  @!P4 IMAD.MOV.U32 R3, RZ, RZ, c[0x0][0x30c] ;  /* 0x0000c300ff03c624 */ /* 0x000fe200078e00ff */
[----:B------:R-:W-:Y:S01]  /*0200*/  ISETP.NE.U32.AND P0, PT, RZ, c[0x0][0x250], PT ;  /* 0x00009400ff007a0c */ /* 0x000fe20003f05070 */
[----:B------:R-:W-:Y:S01]  /*0210*/  @!P4 IMAD.MOV.U32 R4, RZ, RZ, R8 ;  /* 0x000000ffff04c224 */ /* 0x000fe200078e0008 */
[----:B------:R-:W-:Y:S01]  /*0220*/  ISETP.EQ.OR.EX P1, PT, RZ, c[0x0][0x24c], !P3, P1 ;  /* 0x00009300ff007a0c */ /* 0x000fe20005f22710 */
[----:B------:R-:W-:Y:S01]  /*0230*/  @!P4 IMAD.MOV.U32 R5, RZ, RZ, R9 ;  /* 0x000000ffff05c224 */ /* 0x000fe200078e0009 */
[----:B---3--:R-:W-:Y:S01]  /*0240*/  @!P4 STG.E.64 [R2.64], R190 ;  /* 0x000000be0200c986 */ /* 0x008fe2000c101b08 */
[----:B------:R-:W-:-:S03]  /*0250*/  ISETP.NE.AND.EX P0, PT, RZ, c[0x0][0x254], PT, P0 ;  /* 0x00009500ff007a0c */ /* 0x000fc60003f05300 */
[----:B------:R1:W-:Y:S04]  /*0260*/  @!P4 STG.E.64 [R2.64+0x8], R4 ;  /* 0x000008040200c986 */ /* 0x0003e8000c101b08 */
[----:B------:R-:W2:Y:S04]  /*0270*/  @P2 LDG.E R12, [R6.64] ;  /* 0x00000008060c2981 */ /* 0x000ea8000c1e1900 */
[----:B------:R-:W2:Y:S01]  /*0280*/  @P2 LDG.E R0, [R6.64+0x4] ;  /* 0x0000040806002981 */ /* 0x000ea2000c1e1900 */
[----:B------:R-:W-:Y:S02]  /*0290*/  IMAD.MOV.U32 R10, RZ, RZ, RZ ;  /* 0x000000ffff0a7224 */ /* 0x000fe400078e00ff */
[----:B-1----:R-:W-:-:S04]  /*02a0*/  IMAD.WIDE R4, R31, R32, c[0x0][0x248] ;  /* 0x000092001f047625 */ /* 0x002fc800078e0220 */
[----:B------:R-:W-:Y:S01]  /*02b0*/  @P0 IMAD.WIDE R2, R31, R32, c[0x0][0x250] ;  /* 0x000094001f020625 */ /* 0x000fe200078e0220 */
[----:B------:R1:W5:Y:S01]  /*02c0*/  @!P1 LDG.E R11, [R4.64] ;  /* 0x00000008040b9981 */ /* 0x000362000c1e1900 */
[----:B------:R-:W3:Y:S03]  /*02d0*/  LDC.U8 R148, c[0x0][0x2d8] ;  /* 0x0000b600ff947b82 */ /* 0x000ee60000000000 */
[----:B------:R1:W5:Y:S01]  /*02e0*/  @P0 LDG.E R10, [R2.64] ;  /* 0x00000008020a0981 */ /* 0x000362000c1e1900 */
[----:B------:R-:W-:-:S04]  /*02f0*/  ISETP.NE.U32.AND P0, PT, RZ, c[0x0][0x248], PT ;  /* 0x00009200ff007a0c */ /* 0x000fc80003f05070 */
[----:B------:R-:W-:Y:S02]  /*0300*/  ISETP.NE.AND.EX P0, PT, RZ, c[0x0][0x24c], PT, P0 ;  /* 0x00009300ff007a0c */ /* 0x000fe40003f05300 */
[----:B------:R-:W-:-:S04]  /*0310*/  SHF.R.S32.HI R13, RZ, 0x1f, R30 ;  /* 0x0000001fff0d7819 */ /* 0x000fc8000001141e */
[----:B------:R-:W-:Y:S01]  /*0320*/  LEA.HI R27, R13, R30, RZ, 0x5 ;  /* 0x0000001e0d1b7211 */ /* 0x000fe200078f28ff */
[----:B--2---:R-:W-:Y:S02]  /*0330*/  @P2 IMAD.IADD R36, R0, 0x1, -R12 ;  /* 0x0000000100242824 */ /* 0x004fe400078e0a0c */
[----:B------:R-:W-:Y:S01]  /*0340*/  @!P2 IMAD.MOV.U32 R36, RZ, RZ, c[0x0][0x214] ;  /* 0x00008500ff24a624 */ /* 0x000fe200078e00ff */
[----:B------:R1:W-:Y:S04]  /*0350*/  STL [R1+0x58], R12 ;  /* 0x0000580c01007387 */ /* 0x0003e80000100800 */
[----:B------:R1:W-:Y:S01]  /*0360*/  STL [R1+0x88], R36 ;  /* 0x0000882401007387 */ /* 0x0003e20000100800 */
[----:B------:R-:W-:Y:S05]  /*0370*/  @!P0 BRA `(.L_x_566) ;  /* 0x0000004000008947 */ /* 0x000fea0003800000 */
[----:B---3--:R-:W2:Y:S02]  /*0380*/  @P3 LDG.E R0, [R4.64+0x4] ;  /* 0x0000040804003981 */ /* 0x008ea4000c1e1900 */
[----:B--2--5:R-:W-:-:S06]  /*0390*/  @P3 IADD3 R0, R0, -R11, RZ ;  /* 0x8000000b00003210 */ /* 0x024fcc0007ffe0ff */
[----:B------:R2:W5:Y:S01]  /*03a0*/  @!P3 LDG.E R0, [R4.64] ;  /* 0x000000080400b981 */ /* 0x000562000c1e1900 */
[----:B------:R-:W-:Y:S05]  /*03b0*/  BRA `(.L_x_567) ;  /* 0x0000001000007947 */ /* 0x000fea0003800000 */
.L_x_566:
[----:B---3--:R-:W-:Y:S02]  /*03c0*/  MOV R0, c[0x0][0x218] ;  /* 0x0000860000007a02 */ /* 0x008fe40000000f00 */
.L_x_567:
[----:B------:R-:W-:-:S04]  /*03d0*/  ISETP.NE.U32.AND P2, PT, RZ, c[0x0][0x258], PT ;  /* 0x00009600ff007a0c */ /* 0x000fc80003f45070 */
[----:B------:R-:W-:-:S13]  /*03e0*/  ISETP.NE.AND.EX P2, PT, RZ, c[0x0][0x25c], PT, P2 ;  /* 0x00009700ff007a0c */ /* 0x000fda0003f45320 */
[----:B-1----:R-:W-:-:S06]  /*03f0*/  @P2 IMAD.WIDE R2, R31, R32, c[0x0][0x258] ;  /* 0x000096001f022625 */ /* 0x002fcc00078e0220 */
[----:B------:R-:W3:Y:S01]  /*0400*/  @P2 LDG.E R3, [R2.64] ;  /* 0x0000000802032981 */ /* 0x000ee2000c1e1900 */
[----:B------:R-:W-:Y:S01]  /*0410*/  IMAD.SHL.U32 R33, R37, 0x40, RZ ;  /* 0x0000004025217824 */ /* 0x000fe200078e00ff */
[----:B------:R-:W-:-:S04]  /*0420*/  @!P2 ISETP.NE.U32.AND P1, PT, RZ, c[0x0][0x268], PT ;  /* 0x00009a00ff00aa0c */ /* 0x000fc80003f25070 */
[----:B------:R-:W-:Y:S02]  /*0430*/  ISETP.GT.AND P0, PT, R36, R33, PT ;  /* 0x000000212400720c */ /* 0x000fe40003f04270 */
[----:B------:R-:W-:-:S04]  /*0440*/  @!P2 ISETP.NE.AND.EX P1, PT, RZ, c[0x0][0x26c], PT, P1 ;  /* 0x00009b00ff00aa0c */ /* 0x000fc80003f25310 */
[----:B------:R-:W-:Y:S01]  /*0450*/  @!P2 SEL R2, RZ, c[0x0][0x21c], !P1 ;  /* 0x00008700ff02aa07 */ /* 0x000fe20004800000 */
[----:B---3-5:R-:W-:-:S03]  /*0460*/  @P2 IMAD.IADD R97, R3, 0x1, -R10 ;  /* 0x0000000103612824 */ /* 0x028fc600078e0a0a */
[----:B------:R-:W-:-:S03]  /*0470*/  @!P2 IADD3 R97, R2, R0, -R10 ;  /* 0x000000000261a210 */ /* 0x000fc60007ffe80a */
[----:B------:R-:W-:Y:S05]  /*0480*/  @!P0 EXIT ;  /* 0x000000000000894d */ /* 0x000fea0003800000 */
[----:B------:R-:W-:Y:S02]  /*0490*/  IADD3 R0, -R36, 0x7f, R33 ;  /* 0x0000007f24007810 */ /* 0x000fe40007ffe121 */
[----:B------:R-:W-:Y:S02]  /*04a0*/  IADD3 R2, R97, 0x3f, RZ ;  /* 0x0000003f61027810 */ /* 0x000fe40007ffe0ff */
[----:B------:R-:W-:Y:S02]  /*04b0*/  IADD3 R0, R0, c[0x0][0x2e8], R97 ;  /* 0x0000ba0000007a10 */ /* 0x000fe40007ffe061 */
[----:B------:R-:W-:Y:S02]  /*04c0*/  SHF.R.S32.HI R3, RZ, 0x1f, R2 ;  /* 0x0000001fff037819 */ /* 0x000fe40000011402 */
[----:B--2---:R-:W-:Y:S02]  /*04d0*/  SHF.R.S32.HI R4, RZ, 0x1f, R0 ;  /* 0x0000001fff047819 */ /* 0x004fe40000011400 */
[----:B------:R-:W-:-:S02]  /*04e0*/  LEA.HI R2, R3, R2, RZ, 0x6 ;  /* 0x0000000203027211 */ /* 0x000fc400078f30ff */
[----:B------:R-:W-:Y:S02]  /*04f0*/  LEA.HI R0, R4, R0, RZ, 0x6 ;  /* 0x0000000004007211 */ /* 0x000fe400078f30ff */
[----:B------:R-:W-:Y:S02]  /*0500*/  SHF.R.S32.HI R2, RZ, 0x6, R2 ;  /* 0x00000006ff027819 */ /* 0x000fe40000011402 */
[----:B------:R-:W-:-:S04]  /*0510*/  SHF.R.S32.HI R0, RZ, 0x6, R0 ;  /* 0x00000006ff007819 */ /* 0x000fc80000011400 */
[----:B------:R-:W-:-:S04]  /*0520*/  IMNMX R116, R2, R0, PT ;  /* 0x0000000002747217 */ /* 0x000fc80003800200 */
[----:B------:R-:W-:Y:S01]  /*0530*/  ISETP.GE.AND P0, PT, R116, 0x1, PT ;  /* 0x000000017400780c */ /* 0x000fe20003f06270 */
[----:B------:R1:W-:-:S12]  /*0540*/  STL [R1+0x20], R116 ;  /* 0x0000207401007387 */ /* 0x0003d80000100800 */
[----:B------:R-:W-:Y:S05]  /*0550*/  @!P0 BRA `(.L_x_568) ;  /* 0x000147d000008947 */ /* 0x000fea0003800000 */
[----:B------:R-:W-:Y:S01]  /*0560*/  LOP3.LUT R0, R27, 0xffffffe0, RZ, 0xc0, !PT ;  /* 0xffffffe01b007812 */ /* 0x000fe200078ec0ff */
[----:B------:R-:W-:Y:S01]  /*0570*/  IMAD R7, R31, c[0x0][0x1c0], R22 ;  /* 0x000070001f077a24 */ /* 0x000fe200078e0216 */
[----:B------:R-:W-:Y:S02]  /*0580*/  ISETP.NE.AND P3, PT, R12, -0x1, PT ;  /* 0xffffffff0c00780c */ /* 0x000fe40003f65270 */
[----:B------:R-:W-:Y:S02]  /*0590*/  IADD3 R21, R30, -R0, RZ ;  /* 0x800000001e157210 */ /* 0x000fe40007ffe0ff */
[----:B------:R-:W-:Y:S02]  /*05a0*/  SHF.L.U32 R0, R7, 0x5, RZ ;  /* 0x0000000507007819 */ /* 0x000fe400000006ff */
[----:B------:R-:W-:Y:S02]  /*05b0*/  ISETP.NE.AND P0, PT, R11, -0x1, PT ;  /* 0xffffffff0b00780c */ /* 0x000fe40003f05270 */
[----:B------:R-:W-:-:S02]  /*05c0*/  IADD3 R106, P2, P1, R0, R8, R21 ;  /* 0x00000008006a7210 */ /* 0x000fc4000795e015 */
[----:B------:R-:W-:Y:S02]  /*05d0*/  SHF.R.S32.HI R0, RZ, 0x1f, R0 ;  /* 0x0000001fff007819 */ /* 0x000fe40000011400 */
[----:B------:R-:W-:Y:S01]  /*05e0*/  SHF.R.S32.HI R4, RZ, 0x1f, R21 ;  /* 0x0000001fff047819 */ /* 0x000fe20000011415 */
[----:B------:R2:W-:Y:S01]  /*05f0*/  STL [R1+0xa0], R106 ;  /* 0x0000a06a01007387 */ /* 0x0005e20000100800 */
[----:B------:R-:W-:Y:S01]  /*0600*/  @!P3 SHF.R.S32.HI R5, RZ, 0x1f, R31 ;  /* 0x0000001fff05b819 */ /* 0x000fe2000001141f */
[----:B------:R-:W-:Y:S01]  /*0610*/  @P3 IMAD.WIDE.U32 R2, R12, c[0x0][0x190], RZ ;  /* 0x000064000c023a25 */ /* 0x000fe200078e00ff */
[----:B------:R-:W-:Y:S02]  /*0620*/  IADD3.X R99, R0, R9, R4, P2, P1 ;  /* 0x0000000900637210 */ /* 0x000fe400017e2404 */
[----:B------:R-:W-:Y:S01]  /*0630*/  SHF.R.S32.HI R23, RZ, 0x1f, R22 ;  /* 0x0000001fff177819 */ /* 0x000fe20000011416 */
[----:B------:R-:W-:Y:S01]  /*0640*/  @P0 IMAD.IADD R6, R10, 0x1, R11 ;  /* 0x000000010a060824 */ /* 0x000fe200078e020b */
[----:B------:R-:W-:Y:S01]  /*0650*/  @P3 MOV R14, R2 ;  /* 0x00000002000e3202 */ /* 0x000fe20000000f00 */
[----:B------:R-:W-:-:S02]  /*0660*/  @!P3 IMAD R8, R5, c[0x0][0x178], RZ ;  /* 0x00005e000508ba24 */ /* 0x000fc400078e02ff */
[----:B------:R-:W-:Y:S02]  /*0670*/  @P3 IMAD R12, R12, c[0x0][0x194], R3 ;  /* 0x000065000c0c3a24 */ /* 0x000fe400078e0203 */
[----:B------:R-:W-:-:S04]  /*0680*/  @!P3 IMAD.WIDE.U32 R4, R31, c[0x0][0x178], RZ ;  /* 0x00005e001f04ba25 */ /* 0x000fc800078e00ff */
[----:B------:R-:W-:Y:S01]  /*0690*/  @P0 IMAD.WIDE.U32 R2, R6, c[0x0][0x198], RZ ;  /* 0x0000660006020a25 */ /* 0x000fe200078e00ff */
[----:B------:R-:W-:-:S03]  /*06a0*/  @!P3 MOV R14, R4 ;  /* 0x00000004000eb202 */ /* 0x000fc60000000f00 */
[----:B------:R-:W-:Y:S02]  /*06b0*/  @!P3 IMAD R8, R31, c[0x0][0x17c], R8 ;  /* 0x00005f001f08ba24 */ /* 0x000fe400078e0208 */
[----:B------:R-:W-:Y:S02]  /*06c0*/  IMAD R0, R7, c[0x0][0x224], R33 ;  /* 0x0000890007007a24 */ /* 0x000fe400078e0221 */
[----:B------:R-:W-:Y:S02]  /*06d0*/  @P0 IMAD R24, R6, c[0x0][0x19c], R3 ;  /* 0x0000670006180a24 */ /* 0x000fe400078e0203 */
[----:B------:R-:W-:Y:S02]  /*06e0*/  @P0 IMAD.MOV.U32 R20, RZ, RZ, R2 ;  /* 0x000000ffff140224 */ /* 0x000fe400078e0002 */
[----:B------:R-:W-:Y:S02]  /*06f0*/  @!P3 IMAD.IADD R12, R5, 0x1, R8 ;  /* 0x00000001050cb824 */ /* 0x000fe400078e0208 */
[----:B------:R-:W-:Y:S01]  /*0700*/  IMAD R29, R0, c[0x0][0x228], RZ ;  /* 0x00008a00001d7a24 */ /* 0x000fe200078e02ff */
[----:B------:R-:W-:Y:S05]  /*0710*/  @P0 BRA `(.L_x_569) ;  /* 0x000000b000000947 */ /* 0x000fea0003800000 */
[----:B--2---:R-:W-:Y:S01]  /*0720*/  SHF.R.S32.HI R0, RZ, 0x1f, R10 ;  /* 0x0000001fff007819 */ /* 0x004fe2000001140a */
[----:B------:R-:W-:Y:S01]  /*0730*/  IMAD.WIDE.U32 R2, R10, c[0x0][0x198], RZ ;  /* 0x000066000a027a25 */ /* 0x000fe200078e00ff */
[----:B------:R-:W-:-:S03]  /*0740*/  SHF.R.S32.HI R4, RZ, 0x1f, R31 ;  /* 0x0000001fff047819 */ /* 0x000fc6000001141f */
[----:B------:R-:W-:Y:S02]  /*0750*/  IMAD R0, R0, c[0x0][0x198], RZ ;  /* 0x0000660000007a24 */ /* 0x000fe400078e02ff */
[----:B------:R-:W-:Y:S02]  /*0760*/  IMAD R4, R4, c[0x0][0x180], RZ ;  /* 0x0000600004047a24 */ /* 0x000fe400078e02ff */
[----:B------:R-:W-:-:S05]  /*0770*/  IMAD R0, R10, c[0x0][0x19c], R0 ;  /* 0x000067000a007a24 */ /* 0x000fca00078e0200 */
[----:B------:R-:W-:Y:S01]  /*0780*/  IADD3 R3, R3, R0, RZ ;  /* 0x0000000003037210 */ /* 0x000fe20007ffe0ff */
[----:B------:R-:W-:-:S04]  /*0790*/  IMAD R0, R31, c[0x0][0x184], R4 ;  /* 0x000061001f007a24 */ /* 0x000fc800078e0204 */
[----:B------:R-:W-:-:S05]  /*07a0*/  IMAD.WIDE.U32 R2, R31, c[0x0][0x180], R2 ;  /* 0x000060001f027a25 */ /* 0x000fca00078e0002 */
[----:B------:R-:W-:Y:S02]  /*07b0*/  IADD3 R24, R3, R0, RZ ;  /* 0x0000000003187210 */ /* 0x000fe40007ffe0ff */
[----:B------:R-:W-:Y:S02]  /*07c0*/  MOV R20, R2 ;  /* 0x0000000200147202 */ /* 0x000fe40000000f00 */
.L_x_569:
[----:B--2---:R-:W-:Y:S02]  /*07d0*/  IABS R5, c[0x0][0x1c8] ;  /* 0x0000720000057a13 */ /* 0x004fe40000000000 */
[----:B------:R-:W-:Y:S02]  /*07e0*/  IABS R4, R22 ;  /* 0x0000001600047213 */ /* 0x000fe40000000000 */
[----:B------:R-:W2:Y:S08]  /*07f0*/  I2F.RP R2, R5 ;  /* 0x0000000500027306 */ /* 0x000eb00000209400 */
[----:B--2---:R-:W2:Y:S02]  /*0800*/  MUFU.RCP R2, R2 ;  /* 0x0000000200027308 */ /* 0x004ea40000001000 */
[----:B--2---:R-:W-:-:S06]  /*0810*/  IADD3 R2, R2, 0xffffffe, RZ ;  /* 0x0ffffffe02027810 */ /* 0x004fcc0007ffe0ff */
[----:B------:R-:W2:Y:S02]  /*0820*/  F2I.FTZ.U32.TRUNC.NTZ R3, R2 ;  /* 0x0000000200037305 */ /* 0x000ea4000021f000 */
[----:B--2---:R-:W-:Y:S02]  /*0830*/  IMAD.MOV R0, RZ, RZ, -R3 ;  /* 0x000000ffff007224 */ /* 0x004fe400078e0a03 */
[----:B------:R-:W-:Y:S02]  /*0840*/  IMAD.MOV.U32 R2, RZ, RZ, RZ ;  /* 0x000000ffff027224 */ /* 0x000fe400078e00ff */
[----:B------:R-:W-:-:S04]  /*0850*/  IMAD R0, R0, R5, RZ ;  /* 0x0000000500007224 */ /* 0x000fc800078e02ff */
[----:B------:R-:W-:-:S04]  /*0860*/  IMAD.HI.U32 R0, R3, R0, R2 ;  /* 0x0000000003007227 */ /* 0x000fc800078e0002 */
[----:B------:R-:W-:Y:S02]  /*0870*/  IMAD.MOV.U32 R2, RZ, RZ, R4 ;  /* 0x000000ffff027224 */ /* 0x000fe400078e0004 */
[----:B------:R-:W-:Y:S02]  /*0880*/  @P0 IMAD.IADD R4, R10, 0x1, R11 ;  /* 0x000000010a040824 */ /* 0x000fe400078e020b */
[----:B------:R-:W-:-:S05]  /*0890*/  IMAD.HI.U32 R0, R0, R2, RZ ;  /* 0x0000000200007227 */ /* 0x000fca00078e00ff */
[----:B------:R-:W-:-:S05]  /*08a0*/  IADD3 R3, -R0, RZ, RZ ;  /* 0x000000ff00037210 */ /* 0x000fca0007ffe1ff */
[----:B------:R-:W-:-:S05]  /*08b0*/  IMAD R2, R5, R3, R2 ;  /* 0x0000000305027224 */ /* 0x000fca00078e0202 */
[----:B------:R-:W-:-:S13]  /*08c0*/  ISETP.GT.U32.AND P2, PT, R5, R2, PT ;  /* 0x000000020500720c */ /* 0x000fda0003f44070 */
[----:B------:R-:W-:Y:S01]  /*08d0*/  @!P2 IMAD.IADD R2, R2, 0x1, -R5 ;  /* 0x000000010202a824 */ /* 0x000fe200078e0a05 */
[----:B------:R-:W-:Y:S02]  /*08e0*/  @!P2 IADD3 R0, R0, 0x1, RZ ;  /* 0x000000010000a810 */ /* 0x000fe40007ffe0ff */
[----:B------:R-:W-:Y:S02]  /*08f0*/  ISETP.NE.AND P2, PT, RZ, c[0x0][0x1c8], PT ;  /* 0x00007200ff007a0c */ /* 0x000fe40003f45270 */
[----:B------:R-:W-:Y:S02]  /*0900*/  ISETP.GE.U32.AND P3, PT, R2, R5, PT ;  /* 0x000000050200720c */ /* 0x000fe40003f66070 */
[----:B------:R-:W-:-:S04]  /*0910*/  LOP3.LUT R2, R22, c[0x0][0x1c8], RZ, 0x3c, !PT ;  /* 0x0000720016027a12 */ /* 0x000fc800078e3cff */
[----:B------:R-:W-:Y:S01]  /*0920*/  ISETP.GE.AND P1, PT, R2, RZ, PT ;  /* 0x000000ff0200720c */ /* 0x000fe20003f26270 */
[----:B------:R-:W-:-:S04]  /*0930*/  @P0 IMAD.WIDE.U32 R2, R4, c[0x0][0x1a0], RZ ;  /* 0x0000680004020a25 */ /* 0x000fc800078e00ff */
[----:B------:R-:W-:Y:S01]  /*0940*/  @P0 IMAD R19, R4, c[0x0][0x1a4], R3 ;  /* 0x0000690004130a24 */ /* 0x000fe200078e0203 */
[----:B------:R-:W-:Y:S02]  /*0950*/  @P0 MOV R16, R2 ;  /* 0x0000000200100202 */ /* 0x000fe40000000f00 */
[----:B------:R-:W-:-:S04]  /*0960*/  @P3 IADD3 R0, R0, 0x1, RZ ;  /* 0x0000000100003810 */ /* 0x000fc80007ffe0ff */
[----:B------:R-:W-:-:S05]  /*0970*/  MOV R9, R0 ;  /* 0x0000000000097202 */ /* 0x000fca0000000f00 */
        /* <DEDUP_REMOVED lines=14> */
.L_x_570:
[CC--:B------:R-:W-:Y:S01]  /*0a60*/  LEA.HI R0, R13.reuse, R30.reuse, RZ, 0x3 ;  /* 0x0000001e0d007211 */ /* 0x0c0fe200078f18ff */
[----:B------:R-:W-:Y:S01]  /*0a70*/  IMAD.MOV.U32 R35, RZ, RZ, 0x10 ;  /* 0x00000010ff237424 */ /* 0x000fe200078e00ff */
[-C--:B------:R-:W-:Y:S01]  /*0a80*/  LEA.HI R7, R13, R30.reuse, RZ, 0x4 ;  /* 0x0000001e0d077211 */ /* 0x080fe200078f20ff */
[----:B------:R-:W-:Y:S01]  /*0a90*/  IMAD.MOV.U32 R34, RZ, RZ, 0x20 ;  /* 0x00000020ff227424 */ /* 0x000fe200078e00ff */
[----:B------:R-:W-:Y:S01]  /*0aa0*/  SHF.R.S32.HI R2, RZ, 0x3, R0 ;  /* 0x00000003ff027819 */ /* 0x000fe20000011400 */
[----:B------:R-:W-:Y:S01]  /*0ab0*/  BSSY B0, `(.L_x_571) ;  /* 0x0000073000007945 */ /* 0x000fe20003800000 */
[----:B------:R-:W-:Y:S02]  /*0ac0*/  LOP3.LUT R0, R0, 0xfffffff8, RZ, 0xc0, !PT ;  /* 0xfffffff800007812 */ /* 0x000fe400078ec0ff */
[----:B------:R-:W-:Y:S01]  /*0ad0*/  LOP3.LUT R4, R7, 0xfffffff0, RZ, 0xc0, !PT ;  /* 0xfffffff007047812 */ /* 0x000fe200078ec0ff */
[----:B------:R-:W-:Y:S01]  /*0ae0*/  IMAD.SHL.U32 R3, R2, 0x40, RZ ;  /* 0x0000004002037824 */ /* 0x000fe200078e00ff */
[----:B------:R-:W-:Y:S01]  /*0af0*/  LEA.HI R8, R13, R30, RZ, 0x6 ;  /* 0x0000001e0d087211 */ /* 0x000fe200078f30ff */
[C---:B------:R-:W-:Y:S01]  /*0b00*/  IMAD.IADD R25, R30.reuse, 0x1, -R0 ;  /* 0x000000011e197824 */ /* 0x040fe200078e0a00 */
[----:B------:R-:W-:Y:S01]  /*0b10*/  SHF.R.S32.HI R11, RZ, 0x1f, R9 ;  /* 0x0000001fff0b7819 */ /* 0x000fe20000011409 */
[----:B------:R-:W-:Y:S01]  /*0b20*/  IMAD.IADD R0, R30, 0x1, -R4 ;  /* 0x000000011e007824 */ /* 0x000fe200078e0a04 */
[----:B------:R-:W-:Y:S01]  /*0b30*/  LOP3.LUT R5, R3, 0x1c0, RZ, 0xc0, !PT ;  /* 0x000001c003057812 */ /* 0x000fe200078ec0ff */
[----:B------:R-:W-:Y:S01]  /*0b40*/  IMAD.SHL.U32 R132, R25, 0x8, RZ ;  /* 0x0000000819847824 */ /* 0x000fe200078e00ff */
[----:B------:R-:W-:-:S02]  /*0b50*/  SHF.R.S32.HI R4, RZ, 0x4, R7 ;  /* 0x00000004ff047819 */ /* 0x000fc40000011407 */
[----:B------:R-:W-:Y:S02]  /*0b60*/  SHF.R.S32.HI R17, RZ, 0x1f, R0 ;  /* 0x0000001fff117819 */ /* 0x000fe40000011400 */
[----:B------:R-:W-:Y:S02]  /*0b70*/  LOP3.LUT R3, R5, 0x38, R132, 0xf8, !PT ;  /* 0x0000003805037812 */ /* 0x000fe400078ef884 */
[----:B------:R-:W-:Y:S02]  /*0b80*/  SHF.R.U32.HI R6, RZ, 0x3, R5 ;  /* 0x00000003ff067819 */ /* 0x000fe40000011605 */
[----:B------:R-:W-:Y:S02]  /*0b90*/  LEA.HI R17, R17, R0, RZ, 0x3 ;  /* 0x0000000011117211 */ /* 0x000fe400078f18ff */
[----:B------:R-:W-:Y:S01]  /*0ba0*/  LEA.HI R5, R7, R4, RZ, 0x1 ;  /* 0x0000000407057211 */ /* 0x000fe200078f08ff */
[----:B------:R-:W-:Y:S01]  /*0bb0*/  IMAD.SHL.U32 R7, R8, 0x8, RZ ;  /* 0x0000000808077824 */ /* 0x000fe200078e00ff */
[----:B------:R-:W-:-:S02]  /*0bc0*/  LOP3.LUT R6, R3, R6, RZ, 0x3c, !PT ;  /* 0x0000000603067212 */ /* 0x000fc400078e3cff */
[----:B------:R-:W-:Y:S02]  /*0bd0*/  LOP3.LUT R8, R17, 0xfffffff8, RZ, 0xc0, !PT ;  /* 0xfffffff811087812 */ /* 0x000fe400078ec0ff */
[----:B------:R-:W-:Y:S02]  /*0be0*/  SHF.R.S32.HI R3, RZ, 0x1f, R2 ;  /* 0x0000001fff037819 */ /* 0x000fe40000011402 */
[----:B------:R-:W-:Y:S01]  /*0bf0*/  LOP3.LUT R5, R5, 0xfffffffe, RZ, 0xc0, !PT ;  /* 0xfffffffe05057812 */ /* 0x000fe200078ec0ff */
[----:B------:R-:W-:Y:S01]  /*0c00*/  IMAD.IADD R8, R0, 0x1, -R8 ;  /* 0x0000000100087824 */ /* 0x000fe200078e0a08 */
[----:B------:R-:W-:Y:S01]  /*0c10*/  IADD3 R14, P0, R132, R14, RZ ;  /* 0x0000000e840e7210 */ /* 0x000fe20007f1e0ff */
[----:B------:R-:W-:Y:S01]  /*0c20*/  IMAD R0, R3, c[0x0][0x198], RZ ;  /* 0x0000660003007a24 */ /* 0x000fe200078e02ff */
[----:B------:R-:W-:Y:S01]  /*0c30*/  SHF.R.S32.HI R133, RZ, 0x1f, R132 ;  /* 0x0000001fff857819 */ /* 0x000fe20000011484 */
[----:B------:R-:W-:Y:S01]  /*0c40*/  IMAD.IADD R28, R4, 0x1, -R5 ;  /* 0x00000001041c7824 */ /* 0x000fe200078e0a05 */
[----:B------:R-:W-:Y:S01]  /*0c50*/  LOP3.LUT R188, R6, 0xfffffe00, R7, 0xf8, !PT ;  /* 0xfffffe0006bc7812 */ /* 0x000fe200078ef807 */
[----:B------:R-:W-:Y:S01]  /*0c60*/  IMAD R18, R2, c[0x0][0x19c], R0 ;  /* 0x0000670002127a24 */ /* 0x000fe200078e0200 */
[C---:B------:R-:W-:Y:S01]  /*0c70*/  LOP3.LUT P3, RZ, R8.reuse, 0x4, RZ, 0xc0, !PT ;  /* 0x0000000408ff7812 */ /* 0x040fe2000786c0ff */
[C---:B------:R-:W-:Y:S01]  /*0c80*/  IMAD.SHL.U32 R0, R8.reuse, 0x40, RZ ;  /* 0x0000004008007824 */ /* 0x040fe200078e00ff */
[----:B------:R-:W-:Y:S01]  /*0c90*/  LOP3.LUT P2, RZ, R8, 0x2, RZ, 0xc0, !PT ;  /* 0x0000000208ff7812 */ /* 0x000fe2000784c0ff */
[----:B------:R-:W-:Y:S01]  /*0ca0*/  IMAD.X R15, R133, 0x1, R12, P0 ;  /* 0x00000001850f7824 */ /* 0x000fe200000e060c */
[----:B------:R-:W-:Y:S01]  /*0cb0*/  SHF.R.S32.HI R26, RZ, 0x5, R27 ;  /* 0x00000005ff1a7819 */ /* 0x000fe2000001141b */
[----:B------:R-:W-:Y:S01]  /*0cc0*/  IMAD R10, R3, c[0x0][0x1a0], RZ ;  /* 0x00006800030a7a24 */ /* 0x000fe200078e02ff */
[----:B------:R-:W-:Y:S01]  /*0cd0*/  LOP3.LUT R0, R0, 0x1c0, RZ, 0xc0, !PT ;  /* 0x000001c000007812 */ /* 0x000fe200078ec0ff */
[----:B------:R-:W-:Y:S01]  /*0ce0*/  IMAD.SHL.U32 R12, R28, 0x8, RZ ;  /* 0x000000081c0c7824 */ /* 0x000fe200078e00ff */
[----:B------:R-:W-:Y:S01]  /*0cf0*/  IADD3 R115, R132, 0x40, RZ ;  /* 0x0000004084737810 */ /* 0x000fe20007ffe0ff */
[----:B------:R-:W-:Y:S01]  /*0d00*/  IMAD.WIDE.U32 R6, R2, c[0x0][0x198], R132 ;  /* 0x0000660002067a25 */ /* 0x000fe200078e0084 */
[----:B------:R2:W-:Y:S01]  /*0d10*/  STL.64 [R1+0x38], R132 ;  /* 0x0000388401007387 */ /* 0x0005e20000100a00 */
[----:B------:R-:W-:-:S02]  /*0d20*/  IADD3 R111, R132, 0x80, RZ ;  /* 0x00000080846f7810 */ /* 0x000fc40007ffe0ff */
[----:B------:R-:W-:Y:S01]  /*0d30*/  IMAD.WIDE.U32 R4, R2, c[0x0][0x1a0], R132 ;  /* 0x0000680002047a25 */ /* 0x000fe200078e0084 */
[----:B------:R-:W-:Y:S02]  /*0d40*/  LOP3.LUT R12, R0, 0x8, R12, 0xf8, !PT ;  /* 0x00000008000c7812 */ /* 0x000fe400078ef80c */
[----:B------:R-:W-:Y:S01]  /*0d50*/  IADD3 R6, P1, R20, R6, RZ ;  /* 0x0000000614067210 */ /* 0x000fe20007f3e0ff */
[----:B------:R-:W-:Y:S01]  /*0d60*/  IMAD R13, R2, c[0x0][0x1a4], R10 ;  /* 0x00006900020d7a24 */ /* 0x000fe200078e020a */
[----:B------:R-:W-:Y:S01]  /*0d70*/  SHF.R.U32.HI R10, RZ, 0x3, R0 ;  /* 0x00000003ff0a7819 */ /* 0x000fe20000011600 */
[C---:B------:R-:W-:Y:S01]  /*0d80*/  IMAD R0, R11.reuse, c[0x0][0x1b8], RZ ;  /* 0x00006e000b007a24 */ /* 0x040fe200078e02ff */
[----:B------:R-:W-:Y:S01]  /*0d90*/  IADD3 R4, P0, R16, R4, RZ ;  /* 0x0000000410047210 */ /* 0x000fe20007f1e0ff */
[----:B------:R-:W-:Y:S01]  /*0da0*/  IMAD R8, R11, c[0x0][0x1b0], RZ ;  /* 0x00006c000b087a24 */ /* 0x000fe200078e02ff */
[----:B------:R-:W-:Y:S01]  /*0db0*/  IADD3.X R7, R24, R7, R18, P1, !PT ;  /* 0x0000000718077210 */ /* 0x000fe20000ffe412 */
[----:B------:R-:W-:Y:S01]  /*0dc0*/  IMAD R11, R9, c[0x0][0x1bc], R0 ;  /* 0x00006f00090b7a24 */ /* 0x000fe200078e0200 */
[----:B------:R-:W-:Y:S01]  /*0dd0*/  IADD3.X R5, R19, R5, R13, P0, !PT ;  /* 0x0000000513057210 */ /* 0x000fe200007fe40d */
[----:B------:R-:W-:Y:S01]  /*0de0*/  IMAD.SHL.U32 R0, R17, 0x40, RZ ;  /* 0x0000004011007824 */ /* 0x000fe200078e00ff */
[----:B------:R-:W-:Y:S01]  /*0df0*/  LOP3.LUT R10, R12, R10, RZ, 0x3c, !PT ;  /* 0x0000000a0c0a7212 */ /* 0x000fe200078e3cff */
[----:B------:R-:W-:Y:S01]  /*0e00*/  IMAD.WIDE.U32 R42, R9, c[0x0][0x1b0], R6 ;  /* 0x00006c00092a7a25 */ /* 0x000fe200078e0006 */
[----:B------:R-:W-:-:S02]  /*0e10*/  SHF.R.S32.HI R13, RZ, 0x1f, R27 ;  /* 0x0000001fff0d7819 */ /* 0x000fc4000001141b */
[----:B------:R-:W-:Y:S01]  /*0e20*/  LOP3.LUT R6, R10, 0xfffffe00, R0, 0xf8, !PT ;  /* 0xfffffe000a067812 */ /* 0x000fe200078ef800 */
[----:B------:R-:W-:Y:S01]  /*0e30*/  IMAD.WIDE.U32 R38, R9, c[0x0][0x1b8], R4 ;  /* 0x00006e0009267a25 */ /* 0x000fe200078e0004 */
[----:B------:R-:W-:Y:S01]  /*0e40*/  SHF.R.S32.HI R5, RZ, 0x1f, R21 ;  /* 0x0000001fff057819 */ /* 0x000fe20000011415 */
[----:B------:R2:W-:Y:S01]  /*0e50*/  STL.64 [R1+0x50], R42 ;  /* 0x0000502a01007387 */ /* 0x0005e20000100a00 */
[----:B------:R-:W-:Y:S01]  /*0e60*/  LEA.HI R0, R13, R26, RZ, 0x2 ;  /* 0x0000001a0d007211 */ /* 0x000fe200078f10ff */
[----:B------:R-:W-:Y:S01]  /*0e70*/  IMAD R12, R9, c[0x0][0x1b4], R8 ;  /* 0x00006d00090c7a24 */ /* 0x000fe200078e0208 */
[----:B------:R-:W-:Y:S01]  /*0e80*/  LEA.HI R7, R5, R21, RZ, 0x2 ;  /* 0x0000001505077211 */ /* 0x000fe200078f10ff */
[----:B------:R-:W-:Y:S01]  /*0e90*/  IMAD.IADD R41, R39, 0x1, R11 ;  /* 0x0000000127297824 */ /* 0x000fe200078e020b */
[----:B------:R-:W-:Y:S01]  /*0ea0*/  LOP3.LUT R0, R0, 0xffffffc, RZ, 0xc0, !PT ;  /* 0x0ffffffc00007812 */ /* 0x000fe200078ec0ff */
[----:B------:R2:W-:Y:S01]  /*0eb0*/  STL.64 [R1+0x90], R38 ;  /* 0x0000902601007387 */ /* 0x0005e20000100a00 */
[----:B------:R-:W-:Y:S01]  /*0ec0*/  SHF.R.S32.HI R27, RZ, 0x2, R7 ;  /* 0x00000002ff1b7819 */ /* 0x000fe20000011407 */
[----:B------:R-:W-:Y:S01]  /*0ed0*/  IMAD.IADD R45, R43, 0x1, R12 ;  /* 0x000000012b2d7824 */ /* 0x000fe200078e020c */
[----:B------:R-:W-:Y:S01]  /*0ee0*/  SEL R5, R35, 0xfffffff0, !P2 ;  /* 0xfffffff023057807 */ /* 0x000fe20005000000 */
[----:B------:R-:W-:-:S02]  /*0ef0*/  IMAD.IADD R0, R26, 0x1, -R0 ;  /* 0x000000011a007824 */ /* 0x000fc400078e0a00 */
[----:B------:R-:W-:Y:S02]  /*0f00*/  IMAD.IADD R20, R36, 0x1, -R33 ;  /* 0x0000000124147824 */ /* 0x000fe400078e0a21 */
[----:B------:R-:W-:Y:S02]  /*0f10*/  IMAD R46, R0, 0x10, R27 ;  /* 0x00000010002e7824 */ /* 0x000fe400078e021b */
[----:B------:R-:W-:Y:S01]  /*0f20*/  IMAD R4, R23, c[0x0][0x1a8], RZ ;  /* 0x00006a0017047a24 */ /* 0x000fe200078e02ff */
[----:B------:R-:W-:Y:S01]  /*0f30*/  ISETP.GE.AND P0, PT, R2, R20, PT ;  /* 0x000000140200720c */ /* 0x000fe20003f06270 */
[C---:B------:R-:W-:Y:S01]  /*0f40*/  IMAD.WIDE.U32 R14, R22.reuse, c[0x0][0x1a8], R14 ;  /* 0x00006a00160e7a25 */ /* 0x040fe200078e000e */
[----:B------:R2:W-:Y:S03]  /*0f50*/  STL [R1+0xa4], R46 ;  /* 0x0000a42e01007387 */ /* 0x0005e60000100800 */
[----:B------:R-:W-:Y:S01]  /*0f60*/  IMAD R4, R22, c[0x0][0x1ac], R4 ;  /* 0x00006b0016047a24 */ /* 0x000fe200078e0204 */
[----:B------:R2:W-:Y:S01]  /*0f70*/  STL [R1+0x48], R115 ;  /* 0x0000487301007387 */ /* 0x0005e20000100800 */
[----:B------:R-:W-:-:S03]  /*0f80*/  IMAD.WIDE R8, R37, 0x40, R2 ;  /* 0x0000004025087825 */ /* 0x000fc600078e0202 */
[----:B------:R2:W-:Y:S01]  /*0f90*/  STL [R1+0x4c], R111 ;  /* 0x00004c6f01007387 */ /* 0x0005e20000100800 */
[----:B------:R-:W-:Y:S01]  /*0fa0*/  IMAD.IADD R13, R15, 0x1, R4 ;  /* 0x000000010f0d7824 */ /* 0x000fe200078e0204 */
[----:B------:R-:W-:Y:S01]  /*0fb0*/  SEL R4, R34, 0xffffffe0, !P3 ;  /* 0xffffffe022047807 */ /* 0x000fe20005800000 */
[----:B------:R-:W-:Y:S01]  /*0fc0*/  IMAD.SHL.U32 R188, R188, 0x2, RZ ;  /* 0x00000002bcbc7824 */ /* 0x000fe200078e00ff */
        /* <DEDUP_REMOVED lines=33> */
.L_x_572:
[----:B------:R-:W-:Y:S05]  /*11e0*/  BSYNC B0 ;  /* 0x0000000000007941 */ /* 0x000fea0003800000 */
.L_x_571:
[----:B------:R-:W-:Y:S01]  /*11f0*/  LOP3.LUT R0, R7, 0x7ffffffc, RZ, 0xc0, !PT ;  /* 0x7ffffffc07007812 */ /* 0x000fe200078ec0ff */
[----:B------:R-:W-:Y:S01]  /*1200*/  IMAD R7, R116, 0x40, R29 ;  /* 0x0000004074077824 */ /* 0x000fe200078e021d */
[----:B------:R-:W-:Y:S01]  /*1210*/  IADD3 R24, R2, 0x10, RZ ;  /* 0x0000001002187810 */ /* 0x000fe20007ffe0ff */
[----:B------:R-:W-:Y:S02]  /*1220*/  BSSY B0, `(.L_x_573) ;  /* 0x000002b000007945 */ /* 0x000fe40003800000 */
[----:B------:R-:W-:Y:S01]  /*1230*/  IMAD.IADD R0, R21, 0x1, -R0 ;  /* 0x0000000115007824 */ /* 0x000fe200078e0a00 */
[----:B------:R-:W-:Y:S02]  /*1240*/  ISETP.GE.AND P1, PT, R24, R20, PT ;  /* 0x000000141800720c */ /* 0x000fe40003f26270 */
[----:B------:R-:W-:Y:S01]  /*1250*/  IADD3 R7, R7, -0x40, RZ ;  /* 0xffffffc007077810 */ /* 0x000fe20007ffe0ff */
[----:B------:R-:W-:-:S04]  /*1260*/  IMAD.SHL.U32 R0, R0, 0x2, RZ ;  /* 0x0000000200007824 */ /* 0x000fc800078e00ff */
[----:B------:R-:W-:-:S05]  /*1270*/  IMAD R0, R46, c[0x0][0x228], R0 ;  /* 0x00008a002e007a24 */ /* 0x000fca00078e0200 */
[----:B------:R-:W-:Y:S02]  /*1280*/  IADD3 R198, P0, R7, R0, RZ ;  /* 0x0000000007c67210 */ /* 0x000fe40007f1e0ff */
[----:B------:R-:W-:-:S04]  /*1290*/  SHF.R.S32.HI R0, RZ, 0x1f, R0 ;  /* 0x0000001fff007819 */ /* 0x000fc80000011400 */
[----:B------:R-:W-:Y:S01]  /*12a0*/  LEA.HI.X.SX32 R173, R7, R0, 0x1, P0 ;  /* 0x0000000007ad7211 */ /* 0x000fe200000f0eff */
        /* <DEDUP_REMOVED lines=11> */
[C---:B---3--:R-:W-:Y:S01]  /*1360*/  @!P3 LEA R18, P4, R10.reuse, c[0x0][0x160], 0x1 ;  /* 0x000058000a12ba11 */ /* 0x048fe200078808ff */
        /* <DEDUP_REMOVED lines=22> */
.L_x_574:
[----:B------:R-:W-:Y:S05]  /*14d0*/  BSYNC B0 ;  /* 0x0000000000007941 */ /* 0x000fea0003800000 */
.L_x_573:
[----:B------:R-:W-:Y:S01]  /*14e0*/  IADD3 R21, R2, 0x20, RZ ;  /* 0x0000002002157810 */ /* 0x000fe20007ffe0ff */
        /* <DEDUP_REMOVED lines=36> */
.L_x_576:
[----:B------:R-:W-:Y:S05]  /*1730*/  BSYNC B0 ;  /* 0x0000000000007941 */ /* 0x000fea0003800000 */
.L_x_575:
[----:B---3--:R-:W-:Y:S01]  /*1740*/  IADD3 R18, R2, 0x30, RZ ;  /* 0x0000003002127810 */ /* 0x008fe20007ffe0ff */
[----:B------:R-:W-:Y:S01]  /*1750*/  IMAD.MOV.U32 R19, RZ, RZ, c[0x0][0x198] ;  /* 0x00006600ff137624 */ /* 0x000fe200078e00ff */
[----:B------:R-:W-:Y:S02]  /*1760*/  BSSY B0, `(.L_x_577) ;  /* 0x0000026000007945 */ /* 0x000fe40003800000 */
[----:B------:R-:W-:Y:S01]  /*1770*/  ISETP.GE.AND P0, PT, R18, R20, PT ;  /* 0x000000141200720c */ /* 0x000fe20003f06270 */
[----:B------:R-:W-:Y:S02]  /*1780*/  IMAD.MOV.U32 R20, RZ, RZ, 0x6 ;  /* 0x00000006ff147424 */ /* 0x000fe400078e00ff */
[----:B------:R-:W-:-:S03]  /*1790*/  IMAD.SHL.U32 R105, R19, 0x40, RZ ;  /* 0x0000004013697824 */ /* 0x000fc600078e00ff */
[----:B------:R-:W-:-:S07]  /*17a0*/  SHF.L.U64.HI R104, R19, R20, c[0x0][0x19c] ;  /* 0x0000670013687619 */ /* 0x000fce0000010214 */
        /* <DEDUP_REMOVED lines=33> */
.L_x_578:
[----:B------:R-:W-:Y:S05]  /*19c0*/  BSYNC B0 ;  /* 0x0000000000007941 */ /* 0x000fea0003800000 */
.L_x_577:
[----:B------:R-:W-:Y:S01]  /*19d0*/  IADD3 R96, R116, -0x1, RZ ;  /* 0xffffffff74607810 */ /* 0x000fe20007ffe0ff */
[----:B------:R-:W-:Y:S01]  /*19e0*/  BSSY B0, `(.L_x_579) ;  /* 0x0000028000007945 */ /* 0x000fe20003800000 */
[----:B------:R-:W-:Y:S01]  /*19f0*/  MOV R122, R44 ;  /* 0x0000002c007a7202 */ /* 0x000fe20000000f00 */
[----:B------:R-:W-:Y:S01]  /*1a00*/  IMAD.MOV.U32 R122, RZ, RZ, R42 ;  /* 0x000000ffff7a7224 */ /* 0x000fe200078e002a */
[----:B------:R-:W-:Y:S01]  /*1a10*/  MOV R123, R45 ;  /* 0x0000002d007b7202 */ /* 0x000fe20000000f00 */
[----:B------:R-:W-:Y:S01]  /*1a20*/  IMAD R17, R96, -0x40, R97 ;  /* 0xffffffc060117824 */ /* 0x000fe200078e0261 */
[-C--:B------:R-:W-:Y:S01]  /*1a30*/  MOV R107, R96.reuse ;  /* 0x00000060006b7202 */ /* 0x080fe20000000f00 */
[----:B---3--:R-:W-:Y:S01]  /*1a40*/  IMAD R10, R104, R96, RZ ;  /* 0x00000060680a7224 */ /* 0x008fe200078e02ff */
[----:B------:R-:W-:Y:S01]  /*1a50*/  SHF.R.S32.HI R16, RZ, 0x1f, R96 ;  /* 0x0000001fff107819 */ /* 0x000fe20000011460 */
[----:B------:R3:W-:Y:S01]  /*1a60*/  STL.64 [R1+0x40], R122 ;  /* 0x0000407a01007387 */ /* 0x0007e20000100a00 */
[----:B------:R-:W-:Y:S01]  /*1a70*/  ISETP.GE.AND P0, PT, R2, R17, PT ;  /* 0x000000110200720c */ /* 0x000fe20003f06270 */
[----:B------:R-:W-:-:S02]  /*1a80*/  IMAD.WIDE.U32 R8, R96, R105, R122 ;  /* 0x0000006960087225 */ /* 0x000fc400078e007a */
[----:B------:R3:W-:Y:S02]  /*1a90*/  STL [R1+0x78], R107 ;  /* 0x0000786b01007387 */ /* 0x0007e40000100800 */
[----:B------:R-:W-:-:S04]  /*1aa0*/  IMAD R10, R16, R105, R10 ;  /* 0x00000069100a7224 */ /* 0x000fc800078e020a */
[----:B------:R-:W-:-:S04]  /*1ab0*/  IMAD.IADD R11, R9, 0x1, R10 ;  /* 0x00000001090b7824 */ /* 0x000fc800078e020a */
        /* <DEDUP_REMOVED lines=26> */
.L_x_580:
[----:B------:R-:W-:Y:S05]  /*1c60*/  BSYNC B0 ;  /* 0x0000000000007941 */ /* 0x000fea0003800000 */
.L_x_579:
[C---:B------:R-:W-:Y:S01]  /*1c70*/  SHF.L.U64.HI R109, R19.reuse, R32, c[0x0][0x19c] ;  /* 0x00006700136d7619 */ /* 0x040fe20000010220 */
[----:B------:R-:W-:Y:S01]  /*1c80*/  BSSY B0, `(.L_x_581) ;  /* 0x0000020000007945 */ /* 0x000fe20003800000 */
[----:B------:R-:W-:Y:S01]  /*1c90*/  ISETP.GE.AND P0, PT, R24, R17, PT ;  /* 0x000000111800720c */ /* 0x000fe20003f06270 */
[----:B------:R-:W-:Y:S02]  /*1ca0*/  IMAD.SHL.U32 R110, R19, 0x10, RZ ;  /* 0x00000010136e7824 */ /* 0x000fe400078e00ff */
[----:B------:R1:W-:Y:S10]  /*1cb0*/  STL [R1+0x98], R109 ;  /* 0x0000986d01007387 */ /* 0x0003f40000100800 */
[----:B------:R-:W-:Y:S05]  /*1cc0*/  @P0 BRA `(.L_x_582) ;  /* 0x000001b000000947 */ /* 0x000fea0003800000 */
[----:B------:R-:W-:Y:S02]  /*1cd0*/  ISETP.GE.AND P3, PT, R132, c[0x0][0x220], PT ;  /* 0x0000880084007a0c */ /* 0x000fe40003f66270 */
[----:B------:R-:W-:-:S02]  /*1ce0*/  ISETP.GE.AND P2, PT, R115, c[0x0][0x220], PT ;  /* 0x0000880073007a0c */ /* 0x000fc40003f46270 */
[----:B------:R-:W-:Y:S02]  /*1cf0*/  IADD3 R0, P1, R110, R8, RZ ;  /* 0x000000086e007210 */ /* 0x000fe40007f3e0ff */
[----:B------:R-:W-:-:S03]  /*1d00*/  ISETP.GE.AND P0, PT, R111, c[0x0][0x220], PT ;  /* 0x000088006f007a0c */ /* 0x000fc60003f06270 */
[----:B------:R-:W-:-:S04]  /*1d10*/  IMAD.X R7, R109, 0x1, R11, P1 ;  /* 0x000000016d077824 */ /* 0x000fc800008e060b */
        /* <DEDUP_REMOVED lines=22> */
.L_x_582:
[----:B------:R-:W-:Y:S05]  /*1e80*/  BSYNC B0 ;  /* 0x0000000000007941 */ /* 0x000fea0003800000 */
.L_x_581:
[----:B------:R-:W-:Y:S01]  /*1e90*/  ISETP.GE.AND P0, PT, R21, R17, PT ;  /* 0x000000111500720c */ /* 0x000fe20003f06270 */
[----:B------:R-:W-:-:S12]  /*1ea0*/  BSSY B0, `(.L_x_583) ;  /* 0x000001e000007945 */ /* 0x000fd80003800000 */
[----:B------:R-:W-:Y:S05]  /*1eb0*/  @P0 BRA `(.L_x_584) ;  /* 0x000001c000000947 */ /* 0x000fea0003800000 */
[----:B------:R-:W-:Y:S01]  /*1ec0*/  ISETP.GE.AND P3, PT, R132, c[0x0][0x220], PT ;  /* 0x0000880084007a0c */ /* 0x000fe20003f66270 */
[----:B------:R-:W-:Y:S01]  /*1ed0*/  IMAD.MOV.U32 R7, RZ, RZ, c[0x0][0x19c] ;  /* 0x00006700ff077624 */ /* 0x000fe200078e00ff */
[----:B------:R-:W-:Y:S02]  /*1ee0*/  ISETP.GE.AND P2, PT, R115, c[0x0][0x220], PT ;  /* 0x0000880073007a0c */ /* 0x000fe40003f46270 */
[----:B------:R-:W-:Y:S02]  /*1ef0*/  LEA R0, P1, R19, R8, 0x5 ;  /* 0x0000000813007211 */ /* 0x000fe400078228ff */
[----:B------:R-:W-:Y:S02]  /*1f00*/  ISETP.GE.AND P0, PT, R111, c[0x0][0x220], PT ;  /* 0x000088006f007a0c */ /* 0x000fe40003f06270 */
[----:B------:R-:W-:-:S05]  /*1f10*/  LEA.HI.X R7, R19, R11, R7, 0x5, P1 ;  /* 0x0000000b13077211 */ /* 0x000fca00008f2c07 */
        /* <DEDUP_REMOVED lines=22> */
.L_x_584:
[----:B------:R-:W-:Y:S05]  /*2080*/  BSYNC B0 ;  /* 0x0000000000007941 */ /* 0x000fea0003800000 */
.L_x_583:
[----:B------:R-:W-:Y:S01]  /*2090*/  ISETP.GE.AND P0, PT, R18, R17, PT ;  /* 0x000000111200720c */ /* 0x000fe20003f06270 */
[----:B------:R-:W-:-:S12]  /*20a0*/  BSSY B0, `(.L_x_585) ;  /* 0x0000020000007945 */ /* 0x000fd80003800000 */
[----:B------:R-:W-:Y:S05]  /*20b0*/  @P0 BRA `(.L_x_586) ;  /* 0x000001e000000947 */ /* 0x000fea0003800000 */
[----:B------:R-:W-:Y:S01]  /*20c0*/  ISETP.GE.AND P3, PT, R132, c[0x0][0x220], PT ;  /* 0x0000880084007a0c */ /* 0x000fe20003f66270 */
[----:B------:R-:W-:Y:S01]  /*20d0*/  IMAD.MOV.U32 R10, RZ, RZ, R8 ;  /* 0x000000ffff0a7224 */ /* 0x000fe200078e0008 */
[----:B------:R-:W-:Y:S01]  /*20e0*/  ISETP.GE.AND P2, PT, R115, c[0x0][0x220], PT ;  /* 0x0000880073007a0c */ /* 0x000fe20003f46270 */
[----:B------:R-:W-:Y:S01]  /*20f0*/  ULDC UR4, c[0x0][0x19c] ;  /* 0x0000670000047ab9 */ /* 0x000fe20000000800 */
[----:B------:R-:W-:Y:S01]  /*2100*/  ISETP.GE.AND P0, PT, R111, c[0x0][0x220], PT ;  /* 0x000088006f007a0c */ /* 0x000fe20003f06270 */
[----:B------:R-:W-:Y:S01]  /*2110*/  UIMAD UR4, UR4, 0x30, URZ ;  /* 0x00000030040478a4 */ /* 0x000fe2000f8e023f */
[----:B----4-:R-:W-:-:S05]  /*2120*/  IMAD.WIDE.U32 R12, R19, 0x30, R10 ;  /* 0x00000030130c7825 */ /* 0x010fca00078e000a */
[----:B------:R-:W-:Y:S02]  /*2130*/  IADD3 R0, R13, UR4, RZ ;  /* 0x000000040d007c10 */ /* 0x000fe4000fffe0ff */
        /* <DEDUP_REMOVED lines=22> */
.L_x_586:
[----:B------:R-:W-:Y:S05]  /*22a0*/  BSYNC B0 ;  /* 0x0000000000007941 */ /* 0x000fea0003800000 */
.L_x_585:
[----:B------:R-:W-:Y:S01]  /*22b0*/  ISETP.NE.U32.AND P3, PT, RZ, c[0x0][0x318], PT ;  /* 0x0000c600ff007a0c */ /* 0x000fe20003f65070 */
[----:B------:R-:W0:Y:S01]  /*22c0*/  LDGDEPBAR ;  /* 0x00000000000079af */ /* 0x000e220000000000 */
[----:B----4-:R-:W-:Y:S02]  /*22d0*/  IMAD.MOV.U32 R14, RZ, RZ, R40 ;  /* 0x000000ffff0e7224 */ /* 0x010fe400078e0028 */
[----:B------:R-:W-:Y:S01]  /*22e0*/  ISETP.NE.AND.EX P3, PT, RZ, c[0x0][0x31c], PT, P3 ;  /* 0x0000c700ff007a0c */ /* 0x000fe20003f65330 */
[----:B------:R-:W-:-:S12]  /*22f0*/  IMAD.MOV.U32 R15, RZ, RZ, R41 ;  /* 0x000000ffff0f7224 */ /* 0x000fd800078e0029 */
[----:B------:R-:W-:Y:S01]  /*2300*/  @P3 SHF.R.S32.HI R0, RZ, 0x1f, R31 ;  /* 0x0000001fff003819 */ /* 0x000fe2000001141f */
[----:B------:R-:W-:-:S04]  /*2310*/  @P3 IMAD.WIDE.U32 R8, R31, c[0x0][0x320], R22 ;  /* 0x0000c8001f083a25 */ /* 0x000fc800078e0016 */
[----:B------:R-:W-:Y:S01]  /*2320*/  @P3 IMAD R0, R0, c[0x0][0x320], RZ ;  /* 0x0000c80000003a24 */ /* 0x000fe200078e02ff */
[----:B------:R-:W-:Y:S01]  /*2330*/  @P3 LEA R10, P0, R8, c[0x0][0x318], 0x2 ;  /* 0x0000c600080a3a11 */ /* 0x000fe200078010ff */
[----:B------:R-:W-:-:S04]  /*2340*/  DEPBAR.LE SB0, 0x0 ;  /* 0x000080000000791a */ /* 0x000fc80000000000 */
[----:B------:R-:W-:-:S04]  /*2350*/  @P3 IMAD R0, R31, c[0x0][0x324], R0 ;  /* 0x0000c9001f003a24 */ /* 0x000fc800078e0200 */
[----:B------:R-:W-:-:S05]  /*2360*/  @P3 IMAD.IADD R0, R9, 0x1, R0 ;  /* 0x0000000109003824 */ /* 0x000fca00078e0200 */
[----:B------:R-:W-:-:S05]  /*2370*/  @P3 LEA.HI.X R11, R8, c[0x0][0x31c], R0, 0x2, P0 ;  /* 0x0000c700080b3a11 */ /* 0x000fca00000f1400 */
[----:B------:R4:W5:Y:S01]  /*2380*/  @P3 LDG.E R10, [R10.64] ;  /* 0x000000080a0a3981 */ /* 0x000962000c1e1900 */
[C---:B------:R-:W-:Y:S01]  /*2390*/  ISETP.GE.AND P0, PT, R2.reuse, R17, PT ;  /* 0x000000110200720c */ /* 0x040fe20003f06270 */
[----:B------:R-:W-:Y:S01]  /*23a0*/  IMAD R108, R37, 0x4, R26 ;  /* 0x00000004256c7824 */ /* 0x000fe200078e021a */
[----:B------:R-:W-:Y:S01]  /*23b0*/  MOV R19, c[0x0][0x1a0] ;  /* 0x0000680000137a02 */ /* 0x000fe20000000f00 */
[----:B------:R-:W-:Y:S01]  /*23c0*/  BAR.SYNC.DEFER_BLOCKING 0x0 ;  /* 0x0000000000007b1d */ /* 0x000fe20000010000 */
[----:B------:R-:W-:Y:S01]  /*23d0*/  MOV R14, R38 ;  /* 0x00000026000e7202 */ /* 0x000fe20000000f00 */
[----:B------:R-:W-:Y:S01]  /*23e0*/  IMAD.SHL.U32 R3, R2, 0x8, RZ ;  /* 0x0000000802037824 */ /* 0x000fe200078e00ff */
[----:B------:R-:W-:Y:S01]  /*23f0*/  SHF.L.U64.HI R13, R19, R20, c[0x0][0x1a4] ;  /* 0x00006900130d7619 */ /* 0x000fe20000010214 */
[C---:B------:R-:W-:Y:S01]  /*2400*/  IMAD.SHL.U32 R0, R25.reuse, 0x40, RZ ;  /* 0x0000004019007824 */ /* 0x040fe200078e00ff */
[----:B------:R-:W-:Y:S01]  /*2410*/  LOP3.LUT P2, RZ, R25, 0x4, RZ, 0xc0, !PT ;  /* 0x0000000419ff7812 */ /* 0x000fe2000784c0ff */
[----:B------:R-:W5:Y:S01]  /*2420*/  @P3 MUFU.RCP R2, c[0x0][0x238] ;  /* 0x00008e0000023b08 */ /* 0x000f620000001000 */
[----:B------:R-:W-:Y:S01]  /*2430*/  IMAD R8, R26, 0x10, R33 ;  /* 0x000000101a087824 */ /* 0x000fe200078e0221 */
[----:B------:R1:W-:Y:S01]  /*2440*/  STL [R1+0xa8], R13 ;  /* 0x0000a80d01007387 */ /* 0x0003e20000100800 */
[----:B------:R-:W-:Y:S01]  /*2450*/  LOP3.LUT R0, R0, 0x1c0, RZ, 0xc0, !PT ;  /* 0x000001c000007812 */ /* 0x000fe200078ec0ff */
[----:B------:R-:W-:Y:S01]  /*2460*/  IMAD.SHL.U32 R12, R19, 0x40, RZ ;  /* 0x00000040130c7824 */ /* 0x000fe200078e00ff */
[----:B------:R-:W-:Y:S01]  /*2470*/  LOP3.LUT P1, RZ, R25, 0x2, RZ, 0xc0, !PT ;  /* 0x0000000219ff7812 */ /* 0x000fe2000782c0ff */
[----:B------:R1:W-:Y:S01]  /*2480*/  STL [R1+0x7c], R108 ;  /* 0x00007c6c01007387 */ /* 0x0003e20000100800 */
[----:B------:R-:W-:Y:S01]  /*2490*/  LOP3.LUT R7, R0, 0x8, R3, 0xf8, !PT ;  /* 0x0000000800077812 */ /* 0x000fe200078ef803 */
[----:B------:R-:W-:Y:S01]  /*24a0*/  IMAD.MOV.U32 R189, RZ, RZ, RZ ;  /* 0x000000ffffbd7224 */ /* 0x000fe200078e00ff */
[----:B------:R-:W-:Y:S01]  /*24b0*/  SHF.R.U32.HI R3, RZ, 0x3, R0 ;  /* 0x00000003ff037819 */ /* 0x000fe20000011600 */
[----:B------:R1:W-:Y:S01]  /*24c0*/  STL.64 [R1+0x80], R14 ;  /* 0x0000800e01007387 */ /* 0x0003e20000100a00 */
[----:B------:R-:W-:Y:S01]  /*24d0*/  IADD3 R8, R8, 0x1, R27 ;  /* 0x0000000108087810 */ /* 0x000fe20007ffe01b */
[----:B------:R-:W-:Y:S01]  /*24e0*/  IMAD R0, R13, R96, RZ ;  /* 0x000000600d007224 */ /* 0x000fe200078e02ff */
[----:B------:R-:W-:Y:S01]  /*24f0*/  LOP3.LUT R3, R7, R3, RZ, 0x3c, !PT ;  /* 0x0000000307037212 */ /* 0x000fe200078e3cff */
[----:B------:R-:W-:Y:S01]  /*2500*/  IMAD.SHL.U32 R30, R30, 0x2, RZ ;  /* 0x000000021e1e7824 */ /* 0x000fe200078e00ff */
[----:B------:R-:W-:Y:S01]  /*2510*/  BSSY B0, `(.L_x_587) ;  /* 0x000002b000007945 */ /* 0x000fe20003800000 */
[----:B----4-:R-:W-:Y:S01]  /*2520*/  IMAD R11, R16, R12, R0 ;  /* 0x0000000c100b7224 */ /* 0x010fe200078e0200 */
[----:B------:R-:W-:Y:S01]  /*2530*/  LEA R3, R28, R3, 0x9 ;  /* 0x000000031c037211 */ /* 0x000fe200078e48ff */
[----:B------:R1:W-:Y:S01]  /*2540*/  @P0 STS.128 [R188+0xc000], RZ ;  /* 0x00c000ffbc000388 */ /* 0x0003e20000000c00 */
[----:B------:R-:W-:Y:S01]  /*2550*/  IMAD R7, R26, 0x400, R6 ;  /* 0x000004001a077824 */ /* 0x000fe200078e0206 */
[----:B------:R-:W-:-:S02]  /*2560*/  IADD3 R114, R191, 0x646e171e, RZ ;  /* 0x646e171ebf727810 */ /* 0x000fc40007ffe0ff */
[----:B------:R1:W-:Y:S01]  /*2570*/  @P0 STS.128 [R188+0xe000], RZ ;  /* 0x00e000ffbc000388 */ /* 0x0003e20000000c00 */
[----:B------:R-:W-:Y:S01]  /*2580*/  LOP3.LUT R112, R30, 0x6, RZ, 0xc0, !PT ;  /* 0x000000061e707812 */ /* 0x000fe200078ec0ff */
[----:B------:R-:W-:Y:S01]  /*2590*/  IMAD.SHL.U32 R184, R7, 0x2, RZ ;  /* 0x0000000207b87824 */ /* 0x000fe200078e00ff */
[----:B------:R-:W-:Y:S01]  /*25a0*/  SEL R0, R35, 0xfffffff0, !P1 ;  /* 0xfffffff023007807 */ /* 0x000fe20004800000 */
[----:B------:R1:W-:Y:S01]  /*25b0*/  @P0 STS.128 [R188+0x10000], RZ ;  /* 0x010000ffbc000388 */ /* 0x0003e20000000c00 */
[----:B-----5:R-:W-:Y:S01]  /*25c0*/  @P3 FMUL.FTZ R189, R10, R2 ;  /* 0x000000020abd3220 */ /* 0x020fe20000410000 */
[----:B------:R-:W-:Y:S01]  /*25d0*/  IADD3 R10, R97, R8, -R36 ;  /* 0x00000008610a7210 */ /* 0x000fe20007ffe824 */
[----:B------:R-:W-:Y:S01]  /*25e0*/  IMAD.WIDE.U32 R8, R96, R12, R14 ;  /* 0x0000000c60087225 */ /* 0x000fe200078e000e */
[----:B------:R-:W-:Y:S02]  /*25f0*/  SEL R2, R34, 0xffffffe0, !P2 ;  /* 0xffffffe022027807 */ /* 0x000fe40005000000 */
[----:B------:R-:W-:Y:S01]  /*2600*/  IADD3 R98, R10, c[0x0][0x2e8], RZ ;  /* 0x0000ba000a627a10 */ /* 0x000fe20007ffe0ff */
[----:B------:R-:W-:Y:S01]  /*2610*/  IMAD.IADD R11, R9, 0x1, R11 ;  /* 0x00000001090b7824 */ /* 0x000fe200078e020b */
[----:B------:R-:W-:Y:S05]  /*2620*/  @P0 BRA `(.L_x_588) ;  /* 0x0000019000000947 */ /* 0x000fea0003800000 */
[----:B-1----:R-:W-:Y:S02]  /*2630*/  ISETP.GE.AND P3, PT, R132, c[0x0][0x220], PT ;  /* 0x0000880084007a0c */ /* 0x002fe40003f66270 */
        /* <DEDUP_REMOVED lines=24> */
.L_x_588:
[----:B-1----:R-:W-:Y:S05]  /*27c0*/  BSYNC B0 ;  /* 0x0000000000007941 */ /* 0x002fea0003800000 */
.L_x_587:
[----:B------:R-:W-:Y:S01]  /*27d0*/  ISETP.GE.AND P0, PT, R24, R17, PT ;  /* 0x000000111800720c */ /* 0x000fe20003f06270 */
[----:B------:R-:W-:Y:S01]  /*27e0*/  BSSY B0, `(.L_x_589) ;  /* 0x0000023000007945 */ /* 0x000fe20003800000 */
[C---:B------:R-:W-:Y:S01]  /*27f0*/  SHF.L.U64.HI R12, R19.reuse, R32, c[0x0][0x1a4] ;  /* 0x00006900130c7619 */ /* 0x040fe20000010220 */
[----:B------:R-:W-:-:S04]  /*2800*/  IMAD.SHL.U32 R7, R19, 0x10, RZ ;  /* 0x0000001013077824 */ /* 0x000fc800078e00ff */
[----:B------:R1:W-:Y:S06]  /*2810*/  STL [R1+0x9c], R12 ;  /* 0x00009c0c01007387 */ /* 0x0003ec0000100800 */
        /* <DEDUP_REMOVED lines=9> */
[C---:B------:R-:W-:Y:S01]  /*28b0*/  @!P3 LEA R14, P4, R7.reuse, c[0x0][0x170], 0x1 ;  /* 0x00005c00070eba11 */ /* 0x040fe200078808ff */
[----:B------:R4:W-:Y:S01]  /*28c0*/  @P3 STS.128 [R188+0xc800], RZ ;  /* 0x00c800ffbc003388 */ /* 0x0009e20000000c00 */
[C---:B-1----:R-:W-:Y:S02]  /*28d0*/  @!P2 LEA R12, P1, R7.reuse, c[0x0][0x170], 0x1 ;  /* 0x00005c00070caa11 */ /* 0x042fe400078208ff */
        /* <DEDUP_REMOVED lines=19> */
.L_x_590:
[----:B------:R-:W-:Y:S05]  /*2a10*/  BSYNC B0 ;  /* 0x0000000000007941 */ /* 0x000fea0003800000 */
.L_x_589:
        /* <DEDUP_REMOVED lines=9> */
[----:B------:R-:W-:Y:S02]  /*2ab0*/  LEA R7, P1, R19, R8, 0x5 ;  /* 0x0000000813077211 */ /* 0x000fe400078228ff */
[----:B------:R-:W-:Y:S02]  /*2ac0*/  ISETP.GE.AND P0, PT, R111, c[0x0][0x220], PT ;  /* 0x000088006f007a0c */ /* 0x000fe40003f06270 */
[----:B------:R-:W-:-:S05]  /*2ad0*/  LEA.HI.X R16, R19, R11, R16, 0x5, P1 ;  /* 0x0000000b13107211 */ /* 0x000fca00008f2c10 */
[C---:B----4-:R-:W-:Y:S01]  /*2ae0*/  @!P3 LEA R14, P4, R7.reuse, c[0x0][0x170], 0x1 ;  /* 0x00005c00070eba11 */ /* 0x050fe200078808ff */
        /* <DEDUP_REMOVED lines=21> */
.L_x_592:
[----:B------:R-:W-:Y:S05]  /*2c40*/  BSYNC B0 ;  /* 0x0000000000007941 */ /* 0x000fea0003800000 */
.L_x_591:
        /* <DEDUP_REMOVED lines=12> */
[----:B-1--4-:R-:W-:-:S05]  /*2d10*/  IMAD.WIDE.U32 R12, R19, 0x30, R10 ;  /* 0x00000030130c7825 */ /* 0x012fca00078e000a */
        /* <DEDUP_REMOVED lines=23> */
.L_x_594:
[----:B------:R-:W-:Y:S05]  /*2e90*/  BSYNC B0 ;  /* 0x0000000000007941 */ /* 0x000fea0003800000 */
.L_x_593:
[----:B------:R-:W-:Y:S01]  /*2ea0*/  IMAD.SHL.U32 R176, R3, 0x2, RZ ;  /* 0x0000000203b07824 */ /* 0x000fe200078e00ff */
[----:B-1----:R-:W-:Y:S01]  /*2eb0*/  LDSM.16.M88.4 R8, [R184] ;  /* 0x00000000b808783b */ /* 0x002fe20000000200 */
[----:B------:R-:W-:Y:S02]  /*2ec0*/  IMAD R185, R5, 0x2, R184 ;  /* 0x0000000205b97824 */ /* 0x000fe400078e02b8 */
[----:B------:R-:W-:Y:S01]  /*2ed0*/  IMAD R7, R0, 0x2, R176 ;  /* 0x0000000200077824 */ /* 0x000fe200078e02b0 */
[----:B----4-:R-:W1:Y:S01]  /*2ee0*/  LDSM.16.M88.4 R12, [R176+0x6000] ;  /* 0x00600000b00c783b */ /* 0x010e620000000200 */
[----:B------:R-:W-:Y:S01]  /*2ef0*/  IMAD R187, R4, 0x2, R184 ;  /* 0x0000000204bb7824 */ /* 0x000fe200078e02b8 */
[----:B------:R-:W-:Y:S01]  /*2f00*/  IADD3 R3, R176, 0x6000, RZ ;  /* 0x00006000b0037810 */ /* 0x000fe20007ffe0ff */
[----:B------:R-:W-:Y:S01]  /*2f10*/  IMAD R182, R2, 0x2, R176 ;  /* 0x0000000202b67824 */ /* 0x000fe200078e02b0 */
[----:B------:R-:W4:Y:S01]  /*2f20*/  LDSM.16.M88.4 R20, [R176+0x6800] ;  /* 0x00680000b014783b */ /* 0x000f220000000200 */
[----:B------:R-:W-:-:S02]  /*2f30*/  IMAD R186, R4, 0x2, R185 ;  /* 0x0000000204ba7824 */ /* 0x000fc400078e02b9 */
[----:B------:R-:W-:Y:S01]  /*2f40*/  IMAD R183, R0, 0x2, R3 ;  /* 0x0000000200b77824 */ /* 0x000fe200078e0203 */
[----:B------:R-:W5:Y:S01]  /*2f50*/  LDSM.16.M88.4 R16, [R176+0x7000] ;  /* 0x00700000b010783b */ /* 0x000f620000000200 */
[----:B------:R-:W-:Y:S02]  /*2f60*/  IMAD R0, R96, 0x40, R112 ;  /* 0x0000004060007824 */ /* 0x000fe400078e0270 */
[----:B------:R-:W-:Y:S01]  /*2f70*/  IMAD R181, R2, 0x2, R183 ;  /* 0x0000000202b57824 */ /* 0x000fe200078e02b7 */
[----:B------:R-:W2:Y:S01]  /*2f80*/  LDSM.16.M88.4 R60, [R176+0x7800] ;  /* 0x00780000b03c783b */ /* 0x000ea20000000200 */
[----:B------:R-:W-:Y:S02]  /*2f90*/  IADD3 R2, R98, 0x8, RZ ;  /* 0x0000000862027810 */ /* 0x000fe40007ffe0ff */
[C---:B------:R-:W-:Y:S01]  /*2fa0*/  IADD3 R3, R0.reuse, 0x8, RZ ;  /* 0x0000000800037810 */ /* 0x040fe20007ffe0ff */
[----:B--2---:R-:W-:Y:S04]  /*2fb0*/  LDSM.16.M88.4 R44, [R7+0x6000] ;  /* 0x00600000072c783b */ /* 0x004fe80000000200 */
[----:B------:R-:W-:Y:S04]  /*2fc0*/  LDSM.16.M88.4 R40, [R7+0x6800] ;  /* 0x006800000728783b */ /* 0x000fe80000000200 */
[----:B------:R-:W-:Y:S04]  /*2fd0*/  LDSM.16.M88.4 R52, [R7+0x7000] ;  /* 0x007000000734783b */ /* 0x000fe80000000200 */
[----:B------:R-:W-:Y:S04]  /*2fe0*/  LDSM.16.M88.4 R68, [R7+0x7800] ;  /* 0x007800000744783b */ /* 0x000fe80000000200 */
[----:B------:R-:W-:Y:S04]  /*2ff0*/  LDSM.16.M88.4 R84, [R182+0x6000] ;  /* 0x00600000b654783b */ /* 0x000fe80000000200 */
[----:B------:R-:W-:Y:S01]  /*3000*/  LDSM.16.M88.4 R76, [R182+0x7800] ;  /* 0x00780000b64c783b */ /* 0x000fe20000000200 */
[C---:B-1----:R-:W-:Y:S03]  /*3010*/  HMMA.16816.F32.BF16 R48, R8.reuse, R12, RZ ;  /* 0x0000000c0830723c */ /* 0x042fe600000418ff */
[----:B------:R-:W-:Y:S04]  /*3020*/  LDSM.16.M88.4 R92, [R181+0x1000] ;  /* 0x00100000b55c783b */ /* 0x000fe80000000200 */
[----:B------:R-:W-:Y:S01]  /*3030*/  LDSM.16.M88.4 R88, [R176+0x8000] ;  /* 0x00800000b058783b */ /* 0x000fe20000000200 */
[C---:B------:R-:W-:Y:S03]  /*3040*/  HMMA.16816.F32.BF16 R36, R8.reuse, R14, RZ ;  /* 0x0000000e0824723c */ /* 0x040fe600000418ff */
[----:B------:R-:W1:Y:S04]  /*3050*/  LDSM.16.M88.4 R12, [R185] ;  /* 0x00000000b90c783b */ /* 0x000e680000000200 */
[----:B------:R-:W-:Y:S01]  /*3060*/  LDSM.16.M88.4 R100, [R182+0xb000] ;  /* 0x00b00000b664783b */ /* 0x000fe20000000200 */
[C---:B----4-:R-:W-:Y:S03]  /*3070*/  HMMA.16816.F32.BF16 R28, R8.reuse, R22, RZ ;  /* 0x00000016081c723c */ /* 0x050fe600000418ff */
[----:B------:R-:W0:Y:S05]  /*3080*/  LDGDEPBAR ;  /* 0x00000000000079af */ /* 0x000e2a0000000000 */
[C---:B------:R-:W-:Y:S08]  /*3090*/  HMMA.16816.F32.BF16 R32, R8.reuse, R20, RZ ;  /* 0x000000140820723c */ /* 0x040ff000000418ff */
[C---:B-----5:R-:W-:Y:S08]  /*30a0*/  HMMA.16816.F32.BF16 R24, R8.reuse, R16, RZ ;  /* 0x000000100818723c */ /* 0x060ff000000418ff */
[C---:B------:R-:W-:Y:S01]  /*30b0*/  HMMA.16816.F32.BF16 R20, R8.reuse, R18, RZ ;  /* 0x000000120814723c */ /* 0x040fe200000418ff */
[----:B------:R-:W2:Y:S07]  /*30c0*/  LDSM.16.M88.4 R16, [R187] ;  /* 0x00000000bb10783b */ /* 0x000eae0000000200 */
[C---:B------:R-:W-:Y:S08]  /*30d0*/  HMMA.16816.F32.BF16 R56, R8.reuse, R60, RZ ;  /* 0x0000003c0838723c */ /* 0x040ff000000418ff */
[----:B------:R-:W-:Y:S08]  /*30e0*/  HMMA.16816.F32.BF16 R60, R8, R62, RZ ;  /* 0x0000003e083c723c */ /* 0x000ff000000418ff */
[C---:B-1----:R-:W-:Y:S08]  /*30f0*/  HMMA.16816.F32.BF16 R48, R12.reuse, R44, R48 ;  /* 0x0000002c0c30723c */ /* 0x042ff00000041830 */
[C---:B------:R-:W-:Y:S01]  /*3100*/  HMMA.16816.F32.BF16 R64, R12.reuse, R42, R28 ;  /* 0x0000002a0c40723c */ /* 0x040fe2000004181c */
[----:B------:R-:W1:Y:S07]  /*3110*/  LDSM.16.M88.4 R28, [R182+0x7000] ;  /* 0x00700000b61c783b */ /* 0x000e6e0000000200 */
[C---:B------:R-:W-:Y:S01]  /*3120*/  HMMA.16816.F32.BF16 R72, R12.reuse, R46, R36 ;  /* 0x0000002e0c48723c */ /* 0x040fe20000041824 */
[----:B------:R-:W4:Y:S04]  /*3130*/  LDSM.16.M88.4 R36, [R182+0x6800] ;  /* 0x00680000b624783b */ /* 0x000f280000000200 */
[----:B------:R-:W-:Y:S03]  /*3140*/  LDSM.16.M88.4 R44, [R181] ;  /* 0x00000000b52c783b */ /* 0x000fe60000000200 */
[C---:B------:R-:W-:Y:S08]  /*3150*/  HMMA.16816.F32.BF16 R80, R12.reuse, R40, R32 ;  /* 0x000000280c50723c */ /* 0x040ff00000041820 */
[C---:B------:R-:W-:Y:S08]  /*3160*/  HMMA.16816.F32.BF16 R32, R12.reuse, R52, R24 ;  /* 0x000000340c20723c */ /* 0x040ff00000041818 */
[C---:B------:R-:W-:Y:S08]  /*3170*/  HMMA.16816.F32.BF16 R24, R12.reuse, R54, R20 ;  /* 0x000000360c18723c */ /* 0x040ff00000041814 */
[C---:B------:R-:W-:Y:S08]  /*3180*/  HMMA.16816.F32.BF16 R8, R12.reuse, R68, R56 ;  /* 0x000000440c08723c */ /* 0x040ff00000041838 */
[----:B------:R-:W-:Y:S01]  /*3190*/  HMMA.16816.F32.BF16 R20, R12, R70, R60 ;  /* 0x000000460c14723c */ /* 0x000fe2000004183c */
[----:B------:R-:W5:Y:S04]  /*31a0*/  LDSM.16.M88.4 R12, [R186] ;  /* 0x00000000ba0c783b */ /* 0x000f680000000200 */
[----:B------:R-:W-:Y:S03]  /*31b0*/  LDSM.16.M88.4 R68, [R181+0x1800] ;  /* 0x00180000b544783b */ /* 0x000fe60000000200 */
[C---:B--2---:R-:W-:Y:S08]  /*31c0*/  HMMA.16816.F32.BF16 R40, R16.reuse, R84, R48 ;  /* 0x000000541028723c */ /* 0x044ff00000041830 */
[C---:B------:R-:W-:Y:S01]  /*31d0*/  HMMA.16816.F32.BF16 R48, R16.reuse, R86, R72 ;  /* 0x000000561030723c */ /* 0x040fe20000041848 */
[----:B------:R-:W2:Y:S04]  /*31e0*/  LDSM.16.M88.4 R72, [R181+0x800] ;  /* 0x00080000b548783b */ /* 0x000ea80000000200 */
[----:B------:R-:W-:Y:S03]  /*31f0*/  LDSM.16.M88.4 R84, [R176+0x8800] ;  /* 0x00880000b054783b */ /* 0x000fe60000000200 */
[C---:B-1----:R-:W-:Y:S08]  /*3200*/  HMMA.16816.F32.BF16 R56, R16.reuse, R28, R32 ;  /* 0x0000001c1038723c */ /* 0x042ff00000041820 */
[C---:B----4-:R-:W-:Y:S01]  /*3210*/  HMMA.16816.F32.BF16 R52, R16.reuse, R36, R80 ;  /* 0x000000241034723c */ /* 0x050fe20000041850 */
[----:B------:R-:W-:Y:S07]  /*3220*/  LDSM.16.M88.4 R80, [R176+0x9000] ;  /* 0x00900000b050783b */ /* 0x000fee0000000200 */
[C---:B------:R-:W-:Y:S08]  /*3230*/  HMMA.16816.F32.BF16 R64, R16.reuse, R38, R64 ;  /* 0x000000261040723c */ /* 0x040ff00000041840 */
[C---:B------:R-:W-:Y:S08]  /*3240*/  HMMA.16816.F32.BF16 R32, R16.reuse, R30, R24 ;  /* 0x0000001e1020723c */ /* 0x040ff00000041818 */
[C---:B------:R-:W-:Y:S01]  /*3250*/  HMMA.16816.F32.BF16 R60, R16.reuse, R76, R8 ;  /* 0x0000004c103c723c */ /* 0x040fe20000041808 */
[----:B------:R-:W1:Y:S07]  /*3260*/  LDSM.16.M88.4 R8, [R184+0x2000] ;  /* 0x00200000b808783b */ /* 0x000e6e0000000200 */
[----:B------:R-:W-:Y:S01]  /*3270*/  HMMA.16816.F32.BF16 R24, R16, R78, R20 ;  /* 0x0000004e1018723c */ /* 0x000fe20000041814 */
[----:B------:R-:W4:Y:S04]  /*3280*/  LDSM.16.M88.4 R76, [R176+0x9800] ;  /* 0x00980000b04c783b */ /* 0x000f280000000200 */
[----:B------:R-:W-:Y:S03]  /*3290*/  LDSM.16.M88.4 R16, [R185+0x2000] ;  /* 0x00200000b910783b */ /* 0x000fe60000000200 */
[C---:B-----5:R-:W-:Y:S08]  /*32a0*/  HMMA.16816.F32.BF16 R20, R12.reuse, R44, R40 ;  /* 0x0000002c0c14723c */ /* 0x060ff00000041828 */
[C---:B------:R-:W-:Y:S08]  /*32b0*/  HMMA.16816.F32.BF16 R28, R12.reuse, R46, R48 ;  /* 0x0000002e0c1c723c */ /* 0x040ff00000041830 */
[C---:B--2---:R-:W-:Y:S08]  /*32c0*/  HMMA.16816.F32.BF16 R36, R12.reuse, R72, R52 ;  /* 0x000000480c24723c */ /* 0x044ff00000041834 */
[C---:B------:R-:W-:Y:S01]  /*32d0*/  HMMA.16816.F32.BF16 R44, R12.reuse, R74, R64 ;  /* 0x0000004a0c2c723c */ /* 0x040fe20000041840 */
[----:B------:R-:W-:Y:S07]  /*32e0*/  LDSM.16.M88.4 R64, [R7+0x9000] ;  /* 0x009000000740783b */ /* 0x000fee0000000200 */
[C---:B------:R-:W-:Y:S08]  /*32f0*/  HMMA.16816.F32.BF16 R56, R12.reuse, R92, R56 ;  /* 0x0000005c0c38723c */ /* 0x040ff00000041838 */
[C---:B------:R-:W-:Y:S01]  /*3300*/  HMMA.16816.F32.BF16 R40, R12.reuse, R94, R32 ;  /* 0x0000005e0c28723c */ /* 0x040fe20000041820 */
[----:B------:R-:W2:Y:S07]  /*3310*/  LDSM.16.M88.4 R92, [R7+0x8000] ;  /* 0x00800000075c783b */ /* 0x000eae0000000200 */
[C---:B------:R-:W-:Y:S08]  /*3320*/  HMMA.16816.F32.BF16 R48, R12.reuse, R68, R60 ;  /* 0x000000440c30723c */ /* 0x040ff0000004183c */
[----:B------:R-:W-:Y:S01]  /*3330*/  HMMA.16816.F32.BF16 R32, R12, R70, R24 ;  /* 0x000000460c20723c */ /* 0x000fe20000041818 */
[----:B------:R-:W5:Y:S07]  /*3340*/  LDSM.16.M88.4 R68, [R7+0x8800] ;  /* 0x008800000744783b */ /* 0x000f6e0000000200 */
[C---:B-1----:R-:W-:Y:S08]  /*3350*/  HMMA.16816.F32.BF16 R12, R8.reuse, R88, R20 ;  /* 0x00000058080c723c */ /* 0x042ff00000041814 */
[C---:B------:R-:W-:Y:S01]  /*3360*/  HMMA.16816.F32.BF16 R28, R8.reuse, R90, R28 ;  /* 0x0000005a081c723c */ /* 0x040fe2000004181c */
[----:B------:R-:W-:Y:S07]  /*3370*/  LDSM.16.M88.4 R88, [R181+0x2000] ;  /* 0x00200000b558783b */ /* 0x000fee0000000200 */
[C---:B------:R-:W-:Y:S08]  /*3380*/  HMMA.16816.F32.BF16 R24, R8.reuse, R84, R36 ;  /* 0x000000540818723c */ /* 0x040ff00000041824 */
[C---:B------:R-:W-:Y:S01]  /*3390*/  HMMA.16816.F32.BF16 R20, R8.reuse, R86, R44 ;  /* 0x000000560814723c */ /* 0x040fe2000004182c */
[----:B------:R-:W1:Y:S07]  /*33a0*/  LDSM.16.M88.4 R84, [R7+0x9800] ;  /* 0x009800000754783b */ /* 0x000e6e0000000200 */
[----:B----4-:R-:W-:Y:S01]  /*33b0*/  HMMA.16816.F32.BF16 R72, R8, R76, R48 ;  /* 0x0000004c0848723c */ /* 0x010fe20000041830 */
[----:B------:R-:W-:Y:S07]  /*33c0*/  LDSM.16.M88.4 R48, [R182+0x8000] ;  /* 0x00800000b630783b */ /* 0x000fee0000000200 */
[----:B--2---:R-:W-:Y:S01]  /*33d0*/  HMMA.16816.F32.BF16 R44, R16, R92, R12 ;  /* 0x0000005c102c723c */ /* 0x004fe2000004180c */
[----:B------:R-:W2:Y:S07]  /*33e0*/  LDSM.16.M88.4 R12, [R187+0x2000] ;  /* 0x00200000bb0c783b */ /* 0x000eae0000000200 */
[C---:B------:R-:W-:Y:S08]  /*33f0*/  HMMA.16816.F32.BF16 R52, R8.reuse, R82, R40 ;  /* 0x000000520834723c */ /* 0x040ff00000041828 */
[----:B------:R-:W-:Y:S01]  /*3400*/  HMMA.16816.F32.BF16 R60, R8, R78, R32 ;  /* 0x0000004e083c723c */ /* 0x000fe20000041820 */
[----:B------:R-:W4:Y:S07]  /*3410*/  LDSM.16.M88.4 R76, [R182+0x8800] ;  /* 0x00880000b64c783b */ /* 0x000f2e0000000200 */
[----:B------:R-:W-:Y:S01]  /*3420*/  HMMA.16816.F32.BF16 R40, R16, R94, R28 ;  /* 0x0000005e1028723c */ /* 0x000fe2000004181c */
[----:B------:R-:W3:Y:S07]  /*3430*/  LDSM.16.M88.4 R92, [R182+0x9800] ;  /* 0x00980000b65c783b */ /* 0x000eee0000000200 */
[----:B------:R-:W-:Y:S01]  /*3440*/  HMMA.16816.F32.BF16 R56, R8, R80, R56 ;  /* 0x000000500838723c */ /* 0x000fe20000041838 */
[----:B------:R-:W2:Y:S04]  /*3450*/  LDSM.16.M88.4 R80, [R182+0x9000] ;  /* 0x00900000b650783b */ /* 0x000ea80000000200 */
[----:B------:R-:W2:Y:S03]  /*3460*/  LDSM.16.M88.4 R8, [R186+0x2000] ;  /* 0x00200000ba08783b */ /* 0x000ea60000000200 */
[C---:B-----5:R-:W-:Y:S08]  /*3470*/  HMMA.16816.F32.BF16 R36, R16.reuse, R68, R24 ;  /* 0x000000441024723c */ /* 0x060ff00000041818 */
[C---:B------:R-:W-:Y:S01]  /*3480*/  HMMA.16816.F32.BF16 R32, R16.reuse, R70, R20 ;  /* 0x000000461020723c */ /* 0x040fe20000041814 */
[----:B------:R-:W-:Y:S07]  /*3490*/  LDSM.16.M88.4 R68, [R176+0xa000] ;  /* 0x00a00000b044783b */ /* 0x000fee0000000200 */
[C---:B-1----:R-:W-:Y:S01]  /*34a0*/  HMMA.16816.F32.BF16 R20, R16.reuse, R84, R72 ;  /* 0x000000541014723c */ /* 0x042fe20000041848 */
[----:B------:R-:W-:Y:S07]  /*34b0*/  LDSM.16.M88.4 R72, [R176+0xb000] ;  /* 0x00b00000b048783b */ /* 0x000fee0000000200 */
[C---:B------:R-:W-:Y:S08]  /*34c0*/  HMMA.16816.F32.BF16 R28, R16.reuse, R64, R56 ;  /* 0x00000040101c723c */ /* 0x040ff00000041838 */
[C---:B------:R-:W-:Y:S08]  /*34d0*/  HMMA.16816.F32.BF16 R24, R16.reuse, R66, R52 ;  /* 0x000000421018723c */ /* 0x040ff00000041834 */
[----:B------:R-:W-:Y:S01]  /*34e0*/  HMMA.16816.F32.BF16 R64, R16, R86, R60 ;  /* 0x000000561040723c */ /* 0x000fe2000004183c */
[----:B------:R-:W1:Y:S07]  /*34f0*/  LDSM.16.M88.4 R84, [R181+0x2800] ;  /* 0x00280000b554783b */ /* 0x000e6e0000000200 */
[C---:B--2---:R-:W-:Y:S08]  /*3500*/  HMMA.16816.F32.BF16 R16, R12.reuse, R50, R40 ;  /* 0x000000320c10723c */ /* 0x044ff00000041828 */
[C---:B------:R-:W-:Y:S01]  /*3510*/  HMMA.16816.F32.BF16 R52, R12.reuse, R48, R44 ;  /* 0x000000300c34723c */ /* 0x040fe2000004182c */
[----:B------:R-:W2:Y:S07]  /*3520*/  LDSM.16.M88.4 R44, [R181+0x3000] ;  /* 0x00300000b52c783b */ /* 0x000eae0000000200 */
[C---:B----4-:R-:W-:Y:S01]  /*3530*/  HMMA.16816.F32.BF16 R48, R12.reuse, R76, R36 ;  /* 0x0000004c0c30723c */ /* 0x050fe20000041824 */
[----:B------:R-:W4:Y:S07]  /*3540*/  LDSM.16.M88.4 R36, [R181+0x3800] ;  /* 0x00380000b524783b */ /* 0x000f2e0000000200 */
[C---:B------:R-:W-:Y:S01]  /*3550*/  HMMA.16816.F32.BF16 R60, R12.reuse, R78, R32 ;  /* 0x0000004e0c3c723c */ /* 0x040fe20000041820 */
[----:B------:R-:W-:Y:S07]  /*3560*/  LDSM.16.M88.4 R76, [R182+0xa000] ;  /* 0x00a00000b64c783b */ /* 0x000fee0000000200 */
[C---:B---3--:R-:W-:Y:S01]  /*3570*/  HMMA.16816.F32.BF16 R32, R12.reuse, R92, R20 ;  /* 0x0000005c0c20723c */ /* 0x048fe20000041814 */
[----:B------:R-:W3:Y:S07]  /*3580*/  LDSM.16.M88.4 R20, [R184+0x4000] ;  /* 0x00400000b814783b */ /* 0x000eee0000000200 */
[C---:B------:R-:W-:Y:S08]  /*3590*/  HMMA.16816.F32.BF16 R40, R12.reuse, R82, R24 ;  /* 0x000000520c28723c */ /* 0x040ff00000041818 */
[C---:B------:R-:W-:Y:S01]  /*35a0*/  HMMA.16816.F32.BF16 R24, R12.reuse, R94, R64 ;  /* 0x0000005e0c18723c */ /* 0x040fe20000041840 */
[----:B------:R-:W5:Y:S04]  /*35b0*/  LDSM.16.M88.4 R64, [R176+0xa800] ;  /* 0x00a80000b040783b */ /* 0x000f680000000200 */
[----:B------:R-:W-:Y:S03]  /*35c0*/  LDSM.16.M88.4 R92, [R7+0xa000] ;  /* 0x00a00000075c783b */ /* 0x000fe60000000200 */
[----:B------:R-:W-:Y:S08]  /*35d0*/  HMMA.16816.F32.BF16 R56, R12, R80, R28 ;  /* 0x000000500c38723c */ /* 0x000ff0000004181c */
[C---:B------:R-:W-:Y:S01]  /*35e0*/  HMMA.16816.F32.BF16 R28, R8.reuse, R90, R16 ;  /* 0x0000005a081c723c */ /* 0x040fe20000041810 */
[----:B------:R-:W3:Y:S07]  /*35f0*/  LDSM.16.M88.4 R16, [R185+0x4000] ;  /* 0x00400000b910783b */ /* 0x000eee0000000200 */
[C---:B------:R-:W-:Y:S08]  /*3600*/  HMMA.16816.F32.BF16 R12, R8.reuse, R88, R52 ;  /* 0x00000058080c723c */ /* 0x040ff00000041834 */
[C---:B-1----:R-:W-:Y:S08]  /*3610*/  HMMA.16816.F32.BF16 R48, R8.reuse, R84, R48 ;  /* 0x000000540830723c */ /* 0x042ff00000041830 */
[C---:B------:R-:W-:Y:S01]  /*3620*/  HMMA.16816.F32.BF16 R52, R8.reuse, R86, R60 ;  /* 0x000000560834723c */ /* 0x040fe2000004183c */
[----:B------:R-:W-:Y:S07]  /*3630*/  LDSM.16.M88.4 R84, [R182+0xa800] ;  /* 0x00a80000b654783b */ /* 0x000fee0000000200 */
[C---:B--2---:R-:W-:Y:S08]  /*3640*/  HMMA.16816.F32.BF16 R56, R8.reuse, R44, R56 ;  /* 0x0000002c0838723c */ /* 0x044ff00000041838 */
[C---:B------:R-:W-:Y:S08]  /*3650*/  HMMA.16816.F32.BF16 R60, R8.reuse, R46, R40 ;  /* 0x0000002e083c723c */ /* 0x040ff00000041828 */
[C---:B----4-:R-:W-:Y:S08]  /*3660*/  HMMA.16816.F32.BF16 R88, R8.reuse, R36, R32 ;  /* 0x000000240858723c */ /* 0x050ff00000041820 */
[----:B------:R-:W-:Y:S01]  /*3670*/  HMMA.16816.F32.BF16 R80, R8, R38, R24 ;  /* 0x000000260850723c */ /* 0x000fe20000041818 */
[----:B------:R-:W1:Y:S07]  /*3680*/  LDSM.16.M88.4 R36, [R7+0xa800] ;  /* 0x00a800000724783b */ /* 0x000e6e0000000200 */
[C---:B---3--:R-:W-:Y:S01]  /*3690*/  HMMA.16816.F32.BF16 R8, R20.reuse, R70, R28 ;  /* 0x000000461408723c */ /* 0x048fe2000004181c */
[----:B------:R-:W2:Y:S07]  /*36a0*/  LDSM.16.M88.4 R28, [R176+0xb800] ;  /* 0x00b80000b01c783b */ /* 0x000eae0000000200 */
[C---:B------:R-:W-:Y:S01]  /*36b0*/  HMMA.16816.F32.BF16 R24, R20.reuse, R68, R12 ;  /* 0x000000441418723c */ /* 0x040fe2000004180c */
[----:B------:R-:W3:Y:S07]  /*36c0*/  LDSM.16.M88.4 R12, [R187+0x4000] ;  /* 0x00400000bb0c783b */ /* 0x000eee0000000200 */
[C---:B-----5:R-:W-:Y:S01]  /*36d0*/  HMMA.16816.F32.BF16 R32, R20.reuse, R64, R48 ;  /* 0x000000401420723c */ /* 0x060fe20000041830 */
[----:B------:R-:W4:Y:S07]  /*36e0*/  LDSM.16.M88.4 R48, [R7+0xb000] ;  /* 0x00b000000730783b */ /* 0x000f2e0000000200 */
[----:B------:R-:W-:Y:S08]  /*36f0*/  HMMA.16816.F32.BF16 R40, R20, R66, R52 ;  /* 0x000000421428723c */ /* 0x000ff00000041834 */
[----:B------:R-:W-:Y:S01]  /*3700*/  HMMA.16816.F32.BF16 R52, R16, R94, R8 ;  /* 0x0000005e1034723c */ /* 0x000fe20000041808 */
[----:B------:R-:W-:Y:S07]  /*3710*/  LDSM.16.M88.4 R8, [R186+0x4000] ;  /* 0x00400000ba08783b */ /* 0x000fee0000000200 */
[C---:B------:R-:W-:Y:S08]  /*3720*/  HMMA.16816.F32.BF16 R44, R20.reuse, R72, R56 ;  /* 0x00000048142c723c */ /* 0x040ff00000041838 */
[----:B------:R-:W-:Y:S01]  /*3730*/  HMMA.16816.F32.BF16 R60, R20, R74, R60 ;  /* 0x0000004a143c723c */ /* 0x000fe2000004183c */
[----:B------:R5:W3:Y:S07]  /*3740*/  LDSM.16.M88.4 R72, [R7+0xb800] ;  /* 0x00b800000748783b */ /* 0x000aee0000000200 */
[C---:B------:R-:W-:Y:S01]  /*3750*/  HMMA.16816.F32.BF16 R56, R16.reuse, R92, R24 ;  /* 0x0000005c1038723c */ /* 0x040fe20000041818 */
[----:B------:R-:W4:Y:S07]  /*3760*/  LDSM.16.M88.4 R92, [R181+0x4000] ;  /* 0x00400000b55c783b */ /* 0x000f2e0000000200 */
[----:B-1----:R-:W-:Y:S08]  /*3770*/  HMMA.16816.F32.BF16 R32, R16, R36, R32 ;  /* 0x000000241020723c */ /* 0x002ff00000041820 */
[----:B--2---:R-:W-:Y:S01]  /*3780*/  HMMA.16816.F32.BF16 R64, R20, R28, R88 ;  /* 0x0000001c1440723c */ /* 0x004fe20000041858 */
[----:B-----5:R-:W-:-:S07]  /*3790*/  IADD3 R7, R0, 0x1, RZ ;  /* 0x0000000100077810 */ /* 0x020fce0007ffe0ff */
[----:B------:R-:W-:Y:S08]  /*37a0*/  HMMA.16816.F32.BF16 R68, R20, R30, R80 ;  /* 0x0000001e1444723c */ /* 0x000ff00000041850 */
[----:B------:R-:W-:Y:S08]  /*37b0*/  HMMA.16816.F32.BF16 R28, R16, R38, R40 ;  /* 0x00000026101c723c */ /* 0x000ff00000041828 */
[----:B---3--:R-:W-:Y:S01]  /*37c0*/  HMMA.16816.F32.BF16 R36, R12, R78, R52 ;  /* 0x0000004e0c24723c */ /* 0x008fe20000041834 */
[----:B------:R-:W1:Y:S07]  /*37d0*/  LDSM.16.M88.4 R52, [R181+0x4800] ;  /* 0x00480000b534783b */ /* 0x000e6e0000000200 */
[C---:B----4-:R-:W-:Y:S08]  /*37e0*/  HMMA.16816.F32.BF16 R24, R16.reuse, R48, R44 ;  /* 0x000000301018723c */ /* 0x050ff0000004182c */
[----:B------:R-:W-:Y:S08]  /*37f0*/  HMMA.16816.F32.BF16 R40, R16, R50, R60 ;  /* 0x000000321028723c */ /* 0x000ff0000004183c */
[C---:B------:R-:W-:Y:S01]  /*3800*/  HMMA.16816.F32.BF16 R20, R12.reuse, R76, R56 ;  /* 0x0000004c0c14723c */ /* 0x040fe20000041838 */
[----:B------:R-:W2:Y:S07]  /*3810*/  LDSM.16.M88.4 R76, [R182+0xb800] ;  /* 0x00b80000b64c783b */ /* 0x000eae0000000200 */
[----:B------:R-:W-:Y:S08]  /*3820*/  HMMA.16816.F32.BF16 R32, R12, R84, R32 ;  /* 0x000000540c20723c */ /* 0x000ff00000041820 */
[C---:B------:R-:W-:Y:S08]  /*3830*/  HMMA.16816.F32.BF16 R44, R16.reuse, R72, R64 ;  /* 0x00000048102c723c */ /* 0x040ff00000041840 */
[----:B------:R-:W-:Y:S01]  /*3840*/  HMMA.16816.F32.BF16 R72, R16, R74, R68 ;  /* 0x0000004a1048723c */ /* 0x000fe20000041844 */
[----:B------:R-:W3:Y:S07]  /*3850*/  I2F R16, R7 ;  /* 0x0000000700107306 */ /* 0x000eee0000201400 */
[----:B------:R-:W-:Y:S01]  /*3860*/  HMMA.16816.F32.BF16 R64, R12, R100, R24 ;  /* 0x000000640c40723c */ /* 0x000fe20000041818 */
[----:B------:R4:W5:Y:S07]  /*3870*/  I2F R18, R3 ;  /* 0x0000000300127306 */ /* 0x00096e0000201400 */
[----:B------:R-:W-:Y:S07]  /*3880*/  HMMA.16816.F32.BF16 R68, R8, R92, R20 ;  /* 0x0000005c0844723c */ /* 0x000fee0000041814 */
[----:B------:R-:W-:Y:S01]  /*3890*/  IMNMX R20, R2, R97, PT ;  /* 0x0000006102147217 */ /* 0x000fe20003800200 */
[----:B------:R-:W-:Y:S01]  /*38a0*/  HMMA.16816.F32.BF16 R56, R12, R102, R40 ;  /* 0x000000660c38723c */ /* 0x000fe20000041828 */
[----:B------:R-:W2:Y:S01]  /*38b0*/  LDSM.16.M88.4 R40, [R181+0x5000] ;  /* 0x00500000b528783b */ /* 0x000ea20000000200 */
[----:B------:R-:W-:-:S02]  /*38c0*/  IADD3 R2, R0, 0x9, RZ ;  /* 0x0000000900027810 */ /* 0x000fc40007ffe0ff */
[----:B------:R-:W-:Y:S02]  /*38d0*/  IMNMX R21, R98, R97, PT ;  /* 0x0000006162157217 */ /* 0x000fe40003800200 */
[----:B------:R1:W1:Y:S01]  /*38e0*/  I2F R19, R2 ;  /* 0x0000000200137306 */ /* 0x0002620000201400 */
[CC--:B------:R-:W-:Y:S01]  /*38f0*/  ISETP.GE.AND P0, PT, R3.reuse, R20.reuse, PT ;  /* 0x000000140300720c */ /* 0x0c0fe20003f06270 */
[----:B------:R-:W-:Y:S01]  /*3900*/  HMMA.16816.F32.BF16 R24, R8, R94, R36 ;  /* 0x0000005e0818723c */ /* 0x000fe20000041824 */
[-C--:B------:R-:W-:Y:S02]  /*3910*/  ISETP.GE.AND P3, PT, R3, R21.reuse, PT ;  /* 0x000000150300720c */ /* 0x080fe40003f66270 */
[----:B----4-:R-:W-:Y:S02]  /*3920*/  IADD3 R3, R0, 0x10, RZ ;  /* 0x0000001000037810 */ /* 0x010fe40007ffe0ff */
[C---:B------:R-:W-:Y:S02]  /*3930*/  ISETP.GE.AND P6, PT, R7.reuse, R21, PT ;  /* 0x000000150700720c */ /* 0x040fe40003fc6270 */
[----:B------:R4:W-:Y:S01]  /*3940*/  I2F R22, R3 ;  /* 0x0000000300167306 */ /* 0x0009e20000201400 */
[----:B------:R-:W-:Y:S01]  /*3950*/  HMMA.16816.F32.BF16 R48, R12, R86, R28 ;  /* 0x000000560c30723c */ /* 0x000fe2000004181c */
[-C--:B------:R-:W-:Y:S01]  /*3960*/  ISETP.GE.AND P2, PT, R7, R20.reuse, PT ;  /* 0x000000140700720c */ /* 0x080fe20003f46270 */
[----:B---3--:R-:W-:Y:S01]  /*3970*/  FFMA.FTZ R17, R16, R189, R69 ;  /* 0x000000bd10117223 */ /* 0x008fe20000010045 */
[----:B------:R-:W-:Y:S01]  /*3980*/  ISETP.GE.AND P4, PT, R2, R21, PT ;  /* 0x000000150200720c */ /* 0x000fe20003f86270 */
[----:B------:R-:W-:Y:S01]  /*3990*/  FFMA.FTZ R7, R16, R189, R71 ;  /* 0x000000bd10077223 */ /* 0x000fe20000010047 */
[----:B------:R-:W-:-:S02]  /*39a0*/  ISETP.GE.AND P5, PT, R2, R20, PT ;  /* 0x000000140200720c */ /* 0x000fc40003fa6270 */
[----:B-1----:R-:W-:Y:S01]  /*39b0*/  IADD3 R2, R0, 0x11, RZ ;  /* 0x0000001100027810 */ /* 0x002fe20007ffe0ff */
[----:B------:R-:W-:Y:S01]  /*39c0*/  HMMA.16816.F32.BF16 R28, R8, R52, R32 ;  /* 0x00000034081c723c */ /* 0x000fe20000041820 */
[----:B------:R-:W-:Y:S02]  /*39d0*/  FSEL R69, R17, -INF , !P6 ;  /* 0xff80000011457808 */ /* 0x000fe40007000000 */
[C---:B------:R-:W-:Y:S01]  /*39e0*/  ISETP.GE.AND P1, PT, R3.reuse, R21, PT ;  /* 0x000000150300720c */ /* 0x040fe20003f26270 */
[----:B------:R-:W1:Y:S01]  /*39f0*/  I2F R33, R2 ;  /* 0x0000000200217306 */ /* 0x000e620000201400 */
[----:B------:R-:W-:Y:S02]  /*3a00*/  ISETP.GE.AND P6, PT, R3, R20, PT ;  /* 0x000000140300720c */ /* 0x000fe40003fc6270 */
[----:B------:R-:W-:Y:S01]  /*3a10*/  FSEL R53, R7, -INF , !P2 ;  /* 0xff80000007357808 */ /* 0x000fe20005000000 */
[CC--:B-----5:R-:W-:Y:S01]  /*3a20*/  FFMA.FTZ R16, R18.reuse, R189.reuse, R24 ;  /* 0x000000bd12107223 */ /* 0x0e0fe20000010018 */
[----:B--2---:R-:W-:Y:S01]  /*3a30*/  HMMA.16816.F32.BF16 R60, R12, R76, R44 ;  /* 0x0000004c0c3c723c */ /* 0x004fe2000004182c */
[----:B------:R-:W2:Y:S01]  /*3a40*/  LDSM.16.M88.4 R44, [R181+0x5800] ;  /* 0x00580000b52c783b */ /* 0x000ea20000000200 */
[-C--:B------:R-:W-:Y:S01]  /*3a50*/  FFMA.FTZ R7, R18, R189.reuse, R26 ;  /* 0x000000bd12077223 */ /* 0x080fe2000001001a */
[----:B----4-:R-:W-:Y:S01]  /*3a60*/  IADD3 R3, R0, 0x18, RZ ;  /* 0x0000001800037810 */ /* 0x010fe20007ffe0ff */
[CC--:B------:R-:W-:Y:S01]  /*3a70*/  FFMA.FTZ R17, R19.reuse, R189.reuse, R27 ;  /* 0x000000bd13117223 */ /* 0x0c0fe2000001001b */
[----:B------:R-:W-:Y:S01]  /*3a80*/  FSEL R71, R16, -INF , !P3 ;  /* 0xff80000010477808 */ /* 0x000fe20005800000 */
[----:B------:R-:W-:Y:S01]  /*3a90*/  FFMA.FTZ R16, R19, R189, R25 ;  /* 0x000000bd13107223 */ /* 0x000fe20000010019 */
[----:B------:R-:W-:Y:S01]  /*3aa0*/  FSEL R52, R7, -INF , !P0 ;  /* 0xff80000007347808 */ /* 0x000fe20004000000 */
[----:B------:R-:W-:Y:S01]  /*3ab0*/  HMMA.16816.F32.BF16 R36, R8, R54, R48 ;  /* 0x000000360824723c */ /* 0x000fe20000041830 */
[----:B------:R3:W4:Y:S01]  /*3ac0*/  I2F R32, R3 ;  /* 0x0000000300207306 */ /* 0x0007220000201400 */
[----:B------:R-:W-:Y:S01]  /*3ad0*/  ISETP.GE.AND P0, PT, R3, R21, PT ;  /* 0x000000150300720c */ /* 0x000fe20003f06270 */
[----:B------:R-:W-:-:S04]  /*3ae0*/  DEPBAR.LE SB0, 0x0 ;  /* 0x000080000000791a */ /* 0x000fc80000000000 */
[----:B------:R-:W-:Y:S01]  /*3af0*/  FSEL R54, R16, -INF , !P4 ;  /* 0xff80000010367808 */ /* 0x000fe20006000000 */
[----:B------:R-:W-:Y:S01]  /*3b00*/  HMMA.16816.F32.BF16 R48, R12, R78, R72 ;  /* 0x0000004e0c30723c */ /* 0x000fe20000041848 */
[-C--:B------:R-:W-:Y:S01]  /*3b10*/  ISETP.GE.AND P4, PT, R3, R20.reuse, PT ;  /* 0x000000140300720c */ /* 0x080fe20003f86270 */
[----:B-1----:R-:W-:Y:S01]  /*3b20*/  FFMA.FTZ R7, R33, R189, R29 ;  /* 0x000000bd21077223 */ /* 0x002fe2000001001d */
[----:B------:R-:W-:Y:S01]  /*3b30*/  BAR.SYNC.DEFER_BLOCKING 0x0 ;  /* 0x0000000000007b1d */ /* 0x000fe20000010000 */
[C---:B------:R-:W-:Y:S02]  /*3b40*/  ISETP.GE.AND P2, PT, R2.reuse, R21, PT ;  /* 0x000000150200720c */ /* 0x040fe40003f46270 */
[----:B------:R-:W-:Y:S02]  /*3b50*/  ISETP.GE.AND P3, PT, R2, R20, PT ;  /* 0x000000140200720c */ /* 0x000fe40003f66270 */
[----:B------:R-:W-:Y:S01]  /*3b60*/  IADD3 R2, R0, 0x19, RZ ;  /* 0x0000001900027810 */ /* 0x000fe20007ffe0ff */
[----:B---3--:R-:W-:Y:S01]  /*3b70*/  FFMA.FTZ R3, R22, R189, R28 ;  /* 0x000000bd16037223 */ /* 0x008fe2000001001c */
[----:B------:R-:W-:Y:S01]  /*3b80*/  FSEL R35, R17, -INF , !P5 ;  /* 0xff80000011237808 */ /* 0x000fe20006800000 */
[----:B------:R-:W-:Y:S01]  /*3b90*/  HMMA.16816.F32.BF16 R24, R8, R42, R56 ;  /* 0x0000002a0818723c */ /* 0x000fe20000041838 */
[----:B------:R1:W3:Y:S01]  /*3ba0*/  I2F R23, R2 ;  /* 0x0000000200177306 */ /* 0x0002e20000201400 */
[----:B------:R-:W-:-:S02]  /*3bb0*/  ISETP.GE.AND P5, PT, R2, R21, PT ;  /* 0x000000150200720c */ /* 0x000fc40003fa6270 */
[----:B------:R-:W-:Y:S01]  /*3bc0*/  FSEL R72, R3, -INF , !P1 ;  /* 0xff80000003487808 */ /* 0x000fe20004800000 */
[-C--:B------:R-:W-:Y:S01]  /*3bd0*/  FFMA.FTZ R3, R22, R189.reuse, R30 ;  /* 0x000000bd16037223 */ /* 0x080fe2000001001e */
[----:B------:R-:W-:Y:S01]  /*3be0*/  ISETP.GE.AND P1, PT, R2, R20, PT ;  /* 0x000000140200720c */ /* 0x000fe20003f26270 */
[-C--:B----4-:R-:W-:Y:S01]  /*3bf0*/  FFMA.FTZ R12, R32, R189.reuse, R36 ;  /* 0x000000bd200c7223 */ /* 0x090fe20000010024 */
[C---:B------:R-:W-:Y:S01]  /*3c00*/  HMMA.16816.F32.BF16 R16, R8.reuse, R40, R64 ;  /* 0x000000280810723c */ /* 0x040fe20000041840 */
[----:B------:R-:W-:Y:S02]  /*3c10*/  IADD3 R13, R0, 0x21, RZ ;  /* 0x00000021000d7810 */ /* 0x000fe40007ffe0ff */
[----:B------:R-:W-:Y:S01]  /*3c20*/  FSEL R34, R3, -INF , !P6 ;  /* 0xff80000003227808 */ /* 0x000fe20007000000 */
[-C--:B------:R-:W-:Y:S01]  /*3c30*/  FFMA.FTZ R3, R33, R189.reuse, R31 ;  /* 0x000000bd21037223 */ /* 0x080fe2000001001f */
[----:B------:R-:W-:Y:S01]  /*3c40*/  FSEL R55, R7, -INF , !P2 ;  /* 0xff80000007377808 */ /* 0x000fe20005000000 */
[----:B------:R-:W-:Y:S01]  /*3c50*/  FFMA.FTZ R7, R32, R189, R38 ;  /* 0x000000bd20077223 */ /* 0x000fe20000010026 */
[----:B------:R-:W4:Y:S01]  /*3c60*/  I2F R14, R13 ;  /* 0x0000000d000e7306 */ /* 0x000f220000201400 */
[----:B------:R-:W-:Y:S01]  /*3c70*/  FSEL R36, R12, -INF , !P0 ;  /* 0xff8000000c247808 */ /* 0x000fe20004000000 */
[----:B--2---:R-:W-:Y:S01]  /*3c80*/  HMMA.16816.F32.BF16 R28, R8, R44, R60 ;  /* 0x0000002c081c723c */ /* 0x004fe2000004183c */
[----:B-1----:R-:W-:-:S02]  /*3c90*/  IADD3 R2, R0, 0x20, RZ ;  /* 0x0000002000027810 */ /* 0x002fc40007ffe0ff */
[----:B------:R-:W-:Y:S01]  /*3ca0*/  FSEL R32, R3, -INF , !P3 ;  /* 0xff80000003207808 */ /* 0x000fe20005800000 */
[----:B---3--:R-:W-:Y:S01]  /*3cb0*/  FFMA.FTZ R3, R23, R189, R37 ;  /* 0x000000bd17037223 */ /* 0x008fe20000010025 */
[C---:B------:R-:W-:Y:S01]  /*3cc0*/  ISETP.GE.AND P6, PT, R2.reuse, R21, PT ;  /* 0x000000150200720c */ /* 0x040fe20003fc6270 */
[----:B------:R-:W1:Y:S01]  /*3cd0*/  I2F R15, R2 ;  /* 0x00000002000f7306 */ /* 0x000e620000201400 */
[-C--:B------:R-:W-:Y:S02]  /*3ce0*/  ISETP.GE.AND P2, PT, R2, R20.reuse, PT ;  /* 0x000000140200720c */ /* 0x080fe40003f46270 */
[----:B------:R-:W-:Y:S02]  /*3cf0*/  FSEL R33, R7, -INF , !P4 ;  /* 0xff80000007217808 */ /* 0x000fe40006000000 */
[----:B------:R-:W-:Y:S01]  /*3d00*/  FSEL R37, R3, -INF , !P5 ;  /* 0xff80000003257808 */ /* 0x000fe20006800000 */
[----:B------:R-:W-:Y:S01]  /*3d10*/  FFMA.FTZ R3, R23, R189, R39 ;  /* 0x000000bd17037223 */ /* 0x000fe20000010027 */
[C---:B------:R-:W-:Y:S01]  /*3d20*/  ISETP.GE.AND P3, PT, R13.reuse, R21, PT ;  /* 0x000000150d00720c */ /* 0x040fe20003f66270 */
[----:B------:R-:W-:Y:S01]  /*3d30*/  I2F R23, R0 ;  /* 0x0000000000177306 */ /* 0x000fe20000201400 */
[----:B------:R-:W-:Y:S01]  /*3d40*/  ISETP.GE.AND P0, PT, R13, R20, PT ;  /* 0x000000140d00720c */ /* 0x000fe20003f06270 */
[CC--:B----4-:R-:W-:Y:S01]  /*3d50*/  FFMA.FTZ R13, R14.reuse, R189.reuse, R17 ;  /* 0x000000bd0e0d7223 */ /* 0x0d0fe20000010011 */
[----:B------:R-:W-:Y:S01]  /*3d60*/  FSEL R41, R3, -INF , !P1 ;  /* 0xff80000003297808 */ /* 0x000fe20004800000 */
[----:B------:R-:W-:Y:S01]  /*3d70*/  FFMA.FTZ R14, R14, R189, R19 ;  /* 0x000000bd0e0e7223 */ /* 0x000fe20000010013 */
[----:B------:R-:W-:-:S02]  /*3d80*/  IADD3 R3, R0, 0x31, RZ ;  /* 0x0000003100037810 */ /* 0x000fc40007ffe0ff */
[----:B------:R-:W-:Y:S01]  /*3d90*/  FSEL R137, R13, -INF , !P3 ;  /* 0xff8000000d897808 */ /* 0x000fe20005800000 */
[CC--:B-1----:R-:W-:Y:S01]  /*3da0*/  FFMA.FTZ R7, R15.reuse, R189.reuse, R16 ;  /* 0x000000bd0f077223 */ /* 0x0c2fe20000010010 */
[----:B------:R-:W-:Y:S01]  /*3db0*/  IADD3 R2, R0, 0x28, RZ ;  /* 0x0000002800027810 */ /* 0x000fe20007ffe0ff */
[----:B------:R-:W-:Y:S01]  /*3dc0*/  FFMA.FTZ R12, R15, R189, R18 ;  /* 0x000000bd0f0c7223 */ /* 0x000fe20000010012 */
[----:B------:R-:W-:Y:S01]  /*3dd0*/  I2F R19, R3 ;  /* 0x0000000300137306 */ /* 0x000fe20000201400 */
[----:B------:R-:W-:Y:S02]  /*3de0*/  FSEL R126, R14, -INF , !P0 ;  /* 0xff8000000e7e7808 */ /* 0x000fe40004000000 */
[CC--:B------:R-:W-:Y:S02]  /*3df0*/  ISETP.GE.AND P4, PT, R2.reuse, R21.reuse, PT ;  /* 0x000000150200720c */ /* 0x0c0fe40003f86270 */
[----:B------:R-:W-:Y:S02]  /*3e00*/  ISETP.GE.AND P5, PT, R2, R20, PT ;  /* 0x000000140200720c */ /* 0x000fe40003fa6270 */
[----:B------:R-:W-:Y:S01]  /*3e10*/  FSEL R139, R7, -INF , !P6 ;  /* 0xff800000078b7808 */ /* 0x000fe20007000000 */
[----:B------:R1:W2:Y:S01]  /*3e20*/  I2F R22, R2 ;  /* 0x0000000200167306 */ /* 0x0002a20000201400 */
[----:B------:R-:W-:-:S02]  /*3e30*/  ISETP.GE.AND P0, PT, R3, R21, PT ;  /* 0x000000150300720c */ /* 0x000fc40003f06270 */
[----:B------:R-:W-:Y:S02]  /*3e40*/  FSEL R128, R12, -INF , !P2 ;  /* 0xff8000000c807808 */ /* 0x000fe40005000000 */
[----:B------:R-:W-:Y:S01]  /*3e50*/  HMMA.16816.F32.BF16 R12, R8, R46, R48 ;  /* 0x0000002e080c723c */ /* 0x000fe20000041830 */
[----:B-1----:R-:W-:Y:S01]  /*3e60*/  IADD3 R2, R0, 0x29, RZ ;  /* 0x0000002900027810 */ /* 0x002fe20007ffe0ff */
[CC--:B--2---:R-:W-:Y:S02]  /*3e70*/  FFMA.FTZ R7, R22.reuse, R189.reuse, R24 ;  /* 0x000000bd16077223 */ /* 0x0c4fe40000010018 */
[----:B------:R-:W-:Y:S01]  /*3e80*/  FFMA.FTZ R16, R22, R189, R26 ;  /* 0x000000bd16107223 */ /* 0x000fe2000001001a */
[----:B------:R1:W2:Y:S01]  /*3e90*/  I2F R18, R2 ;  /* 0x0000000200127306 */ /* 0x0002a20000201400 */
[C---:B------:R-:W-:Y:S02]  /*3ea0*/  ISETP.GE.AND P1, PT, R2.reuse, R21, PT ;  /* 0x000000150200720c */ /* 0x040fe40003f26270 */
[----:B------:R-:W-:-:S02]  /*3eb0*/  ISETP.GE.AND P6, PT, R2, R20, PT ;  /* 0x000000140200720c */ /* 0x000fc40003fc6270 */
[----:B------:R-:W-:Y:S02]  /*3ec0*/  FSEL R138, R7, -INF , !P4 ;  /* 0xff800000078a7808 */ /* 0x000fe40006000000 */
[----:B------:R-:W-:Y:S02]  /*3ed0*/  ISETP.GE.AND P4, PT, R3, R20, PT ;  /* 0x000000140300720c */ /* 0x000fe40003f86270 */
[----:B------:R-:W-:Y:S02]  /*3ee0*/  FSEL R121, R16, -INF , !P5 ;  /* 0xff80000010797808 */ /* 0x000fe40006800000 */
[----:B-1----:R-:W-:Y:S01]  /*3ef0*/  IADD3 R2, R0, 0x30, RZ ;  /* 0x0000003000027810 */ /* 0x002fe20007ffe0ff */
[CC--:B--2---:R-:W-:Y:S02]  /*3f00*/  FFMA.FTZ R3, R18.reuse, R189.reuse, R25 ;  /* 0x000000bd12037223 */ /* 0x0c4fe40000010019 */
[----:B------:R-:W-:Y:S01]  /*3f10*/  FFMA.FTZ R8, R18, R189, R27 ;  /* 0x000000bd12087223 */ /* 0x000fe2000001001b */
[----:B------:R1:W2:Y:S01]  /*3f20*/  I2F R17, R2 ;  /* 0x0000000200117306 */ /* 0x0002a20000201400 */
[----:B------:R-:W-:-:S02]  /*3f30*/  ISETP.GE.AND P2, PT, R2, R21, PT ;  /* 0x000000150200720c */ /* 0x000fc40003f46270 */
[-C--:B------:R-:W-:Y:S02]  /*3f40*/  ISETP.GE.AND P3, PT, R2, R20.reuse, PT ;  /* 0x000000140200720c */ /* 0x080fe40003f66270 */
[----:B------:R-:W-:Y:S02]  /*3f50*/  FSEL R131, R3, -INF , !P1 ;  /* 0xff80000003837808 */ /* 0x000fe40004800000 */
[----:B------:R-:W-:Y:S02]  /*3f60*/  FSEL R117, R8, -INF , !P6 ;  /* 0xff80000008757808 */ /* 0x000fe40007000000 */
[C---:B------:R-:W-:Y:S02]  /*3f70*/  ISETP.GE.AND P6, PT, R0.reuse, R21, PT ;  /* 0x000000150000720c */ /* 0x040fe40003fc6270 */
[----:B-1----:R-:W-:Y:S01]  /*3f80*/  IADD3 R2, R0, 0x38, RZ ;  /* 0x0000003800027810 */ /* 0x002fe20007ffe0ff */
[CC--:B--2---:R-:W-:Y:S02]  /*3f90*/  FFMA.FTZ R3, R17.reuse, R189.reuse, R30 ;  /* 0x000000bd11037223 */ /* 0x0c4fe4000001001e */
[----:B------:R-:W-:Y:S01]  /*3fa0*/  FFMA.FTZ R7, R17, R189, R28 ;  /* 0x000000bd11077223 */ /* 0x000fe2000001001c */
[C---:B------:R-:W-:Y:S01]  /*3fb0*/  ISETP.GE.AND P5, PT, R2.reuse, R21, PT ;  /* 0x000000150200720c */ /* 0x040fe20003fa6270 */
[----:B------:R1:W2:Y:S01]  /*3fc0*/  I2F R10, R2 ;  /* 0x00000002000a7306 */ /* 0x0002a20000201400 */
[----:B------:R-:W-:-:S02]  /*3fd0*/  ISETP.GE.AND P1, PT, R2, R20, PT ;  /* 0x000000140200720c */ /* 0x000fc40003f26270 */
[----:B------:R-:W-:Y:S01]  /*3fe0*/  FSEL R118, R3, -INF , !P3 ;  /* 0xff80000003767808 */ /* 0x000fe20005800000 */
[-C--:B------:R-:W-:Y:S01]  /*3ff0*/  FFMA.FTZ R3, R19, R189.reuse, R31 ;  /* 0x000000bd13037223 */ /* 0x080fe2000001001f */
[----:B------:R-:W-:Y:S01]  /*4000*/  FSEL R136, R7, -INF , !P2 ;  /* 0xff80000007887808 */ /* 0x000fe20005000000 */
[----:B------:R-:W-:Y:S01]  /*4010*/  FFMA.FTZ R7, R23, R189, R70 ;  /* 0x000000bd17077223 */ /* 0x000fe20000010046 */
[----:B------:R-:W-:Y:S02]  /*4020*/  ISETP.GE.AND P2, PT, R0, R20, PT ;  /* 0x000000140000720c */ /* 0x000fe40003f46270 */
[----:B------:R-:W-:Y:S02]  /*4030*/  FSEL R112, R3, -INF , !P4 ;  /* 0xff80000003707808 */ /* 0x000fe40006000000 */
[----:B------:R-:W-:Y:S02]  /*4040*/  ISETP.GE.AND P4, PT, R116, 0x2, PT ;  /* 0x000000027400780c */ /* 0x000fe40003f86270 */
[----:B------:R-:W-:-:S02]  /*4050*/  FSEL R18, R7, -INF , !P2 ;  /* 0xff80000007127808 */ /* 0x000fc40005000000 */
[----:B-1----:R-:W-:Y:S01]  /*4060*/  IADD3 R2, R0, 0x39, RZ ;  /* 0x0000003900027810 */ /* 0x002fe20007ffe0ff */
[-C--:B------:R-:W-:Y:S02]  /*4070*/  FFMA.FTZ R0, R19, R189.reuse, R29 ;  /* 0x000000bd13007223 */ /* 0x080fe4000001001d */
[----:B--2---:R-:W-:Y:S01]  /*4080*/  FFMA.FTZ R9, R10, R189, R12 ;  /* 0x000000bd0a097223 */ /* 0x004fe2000001000c */
[----:B------:R1:W2:Y:S01]  /*4090*/  I2F R11, R2 ;  /* 0x00000002000b7306 */ /* 0x0002a20000201400 */
[----:B------:R-:W-:Y:S02]  /*40a0*/  ISETP.GE.AND P3, PT, R2, R21, PT ;  /* 0x000000150200720c */ /* 0x000fe40003f66270 */
[----:B------:R-:W-:Y:S02]  /*40b0*/  FSEL R130, R0, -INF , !P0 ;  /* 0xff80000000827808 */ /* 0x000fe40004000000 */
[----:B------:R-:W-:Y:S02]  /*40c0*/  ISETP.GE.AND P0, PT, R2, R20, PT ;  /* 0x000000140200720c */ /* 0x000fe40003f06270 */
[----:B------:R-:W-:Y:S01]  /*40d0*/  FSEL R127, R9, -INF , !P5 ;  /* 0xff800000097f7808 */ /* 0x000fe20006800000 */
[----:B-1----:R-:W-:-:S02]  /*40e0*/  FFMA.FTZ R2, R10, R189, R14 ;  /* 0x000000bd0a027223 */ /* 0x002fc4000001000e */
[-C--:B------:R-:W-:Y:S02]  /*40f0*/  FFMA.FTZ R10, R23, R189.reuse, R68 ;  /* 0x000000bd170a7223 */ /* 0x080fe40000010044 */
[CC--:B--2---:R-:W-:Y:S01]  /*4100*/  FFMA.FTZ R8, R11.reuse, R189.reuse, R13 ;  /* 0x000000bd0b087223 */ /* 0x0c4fe2000001000d */
[----:B------:R-:W-:Y:S01]  /*4110*/  FSEL R113, R2, -INF , !P1 ;  /* 0xff80000002717808 */ /* 0x000fe20004800000 */
[----:B------:R-:W-:Y:S01]  /*4120*/  FFMA.FTZ R0, R11, R189, R15 ;  /* 0x000000bd0b007223 */ /* 0x000fe2000001000f */
[----:B------:R-:W-:Y:S02]  /*4130*/  FSEL R19, R10, -INF , !P6 ;  /* 0xff8000000a137808 */ /* 0x000fe40007000000 */
[----:B------:R-:W-:Y:S02]  /*4140*/  FSEL R125, R8, -INF , !P3 ;  /* 0xff800000087d7808 */ /* 0x000fe40005800000 */
[----:B------:R-:W-:Y:S01]  /*4150*/  FSEL R124, R0, -INF , !P0 ;  /* 0xff800000007c7808 */ /* 0x000fe20004000000 */
[----:B------:R-:W-:Y:S05]  /*4160*/  @!P4 BRA `(.L_x_595) ;  /* 0x000006700000c947 */ /* 0x000fea0003800000 */
[----:B------:R-:W-:Y:S01]  /*4170*/  IADD3 R2, R116, -0x2, RZ ;  /* 0xfffffffe74027810 */ /* 0x000fe20007ffe0ff */
[----:B------:R-:W-:Y:S01]  /*4180*/  BSSY B0, `(.L_x_596) ;  /* 0x0000064000007945 */ /* 0x000fe20003800000 */
[----:B------:R-:W-:-:S02]  /*4190*/  ISETP.GE.AND P3, PT, R132, c[0x0][0x220], PT ;  /* 0x0000880084007a0c */ /* 0x000fc40003f66270 */
        /* <DEDUP_REMOVED lines=22> */
[----:B------:R-:W-:Y:S02]  /*4300*/  IADD3 R0, P5, R110, R3, RZ ;  /* 0x000000036e007210 */ /* 0x000fe40007fbe0ff */
[C---:B------:R-:W-:Y:S01]  /*4310*/  @!P3 LEA.HI.X R13, R3.reuse, c[0x0][0x16c], R2, 0x1, P0 ;  /* 0x00005b00030dba11 */ /* 0x040fe200000f0c02 */
        /* <DEDUP_REMOVED lines=24> */
[--C-:B------:R-:W-:Y:S01]  /*44a0*/  @!P1 LEA.HI.X R15, R3, c[0x0][0x16c], R2.reuse, 0x1, P0 ;  /* 0x00005b00030f9a11 */ /* 0x100fe200000f0c02 */
[----:B------:R-:W-:Y:S01]  /*44b0*/  IMAD.X R3, R109, 0x1, R2, P5 ;  /* 0x000000016d037824 */ /* 0x000fe200028e0602 */
[C---:B---3--:R-:W-:Y:S02]  /*44c0*/  @!P1 LEA R10, P0, R0.reuse, c[0x0][0x168], 0x1 ;  /* 0x00005a00000a9a11 */ /* 0x048fe400078008ff */
[C---:B-----5:R-:W-:Y:S01]  /*44d0*/  @!P2 LEA R12, P5, R0.reuse, c[0x0][0x168], 0x1 ;  /* 0x00005a00000caa11 */ /* 0x060fe200078a08ff */
[----:B------:R-:W-:Y:S01]  /*44e0*/  @!PT LDS RZ, [RZ] ;  /* 0x00000000fffff984 */ /* 0x000fe20000000800 */
[----:B------:R-:W-:Y:S01]  /*44f0*/  @!PT LDS RZ, [RZ] ;  /* 0x00000000fffff984 */ /* 0x000fe20000000800 */
[----:B------:R-:W-:Y:S01]  /*4500*/  @!PT LDS RZ, [RZ] ;  /* 0x00000000fffff984 */ /* 0x000fe20000000800 */
[----:B------:R3:W-:Y:S01]  /*4510*/  @!P1 LDGSTS.E.BYPASS.LTC128B.128 [R188+0xa800], [R14.64+0x100] ;  /* 0x0a8001000ebc9fae */ /* 0x0007e2000b901d48 */
[--C-:B------:R-:W-:Y:S02]  /*4520*/  @!P3 LEA.HI.X R17, R0, c[0x0][0x16c], R3.reuse, 0x1, P6 ;  /* 0x00005b000011ba11 */ /* 0x100fe400030f0c03 */
[----:B------:R-:W-:Y:S01]  /*4530*/  IADD3 R2, P6, R110, R0, RZ ;  /* 0x000000006e027210 */ /* 0x000fe20007fde0ff */
[----:B------:R1:W-:Y:S01]  /*4540*/  @P3 STS.128 [R188+0x7000], RZ ;  /* 0x007000ffbc003388 */ /* 0x0003e20000000c00 */
[----:B------:R-:W-:-:S02]  /*4550*/  @!P2 LEA.HI.X R13, R0, c[0x0][0x16c], R3, 0x1, P5 ;  /* 0x00005b00000daa11 */ /* 0x000fc400028f0c03 */
[--C-:B------:R-:W-:Y:S01]  /*4560*/  @!P1 LEA.HI.X R11, R0, c[0x0][0x16c], R3.reuse, 0x1, P0 ;  /* 0x00005b00000b9a11 */ /* 0x100fe200000f0c03 */
[----:B------:R-:W-:Y:S01]  /*4570*/  IMAD.X R3, R109, 0x1, R3, P6 ;  /* 0x000000016d037824 */ /* 0x000fe200030e0603 */
[C---:B--2---:R-:W-:Y:S01]  /*4580*/  @!P2 LEA R8, P0, R2.reuse, c[0x0][0x168], 0x1 ;  /* 0x00005a000208aa11 */ /* 0x044fe200078008ff */
[----:B------:R-:W-:Y:S01]  /*4590*/  @!PT LDS RZ, [RZ] ;  /* 0x00000000fffff984 */ /* 0x000fe20000000800 */
[----:B------:R-:W-:Y:S01]  /*45a0*/  @!PT LDS RZ, [RZ] ;  /* 0x00000000fffff984 */ /* 0x000fe20000000800 */
[----:B------:R-:W-:Y:S01]  /*45b0*/  @!PT LDS RZ, [RZ] ;  /* 0x00000000fffff984 */ /* 0x000fe20000000800 */
[----:B------:R1:W-:Y:S03]  /*45c0*/  @!P3 LDGSTS.E.BYPASS.LTC128B.128 [R188+0x7000], [R16.64] ;  /* 0x0700000010bcbfae */ /* 0x0003e6000b901d48 */
[C---:B------:R-:W-:Y:S01]  /*45d0*/  @!P2 LEA.HI.X R9, R2.reuse, c[0x0][0x16c], R3, 0x1, P0 ;  /* 0x00005b000209aa11 */ /* 0x040fe200000f0c03 */
        /* <DEDUP_REMOVED lines=9> */
[----:B------:R1:W-:Y:S01]  /*4670*/  @!P1 LDGSTS.E.BYPASS.LTC128B.128 [R188+0xb000], [R10.64+0x100] ;  /* 0x0b0001000abc9fae */ /* 0x0003e2000b901d48 */
[----:B---3--:R-:W-:-:S03]  /*4680*/  @!P3 LEA R14, P5, R2, c[0x0][0x168], 0x1 ;  /* 0x00005a00020eba11 */ /* 0x008fc600078a08ff */
        /* <DEDUP_REMOVED lines=19> */
.L_x_597:
[----:B------:R-:W-:Y:S05]  /*47c0*/  BSYNC B0 ;  /* 0x0000000000007941 */ /* 0x000fea0003800000 */
.L_x_596:
[----:B------:R-:W0:Y:S02]  /*47d0*/  LDGDEPBAR ;  /* 0x00000000000079af */ /* 0x000e240000000000 */
.L_x_595:
[----:B------:R-:W-:Y:S01]  /*47e0*/  FMNMX.FTZ R0, R18, R53, !PT ;  /* 0x0000003512007209 */ /* 0x000fe20007810000 */
[----:B------:R-:W-:Y:S01]  /*47f0*/  STL [R1+0xb8], R181 ;  /* 0x0000b8b501007387 */ /* 0x000fe20000100800 */
[----:B------:R-:W-:Y:S01]  /*4800*/  FMNMX.FTZ R2, R19, R69, !PT ;  /* 0x0000004513027209 */ /* 0x000fe20007810000 */
[----:B------:R-:W-:Y:S01]  /*4810*/  IMAD.WIDE.U32 R132, R108, -0x326172a9, RZ ;  /* 0xcd9e8d576c847825 */ /* 0x000fe200078e00ff */
[----:B------:R-:W-:Y:S01]  /*4820*/  FMNMX.FTZ R0, R52, R0, !PT ;  /* 0x0000000034007209 */ /* 0x000fe20007810000 */
[----:B------:R-:W-:Y:S01]  /*4830*/  STL [R1+0xb4], R176 ;  /* 0x0000b4b001007387 */ /* 0x000fe20000100800 */
[----:B------:R-:W-:Y:S01]  /*4840*/  FMNMX.FTZ R2, R71, R2, !PT ;  /* 0x0000000247027209 */ /* 0x000fe20007810000 */
[----:B------:R-:W-:Y:S01]  /*4850*/  IMAD.SHL.U32 R104, R107, 0x2, RZ ;  /* 0x000000026b687824 */ /* 0x000fe200078e00ff */
        /* <DEDUP_REMOVED lines=8> */
[----:B------:R-:W-:-:S02]  /*48e0*/  FMNMX.FTZ R0, R32, R0, !PT ;  /* 0x0000000020007209 */ /* 0x000fc40007810000 */
[----:B------:R-:W-:Y:S01]  /*48f0*/  FMNMX.FTZ R2, R55, R2, !PT ;  /* 0x0000000237027209 */ /* 0x000fe20007810000 */
[--C-:B------:R-:W-:Y:S01]  /*4900*/  IMAD R178, R5, 0x2, R177.reuse ;  /* 0x0000000205b27824 */ /* 0x100fe200078e02b1 */
[----:B------:R-:W-:Y:S01]  /*4910*/  FMNMX.FTZ R0, R33, R0, !PT ;  /* 0x0000000021007209 */ /* 0x000fe20007810000 */
[----:B------:R-:W-:Y:S01]  /*4920*/  LDSM.16.MT88.4 R28, [R177+0xc000] ;  /* 0x00c00000b11c783b */ /* 0x000fe20000004200 */
[----:B------:R-:W-:Y:S01]  /*4930*/  FMNMX.FTZ R2, R36, R2, !PT ;  /* 0x0000000224027209 */ /* 0x000fe20007810000 */
[C---:B------:R-:W-:Y:S01]  /*4940*/  IMAD R180, R4.reuse, 0x2, R177 ;  /* 0x0000000204b47824 */ /* 0x040fe200078e02b1 */
[----:B------:R-:W-:Y:S01]  /*4950*/  FMNMX.FTZ R0, R41, R0, !PT ;  /* 0x0000000029007209 */ /* 0x000fe20007810000 */
[----:B------:R-:W-:Y:S01]  /*4960*/  LDSM.16.MT88.4 R44, [R178+0xc000] ;  /* 0x00c00000b22c783b */ /* 0x000fe20000004200 */
        /* <DEDUP_REMOVED lines=26> */
[----:B------:R-:W-:Y:S01]  /*4b10*/  LOP3.LUT R2, R99, R190, RZ, 0x3c, !PT ;  /* 0x000000be63027212 */ /* 0x000fe200078e3cff */
[----:B------:R-:W2:Y:S01]  /*4b20*/  SHFL.BFLY PT, R3, R0, 0x2, 0x1f ;  /* 0x0c401f0000037f89 */ /* 0x000ea200000e0000 */
[C---:B------:R-:W-:Y:S02]  /*4b30*/  IADD3 R105, R190.reuse, -0x61c88647, RZ ;  /* 0x9e3779b9be697810 */ /* 0x040fe40007ffe0ff */
[----:B------:R-:W-:Y:S01]  /*4b40*/  IADD3 R107, R190, 0x3c6ef372, RZ ;  /* 0x3c6ef372be6b7810 */ /* 0x000fe20007ffe0ff */
[----:B------:R3:W-:Y:S01]  /*4b50*/  STL [R1+0x8c], R2 ;  /* 0x00008c0201007387 */ /* 0x0007e20000100800 */
[----:B------:R-:W-:-:S02]  /*4b60*/  IADD3 R106, R191, 0x76cf5d0a, RZ ;  /* 0x76cf5d0abf6a7810 */ /* 0x000fc40007ffe0ff */
[C---:B------:R-:W-:Y:S01]  /*4b70*/  IADD3 R110, R190.reuse, -0x255992d5, RZ ;  /* 0xdaa66d2bbe6e7810 */ /* 0x040fe20007ffe0ff */
[----:B-1----:R-:W1:Y:S01]  /*4b80*/  SHFL.BFLY PT, R10, R7, 0x2, 0x1f ;  /* 0x0c401f00070a7f89 */ /* 0x002e6200000e0000 */
[C---:B------:R-:W-:Y:S02]  /*4b90*/  IADD3 R111, R190.reuse, 0x78dde6e4, RZ ;  /* 0x78dde6e4be6f7810 */ /* 0x040fe40007ffe0ff */
[----:B------:R-:W-:Y:S01]  /*4ba0*/  IADD3 R134, R191, -0x56f99767, RZ ;  /* 0xa9066899bf867810 */ /* 0x000fe20007ffe0ff */
[----:B------:R-:W-:Y:S01]  /*4bb0*/  LDSM.16.MT88.4 R100, [R178+0xe800] ;  /* 0x00e80000b264783b */ /* 0x000fe20000004200 */
[----:B------:R-:W-:-:S03]  /*4bc0*/  IADD3 R135, R190, 0x1715609d, RZ ;  /* 0x1715609dbe877810 */ /* 0x000fc60007ffe0ff */
[----:B------:R-:W-:Y:S04]  /*4bd0*/  STL [R1+0x28], R134 ;  /* 0x0000288601007387 */ /* 0x000fe80000100800 */
[----:B------:R-:W-:Y:S01]  /*4be0*/  STL [R1+0x18], R135 ;  /* 0x0000188701007387 */ /* 0x000fe20000100800 */
[----:B--2---:R-:W-:Y:S02]  /*4bf0*/  FMNMX.FTZ R0, R0, R3, !PT ;  /* 0x0000000300007209 */ /* 0x004fe40007810000 */
[----:B------:R-:W-:-:S03]  /*4c00*/  LOP3.LUT R3, R104, R191, RZ, 0x3c, !PT ;  /* 0x000000bf68037212 */ /* 0x000fc600078e3cff */
[----:B------:R-:W2:Y:S01]  /*4c10*/  SHFL.BFLY PT, R9, R0, 0x1, 0x1f ;  /* 0x0c201f0000097f89 */ /* 0x000ea200000e0000 */
[----:B---3--:R-:W-:Y:S02]  /*4c20*/  LOP3.LUT R2, R133, R2, RZ, 0x3c, !PT ;  /* 0x0000000285027212 */ /* 0x008fe400078e3cff */
[----:B------:R-:W-:Y:S02]  /*4c30*/  LOP3.LUT R3, R109, R3, RZ, 0x3c, !PT ;  /* 0x000000036d037212 */ /* 0x000fe400078e3cff */
[----:B-1----:R-:W-:Y:S01]  /*4c40*/  FMNMX.FTZ R7, R7, R10, !PT ;  /* 0x0000000a07077209 */ /* 0x002fe20007810000 */
[----:B------:R-:W-:Y:S01]  /*4c50*/  IMAD.WIDE.U32 R96, R2, -0x2daee0ad, RZ ;  /* 0xd2511f5302607825 */ /* 0x000fe200078e00ff */
[----:B------:R-:W-:-:S03]  /*4c60*/  IADD3 R2, R191, -0x4498517b, RZ ;  /* 0xbb67ae85bf027810 */ /* 0x000fc60007ffe0ff */
[----:B------:R-:W1:Y:S01]  /*4c70*/  SHFL.BFLY PT, R116, R7, 0x1, 0x1f ;  /* 0x0c201f0007747f89 */ /* 0x000e6200000e0000 */
[----:B------:R-:W-:Y:S01]  /*4c80*/  LOP3.LUT R8, R97, R108, R2, 0x96, !PT ;  /* 0x0000006c61087212 */ /* 0x000fe200078e9602 */
[----:B------:R-:W-:Y:S01]  /*4c90*/  IMAD.WIDE.U32 R2, R3, -0x326172a9, RZ ;  /* 0xcd9e8d5703027825 */ /* 0x000fe200078e00ff */
[C---:B------:R-:W-:Y:S02]  /*4ca0*/  IADD3 R108, R191.reuse, 0x32370b8f, RZ ;  /* 0x32370b8fbf6c7810 */ /* 0x040fe40007ffe0ff */
[----:B------:R-:W-:Y:S01]  /*4cb0*/  IADD3 R97, R191, -0x126145ec, RZ ;  /* 0xed9eba14bf617810 */ /* 0x000fe20007ffe0ff */
[----:B------:R-:W-:Y:S01]  /*4cc0*/  IMAD.WIDE.U32 R56, R8, -0x326172a9, RZ ;  /* 0xcd9e8d5708387825 */ /* 0x000fe200078e00ff */
[----:B------:R-:W-:-:S04]  /*4cd0*/  LOP3.LUT R8, R3, R132, R105, 0x96, !PT ;  /* 0x0000008403087212 */ /* 0x000fc800078e9669 */
[----:B------:R-:W-:Y:S02]  /*4ce0*/  LOP3.LUT R12, R57, R2, R107, 0x96, !PT ;  /* 0x00000002390c7212 */ /* 0x000fe400078e966b */
[----:B--2---:R-:W-:Y:S01]  /*4cf0*/  FMNMX.FTZ R3, R0, R9, !PT ;  /* 0x0000000900037209 */ /* 0x004fe20007810000 */
[----:B------:R-:W-:-:S03]  /*4d00*/  IMAD.WIDE.U32 R8, R8, -0x2daee0ad, RZ ;  /* 0xd2511f5308087825 */ /* 0x000fc600078e00ff */
[C---:B------:R-:W-:Y:S01]  /*4d10*/  FSETP.NEU.FTZ.AND P0, PT, R3.reuse, -INF , PT ;  /* 0xff8000000300780b */ /* 0x040fe20003f1d000 */
[----:B------:R-:W-:Y:S01]  /*4d20*/  FMUL.FTZ R0, R3, c[0x0][0x23c] ;  /* 0x00008f0003007a20 */ /* 0x000fe20000410000 */
[----:B------:R-:W-:Y:S01]  /*4d30*/  LOP3.LUT R9, R9, R96, R106, 0x96, !PT ;  /* 0x0000006009097212 */ /* 0x000fe200078e966a */
[----:B------:R-:W-:-:S03]  /*4d40*/  IMAD.WIDE.U32 R12, R12, -0x2daee0ad, RZ ;  /* 0xd2511f530c0c7825 */ /* 0x000fc600078e00ff */
[----:B------:R-:W-:Y:S02]  /*4d50*/  FSEL R0, R0, RZ, P0 ;  /* 0x000000ff00007208 */ /* 0x000fe40000000000 */
[----:B------:R-:W-:Y:S01]  /*4d60*/  LOP3.LUT R10, R13, R8, R108, 0x96, !PT ;  /* 0x000000080d0a7212 */ /* 0x000fe200078e966c */
[----:B------:R-:W-:Y:S01]  /*4d70*/  IMAD.WIDE.U32 R8, R9, -0x326172a9, RZ ;  /* 0xcd9e8d5709087825 */ /* 0x000fe200078e00ff */
[----:B-1----:R-:W-:-:S03]  /*4d80*/  FMNMX.FTZ R116, R7, R116, !PT ;  /* 0x0000007407747209 */ /* 0x002fc60007810000 */
[----:B------:R-:W-:Y:S01]  /*4d90*/  FFMA.FTZ R2, R18, c[0x0][0x23c], -R0 ;  /* 0x00008f0012027a23 */ /* 0x000fe20000010800 */
[----:B------:R-:W-:Y:S01]  /*4da0*/  LOP3.LUT R9, R9, R56, R110, 0x96, !PT ;  /* 0x0000003809097212 */ /* 0x000fe200078e966e */
[----:B------:R-:W-:Y:S01]  /*4db0*/  IMAD.WIDE.U32 R10, R10, -0x326172a9, RZ ;  /* 0xcd9e8d570a0a7825 */ /* 0x000fe200078e00ff */
[----:B------:R-:W-:Y:S01]  /*4dc0*/  FSETP.NEU.FTZ.AND P0, PT, R116, -INF , PT ;  /* 0xff8000007400780b */ /* 0x000fe20003f1d000 */
[----:B------:R1:W-:Y:S02]  /*4dd0*/  MUFU.EX2 R181, R2 ;  /* 0x0000000200b57308 */ /* 0x0003e40000000800 */
[--C-:B------:R-:W-:Y:S02]  /*4de0*/  FFMA.FTZ R7, R34, c[0x0][0x23c], -R0.reuse ;  /* 0x00008f0022077a23 */ /* 0x100fe40000010800 */
[----:B------:R-:W-:-:S04]  /*4df0*/  FFMA.FTZ R13, R53, c[0x0][0x23c], -R0 ;  /* 0x00008f00350d7a23 */ /* 0x000fc80000010800 */
[----:B------:R2:W-:Y:S01]  /*4e00*/  MUFU.EX2 R174, R7 ;  /* 0x0000000700ae7308 */ /* 0x0005e20000000800 */
[----:B-1----:R-:W-:Y:S01]  /*4e10*/  LOP3.LUT R2, R11, R8, R111, 0x96, !PT ;  /* 0x000000080b027212 */ /* 0x002fe200078e966f */
[----:B------:R-:W-:-:S06]  /*4e20*/  IMAD.WIDE.U32 R8, R9, -0x2daee0ad, RZ ;  /* 0xd2511f5309087825 */ /* 0x000fcc00078e00ff */
[----:B------:R-:W-:Y:S01]  /*4e30*/  MUFU.EX2 R145, R13 ;  /* 0x0000000d00917308 */ /* 0x000fe20000000800 */
[----:B------:R-:W-:-:S04]  /*4e40*/  IMAD.WIDE.U32 R98, R2, -0x2daee0ad, RZ ;  /* 0xd2511f5302627825 */ /* 0x000fc800078e00ff */
[----:B------:R-:W-:Y:S01]  /*4e50*/  FFMA.FTZ R2, R52, c[0x0][0x23c], -R0 ;  /* 0x00008f0034027a23 */ /* 0x000fe20000010800 */
[----:B------:R-:W-:Y:S02]  /*4e60*/  LOP3.LUT R16, R99, R8, R134, 0x96, !PT ;  /* 0x0000000863107212 */ /* 0x000fe400078e9686 */
[----:B------:R-:W-:Y:S01]  /*4e70*/  LOP3.LUT R8, R9, R12, R97, 0x96, !PT ;  /* 0x0000000c09087212 */ /* 0x000fe200078e9661 */
[----:B------:R1:W-:Y:S01]  /*4e80*/  MUFU.EX2 R146, R2 ;  /* 0x0000000200927308 */ /* 0x0003e20000000800 */
[----:B------:R-:W-:Y:S01]  /*4e90*/  IADD3 R99, R190, -0x4ab325aa, RZ ;  /* 0xb54cda56be637810 */ /* 0x000fe20007ffe0ff */
[----:B------:R-:W-:-:S04]  /*4ea0*/  IMAD.WIDE.U32 R16, R16, -0x326172a9, RZ ;  /* 0xcd9e8d5710107825 */ /* 0x000fc800078e00ff */
[----:B------:R-:W-:Y:S01]  /*4eb0*/  IMAD.WIDE.U32 R58, R8, -0x326172a9, RZ ;  /* 0xcd9e8d57083a7825 */ /* 0x000fe200078e00ff */
[C---:B--2---:R-:W-:Y:S02]  /*4ec0*/  LOP3.LUT R7, R16.reuse, 0xffff, RZ, 0xc0, !PT ;  /* 0x0000ffff10077812 */ /* 0x044fe400078ec0ff */
[----:B------:R-:W-:Y:S02]  /*4ed0*/  LOP3.LUT R8, R16, 0xff, RZ, 0xc0, !PT ;  /* 0x000000ff10087812 */ /* 0x000fe400078ec0ff */
[----:B------:R-:W-:Y:S02]  /*4ee0*/  SHF.R.U32.HI R7, RZ, 0x8, R7 ;  /* 0x00000008ff077819 */ /* 0x000fe40000011607 */
[----:B------:R-:W-:Y:S01]  /*4ef0*/  LOP3.LUT R18, R59, R10, R135, 0x96, !PT ;  /* 0x0000000a3b127212 */ /* 0x000fe200078e9687 */
[----:B------:R-:W-:Y:S01]  /*4f00*/  IMAD R59, R148, 0x10000, R148 ;  /* 0x00010000943b7824 */ /* 0x000fe200078e0294 */
[----:B------:R-:W-:Y:S01]  /*4f10*/  PRMT R24, R8, 0x5410, R7 ;  /* 0x0000541008187816 */ /* 0x000fe20000000007 */
[----:B-1----:R-:W-:Y:S01]  /*4f20*/  FFMA.FTZ R2, R35, c[0x0][0x23c], -R0 ;  /* 0x00008f0023027a23 */ /* 0x002fe20000010800 */
[----:B------:R-:W-:-:S02]  /*4f30*/  LOP3.LUT R7, R17, R58, R99, 0x96, !PT ;  /* 0x0000003a11077212 */ /* 0x000fc400078e9663 */
[--C-:B------:R-:W-:Y:S01]  /*4f40*/  SHF.R.U32.HI R10, RZ, 0x10, R16.reuse ;  /* 0x00000010ff0a7819 */ /* 0x100fe20000011610 */
[----:B------:R1:W-:Y:S01]  /*4f50*/  MUFU.EX2 R147, R2 ;  /* 0x0000000200937308 */ /* 0x0003e20000000800 */
[----:B------:R-:W-:Y:S02]  /*4f60*/  LOP3.LUT R12, R7, 0xff, RZ, 0xc0, !PT ;  /* 0x000000ff070c7812 */ /* 0x000fe400078ec0ff */
[----:B------:R-:W-:Y:S02]  /*4f70*/  SHF.R.U32.HI R11, RZ, 0x18, R7 ;  /* 0x00000018ff0b7819 */ /* 0x000fe40000011607 */
[----:B------:R-:W-:Y:S02]  /*4f80*/  SHF.R.U32.HI R13, RZ, 0x18, R16 ;  /* 0x00000018ff0d7819 */ /* 0x000fe40000011610 */
[----:B------:R-:W-:-:S04]  /*4f90*/  LOP3.LUT R10, R10, 0xff, RZ, 0xc0, !PT ;  /* 0x000000ff0a0a7812 */ /* 0x000fc800078ec0ff */
[----:B------:R-:W-:Y:S01]  /*4fa0*/  PRMT R23, R10, 0x5410, R13 ;  /* 0x000054100a177816 */ /* 0x000fe2000000000d */
[----:B-1----:R-:W-:-:S05]  /*4fb0*/  FMUL.FTZ R2, R116, c[0x0][0x23c] ;  /* 0x00008f0074027a20 */ /* 0x002fca0000410000 */
[----:B------:R-:W-:-:S05]  /*4fc0*/  FSEL R2, R2, RZ, P0 ;  /* 0x000000ff02027208 */ /* 0x000fca0000000000 */
[--C-:B------:R-:W-:Y:S02]  /*4fd0*/  FFMA.FTZ R9, R19, c[0x0][0x23c], -R2.reuse ;  /* 0x00008f0013097a23 */ /* 0x100fe40000010802 */
[----:B------:R-:W-:Y:S02]  /*4fe0*/  FFMA.FTZ R8, R69, c[0x0][0x23c], -R2 ;  /* 0x00008f0045087a23 */ /* 0x000fe40000010802 */
[----:B------:R1:W-:Y:S01]  /*4ff0*/  MUFU.EX2 R144, R9 ;  /* 0x0000000900907308 */ /* 0x0003e20000000800 */
[----:B------:R-:W-:-:S05]  /*5000*/  IMAD.WIDE.U32 R18, R18, -0x2daee0ad, RZ ;  /* 0xd2511f5312127825 */ /* 0x000fca00078e00ff */
[--C-:B------:R-:W-:Y:S02]  /*5010*/  SHF.R.U32.HI R10, RZ, 0x10, R18.reuse ;  /* 0x00000010ff0a7819 */ /* 0x100fe40000011612 */
[----:B------:R2:W3:Y:S01]  /*5020*/  MUFU.EX2 R176, R8 ;  /* 0x0000000800b07308 */ /* 0x0004e20000000800 */
[----:B------:R-:W-:Y:S02]  /*5030*/  LOP3.LUT R13, R18, 0xff, RZ, 0xc0, !PT ;  /* 0x000000ff120d7812 */ /* 0x000fe400078ec0ff */
[----:B------:R-:W-:Y:S02]  /*5040*/  SHF.R.U32.HI R14, RZ, 0x18, R18 ;  /* 0x00000018ff0e7819 */ /* 0x000fe40000011612 */
[----:B-1----:R-:W-:-:S04]  /*5050*/  LOP3.LUT R9, R7, 0xffff, RZ, 0xc0, !PT ;  /* 0x0000ffff07097812 */ /* 0x002fc800078ec0ff */
[----:B------:R-:W-:Y:S02]  /*5060*/  SHF.R.U32.HI R9, RZ, 0x8, R9 ;  /* 0x00000008ff097819 */ /* 0x000fe40000011609 */
[----:B--2---:R-:W-:Y:S01]  /*5070*/  SHF.R.U32.HI R8, RZ, 0x10, R7 ;  /* 0x00000010ff087819 */ /* 0x004fe20000011607 */
[--C-:B------:R-:W-:Y:S01]  /*5080*/  FFMA.FTZ R7, R71, c[0x0][0x23c], -R2.reuse ;  /* 0x00008f0047077a23 */ /* 0x100fe20000010802 */
[----:B------:R-:W-:Y:S01]  /*5090*/  PRMT R22, R12, 0x5410, R9 ;  /* 0x000054100c167816 */ /* 0x000fe20000000009 */
[----:B------:R-:W-:Y:S01]  /*50a0*/  FFMA.FTZ R9, R54, c[0x0][0x23c], -R2 ;  /* 0x00008f0036097a23 */ /* 0x000fe20000010802 */
[----:B------:R-:W-:Y:S01]  /*50b0*/  LOP3.LUT R8, R8, 0xff, RZ, 0xc0, !PT ;  /* 0x000000ff08087812 */ /* 0x000fe200078ec0ff */
[----:B------:R1:W-:Y:S01]  /*50c0*/  MUFU.EX2 R172, R7 ;  /* 0x0000000700ac7308 */ /* 0x0003e20000000800 */
[----:B------:R-:W-:Y:S01]  /*50d0*/  LOP3.LUT R12, R10, 0xff, RZ, 0xc0, !PT ;  /* 0x000000ff0a0c7812 */ /* 0x000fe200078ec0ff */
[----:B------:R-:W-:Y:S01]  /*50e0*/  HSET2.LE.AND R5, R22, R59, PT ;  /* 0x0000003b16057233 */ /* 0x000fe20003803000 */
[----:B------:R-:W-:Y:S01]  /*50f0*/  PRMT R15, R8, 0x5410, R11 ;  /* 0x00005410080f7816 */ /* 0x000fe2000000000b */
[----:B------:R-:W-:Y:S01]  /*5100*/  FFMA.FTZ R11, R32, c[0x0][0x23c], -R0 ;  /* 0x00008f00200b7a23 */ /* 0x000fe20000010800 */
[----:B------:R-:W-:Y:S01]  /*5110*/  LOP3.LUT R8, R18, 0xffff, RZ, 0xc0, !PT ;  /* 0x0000ffff12087812 */ /* 0x000fe200078ec0ff */
[----:B------:R-:W-:Y:S01]  /*5120*/  LDSM.16.MT88.4 R68, [R179+0xe000] ;  /* 0x00e00000b344783b */ /* 0x000fe20000004200 */
[----:B---3--:R-:W-:Y:S01]  /*5130*/  F2FP.BF16.PACK_AB R6, R176, R144 ;  /* 0x00000090b006723e */ /* 0x008fe200000010ff */
[----:B------:R2:W3:Y:S01]  /*5140*/  MUFU.EX2 R197, R9 ;  /* 0x0000000900c57308 */ /* 0x0004e20000000800 */
[----:B------:R-:W-:Y:S01]  /*5150*/  PRMT R14, R12, 0x5410, R14 ;  /* 0x000054100c0e7816 */ /* 0x000fe2000000000e */
[----:B------:R-:W-:Y:S01]  /*5160*/  FFMA.FTZ R12, R41, c[0x0][0x23c], -R0 ;  /* 0x00008f00290c7a23 */ /* 0x000fe20000010800 */
[----:B------:R-:W-:-:S02]  /*5170*/  PRMT R157, R6, 0x7610, R157 ;  /* 0x00007610069d7816 */ /* 0x000fc4000000009d */
[----:B------:R-:W-:Y:S02]  /*5180*/  PRMT R158, R6, 0x7632, R158 ;  /* 0x00007632069e7816 */ /* 0x000fe4000000009e */
[----:B-1----:R-:W-:Y:S01]  /*5190*/  LOP3.LUT R7, R19, R98, R114, 0x96, !PT ;  /* 0x0000006213077212 */ /* 0x002fe200078e9672 */
[----:B------:R1:W-:Y:S01]  /*51a0*/  MUFU.EX2 R21, R11 ;  /* 0x0000000b00157308 */ /* 0x0003e20000000800 */
[----:B--2---:R-:W-:-:S07]  /*51b0*/  SHF.R.U32.HI R9, RZ, 0x8, R8 ;  /* 0x00000008ff097819 */ /* 0x004fce0000011608 */
[----:B------:R-:W-:Y:S01]  /*51c0*/  MUFU.EX2 R169, R12 ;  /* 0x0000000c00a97308 */ /* 0x000fe20000000800 */
[----:B------:R-:W-:Y:S02]  /*51d0*/  LOP3.LUT R8, R7, 0xffff, RZ, 0xc0, !PT ;  /* 0x0000ffff07087812 */ /* 0x000fe400078ec0ff */
[----:B---3--:R-:W-:Y:S02]  /*51e0*/  F2FP.BF16.PACK_AB R6, R197, R172 ;  /* 0x000000acc506723e */ /* 0x008fe400000010ff */
[----:B------:R-:W-:Y:S01]  /*51f0*/  SHF.R.U32.HI R10, RZ, 0x8, R8 ;  /* 0x00000008ff0a7819 */ /* 0x000fe20000011608 */
[----:B------:R-:W-:Y:S01]  /*5200*/  FFMA.FTZ R8, R33, c[0x0][0x23c], -R0 ;  /* 0x00008f0021087a23 */ /* 0x000fe20000010800 */
[----:B------:R-:W-:Y:S01]  /*5210*/  PRMT R40, R13, 0x5410, R9 ;  /* 0x000054100d287816 */ /* 0x000fe20000000009 */
[----:B------:R-:W-:Y:S01]  /*5220*/  FFMA.FTZ R9, R72, c[0x0][0x23c], -R2 ;  /* 0x00008f0048097a23 */ /* 0x000fe20000010802 */
[C---:B------:R-:W-:Y:S01]  /*5230*/  PRMT R165, R6.reuse, 0x7610, R165 ;  /* 0x0000761006a57816 */ /* 0x040fe200000000a5 */
[----:B------:R2:W-:Y:S01]  /*5240*/  MUFU.EX2 R196, R8 ;  /* 0x0000000800c47308 */ /* 0x0005e20000000800 */
[----:B------:R-:W-:Y:S01]  /*5250*/  PRMT R159, R6, 0x7632, R159 ;  /* 0x00007632069f7816 */ /* 0x000fe2000000009f */
[----:B------:R-:W-:Y:S01]  /*5260*/  LDSM.16.MT88.4 R72, [R177+0xe000] ;  /* 0x00e00000b148783b */ /* 0x000fe20000004200 */
[----:B------:R-:W-:-:S02]  /*5270*/  F2FP.BF16.PACK_AB R6, R147, R146 ;  /* 0x000000929306723e */ /* 0x000fc400000010ff */
[----:B-1----:R-:W-:Y:S02]  /*5280*/  LOP3.LUT R11, R7, 0xff, RZ, 0xc0, !PT ;  /* 0x000000ff070b7812 */ /* 0x002fe400078ec0ff */
[C---:B------:R-:W-:Y:S01]  /*5290*/  PRMT R168, R6.reuse, 0x7610, R168 ;  /* 0x0000761006a87816 */ /* 0x040fe200000000a8 */
[----:B------:R1:W-:Y:S01]  /*52a0*/  MUFU.EX2 R175, R9 ;  /* 0x0000000900af7308 */ /* 0x0003e20000000800 */
[----:B------:R-:W-:Y:S01]  /*52b0*/  PRMT R166, R6, 0x7632, R166 ;  /* 0x0000763206a67816 */ /* 0x000fe200000000a6 */
[--C-:B------:R-:W-:Y:S01]  /*52c0*/  HSET2.LE.AND R6, R15, R59.reuse, PT ;  /* 0x0000003b0f067233 */ /* 0x100fe20003803000 */
[----:B------:R-:W-:Y:S01]  /*52d0*/  PRMT R13, R11, 0x5410, R10 ;  /* 0x000054100b0d7816 */ /* 0x000fe2000000000a */
[----:B------:R-:W-:Y:S01]  /*52e0*/  HSET2.LE.AND R10, R24, R59, PT ;  /* 0x0000003b180a7233 */ /* 0x000fe20003803000 */
[----:B------:R-:W-:Y:S01]  /*52f0*/  FFMA.FTZ R11, R37, c[0x0][0x23c], -R2 ;  /* 0x00008f00250b7a23 */ /* 0x000fe20000010802 */
[----:B--2---:R-:W-:-:S03]  /*5300*/  F2FP.BF16.PACK_AB R8, R145, R181 ;  /* 0x000000b59108723e */ /* 0x004fc600000010ff */
[----:B------:R-:W-:Y:S01]  /*5310*/  MUFU.EX2 R148, R11 ;  /* 0x0000000b00947308 */ /* 0x000fe20000000800 */
[----:B------:R-:W-:Y:S01]  /*5320*/  HSET2.LE.AND R4, R13, R59, PT ;  /* 0x0000003b0d047233 */ /* 0x000fe20003803000 */
[C---:B------:R-:W-:Y:S02]  /*5330*/  PRMT R167, R8.reuse, 0x7610, R167 ;  /* 0x0000761008a77816 */ /* 0x040fe400000000a7 */
[----:B------:R-:W-:Y:S01]  /*5340*/  PRMT R164, R8, 0x7632, R164 ;  /* 0x0000763208a47816 */ /* 0x000fe200000000a4 */
[--C-:B------:R-:W-:Y:S02]  /*5350*/  FFMA.FTZ R8, R55, c[0x0][0x23c], -R2.reuse ;  /* 0x00008f0037087a23 */ /* 0x100fe40000010802 */
[----:B-1----:R-:W-:Y:S01]  /*5360*/  FFMA.FTZ R9, R36, c[0x0][0x23c], -R2 ;  /* 0x00008f0024097a23 */ /* 0x002fe20000010802 */
[----:B------:R-:W1:Y:S01]  /*5370*/  LDSM.16.MT88.4 R52, [R179+0xc000] ;  /* 0x00c00000b334783b */ /* 0x000e620000004200 */
[----:B------:R2:W3:Y:S03]  /*5380*/  MUFU.EX2 R20, R8 ;  /* 0x0000000800147308 */ /* 0x0004e60000000800 */
[----:B------:R-:W4:Y:S05]  /*5390*/  LDSM.16.MT88.4 R36, [R177+0xc800] ;  /* 0x00c80000b124783b */ /* 0x000f2a0000004200 */
[----:B------:R3:W1:Y:S01]  /*53a0*/  MUFU.EX2 R199, R9 ;  /* 0x0000000900c77308 */ /* 0x0006620000000800 */
[----:B--2---:R-:W-:-:S04]  /*53b0*/  PRMT R8, R157, 0x5410, R158 ;  /* 0x000054109d087816 */ /* 0x004fc8000000009e */
[----:B------:R-:W-:Y:S02]  /*53c0*/  LOP3.LUT R8, R5, R8, RZ, 0xc0, !PT ;  /* 0x0000000805087212 */ /* 0x000fe400078ec0ff */
[----:B------:R-:W-:-:S04]  /*53d0*/  PRMT R5, R167, 0x5410, R164 ;  /* 0x00005410a7057816 */ /* 0x000fc800000000a4 */
[----:B---3--:R-:W-:Y:S01]  /*53e0*/  LOP3.LUT R9, R6, R5, RZ, 0xc0, !PT ;  /* 0x0000000506097212 */ /* 0x008fe200078ec0ff */
[----:B------:R-:W-:Y:S01]  /*53f0*/  HSET2.LE.AND R5, R23, R59, PT ;  /* 0x0000003b17057233 */ /* 0x000fe20003803000 */
[----:B------:R-:W-:Y:S02]  /*5400*/  PRMT R6, R165, 0x5410, R159 ;  /* 0x00005410a5067816 */ /* 0x000fe4000000009f */
[----:B------:R-:W-:Y:S02]  /*5410*/  LOP3.LUT R23, R17, R58, R99, 0x96, !PT ;  /* 0x0000003a11177212 */ /* 0x000fe400078e9663 */
[----:B------:R-:W-:Y:S02]  /*5420*/  LOP3.LUT R10, R10, R6, RZ, 0xc0, !PT ;  /* 0x000000060a0a7212 */ /* 0x000fe400078ec0ff */
[----:B------:R-:W-:-:S04]  /*5430*/  PRMT R6, R168, 0x5410, R166 ;  /* 0x00005410a8067816 */ /* 0x000fc800000000a6 */
[----:B------:R-:W-:Y:S02]  /*5440*/  LOP3.LUT R11, R5, R6, RZ, 0xc0, !PT ;  /* 0x00000006050b7212 */ /* 0x000fe400078ec0ff */
[--C-:B------:R-:W-:Y:S02]  /*5450*/  SHF.R.U32.HI R5, RZ, 0x10, R7.reuse ;  /* 0x00000010ff057819 */ /* 0x100fe40000011607 */
[----:B------:R-:W-:Y:S02]  /*5460*/  SHF.R.U32.HI R7, RZ, 0x18, R7 ;  /* 0x00000018ff077819 */ /* 0x000fe40000011607 */
[----:B------:R-:W-:Y:S01]  /*5470*/  LOP3.LUT R6, R5, 0xff, RZ, 0xc0, !PT ;  /* 0x000000ff05067812 */ /* 0x000fe200078ec0ff */
[----:B------:R-:W-:Y:S01]  /*5480*/  HMMA.16816.F32.BF16 R32, R8, R28, RZ ;  /* 0x0000001c0820723c */ /* 0x000fe200000418ff */
[----:B------:R-:W-:Y:S02]  /*5490*/  F2FP.BF16.PACK_AB R5, R20, R175 ;  /* 0x000000af1405723e */ /* 0x000fe400000010ff */
[----:B------:R-:W-:-:S02]  /*54a0*/  PRMT R7, R6, 0x5410, R7 ;  /* 0x0000541006077816 */ /* 0x000fc40000000007 */
[C---:B------:R-:W-:Y:S02]  /*54b0*/  PRMT R155, R5.reuse, 0x7610, R155 ;  /* 0x00007610059b7816 */ /* 0x040fe4000000009b */
[----:B------:R-:W-:Y:S01]  /*54c0*/  PRMT R154, R5, 0x7632, R154 ;  /* 0x00007632059a7816 */ /* 0x000fe2000000009a */
[C---:B------:R-:W-:Y:S01]  /*54d0*/  HMMA.16816.F32.BF16 R28, R8.reuse, R30, RZ ;  /* 0x0000001e081c723c */ /* 0x040fe200000418ff */
[----:B-1----:R-:W-:Y:S02]  /*54e0*/  F2FP.BF16.PACK_AB R5, R148, R199 ;  /* 0x000000c79405723e */ /* 0x002fe400000010ff */
[----:B------:R-:W-:Y:S02]  /*54f0*/  F2FP.BF16.PACK_AB R6, R21, R174 ;  /* 0x000000ae1506723e */ /* 0x000fe400000010ff */
[C---:B------:R-:W-:Y:S02]  /*5500*/  PRMT R152, R5.reuse, 0x7610, R152 ;  /* 0x0000761005987816 */ /* 0x040fe40000000098 */
[----:B------:R-:W-:Y:S01]  /*5510*/  PRMT R143, R5, 0x7632, R143 ;  /* 0x00007632058f7816 */ /* 0x000fe2000000008f */
[----:B------:R-:W-:Y:S01]  /*5520*/  HMMA.16816.F32.BF16 R24, R8, R44, RZ ;  /* 0x0000002c0818723c */ /* 0x000fe200000418ff */
[----:B------:R-:W-:-:S02]  /*5530*/  PRMT R156, R6, 0x7610, R156 ;  /* 0x00007610069c7816 */ /* 0x000fc4000000009c */
[----:B------:R-:W-:Y:S02]  /*5540*/  PRMT R153, R6, 0x7632, R153 ;  /* 0x0000763206997816 */ /* 0x000fe40000000099 */
[----:B------:R-:W-:Y:S02]  /*5550*/  F2FP.BF16.PACK_AB R5, R169, R196 ;  /* 0x000000c4a905723e */ /* 0x000fe400000010ff */
[----:B------:R-:W-:Y:S02]  /*5560*/  PRMT R6, R155, 0x5410, R154 ;  /* 0x000054109b067816 */ /* 0x000fe4000000009a */
[C---:B------:R-:W-:Y:S02]  /*5570*/  PRMT R142, R5.reuse, 0x7610, R142 ;  /* 0x00007610058e7816 */ /* 0x040fe4000000008e */
[----:B------:R-:W-:Y:S01]  /*5580*/  PRMT R141, R5, 0x7632, R141 ;  /* 0x00007632058d7816 */ /* 0x000fe2000000008d */
[--C-:B------:R-:W-:Y:S01]  /*5590*/  HSET2.LE.AND R5, R7, R59.reuse, PT ;  /* 0x0000003b07057233 */ /* 0x100fe20003803000 */
[----:B------:R-:W-:Y:S01]  /*55a0*/  LOP3.LUT R12, R4, R6, RZ, 0xc0, !PT ;  /* 0x00000006040c7212 */ /* 0x000fe200078ec0ff */
[--C-:B------:R-:W-:Y:S01]  /*55b0*/  HSET2.LE.AND R6, R40, R59.reuse, PT ;  /* 0x0000003b28067233 */ /* 0x100fe20003803000 */
[----:B------:R-:W-:Y:S01]  /*55c0*/  PRMT R4, R156, 0x5410, R153 ;  /* 0x000054109c047816 */ /* 0x000fe20000000099 */
[----:B------:R-:W1:Y:S03]  /*55d0*/  LDSM.16.MT88.4 R40, [R179+0xc800] ;  /* 0x00c80000b328783b */ /* 0x000e660000004200 */
[----:B------:R-:W-:Y:S01]  /*55e0*/  LOP3.LUT R13, R5, R4, RZ, 0xc0, !PT ;  /* 0x00000004050d7212 */ /* 0x000fe200078ec0ff */
[----:B------:R-:W-:Y:S01]  /*55f0*/  HSET2.LE.AND R4, R14, R59, PT ;  /* 0x0000003b0e047233 */ /* 0x000fe20003803000 */
[----:B------:R-:W-:-:S04]  /*5600*/  PRMT R5, R152, 0x5410, R143 ;  /* 0x0000541098057816 */ /* 0x000fc8000000008f */
[----:B------:R-:W-:Y:S02]  /*5610*/  LOP3.LUT R14, R6, R5, RZ, 0xc0, !PT ;  /* 0x00000005060e7212 */ /* 0x000fe400078ec0ff */
[----:B------:R-:W-:-:S04]  /*5620*/  PRMT R5, R142, 0x5410, R141 ;  /* 0x000054108e057816 */ /* 0x000fc8000000008d */
[----:B------:R-:W-:Y:S02]  /*5630*/  LOP3.LUT R15, R4, R5, RZ, 0xc0, !PT ;  /* 0x00000005040f7212 */ /* 0x000fe400078ec0ff */
[----:B------:R-:W-:Y:S08]  /*5640*/  HMMA.16816.F32.BF16 R4, R8, R52, RZ ;  /* 0x000000340804723c */ /* 0x000ff000000418ff */
[----:B----4-:R-:W-:Y:S08]  /*5650*/  HMMA.16816.F32.BF16 R240, R12, R36, R32 ;  /* 0x000000240cf0723c */ /* 0x010ff00000041820 */
[----:B------:R-:W-:Y:S01]  /*5660*/  HMMA.16816.F32.BF16 R32, R8, R46, RZ ;  /* 0x0000002e0820723c */ /* 0x000fe200000418ff */
[----:B------:R-:W2:Y:S07]  /*5670*/  LDSM.16.MT88.4 R44, [R178+0xe000] ;  /* 0x00e00000b22c783b */ /* 0x000eae0000004200 */
[C---:B------:R-:W-:Y:S01]  /*5680*/  HMMA.16816.F32.BF16 R236, R12.reuse, R38, R28 ;  /* 0x000000260cec723c */ /* 0x040fe2000004181c */
[----:B------:R-:W3:Y:S07]  /*5690*/  LDSM.16.MT88.4 R36, [R180+0xc800] ;  /* 0x00c80000b424783b */ /* 0x000eee0000004200 */
[----:B------:R-:W-:Y:S08]  /*56a0*/  HMMA.16816.F32.BF16 R244, R12, R76, R24 ;  /* 0x0000004c0cf4723c */ /* 0x000ff00000041818 */
[C---:B------:R-:W-:Y:S08]  /*56b0*/  HMMA.16816.F32.BF16 R28, R8.reuse, R48, RZ ;  /* 0x00000030081c723c */ /* 0x040ff000000418ff */
[C---:B------:R-:W-:Y:S08]  /*56c0*/  HMMA.16816.F32.BF16 R24, R8.reuse, R50, RZ ;  /* 0x000000320818723c */ /* 0x040ff000000418ff */
[C---:B------:R-:W-:Y:S08]  /*56d0*/  HMMA.16816.F32.BF16 R52, R8.reuse, R54, RZ ;  /* 0x000000360834723c */ /* 0x040ff000000418ff */
[----:B------:R-:W-:Y:S08]  /*56e0*/  HMMA.16816.F32.BF16 R48, R8, R72, RZ ;  /* 0x000000480830723c */ /* 0x000ff000000418ff */
[----:B-1----:R-:W-:Y:S08]  /*56f0*/  HMMA.16816.F32.BF16 R232, R12, R40, R4 ;  /* 0x000000280ce8723c */ /* 0x002ff00000041804 */
[----:B--2---:R-:W-:Y:S08]  /*5700*/  HMMA.16816.F32.BF16 R4, R8, R44, RZ ;  /* 0x0000002c0804723c */ /* 0x004ff000000418ff */
[C---:B---3--:R-:W-:Y:S08]  /*5710*/  HMMA.16816.F32.BF16 R224, R12.reuse, R36, R28 ;  /* 0x000000240ce0723c */ /* 0x048ff0000004181c */
[C---:B------:R-:W-:Y:S08]  /*5720*/  HMMA.16816.F32.BF16 R228, R12.reuse, R78, R32 ;  /* 0x0000004e0ce4723c */ /* 0x040ff00000041820 */
[C---:B------:R-:W-:Y:S08]  /*5730*/  HMMA.16816.F32.BF16 R220, R12.reuse, R38, R24 ;  /* 0x000000260cdc723c */ /* 0x040ff00000041818 */
[----:B------:R-:W-:Y:S08]  /*5740*/  HMMA.16816.F32.BF16 R216, R12, R42, R52 ;  /* 0x0000002a0cd8723c */ /* 0x000ff00000041834 */
[C---:B------:R-:W-:Y:S08]  /*5750*/  HMMA.16816.F32.BF16 R28, R8.reuse, R46, RZ ;  /* 0x0000002e081c723c */ /* 0x040ff000000418ff */
[C---:B------:R-:W-:Y:S08]  /*5760*/  HMMA.16816.F32.BF16 R32, R8.reuse, R60, RZ ;  /* 0x0000003c0820723c */ /* 0x040ff000000418ff */
[C---:B------:R-:W-:Y:S08]  /*5770*/  HMMA.16816.F32.BF16 R36, R8.reuse, R62, RZ ;  /* 0x0000003e0824723c */ /* 0x040ff000000418ff */
[C---:B------:R-:W-:Y:S08]  /*5780*/  HMMA.16816.F32.BF16 R40, R8.reuse, R68, RZ ;  /* 0x000000440828723c */ /* 0x040ff000000418ff */
[C---:B------:R-:W-:Y:S08]  /*5790*/  HMMA.16816.F32.BF16 R44, R8.reuse, R70, RZ ;  /* 0x00000046082c723c */ /* 0x040ff000000418ff */
[----:B------:R-:W-:Y:S08]  /*57a0*/  HMMA.16816.F32.BF16 R24, R8, R74, RZ ;  /* 0x0000004a0818723c */ /* 0x000ff000000418ff */
[----:B------:R-:W-:Y:S07]  /*57b0*/  HMMA.16816.F32.BF16 R212, R12, R64, R48 ;  /* 0x000000400cd4723c */ /* 0x000fee0000041830 */
[----:B------:R-:W-:Y:S01]  /*57c0*/  IMAD.MOV.U32 R65, RZ, RZ, R147 ;  /* 0x000000ffff417224 */ /* 0x000fe200078e0093 */
[----:B------:R-:W-:Y:S01]  /*57d0*/  HMMA.16816.F32.BF16 R60, R8, R92, RZ ;  /* 0x0000005c083c723c */ /* 0x000fe200000418ff */
[----:B------:R-:W-:-:S07]  /*57e0*/  IMAD.MOV.U32 R64, RZ, RZ, R148 ;  /* 0x000000ffff407224 */ /* 0x000fce00078e0094 */
[C---:B------:R-:W-:Y:S08]  /*57f0*/  HMMA.16816.F32.BF16 R68, R8.reuse, R88, RZ ;  /* 0x000000580844723c */ /* 0x040ff000000418ff */
[C---:B------:R-:W-:Y:S08]  /*5800*/  HMMA.16816.F32.BF16 R48, R8.reuse, R80, RZ ;  /* 0x000000500830723c */ /* 0x040ff000000418ff */
[C---:B------:R-:W-:Y:S08]  /*5810*/  HMMA.16816.F32.BF16 R52, R8.reuse, R82, RZ ;  /* 0x000000520834723c */ /* 0x040ff000000418ff */
[C---:B------:R-:W-:Y:S08]  /*5820*/  HMMA.16816.F32.BF16 R92, R8.reuse, R94, RZ ;  /* 0x0000005e085c723c */ /* 0x040ff000000418ff */
[C---:B------:R-:W-:Y:S08]  /*5830*/  HMMA.16816.F32.BF16 R88, R8.reuse, R90, RZ ;  /* 0x0000005a0858723c */ /* 0x040ff000000418ff */
[C---:B------:R-:W-:Y:S07]  /*5840*/  HMMA.16816.F32.BF16 R76, R8.reuse, R84, RZ ;  /* 0x00000054084c723c */ /* 0x040fee00000418ff */
[----:B------:R-:W-:Y:S01]  /*5850*/  IMAD.MOV.U32 R85, RZ, RZ, R146 ;  /* 0x000000ffff557224 */ /* 0x000fe200078e0092 */
[----:B------:R-:W-:Y:S01]  /*5860*/  HMMA.16816.F32.BF16 R72, R8, R86, RZ ;  /* 0x000000560848723c */ /* 0x000fe200000418ff */
[----:B------:R-:W1:Y:S01]  /*5870*/  LDSM.16.MT88.4 R8, [R180+0xe800] ;  /* 0x00e80000b408783b */ /* 0x000e620000004200 */
[----:B------:R-:W-:-:S05]  /*5880*/  IMAD.MOV.U32 R84, RZ, RZ, R145 ;  /* 0x000000ffff547224 */ /* 0x000fca00078e0091 */
[----:B------:R-:W-:Y:S01]  /*5890*/  IMAD.MOV.U32 R87, RZ, RZ, R144 ;  /* 0x000000ffff577224 */ /* 0x000fe200078e0090 */
[----:B------:R-:W-:Y:S01]  /*58a0*/  HMMA.16816.F32.BF16 R208, R12, R100, R4 ;  /* 0x000000640cd0723c */ /* 0x000fe20000041804 */
[----:B------:R-:W-:-:S06]  /*58b0*/  IMAD.MOV.U32 R86, RZ, RZ, R135 ;  /* 0x000000ffff567224 */ /* 0x000fcc00078e0087 */
[----:B------:R-:W-:Y:S01]  /*58c0*/  IADD3 R4, R104, 0x1, RZ ;  /* 0x0000000168047810 */ /* 0x000fe20007ffe0ff */
[C---:B------:R-:W-:Y:S01]  /*58d0*/  HMMA.16816.F32.BF16 R204, R12.reuse, R66, R24 ;  /* 0x000000420ccc723c */ /* 0x040fe20000041818 */
[----:B------:R-:W2:Y:S01]  /*58e0*/  LDSM.16.MT88.4 R24, [R179+0xe800] ;  /* 0x00e80000b318783b */ /* 0x000ea20000004200 */
[----:B------:R-:W-:Y:S01]  /*58f0*/  IMAD.MOV.U32 R104, RZ, RZ, R84 ;  /* 0x000000ffff687224 */ /* 0x000fe200078e0054 */
[----:B------:R-:W-:Y:S02]  /*5900*/  LOP3.LUT R4, R4, R191, RZ, 0x3c, !PT ;  /* 0x000000bf04047212 */ /* 0x000fe400078e3cff */
[----:B------:R-:W-:Y:S02]  /*5910*/  SHF.R.U32.HI R101, RZ, 0x10, R18 ;  /* 0x00000010ff657819 */ /* 0x000fe40000011612 */
[----:B------:R-:W-:Y:S01]  /*5920*/  LOP3.LUT R4, R109, R4, RZ, 0x3c, !PT ;  /* 0x000000046d047212 */ /* 0x000fe200078e3cff */
[----:B------:R-:W-:Y:S01]  /*5930*/  HMMA.16816.F32.BF16 R200, R12, R102, R28 ;  /* 0x000000660cc8723c */ /* 0x000fe2000004181c */
[----:B------:R-:W3:Y:S01]  /*5940*/  LDSM.16.MT88.4 R28, [R177+0x10800] ;  /* 0x01080000b11c783b */ /* 0x000ee20000004200 */
[----:B------:R-:W-:-:S02]  /*5950*/  IMAD.MOV.U32 R67, RZ, RZ, R134 ;  /* 0x000000ffff437224 */ /* 0x000fc400078e0086 */
[----:B------:R-:W-:-:S04]  /*5960*/  IMAD.WIDE.U32 R4, R4, -0x326172a9, RZ ;  /* 0xcd9e8d5704047825 */ /* 0x000fc800078e00ff */
[----:B------:R-:W-:Y:S01]  /*5970*/  IMAD.MOV.U32 R66, RZ, RZ, R198 ;  /* 0x000000ffff427224 */ /* 0x000fe200078e00c6 */
[----:B------:R-:W-:Y:S01]  /*5980*/  LOP3.LUT R5, R5, R132, R105, 0x96, !PT ;  /* 0x0000008405057212 */ /* 0x000fe200078e9669 */
[----:B------:R-:W-:Y:S01]  /*5990*/  IMAD.MOV.U32 R105, RZ, RZ, R197 ;  /* 0x000000ffff697224 */ /* 0x000fe200078e00c5 */
[----:B------:R-:W-:Y:S01]  /*59a0*/  LOP3.LUT R6, R57, R4, R107, 0x96, !PT ;  /* 0x0000000439067212 */ /* 0x000fe200078e966b */
[----:B------:R-:W-:Y:S02]  /*59b0*/  IMAD.MOV.U32 R109, RZ, RZ, R196 ;  /* 0x000000ffff6d7224 */ /* 0x000fe400078e00c4 */
[----:B------:R-:W-:Y:S01]  /*59c0*/  IMAD.WIDE.U32 R4, R5, -0x2daee0ad, RZ ;  /* 0xd2511f5305047825 */ /* 0x000fe200078e00ff */
[----:B-1----:R-:W-:Y:S01]  /*59d0*/  HMMA.16816.F32.BF16 R144, R12, R8, R32 ;  /* 0x000000080c90723c */ /* 0x002fe20000041820 */
[----:B------:R-:W1:Y:S03]  /*59e0*/  LDSM.16.MT88.4 R32, [R178+0x10800] ;  /* 0x01080000b220783b */ /* 0x000e660000004200 */
[----:B------:R-:W-:-:S03]  /*59f0*/  LOP3.LUT R7, R5, R96, R106, 0x96, !PT ;  /* 0x0000006005077212 */ /* 0x000fc600078e966a */
[----:B------:R-:W-:Y:S01]  /*5a00*/  IMAD.WIDE.U32 R8, R6, -0x2daee0ad, RZ ;  /* 0xd2511f5306087825 */ /* 0x000fe200078e00ff */
[----:B------:R-:W-:Y:S03]  /*5a10*/  HMMA.16816.F32.BF16 R80, R12, R10, R36 ;  /* 0x0000000a0c50723c */ /* 0x000fe60000041824 */
[----:B------:R-:W-:Y:S01]  /*5a20*/  IMAD.WIDE.U32 R6, R7, -0x326172a9, RZ ;  /* 0xcd9e8d5707067825 */ /* 0x000fe200078e00ff */
[----:B------:R-:W-:-:S03]  /*5a30*/  LOP3.LUT R4, R9, R4, R108, 0x96, !PT ;  /* 0x0000000409047212 */ /* 0x000fc600078e966c */
[----:B------:R-:W-:Y:S01]  /*5a40*/  IMAD.MOV.U32 R39, RZ, RZ, R87 ;  /* 0x000000ffff277224 */ /* 0x000fe200078e0057 */
[CCC-:B------:R-:W-:Y:S01]  /*5a50*/  LOP3.LUT R9, R7.reuse, R56.reuse, R110.reuse, 0x96, !PT ;  /* 0x0000003807097212 */ /* 0x1c0fe200078e966e */
[----:B------:R-:W-:Y:S01]  /*5a60*/  IMAD.WIDE.U32 R4, R4, -0x326172a9, RZ ;  /* 0xcd9e8d5704047825 */ /* 0x000fe200078e00ff */
[----:B------:R-:W-:Y:S01]  /*5a70*/  LOP3.LUT R22, R7, R56, R110, 0x96, !PT ;  /* 0x0000003807167212 */ /* 0x000fe200078e966e */
[C---:B--2---:R-:W-:Y:S01]  /*5a80*/  HMMA.16816.F32.BF16 R132, R12.reuse, R26, R44 ;  /* 0x0000001a0c84723c */ /* 0x044fe2000004182c */
[----:B------:R-:W-:Y:S01]  /*5a90*/  LOP3.LUT R87, R18, 0xff, RZ, 0xc0, !PT ;  /* 0x000000ff12577812 */ /* 0x000fe200078ec0ff */
[----:B------:R-:W-:Y:S01]  /*5aa0*/  IMAD.MOV.U32 R38, RZ, RZ, R85 ;  /* 0x000000ffff267224 */ /* 0x000fe200078e0055 */
[CC--:B------:R-:W-:Y:S01]  /*5ab0*/  LOP3.LUT R10, R5.reuse, R6.reuse, R111, 0x96, !PT ;  /* 0x00000006050a7212 */ /* 0x0c0fe200078e966f */
[----:B------:R-:W-:Y:S01]  /*5ac0*/  IMAD.MOV.U32 R37, RZ, RZ, R175 ;  /* 0x000000ffff257224 */ /* 0x000fe200078e00af */
[----:B------:R-:W-:Y:S01]  /*5ad0*/  LOP3.LUT R11, R5, R6, R111, 0x96, !PT ;  /* 0x00000006050b7212 */ /* 0x000fe200078e966f */
[----:B------:R-:W-:Y:S01]  /*5ae0*/  IMAD.WIDE.U32 R6, R9, -0x2daee0ad, RZ ;  /* 0xd2511f5309067825 */ /* 0x000fe200078e00ff */
[----:B------:R-:W-:Y:S01]  /*5af0*/  SHF.R.U32.HI R85, RZ, 0x18, R18 ;  /* 0x00000018ff557819 */ /* 0x000fe20000011612 */
[----:B------:R-:W-:Y:S01]  /*5b00*/  HMMA.16816.F32.BF16 R192, R12, R24, R40 ;  /* 0x000000180cc0723c */ /* 0x000fe20000041828 */
[----:B------:R-:W2:Y:S01]  /*5b10*/  LDC.U8 R40, c[0x0][0x2d8] ;  /* 0x0000b600ff287b82 */ /* 0x000ea20000000000 */
[----:B------:R-:W-:Y:S01]  /*5b20*/  IMAD.WIDE.U32 R26, R10, -0x2daee0ad, RZ ;  /* 0xd2511f530a1a7825 */ /* 0x000fe200078e00ff */
[----:B------:R-:W-:-:S02]  /*5b30*/  LOP3.LUT R7, R7, R8, R97, 0x96, !PT ;  /* 0x0000000807077212 */ /* 0x000fc400078e9661 */
[----:B------:R-:W-:Y:S01]  /*5b40*/  LOP3.LUT R10, R19, R98, R114, 0x96, !PT ;  /* 0x00000062130a7212 */ /* 0x000fe200078e9672 */
[----:B------:R-:W-:Y:S01]  /*5b50*/  IMAD R5, R22, -0x2daee0ad, RZ ;  /* 0xd2511f5316057824 */ /* 0x000fe200078e02ff */
[--C-:B------:R-:W-:Y:S01]  /*5b60*/  LOP3.LUT R8, R27, R6, R67.reuse, 0x96, !PT ;  /* 0x000000061b087212 */ /* 0x100fe200078e9643 */
[----:B------:R-:W-:Y:S01]  /*5b70*/  IMAD.WIDE.U32 R24, R11, -0x2daee0ad, RZ ;  /* 0xd2511f530b187825 */ /* 0x000fe200078e00ff */
[----:B---3--:R-:W-:Y:S03]  /*5b80*/  HMMA.16816.F32.BF16 R48, R12, R28, R48 ;  /* 0x0000001c0c30723c */ /* 0x008fe60000041830 */
[----:B------:R-:W-:Y:S01]  /*5b90*/  IMAD.WIDE.U32 R6, R7, -0x326172a9, RZ ;  /* 0xcd9e8d5707067825 */ /* 0x000fe200078e00ff */
[----:B------:R-:W-:-:S03]  /*5ba0*/  LOP3.LUT R5, R25, R5, R67, 0x96, !PT ;  /* 0x0000000519057212 */ /* 0x000fc600078e9643 */
[----:B------:R-:W-:Y:S01]  /*5bb0*/  IMAD.WIDE.U32 R8, R8, -0x326172a9, RZ ;  /* 0xcd9e8d5708087825 */ /* 0x000fe200078e00ff */
[CCC-:B------:R-:W-:Y:S01]  /*5bc0*/  LOP3.LUT R11, R7.reuse, R4.reuse, R86.reuse, 0x96, !PT ;  /* 0x00000004070b7212 */ /* 0x1c0fe200078e9656 */
[C---:B-1----:R-:W-:Y:S01]  /*5bd0*/  HMMA.16816.F32.BF16 R160, R12.reuse, R32, R60 ;  /* 0x000000200ca0723c */ /* 0x042fe2000004183c */
[----:B------:R-:W-:Y:S01]  /*5be0*/  LOP3.LUT R7, R7, R4, R86, 0x96, !PT ;  /* 0x0000000407077212 */ /* 0x000fe200078e9656 */
[----:B------:R-:W-:Y:S01]  /*5bf0*/  IMAD.WIDE.U32 R4, R5, -0x326172a9, RZ ;  /* 0xcd9e8d5705047825 */ /* 0x000fe200078e00ff */
[-C--:B------:R-:W-:Y:S02]  /*5c00*/  LOP3.LUT R84, R9, R6.reuse, R99, 0x96, !PT ;  /* 0x0000000609547212 */ /* 0x080fe400078e9663 */
[----:B------:R-:W-:Y:S01]  /*5c10*/  SHF.R.U32.HI R103, RZ, 0x10, R8 ;  /* 0x00000010ff677819 */ /* 0x000fe20000011608 */
[----:B------:R-:W-:Y:S01]  /*5c20*/  IMAD.MOV.U32 R41, RZ, RZ, R169 ;  /* 0x000000ffff297224 */ /* 0x000fe200078e00a9 */
[----:B------:R-:W-:Y:S01]  /*5c30*/  LOP3.LUT R169, R8, 0xffff, RZ, 0xc0, !PT ;  /* 0x0000ffff08a97812 */ /* 0x000fe200078ec0ff */
[----:B------:R-:W-:Y:S01]  /*5c40*/  IMAD.WIDE.U32 R32, R11, -0x2daee0ad, RZ ;  /* 0xd2511f530b207825 */ /* 0x000fe200078e00ff */
[----:B------:R-:W-:Y:S01]  /*5c50*/  LOP3.LUT R22, R5, R6, R99, 0x96, !PT ;  /* 0x0000000605167212 */ /* 0x000fe200078e9663 */
[C---:B------:R-:W-:Y:S01]  /*5c60*/  HMMA.16816.F32.BF16 R148, R12.reuse, R30, R52 ;  /* 0x0000001e0c94723c */ /* 0x040fe20000041834 */
[C---:B------:R-:W-:Y:S01]  /*5c70*/  LOP3.LUT R9, R4.reuse, 0xffff, RZ, 0xc0, !PT ;  /* 0x0000ffff04097812 */ /* 0x040fe200078ec0ff */
[----:B------:R-:W-:Y:S01]  /*5c80*/  IMAD.WIDE.U32 R6, R7, -0x2daee0ad, RZ ;  /* 0xd2511f5307067825 */ /* 0x000fe200078e00ff */
[----:B------:R-:W-:Y:S01]  /*5c90*/  LOP3.LUT R100, R33, R26, R114, 0x96, !PT ;  /* 0x0000001a21647212 */ /* 0x000fe200078e9672 */
[----:B------:R-:W1:Y:S01]  /*5ca0*/  LDSM.16.MT88.4 R28, [R180+0x10800] ;  /* 0x01080000b41c783b */ /* 0x000e620000004200 */
[----:B------:R-:W-:Y:S01]  /*5cb0*/  LOP3.LUT R27, R4, 0xff, RZ, 0xc0, !PT ;  /* 0x000000ff041b7812 */ /* 0x000fe200078ec0ff */
[----:B------:R-:W-:Y:S01]  /*5cc0*/  IMAD.MOV.U32 R67, RZ, RZ, R199 ;  /* 0x000000ffff437224 */ /* 0x000fe200078e00c7 */
[----:B------:R-:W-:Y:S01]  /*5cd0*/  SHF.R.U32.HI R26, RZ, 0x10, R4 ;  /* 0x00000010ff1a7819 */ /* 0x000fe20000011604 */
[----:B------:R-:W-:Y:S01]  /*5ce0*/  IMAD.MOV.U32 R36, RZ, RZ, R174 ;  /* 0x000000ffff247224 */ /* 0x000fe200078e00ae */
[----:B------:R-:W-:Y:S01]  /*5cf0*/  SHF.R.U32.HI R25, RZ, 0x18, R4 ;  /* 0x00000018ff197819 */ /* 0x000fe20000011604 */
[----:B------:R-:W-:Y:S01]  /*5d00*/  IMAD.MOV.U32 R42, RZ, RZ, R173 ;  /* 0x000000ffff2a7224 */ /* 0x000fe200078e00ad */
[C---:B------:R-:W-:Y:S01]  /*5d10*/  LOP3.LUT R5, R10.reuse, 0xff, RZ, 0xc0, !PT ;  /* 0x000000ff0a057812 */ /* 0x040fe200078ec0ff */
[----:B------:R-:W-:Y:S01]  /*5d20*/  IMAD.MOV.U32 R43, RZ, RZ, R172 ;  /* 0x000000ffff2b7224 */ /* 0x000fe200078e00ac */
[----:B------:R-:W-:Y:S01]  /*5d30*/  LOP3.LUT R4, R10, 0xffff, RZ, 0xc0, !PT ;  /* 0x0000ffff0a047812 */ /* 0x000fe200078ec0ff */
[----:B------:R-:W-:Y:S01]  /*5d40*/  HMMA.16816.F32.BF16 R172, R12, R34, R92 ;  /* 0x000000220cac723c */ /* 0x000fe2000004185c */
[----:B--2---:R-:W-:Y:S01]  /*5d50*/  ISETP.GE.U32.AND P0, PT, R40, R5, PT ;  /* 0x000000052800720c */ /* 0x004fe20003f06070 */
[----:B------:R-:W-:Y:S01]  /*5d60*/  IMAD.MOV.U32 R110, RZ, RZ, R66 ;  /* 0x000000ffff6e7224 */ /* 0x000fe200078e0042 */
[----:B------:R-:W-:Y:S01]  /*5d70*/  SHF.R.U32.HI R4, RZ, 0x8, R4 ;  /* 0x00000008ff047819 */ /* 0x000fe20000011604 */
[----:B------:R-:W-:Y:S01]  /*5d80*/  IMAD.MOV.U32 R108, RZ, RZ, R67 ;  /* 0x000000ffff6c7224 */ /* 0x000fe200078e0043 */
[----:B------:R-:W-:-:S02]  /*5d90*/  LOP3.LUT R11, R7, R24, R114, 0x96, !PT ;  /* 0x00000018070b7212 */ /* 0x000fc400078e9672 */
[----:B------:R-:W-:Y:S02]  /*5da0*/  LOP3.LUT R4, R4, 0xffff, RZ, 0xc0, !PT ;  /* 0x0000ffff04047812 */ /* 0x000fe400078ec0ff */
[--C-:B------:R-:W-:Y:S02]  /*5db0*/  SHF.R.U32.HI R5, RZ, 0x10, R10.reuse ;  /* 0x00000010ff057819 */ /* 0x100fe4000001160a */
[C---:B------:R-:W-:Y:S02]  /*5dc0*/  ISETP.GE.U32.AND P1, PT, R40.reuse, R4, PT ;  /* 0x000000042800720c */ /* 0x040fe40003f26070 */
[----:B------:R-:W-:Y:S01]  /*5dd0*/  SHF.R.U32.HI R4, RZ, 0x18, R10 ;  /* 0x00000018ff047819 */ /* 0x000fe2000001160a */
[----:B------:R-:W-:Y:S01]  /*5de0*/  @!P0 HFMA2.BF16_V2 R114, -RZ.H0_H0, RZ.H0_H0, -R155.H0_H0 ;  /* 0x200000ffff728231 */ /* 0x000fe2000034099b */
[----:B------:R-:W-:Y:S02]  /*5df0*/  LOP3.LUT R5, R5, 0xff, RZ, 0xc0, !PT ;  /* 0x000000ff05057812 */ /* 0x000fe400078ec0ff */
[----:B------:R-:W-:-:S02]  /*5e00*/  ISETP.GE.U32.AND P2, PT, R40, R4, PT ;  /* 0x000000042800720c */ /* 0x000fc40003f46070 */
[C---:B------:R-:W-:Y:S02]  /*5e10*/  LOP3.LUT R4, R23.reuse, 0xff, RZ, 0xc0, !PT ;  /* 0x000000ff17047812 */ /* 0x040fe400078ec0ff */
[----:B------:R-:W-:Y:S02]  /*5e20*/  @!P0 PRMT R155, R114, 0x5410, RZ ;  /* 0x00005410729b8816 */ /* 0x000fe400000000ff */
[C---:B------:R-:W-:Y:S01]  /*5e30*/  ISETP.GE.U32.AND P0, PT, R40.reuse, R4, PT ;  /* 0x000000042800720c */ /* 0x040fe20003f06070 */
[----:B------:R-:W-:Y:S01]  /*5e40*/  @!P1 HFMA2.BF16_V2 R122, -RZ.H0_H0, RZ.H0_H0, -R154.H0_H0 ;  /* 0x200000ffff7a9231 */ /* 0x000fe2000034099a */
[----:B------:R-:W-:Y:S02]  /*5e50*/  LOP3.LUT R4, R23, 0xffff, RZ, 0xc0, !PT ;  /* 0x0000ffff17047812 */ /* 0x000fe400078ec0ff */
[----:B------:R-:W-:Y:S02]  /*5e60*/  ISETP.GE.U32.AND P3, PT, R40, R5, PT ;  /* 0x000000052800720c */ /* 0x000fe40003f66070 */
[----:B------:R-:W-:Y:S01]  /*5e70*/  SHF.R.U32.HI R4, RZ, 0x8, R4 ;  /* 0x00000008ff047819 */ /* 0x000fe20000011604 */
[----:B------:R-:W-:Y:S01]  /*5e80*/  @!P2 HFMA2.BF16_V2 R115, -RZ.H0_H0, RZ.H0_H0, -R153.H0_H0 ;  /* 0x200000ffff73a231 */ /* 0x000fe20000340999 */
[----:B------:R-:W-:Y:S01]  /*5e90*/  @!P1 PRMT R154, R122, 0x5410, RZ ;  /* 0x000054107a9a9816 */ /* 0x000fe200000000ff */
[----:B-1----:R-:W-:Y:S01]  /*5ea0*/  HMMA.16816.F32.BF16 R196, R12, R28, R68 ;  /* 0x0000001c0cc4723c */ /* 0x002fe20000041844 */
[----:B------:R-:W-:-:S02]  /*5eb0*/  LOP3.LUT R4, R4, 0xffff, RZ, 0xc0, !PT ;  /* 0x0000ffff04047812 */ /* 0x000fc400078ec0ff */
[----:B------:R-:W-:Y:S01]  /*5ec0*/  @!P2 PRMT R153, R115, 0x5410, RZ ;  /* 0x000054107399a816 */ /* 0x000fe200000000ff */
[----:B------:R-:W-:Y:S01]  /*5ed0*/  @!P0 HFMA2.BF16_V2 R123, -RZ.H0_H0, RZ.H0_H0, -R157.H0_H0 ;  /* 0x200000ffff7b8231 */ /* 0x000fe2000034099d */
[C---:B------:R-:W-:Y:S02]  /*5ee0*/  ISETP.GE.U32.AND P1, PT, R40.reuse, R4, PT ;  /* 0x000000042800720c */ /* 0x040fe40003f26070 */
[--C-:B------:R-:W-:Y:S01]  /*5ef0*/  SHF.R.U32.HI R4, RZ, 0x18, R23.reuse ;  /* 0x00000018ff047819 */ /* 0x100fe20000011617 */
[----:B------:R-:W-:Y:S01]  /*5f00*/  @!P3 HFMA2.BF16_V2 R119, -RZ.H0_H0, RZ.H0_H0, -R156.H0_H0 ;  /* 0x200000ffff77b231 */ /* 0x000fe2000034099c */
[----:B------:R-:W-:Y:S02]  /*5f10*/  @!P0 PRMT R157, R123, 0x5410, RZ ;  /* 0x000054107b9d8816 */ /* 0x000fe400000000ff */
[----:B------:R-:W-:Y:S02]  /*5f20*/  ISETP.GE.U32.AND P2, PT, R40, R4, PT ;  /* 0x000000042800720c */ /* 0x000fe40003f46070 */
[----:B------:R-:W-:-:S02]  /*5f30*/  SHF.R.U32.HI R4, RZ, 0x10, R23 ;  /* 0x00000010ff047819 */ /* 0x000fc40000011617 */
[----:B------:R-:W-:Y:S02]  /*5f40*/  LOP3.LUT R29, R16, 0xffff, RZ, 0xc0, !PT ;  /* 0x0000ffff101d7812 */ /* 0x000fe400078ec0ff */
[----:B------:R-:W-:Y:S01]  /*5f50*/  LOP3.LUT R4, R4, 0xff, RZ, 0xc0, !PT ;  /* 0x000000ff04047812 */ /* 0x000fe200078ec0ff */
[----:B------:R-:W-:Y:S01]  /*5f60*/  @!P1 HFMA2.BF16_V2 R120, -RZ.H0_H0, RZ.H0_H0, -R158.H0_H0 ;  /* 0x200000ffff789231 */ /* 0x000fe2000034099e */
[----:B------:R-:W-:Y:S02]  /*5f70*/  SHF.R.U32.HI R5, RZ, 0x8, R9 ;  /* 0x00000008ff057819 */ /* 0x000fe40000011609 */
[----:B------:R-:W-:Y:S02]  /*5f80*/  ISETP.GE.U32.AND P0, PT, R40, R4, PT ;  /* 0x000000042800720c */ /* 0x000fe40003f06070 */
[----:B------:R-:W-:Y:S02]  /*5f90*/  LOP3.LUT R4, R26, 0xff, RZ, 0xc0, !PT ;  /* 0x000000ff1a047812 */ /* 0x000fe400078ec0ff */
[----:B------:R-:W-:Y:S01]  /*5fa0*/  PRMT R27, R27, 0x5410, R5 ;  /* 0x000054101b1b7816 */ /* 0x000fe20000000005 */
[----:B------:R-:W-:Y:S01]  /*5fb0*/  FFMA.FTZ R5, R128, c[0x0][0x23c], -R0 ;  /* 0x00008f0080057a23 */ /* 0x000fe20000010800 */
[----:B------:R-:W-:-:S02]  /*5fc0*/  PRMT R23, R4, 0x5410, R25 ;  /* 0x0000541004177816 */ /* 0x000fc40000000019 */
[----:B------:R-:W-:Y:S01]  /*5fd0*/  SHF.R.U32.HI R4, RZ, 0x8, R29 ;  /* 0x00000008ff047819 */ /* 0x000fe2000001161d */
[----:B------:R1:W-:Y:S01]  /*5fe0*/  MUFU.EX2 R97, R5 ;  /* 0x0000000500617308 */ /* 0x0003e20000000800 */
[----:B------:R-:W-:Y:S02]  /*5ff0*/  SHF.R.U32.HI R28, RZ, 0x10, R16 ;  /* 0x00000010ff1c7819 */ /* 0x000fe40000011610 */
[----:B------:R-:W-:Y:S01]  /*6000*/  LOP3.LUT R4, R4, 0xffff, RZ, 0xc0, !PT ;  /* 0x0000ffff04047812 */ /* 0x000fe200078ec0ff */
[----:B------:R-:W-:Y:S01]  /*6010*/  @!P0 HFMA2.BF16_V2 R129, -RZ.H0_H0, RZ.H0_H0, -R167.H0_H0 ;  /* 0x200000ffff818231 */ /* 0x000fe200003409a7 */
[----:B------:R-:W-:Y:S02]  /*6020*/  LOP3.LUT R17, R8, 0xff, RZ, 0xc0, !PT ;  /* 0x000000ff08117812 */ /* 0x000fe400078ec0ff */
[----:B------:R-:W-:Y:S02]  /*6030*/  SHF.R.U32.HI R102, RZ, 0x18, R8 ;  /* 0x00000018ff667819 */ /* 0x000fe40000011608 */
[----:B------:R-:W-:-:S02]  /*6040*/  @!P0 PRMT R167, R129, 0x5410, RZ ;  /* 0x0000541081a78816 */ /* 0x000fc400000000ff */
[----:B------:R-:W-:Y:S02]  /*6050*/  ISETP.GE.U32.AND P0, PT, R40, R4, PT ;  /* 0x000000042800720c */ /* 0x000fe40003f06070 */
[----:B------:R-:W-:Y:S02]  /*6060*/  LOP3.LUT R8, R28, 0xff, RZ, 0xc0, !PT ;  /* 0x000000ff1c087812 */ /* 0x000fe400078ec0ff */
[----:B------:R-:W-:Y:S01]  /*6070*/  LOP3.LUT R4, R22, 0xffff, RZ, 0xc0, !PT ;  /* 0x0000ffff16047812 */ /* 0x000fe200078ec0ff */
[----:B-1----:R-:W-:Y:S01]  /*6080*/  FFMA.FTZ R5, R126, c[0x0][0x23c], -R0 ;  /* 0x00008f007e057a23 */ /* 0x002fe20000010800 */
[----:B------:R-:W-:Y:S01]  /*6090*/  @!P1 PRMT R158, R120, 0x5410, RZ ;  /* 0x00005410789e9816 */ /* 0x000fe200000000ff */
[----:B------:R-:W-:Y:S01]  /*60a0*/  IMAD.MOV.U32 R126, RZ, RZ, R41 ;  /* 0x000000ffff7e7224 */ /* 0x000fe200078e0029 */
[----:B------:R-:W-:Y:S01]  /*60b0*/  ISETP.GE.U32.AND P1, PT, R40, R8, PT ;  /* 0x000000082800720c */ /* 0x000fe20003f26070 */
[----:B------:R1:W-:Y:S01]  /*60c0*/  MUFU.EX2 R56, R5 ;  /* 0x0000000500387308 */ /* 0x0003e20000000800 */
[C---:B------:R-:W-:Y:S01]  /*60d0*/  LOP3.LUT R7, R6.reuse, 0xffff, RZ, 0xc0, !PT ;  /* 0x0000ffff06077812 */ /* 0x040fe200078ec0ff */
[----:B------:R-:W-:Y:S01]  /*60e0*/  IMAD.MOV.U32 R41, RZ, RZ, R36 ;  /* 0x000000ffff297224 */ /* 0x000fe200078e0024 */
[----:B------:R-:W-:Y:S01]  /*60f0*/  LOP3.LUT R10, R6, 0xff, RZ, 0xc0, !PT ;  /* 0x000000ff060a7812 */ /* 0x000fe200078ec0ff */
[----:B------:R-:W-:Y:S01]  /*6100*/  @!P0 HFMA2.BF16_V2 R170, -RZ.H0_H0, RZ.H0_H0, -R159.H0_H0 ;  /* 0x200000ffffaa8231 */ /* 0x000fe2000034099f */
[----:B------:R-:W-:-:S02]  /*6110*/  SHF.R.U32.HI R9, RZ, 0x10, R6 ;  /* 0x00000010ff097819 */ /* 0x000fc40000011606 */
[----:B------:R-:W-:Y:S01]  /*6120*/  SHF.R.U32.HI R8, RZ, 0x18, R6 ;  /* 0x00000018ff087819 */ /* 0x000fe20000011606 */
[----:B------:R-:W-:Y:S01]  /*6130*/  FFMA.FTZ R6, R121, c[0x0][0x23c], -R0 ;  /* 0x00008f0079067a23 */ /* 0x000fe20000010800 */
[----:B------:R-:W-:Y:S02]  /*6140*/  LOP3.LUT R86, R18, 0xffff, RZ, 0xc0, !PT ;  /* 0x0000ffff12567812 */ /* 0x000fe400078ec0ff */
[----:B------:R-:W-:Y:S01]  /*6150*/  LOP3.LUT R24, R16, 0xff, RZ, 0xc0, !PT ;  /* 0x000000ff10187812 */ /* 0x000fe200078ec0ff */
[----:B------:R2:W-:Y:S01]  /*6160*/  MUFU.EX2 R98, R6 ;  /* 0x0000000600627308 */ /* 0x0005e20000000800 */
[----:B------:R-:W-:Y:S01]  /*6170*/  SHF.R.U32.HI R16, RZ, 0x18, R16 ;  /* 0x00000018ff107819 */ /* 0x000fe20000011610 */
[----:B------:R-:W-:Y:S01]  /*6180*/  @!P1 HFMA2.BF16_V2 R171, -RZ.H0_H0, RZ.H0_H0, -R168.H0_H0 ;  /* 0x200000ffffab9231 */ /* 0x000fe200003409a8 */
[----:B------:R-:W-:Y:S02]  /*6190*/  @!P3 PRMT R156, R119, 0x5410, RZ ;  /* 0x00005410779cb816 */ /* 0x000fe400000000ff */
[----:B-1----:R-:W-:-:S02]  /*61a0*/  SHF.R.U32.HI R5, RZ, 0x8, R4 ;  /* 0x00000008ff057819 */ /* 0x002fc40000011604 */
[----:B------:R-:W-:Y:S02]  /*61b0*/  LOP3.LUT R4, R22, 0xff, RZ, 0xc0, !PT ;  /* 0x000000ff16047812 */ /* 0x000fe400078ec0ff */
[----:B------:R-:W-:Y:S02]  /*61c0*/  ISETP.GE.U32.AND P3, PT, R40, R17, PT ;  /* 0x000000112800720c */ /* 0x000fe40003f66070 */
[----:B------:R-:W-:Y:S01]  /*61d0*/  PRMT R19, R4, 0x5410, R5 ;  /* 0x0000541004137816 */ /* 0x000fe20000000005 */
[----:B------:R-:W-:Y:S01]  /*61e0*/  FFMA.FTZ R4, R117, c[0x0][0x23c], -R0 ;  /* 0x00008f0075047a23 */ /* 0x000fe20000010800 */
[--C-:B------:R-:W-:Y:S02]  /*61f0*/  SHF.R.U32.HI R5, RZ, 0x18, R22.reuse ;  /* 0x00000018ff057819 */ /* 0x100fe40000011616 */
[----:B------:R-:W-:Y:S01]  /*6200*/  ISETP.GE.U32.AND P5, PT, R40, R16, PT ;  /* 0x000000102800720c */ /* 0x000fe20003fa6070 */
[----:B------:R1:W-:Y:S01]  /*6210*/  MUFU.EX2 R57, R4 ;  /* 0x0000000400397308 */ /* 0x0003e20000000800 */
[----:B--2---:R-:W-:-:S02]  /*6220*/  SHF.R.U32.HI R6, RZ, 0x10, R22 ;  /* 0x00000010ff067819 */ /* 0x004fc40000011616 */
[----:B------:R-:W-:Y:S01]  /*6230*/  ISETP.GE.U32.AND P6, PT, R40, R24, PT ;  /* 0x000000182800720c */ /* 0x000fe20003fc6070 */
[----:B------:R-:W-:Y:S01]  /*6240*/  IMAD.MOV.U32 R40, RZ, RZ, R37 ;  /* 0x000000ffff287224 */ /* 0x000fe200078e0025 */
[----:B------:R-:W-:Y:S01]  /*6250*/  @!P1 PRMT R168, R171, 0x5410, RZ ;  /* 0x00005410aba89816 */ /* 0x000fe200000000ff */
[----:B------:R-:W-:Y:S01]  /*6260*/  IMAD.MOV.U32 R37, RZ, RZ, R38 ;  /* 0x000000ffff257224 */ /* 0x000fe200078e0026 */
[----:B------:R-:W-:Y:S01]  /*6270*/  @!P0 PRMT R159, R170, 0x5410, RZ ;  /* 0x00005410aa9f8816 */ /* 0x000fe200000000ff */
[----:B------:R-:W-:Y:S02]  /*6280*/  IMAD.MOV.U32 R38, RZ, RZ, R39 ;  /* 0x000000ffff267224 */ /* 0x000fe400078e0027 */
[----:B------:R-:W-:Y:S02]  /*6290*/  IMAD.MOV.U32 R39, RZ, RZ, R176 ;  /* 0x000000ffff277224 */ /* 0x000fe400078e00b0 */
[----:B------:R-:W-:Y:S01]  /*62a0*/  IMAD.MOV.U32 R36, RZ, RZ, R37 ;  /* 0x000000ffff247224 */ /* 0x000fe200078e0025 */
[----:B------:R-:W-:Y:S01]  /*62b0*/  @!P5 HFMA2.BF16_V2 R250, -RZ.H0_H0, RZ.H0_H0, -R166.H0_H0 ;  /* 0x200000fffffad231 */ /* 0x000fe200003409a6 */
[----:B------:R-:W-:Y:S01]  /*62c0*/  IMAD.MOV.U32 R37, RZ, RZ, R105 ;  /* 0x000000ffff257224 */ /* 0x000fe200078e0069 */
[----:B-1----:R-:W-:Y:S01]  /*62d0*/  LOP3.LUT R4, R6, 0xff, RZ, 0xc0, !PT ;  /* 0x000000ff06047812 */ /* 0x002fe200078ec0ff */
[----:B------:R-:W-:-:S02]  /*62e0*/  FFMA.FTZ R6, R118, c[0x0][0x23c], -R0 ;  /* 0x00008f0076067a23 */ /* 0x000fc40000010800 */
[----:B------:R-:W-:Y:S01]  /*62f0*/  @!P5 PRMT R166, R250, 0x5410, RZ ;  /* 0x00005410faa6d816 */ /* 0x000fe200000000ff */
[----:B------:R-:W-:Y:S01]  /*6300*/  IMAD.MOV.U32 R105, RZ, RZ, R109 ;  /* 0x000000ffff697224 */ /* 0x000fe200078e006d */
[----:B------:R-:W-:Y:S01]  /*6310*/  PRMT R18, R4, 0x5410, R5 ;  /* 0x0000541004127816 */ /* 0x000fe20000000005 */
[----:B------:R1:W-:Y:S01]  /*6320*/  MUFU.EX2 R176, R6 ;  /* 0x0000000600b07308 */ /* 0x0003e20000000800 */
[----:B------:R-:W-:Y:S01]  /*6330*/  SHF.R.U32.HI R5, RZ, 0x8, R7 ;  /* 0x00000008ff057819 */ /* 0x000fe20000011607 */
[----:B------:R-:W-:Y:S01]  /*6340*/  FFMA.FTZ R7, R131, c[0x0][0x23c], -R2 ;  /* 0x00008f0083077a23 */ /* 0x000fe20000010802 */
[----:B------:R-:W-:Y:S01]  /*6350*/  LOP3.LUT R4, R9, 0xff, RZ, 0xc0, !PT ;  /* 0x000000ff09047812 */ /* 0x000fe200078ec0ff */
[----:B------:R-:W-:Y:S01]  /*6360*/  IMAD.MOV.U32 R109, RZ, RZ, R181 ;  /* 0x000000ffff6d7224 */ /* 0x000fe200078e00b5 */
[----:B------:R-:W-:Y:S01]  /*6370*/  PRMT R17, R10, 0x5410, R5 ;  /* 0x000054100a117816 */ /* 0x000fe20000000005 */
[----:B------:R-:W-:Y:S01]  /*6380*/  FFMA.FTZ R5, R113, c[0x0][0x23c], -R0 ;  /* 0x00008f0071057a23 */ /* 0x000fe20000010800 */
[----:B------:R-:W-:Y:S01]  /*6390*/  PRMT R16, R4, 0x5410, R8 ;  /* 0x0000541004107816 */ /* 0x000fe20000000008 */
[----:B------:R2:W-:Y:S01]  /*63a0*/  MUFU.EX2 R181, R7 ;  /* 0x0000000700b57308 */ /* 0x0005e20000000800 */
[----:B------:R-:W-:Y:S01]  /*63b0*/  LOP3.LUT R4, R11, 0xffff, RZ, 0xc0, !PT ;  /* 0x0000ffff0b047812 */ /* 0x000fe200078ec0ff */
[--C-:B------:R-:W-:Y:S01]  /*63c0*/  HSET2.LE.AND R9, R23, R59.reuse, PT ;  /* 0x0000003b17097233 */ /* 0x100fe20003803000 */
[----:B------:R-:W-:Y:S01]  /*63d0*/  IMAD.MOV.U32 R107, RZ, RZ, R37 ;  /* 0x000000ffff6b7224 */ /* 0x000fe200078e0025 */
[--C-:B------:R-:W-:Y:S01]  /*63e0*/  HSET2.LE.AND R17, R17, R59.reuse, PT ;  /* 0x0000003b11117233 */ /* 0x100fe20003803000 */
[----:B------:R-:W-:Y:S01]  /*63f0*/  IMAD.MOV.U32 R106, RZ, RZ, R38 ;  /* 0x000000ffff6a7224 */ /* 0x000fe200078e0026 */
[----:B------:R-:W-:Y:S01]  /*6400*/  HSET2.LE.AND R16, R16, R59, PT ;  /* 0x0000003b10107233 */ /* 0x000fe20003803000 */
[----:B------:R-:W-:Y:S01]  /*6410*/  IMAD.MOV.U32 R96, RZ, RZ, R39 ;  /* 0x000000ffff607224 */ /* 0x000fe200078e0027 */
[----:B------:R3:W-:Y:S01]  /*6420*/  MUFU.EX2 R92, R5 ;  /* 0x00000005005c7308 */ /* 0x0007e20000000800 */
[----:B-1----:R-:W-:Y:S01]  /*6430*/  FFMA.FTZ R6, R112, c[0x0][0x23c], -R0 ;  /* 0x00008f0070067a23 */ /* 0x002fe20000010800 */
[----:B------:R-:W-:Y:S01]  /*6440*/  @!P2 HFMA2.BF16_V2 R112, -RZ.H0_H0, RZ.H0_H0, -R164.H0_H0 ;  /* 0x200000ffff70a231 */ /* 0x000fe200003409a4 */
[----:B------:R-:W-:Y:S01]  /*6450*/  IMAD.MOV.U32 R99, RZ, RZ, R96 ;  /* 0x000000ffff637224 */ /* 0x000fe200078e0060 */
[----:B------:R-:W-:Y:S01]  /*6460*/  @!P6 HFMA2.BF16_V2 R248, -RZ.H0_H0, RZ.H0_H0, -R165.H0_H0 ;  /* 0x200000fffff8e231 */ /* 0x000fe200003409a5 */
[----:B------:R-:W-:-:S02]  /*6470*/  IMAD.MOV.U32 R111, RZ, RZ, R106 ;  /* 0x000000ffff6f7224 */ /* 0x000fc400078e006a */
[----:B------:R-:W-:Y:S01]  /*6480*/  @!P2 PRMT R164, R112, 0x5410, RZ ;  /* 0x0000541070a4a816 */ /* 0x000fe200000000ff */
[----:B------:R1:W-:Y:S01]  /*6490*/  MUFU.EX2 R93, R6 ;  /* 0x00000006005d7308 */ /* 0x0003e20000000800 */
[----:B--2---:R-:W-:Y:S01]  /*64a0*/  FFMA.FTZ R7, R136, c[0x0][0x23c], -R2 ;  /* 0x00008f0088077a23 */ /* 0x004fe20000010802 */
[----:B------:R-:W-:Y:S01]  /*64b0*/  @!P6 PRMT R165, R248, 0x5410, RZ ;  /* 0x00005410f8a5e816 */ /* 0x000fe200000000ff */
[----:B------:R-:W-:Y:S02]  /*64c0*/  IMAD.MOV.U32 R96, RZ, RZ, R64 ;  /* 0x000000ffff607224 */ /* 0x000fe400078e0040 */
[----:B------:R-:W-:Y:S01]  /*64d0*/  IMAD.MOV.U32 R106, RZ, RZ, R65 ;  /* 0x000000ffff6a7224 */ /* 0x000fe200078e0041 */
[----:B---3--:R-:W-:Y:S02]  /*64e0*/  SHF.R.U32.HI R5, RZ, 0x8, R4 ;  /* 0x00000008ff057819 */ /* 0x008fe40000011604 */
[----:B------:R2:W-:Y:S01]  /*64f0*/  MUFU.EX2 R95, R7 ;  /* 0x00000007005f7308 */ /* 0x0005e20000000800 */
[----:B------:R-:W-:-:S04]  /*6500*/  LOP3.LUT R4, R11, 0xff, RZ, 0xc0, !PT ;  /* 0x000000ff0b047812 */ /* 0x000fc800078ec0ff */
[----:B------:R-:W-:Y:S01]  /*6510*/  PRMT R10, R4, 0x5410, R5 ;  /* 0x00005410040a7816 */ /* 0x000fe20000000005 */
[--C-:B------:R-:W-:Y:S01]  /*6520*/  FFMA.FTZ R4, R137, c[0x0][0x23c], -R2.reuse ;  /* 0x00008f0089047a23 */ /* 0x100fe20000010802 */
[----:B------:R-:W-:Y:S01]  /*6530*/  SHF.R.U32.HI R5, RZ, 0x18, R11 ;  /* 0x00000018ff057819 */ /* 0x000fe2000001160b */
[--C-:B-1----:R-:W-:Y:S02]  /*6540*/  FFMA.FTZ R6, R139, c[0x0][0x23c], -R2.reuse ;  /* 0x00008f008b067a23 */ /* 0x102fe40000010802 */
[----:B------:R-:W-:Y:S01]  /*6550*/  MUFU.EX2 R129, R4 ;  /* 0x0000000400817308 */ /* 0x000fe20000000800 */
[----:B------:R-:W-:Y:S01]  /*6560*/  HSET2.LE.AND R10, R10, R59, PT ;  /* 0x0000003b0a0a7233 */ /* 0x000fe20003803000 */
[----:B--2---:R-:W-:-:S06]  /*6570*/  FFMA.FTZ R7, R127, c[0x0][0x23c], -R2 ;  /* 0x00008f007f077a23 */ /* 0x004fcc0000010802 */
[----:B------:R1:W2:Y:S01]  /*6580*/  MUFU.EX2 R94, R6 ;  /* 0x00000006005e7308 */ /* 0x0002a20000000800 */
[----:B------:R-:W-:-:S07]  /*6590*/  IMAD.MOV.U32 R127, RZ, RZ, R42 ;  /* 0x000000ffff7f7224 */ /* 0x000fce00078e002a */
[----:B------:R-:W-:Y:S01]  /*65a0*/  MUFU.EX2 R128, R7 ;  /* 0x0000000700807308 */ /* 0x000fe20000000800 */
[----:B-1----:R-:W-:Y:S01]  /*65b0*/  SHF.R.U32.HI R6, RZ, 0x10, R11 ;  /* 0x00000010ff067819 */ /* 0x002fe2000001160b */
[--C-:B------:R-:W-:Y:S02]  /*65c0*/  FFMA.FTZ R11, R125, c[0x0][0x23c], -R2.reuse ;  /* 0x00008f007d0b7a23 */ /* 0x100fe40000010802 */
[----:B------:R-:W-:Y:S01]  /*65d0*/  IMAD.MOV.U32 R125, RZ, RZ, R43 ;  /* 0x000000ffff7d7224 */ /* 0x000fe200078e002b */
[----:B------:R-:W-:Y:S01]  /*65e0*/  LOP3.LUT R4, R6, 0xff, RZ, 0xc0, !PT ;  /* 0x000000ff06047812 */ /* 0x000fe200078ec0ff */
[----:B------:R-:W-:-:S03]  /*65f0*/  FFMA.FTZ R6, R138, c[0x0][0x23c], -R2 ;  /* 0x00008f008a067a23 */ /* 0x000fc60000010802 */
[----:B------:R-:W-:Y:S01]  /*6600*/  PRMT R8, R4, 0x5410, R5 ;  /* 0x0000541004087816 */ /* 0x000fe20000000005 */
[--C-:B------:R-:W-:Y:S01]  /*6610*/  HSET2.LE.AND R5, R18, R59.reuse, PT ;  /* 0x0000003b12057233 */ /* 0x100fe20003803000 */
[----:B------:R-:W1:Y:S01]  /*6620*/  MUFU.EX2 R24, R6 ;  /* 0x0000000600187308 */ /* 0x000e620000000800 */
[----:B------:R-:W-:Y:S01]  /*6630*/  FFMA.FTZ R18, R124, c[0x0][0x23c], -R0 ;  /* 0x00008f007c127a23 */ /* 0x000fe20000010800 */
[--C-:B------:R-:W-:Y:S01]  /*6640*/  HSET2.LE.AND R4, R19, R59.reuse, PT ;  /* 0x0000003b13047233 */ /* 0x100fe20003803000 */
[----:B------:R-:W-:Y:S01]  /*6650*/  FFMA.FTZ R0, R130, c[0x0][0x23c], -R2 ;  /* 0x00008f0082007a23 */ /* 0x000fe20000010802 */
[----:B--2---:R-:W-:Y:S01]  /*6660*/  F2FP.BF16.PACK_AB R2, R129, R94 ;  /* 0x0000005e8102723e */ /* 0x004fe200000010ff */
[----:B------:R-:W-:Y:S01]  /*6670*/  HSET2.LE.AND R8, R8, R59, PT ;  /* 0x0000003b08087233 */ /* 0x000fe20003803000 */
[----:B------:R-:W-:Y:S02]  /*6680*/  IMAD.MOV.U32 R124, RZ, RZ, R41 ;  /* 0x000000ffff7c7224 */ /* 0x000fe400078e0029 */
[----:B------:R2:W-:Y:S01]  /*6690*/  MUFU.EX2 R58, R0 ;  /* 0x00000000003a7308 */ /* 0x0005e20000000800 */
[----:B------:R-:W-:-:S02]  /*66a0*/  PRMT R140, R2, 0x7610, R140 ;  /* 0x00007610028c7816 */ /* 0x000fc4000000008c */
[----:B------:R-:W-:Y:S02]  /*66b0*/  PRMT R139, R2, 0x7632, R139 ;  /* 0x00007632028b7816 */ /* 0x000fe4000000008b */
[----:B------:R-:W-:Y:S01]  /*66c0*/  F2FP.BF16.PACK_AB R2, R57, R98 ;  /* 0x000000623902723e */ /* 0x000fe200000010ff */
[----:B-1----:R-:W-:Y:S01]  /*66d0*/  IMAD.MOV.U32 R131, RZ, RZ, R24 ;  /* 0x000000ffff837224 */ /* 0x002fe200078e0018 */
[----:B------:R-:W-:Y:S02]  /*66e0*/  HSET2.LE.AND R6, R27, R59, PT ;  /* 0x0000003b1b067233 */ /* 0x000fe40003803000 */
[C---:B------:R-:W-:Y:S01]  /*66f0*/  PRMT R118, R2.reuse, 0x7610, R118 ;  /* 0x0000761002767816 */ /* 0x040fe20000000076 */
[----:B------:R-:W-:Y:S01]  /*6700*/  MUFU.EX2 R18, R18 ;  /* 0x0000001200127308 */ /* 0x000fe20000000800 */
[----:B------:R-:W-:Y:S01]  /*6710*/  PRMT R117, R2, 0x7632, R117 ;  /* 0x0000763202757816 */ /* 0x000fe20000000075 */
[----:B------:R-:W-:Y:S02]  /*6720*/  IMAD.MOV.U32 R59, RZ, RZ, R40 ;  /* 0x000000ffff3b7224 */ /* 0x000fe400078e0028 */
[----:B------:R-:W-:Y:S01]  /*6730*/  HMMA.16816.F32.BF16 R40, R12, R30, R88 ;  /* 0x0000001e0c28723c */ /* 0x000fe20000041858 */
[----:B--2---:R-:W-:-:S03]  /*6740*/  F2FP.BF16.PACK_AB R0, R56, R97 ;  /* 0x000000613800723e */ /* 0x004fc600000010ff */
[----:B------:R-:W1:Y:S01]  /*6750*/  MUFU.EX2 R130, R11 ;  /* 0x0000000b00827308 */ /* 0x000e620000000800 */
[C---:B------:R-:W-:Y:S02]  /*6760*/  PRMT R138, R0.reuse, 0x7632, R138 ;  /* 0x00007632008a7816 */ /* 0x040fe4000000008a */
[----:B------:R-:W-:Y:S01]  /*6770*/  PRMT R137, R0, 0x7610, R137 ;  /* 0x0000761000897816 */ /* 0x000fe20000000089 */
[----:B------:R-:W-:Y:S01]  /*6780*/  IMAD.MOV.U32 R91, RZ, RZ, R36 ;  /* 0x000000ffff5b7224 */ /* 0x000fe200078e0024 */
[----:B------:R-:W-:-:S04]  /*6790*/  PRMT R0, R140, 0x5410, R139 ;  /* 0x000054108c007816 */ /* 0x000fc8000000008b */
[----:B------:R-:W-:Y:S02]  /*67a0*/  LOP3.LUT R4, R4, R0, RZ, 0xc0, !PT ;  /* 0x0000000004047212 */ /* 0x000fe400078ec0ff */
[----:B------:R-:W-:-:S04]  /*67b0*/  PRMT R0, R137, 0x5410, R138 ;  /* 0x0000541089007816 */ /* 0x000fc8000000008a */
[----:B------:R-:W-:Y:S02]  /*67c0*/  LOP3.LUT R5, R5, R0, RZ, 0xc0, !PT ;  /* 0x0000000005057212 */ /* 0x000fe400078ec0ff */
[----:B------:R-:W-:Y:S02]  /*67d0*/  F2FP.BF16.PACK_AB R0, R181, R131 ;  /* 0x00000083b500723e */ /* 0x000fe400000010ff */
[----:B-1----:R-:W-:Y:S02]  /*67e0*/  F2FP.BF16.PACK_AB R2, R130, R128 ;  /* 0x000000808202723e */ /* 0x002fe400000010ff */
[C---:B------:R-:W-:Y:S02]  /*67f0*/  PRMT R136, R0.reuse, 0x7610, R136 ;  /* 0x0000761000887816 */ /* 0x040fe40000000088 */
[----:B------:R-:W-:Y:S02]  /*6800*/  PRMT R119, R0, 0x7632, R119 ;  /* 0x0000763200777816 */ /* 0x000fe40000000077 */
[----:B------:R-:W-:-:S02]  /*6810*/  F2FP.BF16.PACK_AB R0, R58, R95 ;  /* 0x0000005f3a00723e */ /* 0x000fc400000010ff */
[----:B------:R-:W-:Y:S02]  /*6820*/  PRMT R29, R2, 0x7610, R29 ;  /* 0x00007610021d7816 */ /* 0x000fe4000000001d */
[C---:B------:R-:W-:Y:S02]  /*6830*/  PRMT R35, R0.reuse, 0x7610, R35 ;  /* 0x0000761000237816 */ /* 0x040fe40000000023 */
[----:B------:R-:W-:Y:S02]  /*6840*/  PRMT R34, R0, 0x7632, R34 ;  /* 0x0000763200227816 */ /* 0x000fe40000000022 */
[----:B------:R-:W-:Y:S02]  /*6850*/  PRMT R0, R136, 0x5410, R119 ;  /* 0x0000541088007816 */ /* 0x000fe40000000077 */
[----:B------:R-:W-:Y:S02]  /*6860*/  PRMT R28, R2, 0x7632, R28 ;  /* 0x00007632021c7816 */ /* 0x000fe4000000001c */
[----:B------:R-:W-:-:S02]  /*6870*/  LOP3.LUT R6, R6, R0, RZ, 0xc0, !PT ;  /* 0x0000000006067212 */ /* 0x000fc400078ec0ff */
[----:B------:R-:W-:Y:S02]  /*6880*/  PRMT R0, R118, 0x5410, R117 ;  /* 0x0000541076007816 */ /* 0x000fe40000000075 */
[----:B------:R-:W-:Y:S02]  /*6890*/  LOP3.LUT R2, R101, 0xff, RZ, 0xc0, !PT ;  /* 0x000000ff65027812 */ /* 0x000fe400078ec0ff */
[----:B------:R-:W-:Y:S02]  /*68a0*/  LOP3.LUT R7, R9, R0, RZ, 0xc0, !PT ;  /* 0x0000000009077212 */ /* 0x000fe400078ec0ff */
[----:B------:R-:W-:-:S04]  /*68b0*/  PRMT R0, R35, 0x5410, R34 ;  /* 0x0000541023007816 */ /* 0x000fc80000000022 */
[----:B------:R-:W-:Y:S02]  /*68c0*/  LOP3.LUT R112, R10, R0, RZ, 0xc0, !PT ;  /* 0x000000000a707212 */ /* 0x000fe400078ec0ff */
[----:B------:R-:W-:-:S04]  /*68d0*/  F2FP.BF16.PACK_AB R0, R93, R176 ;  /* 0x000000b05d00723e */ /* 0x000fc800000010ff */
[C---:B------:R-:W-:Y:S02]  /*68e0*/  PRMT R31, R0.reuse, 0x7610, R31 ;  /* 0x00007610001f7816 */ /* 0x040fe4000000001f */
[----:B------:R-:W-:Y:S02]  /*68f0*/  PRMT R30, R0, 0x7632, R30 ;  /* 0x00007632001e7816 */ /* 0x000fe4000000001e */
[----:B------:R-:W-:-:S04]  /*6900*/  F2FP.BF16.PACK_AB R0, R18, R92 ;  /* 0x0000005c1200723e */ /* 0x000fc800000010ff */
        /* <DEDUP_REMOVED lines=8> */
[----:B------:R-:W-:Y:S02]  /*6990*/  LOP3.LUT R115, R16, R0, RZ, 0xc0, !PT ;  /* 0x0000000010737212 */ /* 0x000fe400078ec0ff */
[----:B------:R-:W-:-:S04]  /*69a0*/  SHF.R.U32.HI R0, RZ, 0x8, R86 ;  /* 0x00000008ff007819 */ /* 0x000fc80000011656 */
[----:B------:R-:W-:Y:S01]  /*69b0*/  LOP3.LUT R0, R0, 0xffff, RZ, 0xc0, !PT ;  /* 0x0000ffff00007812 */ /* 0x000fe200078ec0ff */
[C---:B-1----:R-:W-:Y:S08]  /*69c0*/  HMMA.16816.F32.BF16 R36, R12.reuse, R8, R76 ;  /* 0x000000080c24723c */ /* 0x042ff0000004184c */
[----:B------:R-:W-:Y:S01]  /*69d0*/  HMMA.16816.F32.BF16 R24, R12, R10, R72 ;  /* 0x0000000a0c18723c */ /* 0x000fe20000041848 */
[----:B------:R-:W1:Y:S04]  /*69e0*/  LDSM.16.MT88.4 R8, [R177+0xd000] ;  /* 0x00d00000b108783b */ /* 0x000e680000004200 */
[----:B------:R-:W2:Y:S03]  /*69f0*/  LDSM.16.MT88.4 R12, [R178+0xd000] ;  /* 0x00d00000b20c783b */ /* 0x000ea60000004200 */
[C---:B-1----:R-:W-:Y:S07]  /*6a00*/  HMMA.16816.F32.BF16 R120, R4.reuse, R8, R240 ;  /* 0x000000080478723c */ /* 0x042fee00000418f0 */
[----:B------:R-:W-:Y:S01]  /*6a10*/  IMAD.MOV.U32 R242, RZ, RZ, R18 ;  /* 0x000000fffff27224 */ /* 0x000fe200078e0012 */
[----:B--2---:R-:W-:Y:S01]  /*6a20*/  HMMA.16816.F32.BF16 R44, R4, R12, R244 ;  /* 0x0000000c042c723c */ /* 0x004fe200000418f4 */
[----:B------:R-:W-:-:S02]  /*6a30*/  IMAD.MOV.U32 R240, RZ, RZ, R92 ;  /* 0x000000fffff07224 */ /* 0x000fc400078e005c */
[----:B------:R-:W-:Y:S02]  /*6a40*/  IMAD.MOV.U32 R243, RZ, RZ, R130 ;  /* 0x000000fffff37224 */ /* 0x000fe400078e0082 */
[----:B------:R-:W-:Y:S02]  /*6a50*/  IMAD.MOV.U32 R241, RZ, RZ, R128 ;  /* 0x000000fffff17224 */ /* 0x000fe400078e0080 */
[----:B------:R-:W-:Y:S01]  /*6a60*/  IMAD.MOV.U32 R247, RZ, RZ, R108 ;  /* 0x000000fffff77224 */ /* 0x000fe200078e006c */
[----:B------:R-:W-:Y:S01]  /*6a70*/  HMMA.16816.F32.BF16 R16, R4, R10, R236 ;  /* 0x0000000a0410723c */ /* 0x000fe200000418ec */
[----:B------:R-:W1:Y:S01]  /*6a80*/  LDSM.16.MT88.4 R8, [R180+0xd000] ;  /* 0x00d00000b408783b */ /* 0x000e620000004200 */
[----:B------:R-:W-:Y:S02]  /*6a90*/  IMAD.MOV.U32 R244, RZ, RZ, R98 ;  /* 0x000000fffff47224 */ /* 0x000fe400078e0062 */
[----:B------:R-:W-:Y:S02]  /*6aa0*/  IMAD.MOV.U32 R245, RZ, RZ, R131 ;  /* 0x000000fffff57224 */ /* 0x000fe400078e0083 */
[----:B------:R-:W-:-:S02]  /*6ab0*/  IMAD.MOV.U32 R246, RZ, RZ, R57 ;  /* 0x000000fffff67224 */ /* 0x000fc400078e0039 */
[----:B------:R-:W-:Y:S01]  /*6ac0*/  HMMA.16816.F32.BF16 R52, R4, R14, R228 ;  /* 0x0000000e0434723c */ /* 0x000fe200000418e4 */
[----:B------:R-:W2:Y:S01]  /*6ad0*/  LDSM.16.MT88.4 R12, [R179+0xd000] ;  /* 0x00d00000b30c783b */ /* 0x000ea20000004200 */
[----:B------:R-:W-:Y:S02]  /*6ae0*/  IMAD.MOV.U32 R237, RZ, RZ, R95 ;  /* 0x000000ffffed7224 */ /* 0x000fe400078e005f */
[----:B------:R-:W-:Y:S02]  /*6af0*/  IMAD.MOV.U32 R236, RZ, RZ, R97 ;  /* 0x000000ffffec7224 */ /* 0x000fe400078e0061 */
[----:B------:R-:W-:Y:S02]  /*6b00*/  IMAD.MOV.U32 R238, RZ, RZ, R93 ;  /* 0x000000ffffee7224 */ /* 0x000fe400078e005d */
[----:B------:R-:W-:Y:S02]  /*6b10*/  IMAD.MOV.U32 R229, RZ, RZ, R94 ;  /* 0x000000ffffe57224 */ /* 0x000fe400078e005e */
[----:B------:R-:W-:-:S02]  /*6b20*/  IMAD.MOV.U32 R228, RZ, RZ, R96 ;  /* 0x000000ffffe47224 */ /* 0x000fc400078e0060 */
[----:B------:R-:W-:Y:S02]  /*6b30*/  IMAD.MOV.U32 R231, RZ, RZ, R129 ;  /* 0x000000ffffe77224 */ /* 0x000fe400078e0081 */
[----:B------:R-:W-:Y:S02]  /*6b40*/  IMAD.MOV.U32 R239, RZ, RZ, R58 ;  /* 0x000000ffffef7224 */ /* 0x000fe400078e003a */
[----:B------:R-:W-:Y:S01]  /*6b50*/  IMAD.MOV.U32 R230, RZ, RZ, R56 ;  /* 0x000000ffffe67224 */ /* 0x000fe200078e0038 */
[C---:B-1----:R-:W-:Y:S07]  /*6b60*/  HMMA.16816.F32.BF16 R60, R4.reuse, R8, R224 ;  /* 0x00000008043c723c */ /* 0x042fee00000418e0 */
[----:B------:R-:W-:Y:S01]  /*6b70*/  IMAD.MOV.U32 R224, RZ, RZ, R106 ;  /* 0x000000ffffe07224 */ /* 0x000fe200078e006a */
[----:B------:R-:W-:Y:S01]  /*6b80*/  HMMA.16816.F32.BF16 R64, R4, R10, R220 ;  /* 0x0000000a0440723c */ /* 0x000fe200000418dc */
[----:B------:R-:W1:Y:S01]  /*6b90*/  LDSM.16.MT88.4 R8, [R177+0xf000] ;  /* 0x00f00000b108783b */ /* 0x000e620000004200 */
[----:B------:R-:W-:-:S02]  /*6ba0*/  IMAD.MOV.U32 R225, RZ, RZ, R107 ;  /* 0x000000ffffe17224 */ /* 0x000fc400078e006b */
[----:B------:R-:W-:Y:S02]  /*6bb0*/  IMAD.MOV.U32 R226, RZ, RZ, R105 ;  /* 0x000000ffffe27224 */ /* 0x000fe400078e0069 */
[----:B------:R-:W-:Y:S02]  /*6bc0*/  IMAD.MOV.U32 R227, RZ, RZ, R126 ;  /* 0x000000ffffe37224 */ /* 0x000fe400078e007e */
[C---:B--2---:R-:W-:Y:S01]  /*6bd0*/  HMMA.16816.F32.BF16 R68, R4.reuse, R12, R232 ;  /* 0x0000000c0444723c */ /* 0x044fe200000418e8 */
[----:B------:R-:W-:Y:S02]  /*6be0*/  IMAD.MOV.U32 R220, RZ, RZ, R125 ;  /* 0x000000ffffdc7224 */ /* 0x000fe400078e007d */
[----:B------:R-:W-:Y:S02]  /*6bf0*/  IMAD.MOV.U32 R221, RZ, RZ, R127 ;  /* 0x000000ffffdd7224 */ /* 0x000fe400078e007f */
[----:B------:R-:W-:Y:S02]  /*6c00*/  IMAD.MOV.U32 R222, RZ, RZ, R124 ;  /* 0x000000ffffde7224 */ /* 0x000fe400078e007c */
[----:B------:R-:W-:Y:S01]  /*6c10*/  IMAD.MOV.U32 R234, RZ, RZ, R91 ;  /* 0x000000ffffea7224 */ /* 0x000fe200078e005b */
[----:B------:R-:W-:Y:S01]  /*6c20*/  HMMA.16816.F32.BF16 R72, R4, R14, R216 ;  /* 0x0000000e0448723c */ /* 0x000fe200000418d8 */
[----:B------:R-:W-:Y:S01]  /*6c30*/  IMAD.MOV.U32 R235, RZ, RZ, R110 ;  /* 0x000000ffffeb7224 */ /* 0x000fe200078e006e */
[----:B------:R-:W2:Y:S01]  /*6c40*/  LDSM.16.MT88.4 R12, [R178+0xf000] ;  /* 0x00f00000b20c783b */ /* 0x000ea20000004200 */
[----:B------:R-:W-:Y:S01]  /*6c50*/  IMAD.MOV.U32 R232, RZ, RZ, R109 ;  /* 0x000000ffffe87224 */ /* 0x000fe200078e006d */
[----:B------:R-:W3:Y:S01]  /*6c60*/  LDC.U8 R217, c[0x0][0x2d8] ;  /* 0x0000b600ffd97b82 */ /* 0x000ee20000000000 */
[----:B------:R-:W-:Y:S01]  /*6c70*/  IMAD.MOV.U32 R233, RZ, RZ, R104 ;  /* 0x000000ffffe97224 */ /* 0x000fe200078e0068 */
[----:B------:R-:W4:Y:S01]  /*6c80*/  LDSM.16.MT88.4 R124, [R177+0xd800] ;  /* 0x00d80000b17c783b */ /* 0x000f220000004200 */
[----:B------:R-:W-:-:S02]  /*6c90*/  IMAD.MOV.U32 R218, RZ, RZ, R111 ;  /* 0x000000ffffda7224 */ /* 0x000fc400078e006f */
[----:B------:R-:W-:Y:S02]  /*6ca0*/  IMAD.MOV.U32 R219, RZ, RZ, R99 ;  /* 0x000000ffffdb7224 */ /* 0x000fe400078e0063 */
[----:B------:R-:W-:Y:S02]  /*6cb0*/  IMAD.MOV.U32 R223, RZ, RZ, R59 ;  /* 0x000000ffffdf7224 */ /* 0x000fe400078e003b */
[----:B------:R-:W-:Y:S01]  /*6cc0*/  LDSM.16.MT88.4 R56, [R179+0xd800] ;  /* 0x00d80000b338783b */ /* 0x000fe20000004200 */
[----:B-1----:R-:W-:Y:S01]  /*6cd0*/  HMMA.16816.F32.BF16 R76, R4, R8, R212 ;  /* 0x00000008044c723c */ /* 0x002fe200000418d4 */
[C---:B---3--:R-:W-:Y:S02]  /*6ce0*/  ISETP.GE.U32.AND P1, PT, R217.reuse, R2, PT ;  /* 0x00000002d900720c */ /* 0x048fe40003f26070 */
[C---:B------:R-:W-:Y:S02]  /*6cf0*/  ISETP.GE.U32.AND P0, PT, R217.reuse, R0, PT ;  /* 0x00000000d900720c */ /* 0x040fe40003f06070 */
[----:B------:R-:W-:-:S03]  /*6d00*/  ISETP.GE.U32.AND P2, PT, R217, R87, PT ;  /* 0x00000057d900720c */ /* 0x000fc60003f46070 */
[C---:B------:R-:W-:Y:S01]  /*6d10*/  HMMA.16816.F32.BF16 R88, R4.reuse, R10, R204 ;  /* 0x0000000a0458723c */ /* 0x040fe200000418cc */
[----:B------:R-:W1:Y:S01]  /*6d20*/  LDSM.16.MT88.4 R8, [R180+0xf000] ;  /* 0x00f00000b408783b */ /* 0x000e620000004200 */
[----:B------:R-:W-:Y:S02]  /*6d30*/  SHF.R.U32.HI R0, RZ, 0x10, R84 ;  /* 0x00000010ff007819 */ /* 0x000fe40000011654 */
[C---:B------:R-:W-:Y:S02]  /*6d40*/  ISETP.GE.U32.AND P6, PT, R217.reuse, R85, PT ;  /* 0x00000055d900720c */ /* 0x040fe40003fc6070 */
[----:B------:R-:W-:Y:S02]  /*6d50*/  LOP3.LUT R0, R0, 0xff, RZ, 0xc0, !PT ;  /* 0x000000ff00007812 */ /* 0x000fe400078ec0ff */
[----:B--2---:R-:W-:Y:S01]  /*6d60*/  HMMA.16816.F32.BF16 R92, R4, R12, R208 ;  /* 0x0000000c045c723c */ /* 0x004fe200000418d0 */
[----:B------:R-:W-:Y:S01]  /*6d70*/  @!P0 HFMA2.BF16_V2 R251, -RZ.H0_H0, RZ.H0_H0, -R143.H0_H0 ;  /* 0x200000fffffb8231 */ /* 0x000fe2000034098f */
[----:B------:R-:W-:Y:S01]  /*6d80*/  ISETP.GE.U32.AND P5, PT, R217, R0, PT ;  /* 0x00000000d900720c */ /* 0x000fe20003fa6070 */
[----:B------:R-:W-:-:S05]  /*6d90*/  @!P2 HFMA2.BF16_V2 R249, -RZ.H0_H0, RZ.H0_H0, -R152.H0_H0 ;  /* 0x200000fffff9a231 */ /* 0x000fca0000340998 */
[----:B------:R-:W-:Y:S01]  /*6da0*/  HMMA.16816.F32.BF16 R96, R4, R14, R200 ;  /* 0x0000000e0460723c */ /* 0x000fe200000418c8 */
[----:B------:R-:W2:Y:S07]  /*6db0*/  LDSM.16.MT88.4 R12, [R179+0xf000] ;  /* 0x00f00000b30c783b */ /* 0x000eae0000004200 */
[C---:B----4-:R-:W-:Y:S08]  /*6dc0*/  HMMA.16816.F32.BF16 R120, R112.reuse, R124, R120 ;  /* 0x0000007c7078723c */ /* 0x050ff00000041878 */
[----:B------:R-:W-:Y:S08]  /*6dd0*/  HMMA.16816.F32.BF16 R124, R112, R126, R16 ;  /* 0x0000007e707c723c */ /* 0x000ff00000041810 */
[C---:B-1----:R-:W-:Y:S08]  /*6de0*/  HMMA.16816.F32.BF16 R104, R4.reuse, R8, R144 ;  /* 0x000000080468723c */ /* 0x042ff00000041890 */
[----:B------:R-:W-:Y:S01]  /*6df0*/  HMMA.16816.F32.BF16 R108, R4, R10, R80 ;  /* 0x0000000a046c723c */ /* 0x000fe20000041850 */
[----:B------:R-:W1:Y:S01]  /*6e00*/  LDSM.16.MT88.4 R8, [R177+0x11000] ;  /* 0x01100000b108783b */ /* 0x000e620000004200 */
[----:B------:R-:W-:-:S02]  /*6e10*/  @!P0 PRMT R143, R251, 0x5410, RZ ;  /* 0x00005410fb8f8816 */ /* 0x000fc400000000ff */
[----:B------:R-:W-:Y:S01]  /*6e20*/  LOP3.LUT R0, R84, 0xff, RZ, 0xc0, !PT ;  /* 0x000000ff54007812 */ /* 0x000fe200078ec0ff */
[----:B------:R-:W-:Y:S01]  /*6e30*/  IMAD.MOV.U32 R217, RZ, RZ, R218 ;  /* 0x000000ffffd97224 */ /* 0x000fe200078e00da */
[----:B------:R-:W-:Y:S01]  /*6e40*/  @!P2 PRMT R152, R249, 0x5410, RZ ;  /* 0x00005410f998a816 */ /* 0x000fe200000000ff */
[----:B------:R-:W-:Y:S01]  /*6e50*/  @!P6 HFMA2.BF16_V2 R252, -RZ.H0_H0, RZ.H0_H0, -R141.H0_H0 ;  /* 0x200000fffffce231 */ /* 0x000fe2000034098d */
[----:B------:R-:W-:Y:S01]  /*6e60*/  LDSM.16.MT88.4 R80, [R180+0xf800] ;  /* 0x00f80000b450783b */ /* 0x000fe20000004200 */
[C---:B--2---:R-:W-:Y:S08]  /*6e70*/  HMMA.16816.F32.BF16 R128, R4.reuse, R12, R192 ;  /* 0x0000000c0480723c */ /* 0x044ff000000418c0 */
[C---:B------:R-:W-:Y:S01]  /*6e80*/  HMMA.16816.F32.BF16 R132, R4.reuse, R14, R132 ;  /* 0x0000000e0484723c */ /* 0x040fe20000041884 */
[----:B------:R-:W2:Y:S07]  /*6e90*/  LDSM.16.MT88.4 R12, [R178+0x11000] ;  /* 0x01100000b20c783b */ /* 0x000eae0000004200 */
[C---:B-1----:R-:W-:Y:S08]  /*6ea0*/  HMMA.16816.F32.BF16 R144, R4.reuse, R8, R48 ;  /* 0x000000080490723c */ /* 0x042ff00000041830 */
[C---:B------:R-:W-:Y:S01]  /*6eb0*/  HMMA.16816.F32.BF16 R148, R4.reuse, R10, R148 ;  /* 0x0000000a0494723c */ /* 0x040fe20000041894 */
[----:B------:R-:W1:Y:S01]  /*6ec0*/  LDSM.16.MT88.4 R8, [R180+0x11000] ;  /* 0x01100000b408783b */ /* 0x000e620000004200 */
[----:B------:R-:W3:Y:S01]  /*6ed0*/  LDC.U8 R251, c[0x0][0x2d8] ;  /* 0x0000b600fffb7b82 */ /* 0x000ee20000000000 */
[----:B------:R-:W-:Y:S01]  /*6ee0*/  IMAD.MOV.U32 R218, RZ, RZ, R219 ;  /* 0x000000ffffda7224 */ /* 0x000fe200078e00db */
[----:B------:R-:W-:Y:S01]  /*6ef0*/  @!P6 PRMT R141, R252, 0x5410, RZ ;  /* 0x00005410fc8de816 */ /* 0x000fe200000000ff */
[----:B------:R-:W-:Y:S03]  /*6f00*/  LDSM.16.MT88.4 R48, [R180+0xd800] ;  /* 0x00d80000b430783b */ /* 0x000fe60000004200 */
[C---:B--2---:R-:W-:Y:S08]  /*6f10*/  HMMA.16816.F32.BF16 R160, R4.reuse, R12, R160 ;  /* 0x0000000c04a0723c */ /* 0x044ff000000418a0 */
[C---:B------:R-:W-:Y:S08]  /*6f20*/  HMMA.16816.F32.BF16 R172, R4.reuse, R14, R172 ;  /* 0x0000000e04ac723c */ /* 0x040ff000000418ac */
[C---:B-1----:R-:W-:Y:S08]  /*6f30*/  HMMA.16816.F32.BF16 R196, R4.reuse, R8, R196 ;  /* 0x0000000804c4723c */ /* 0x042ff000000418c4 */
[C---:B------:R-:W-:Y:S01]  /*6f40*/  HMMA.16816.F32.BF16 R192, R4.reuse, R10, R40 ;  /* 0x0000000a04c0723c */ /* 0x040fe20000041828 */
[----:B------:R-:W1:Y:S01]  /*6f50*/  LDSM.16.MT88.4 R8, [R179+0x11000] ;  /* 0x01100000b308783b */ /* 0x000e620000004200 */
[C---:B---3--:R-:W-:Y:S01]  /*6f60*/  ISETP.GE.U32.AND P0, PT, R251.reuse, R0, PT ;  /* 0x00000000fb00720c */ /* 0x048fe20003f06070 */
[----:B------:R-:W-:Y:S01]  /*6f70*/  IMAD.MOV.U32 R219, RZ, RZ, R232 ;  /* 0x000000ffffdb7224 */ /* 0x000fe200078e00e8 */
[----:B------:R-:W-:Y:S01]  /*6f80*/  ISETP.GE.U32.AND P6, PT, R251, R102, PT ;  /* 0x00000066fb00720c */ /* 0x000fe20003fc6070 */
[----:B------:R-:W-:Y:S01]  /*6f90*/  IMAD.MOV.U32 R216, RZ, RZ, R218 ;  /* 0x000000ffffd87224 */ /* 0x000fe200078e00da */
[----:B------:R-:W2:Y:S02]  /*6fa0*/  LDSM.16.MT88.4 R40, [R178+0xd800] ;  /* 0x00d80000b228783b */ /* 0x000ea40000004200 */
[C---:B-1----:R-:W-:Y:S08]  /*6fb0*/  HMMA.16816.F32.BF16 R200, R4.reuse, R8, R36 ;  /* 0x0000000804c8723c */ /* 0x042ff00000041824 */
[----:B------:R-:W-:Y:S01]  /*6fc0*/  HMMA.16816.F32.BF16 R24, R4, R10, R24 ;  /* 0x0000000a0418723c */ /* 0x000fe20000041818 */
[----:B------:R1:W3:Y:S01]  /*6fd0*/  LDL.LU.S16 R6, [R1] ;  /* 0x0000000001067983 */ /* 0x0002e20000300600 */
[----:B------:R-:W-:-:S04]  /*6fe0*/  SHF.R.U32.HI R0, RZ, 0x18, R84 ;  /* 0x00000018ff007819 */ /* 0x000fc80000011654 */
[----:B------:R-:W-:Y:S02]  /*6ff0*/  ISETP.GE.U32.AND P2, PT, R251, R0, PT ;  /* 0x00000000fb00720c */ /* 0x000fe40003f46070 */
[----:B------:R-:W-:Y:S01]  /*7000*/  LOP3.LUT R0, R84, 0xffff, RZ, 0xc0, !PT ;  /* 0x0000ffff54007812 */ /* 0x000fe200078ec0ff */
[----:B------:R-:W-:Y:S01]  /*7010*/  IMAD.MOV.U32 R232, RZ, RZ, R233 ;  /* 0x000000ffffe87224 */ /* 0x000fe200078e00e9 */
[----:B--2---:R-:W-:Y:S01]  /*7020*/  HMMA.16816.F32.BF16 R36, R112, R40, R44 ;  /* 0x000000287024723c */ /* 0x004fe2000004182c */
[----:B---3--:R-:W-:Y:S01]  /*7030*/  @!P1 HFMA2.BF16_V2 R6, -RZ.H0_H0, RZ.H0_H0, -R142.H0_H0 ;  /* 0x200000ffff069231 */ /* 0x008fe2000034098e */
[----:B------:R-:W-:Y:S01]  /*7040*/  SHF.R.U32.HI R0, RZ, 0x8, R0 ;  /* 0x00000008ff007819 */ /* 0x000fe20000011600 */
[----:B------:R-:W-:-:S05]  /*7050*/  IMAD.MOV.U32 R233, RZ, RZ, R234 ;  /* 0x000000ffffe97224 */ /* 0x000fca00078e00ea */
[----:B------:R-:W-:Y:S01]  /*7060*/  HMMA.16816.F32.BF16 R44, R112, R48, R60 ;  /* 0x00000030702c723c */ /* 0x000fe2000004183c */
[----:B------:R-:W-:-:S04]  /*7070*/  PRMT R5, R6, 0x7610, R5 ;  /* 0x0000761006057816 */ /* 0x000fc80000000005 */
[----:B------:R-:W-:Y:S02]  /*7080*/  @!P1 PRMT R142, R5, 0x5410, RZ ;  /* 0x00005410058e9816 */ /* 0x000fe400000000ff */
[----:B------:R1:W2:Y:S01]  /*7090*/  LDL.LU.S16 R5, [R1+0x4] ;  /* 0x0000040001057983 */ /* 0x0002a20000300600 */
[----:B------:R-:W-:Y:S01]  /*70a0*/  LOP3.LUT R0, R0, 0xffff, RZ, 0xc0, !PT ;  /* 0x0000ffff00007812 */ /* 0x000fe200078ec0ff */
[----:B------:R-:W-:Y:S01]  /*70b0*/  IMAD.MOV.U32 R234, RZ, RZ, R220 ;  /* 0x000000ffffea7224 */ /* 0x000fe200078e00dc */
[C---:B------:R-:W-:Y:S01]  /*70c0*/  HMMA.16816.F32.BF16 R48, R112.reuse, R50, R64 ;  /* 0x000000327030723c */ /* 0x040fe20000041840 */
[----:B------:R1:W3:Y:S01]  /*70d0*/  LDL.LU.S16 R16, [R1+0x10] ;  /* 0x0000100001107983 */ /* 0x0002e20000300600 */
[----:B------:R-:W-:Y:S01]  /*70e0*/  ISETP.GE.U32.AND P1, PT, R251, R0, PT ;  /* 0x00000000fb00720c */ /* 0x000fe20003f26070 */
[----:B------:R-:W-:Y:S02]  /*70f0*/  IMAD.MOV.U32 R215, RZ, RZ, R219 ;  /* 0x000000ffffd77224 */ /* 0x000fe400078e00db */
[----:B------:R-:W-:Y:S01]  /*7100*/  IMAD.MOV.U32 R214, RZ, RZ, R232 ;  /* 0x000000ffffd67224 */ /* 0x000fe200078e00e8 */
[----:B------:R-:W4:Y:S01]  /*7110*/  LDSM.16.MT88.4 R64, [R177+0xf800] ;  /* 0x00f80000b140783b */ /* 0x000f220000004200 */
[----:B------:R-:W-:Y:S01]  /*7120*/  LOP3.LUT R7, R32, 0xffff, RZ, 0xc0, !PT ;  /* 0x0000ffff20077812 */ /* 0x000fe200078ec0ff */
[----:B------:R-:W-:Y:S07]  /*7130*/  HMMA.16816.F32.BF16 R40, R112, R42, R52 ;  /* 0x0000002a7028723c */ /* 0x000fee0000041834 */
[----:B---3--:R-:W-:-:S02]  /*7140*/  @!P1 HFMA2.BF16_V2 R16, -RZ.H0_H0, RZ.H0_H0, -R139.H0_H0 ;  /* 0x200000ffff109231 */ /* 0x008fc4000034098b */
[----:B--2---:R-:W-:Y:S01]  /*7150*/  @!P0 HFMA2.BF16_V2 R5, -RZ.H0_H0, RZ.H0_H0, -R140.H0_H0 ;  /* 0x200000ffff058231 */ /* 0x004fe2000034098c */
[----:B------:R-:W-:Y:S01]  /*7160*/  LOP3.LUT R0, R103, 0xff, RZ, 0xc0, !PT ;  /* 0x000000ff67007812 */ /* 0x000fe200078ec0ff */
[----:B------:R-:W-:Y:S01]  /*7170*/  IMAD.MOV.U32 R220, RZ, RZ, R221 ;  /* 0x000000ffffdc7224 */ /* 0x000fe200078e00dd */
[----:B------:R-:W-:Y:S01]  /*7180*/  PRMT R15, R16, 0x7610, R15 ;  /* 0x00007610100f7816 */ /* 0x000fe2000000000f */
[----:B------:R-:W-:Y:S01]  /*7190*/  IMAD.MOV.U32 R218, RZ, RZ, R233 ;  /* 0x000000ffffda7224 */ /* 0x000fe200078e00e9 */
[----:B------:R1:W2:Y:S01]  /*71a0*/  LDL.LU.S16 R16, [R1+0x8] ;  /* 0x0000080001107983 */ /* 0x0002a20000300600 */
[----:B------:R-:W-:Y:S01]  /*71b0*/  PRMT R4, R5, 0x7610, R4 ;  /* 0x0000761005047816 */ /* 0x000fe20000000004 */
[----:B------:R-:W-:Y:S01]  /*71c0*/  IMAD.MOV.U32 R219, RZ, RZ, R234 ;  /* 0x000000ffffdb7224 */ /* 0x000fe200078e00ea */
[----:B------:R-:W-:Y:S01]  /*71d0*/  SHF.R.U32.HI R6, RZ, 0x10, R32 ;  /* 0x00000010ff067819 */ /* 0x000fe20000011620 */
[----:B------:R-:W-:Y:S01]  /*71e0*/  HMMA.16816.F32.BF16 R52, R112, R56, R68 ;  /* 0x000000387034723c */ /* 0x000fe20000041844 */
[----:B------:R-:W-:-:S02]  /*71f0*/  @!P0 PRMT R140, R4, 0x5410, RZ ;  /* 0x00005410048c8816 */ /* 0x000fc400000000ff */
[----:B------:R-:W-:Y:S02]  /*7200*/  ISETP.GE.U32.AND P0, PT, R251, R0, PT ;  /* 0x00000000fb00720c */ /* 0x000fe40003f06070 */
[----:B------:R-:W-:Y:S02]  /*7210*/  SHF.R.U32.HI R0, RZ, 0x8, R169 ;  /* 0x00000008ff007819 */ /* 0x000fe400000116a9 */
[----:B------:R-:W-:Y:S01]  /*7220*/  @!P1 PRMT R139, R15, 0x5410, RZ ;  /* 0x000054100f8b9816 */ /* 0x000fe200000000ff */
[----:B----4-:R-:W-:Y:S01]  /*7230*/  HMMA.16816.F32.BF16 R60, R112, R64, R76 ;  /* 0x00000040703c723c */ /* 0x010fe2000004184c */
[----:B------:R-:W-:-:S04]  /*7240*/  LOP3.LUT R0, R0, 0xffff, RZ, 0xc0, !PT ;  /* 0x0000ffff00007812 */ /* 0x000fc800078ec0ff */
[----:B------:R-:W-:Y:S01]  /*7250*/  ISETP.GE.U32.AND P1, PT, R251, R0, PT ;  /* 0x00000000fb00720c */ /* 0x000fe20003f26070 */
[----:B--2---:R-:W-:Y:S01]  /*7260*/  @!P2 HFMA2.BF16_V2 R16, -RZ.H0_H0, RZ.H0_H0, -R138.H0_H0 ;  /* 0x200000ffff10a231 */ /* 0x004fe2000034098a */
[----:B------:R-:W-:Y:S02]  /*7270*/  IMAD.MOV.U32 R221, RZ, RZ, R222 ;  /* 0x000000ffffdd7224 */ /* 0x000fe400078e00de */
[----:B------:R-:W-:Y:S01]  /*7280*/  IMAD.MOV.U32 R234, RZ, RZ, R220 ;  /* 0x000000ffffea7224 */ /* 0x000fe200078e00dc */
[----:B------:R-:W-:Y:S01]  /*7290*/  LOP3.LUT R4, R32, 0xff, RZ, 0xc0, !PT ;  /* 0x000000ff20047812 */ /* 0x000fe200078ec0ff */
[C---:B------:R-:W-:Y:S01]  /*72a0*/  HMMA.16816.F32.BF16 R56, R112.reuse, R58, R72 ;  /* 0x0000003a7038723c */ /* 0x040fe20000041848 */
[----:B------:R-:W-:Y:S01]  /*72b0*/  PRMT R11, R16, 0x7610, R11 ;  /* 0x00007610100b7816 */ /* 0x000fe2000000000b */
[----:B------:R-:W-:Y:S01]  /*72c0*/  IMAD.MOV.U32 R222, RZ, RZ, R223 ;  /* 0x000000ffffde7224 */ /* 0x000fe200078e00df */
[----:B------:R1:W2:Y:S04]  /*72d0*/  LDL.LU.S16 R16, [R1+0xc] ;  /* 0x00000c0001107983 */ /* 0x0002a80000300600 */
[----:B------:R1:W3:Y:S01]  /*72e0*/  LDL.LU.S16 R0, [R1+0x14] ;  /* 0x0000140001007983 */ /* 0x0002e20000300600 */
[----:B------:R-:W-:Y:S01]  /*72f0*/  @!P2 PRMT R138, R11, 0x5410, RZ ;  /* 0x000054100b8aa816 */ /* 0x000fe200000000ff */
[----:B------:R-:W-:Y:S02]  /*7300*/  HMMA.16816.F32.BF16 R64, R112, R66, R88 ;  /* 0x000000427040723c */ /* 0x000fe40000041858 */
[----:B------:R1:W4:Y:S01]  /*7310*/  LDL.LU.S16 R11, [R1+0x24] ;  /* 0x00002400010b7983 */ /* 0x0003220000300600 */
[----:B------:R-:W-:-:S02]  /*7320*/  IMAD.MOV.U32 R223, RZ, RZ, R224 ;  /* 0x000000ffffdf7224 */ /* 0x000fc400078e00e0 */
[----:B------:R-:W-:Y:S01]  /*7330*/  IMAD.MOV.U32 R224, RZ, RZ, R225 ;  /* 0x000000ffffe07224 */ /* 0x000fe200078e00e1 */
[----:B------:R-:W1:Y:S01]  /*7340*/  LDSM.16.MT88.4 R72, [R178+0xf800] ;  /* 0x00f80000b248783b */ /* 0x000e620000004200 */
[----:B------:R-:W-:Y:S01]  /*7350*/  IMAD.MOV.U32 R225, RZ, RZ, R226 ;  /* 0x000000ffffe17224 */ /* 0x000fe200078e00e2 */
[----:B------:R-:W-:Y:S01]  /*7360*/  SHF.R.U32.HI R5, RZ, 0x18, R32 ;  /* 0x00000018ff057819 */ /* 0x000fe20000011620 */
[----:B------:R-:W-:Y:S01]  /*7370*/  IMAD.MOV.U32 R226, RZ, RZ, R247 ;  /* 0x000000ffffe27224 */ /* 0x000fe200078e00f7 */
[----:B------:R-:W1:Y:S01]  /*7380*/  LDSM.16.MT88.4 R88, [R179+0xf800] ;  /* 0x00f80000b358783b */ /* 0x000e620000004200 */
[----:B------:R-:W-:Y:S01]  /*7390*/  IMAD.MOV.U32 R247, RZ, RZ, R181 ;  /* 0x000000fffff77224 */ /* 0x000fe200078e00b5 */
[----:B------:R-:W-:Y:S02]  /*73a0*/  HMMA.16816.F32.BF16 R76, R112, R80, R104 ;  /* 0x00000050704c723c */ /* 0x000fe40000041868 */
[----:B------:R1:W5:Y:S01]  /*73b0*/  LDL.LU R181, [R1+0xb8] ;  /* 0x0000b80001b57983 */ /* 0x0003620000300800 */
[----:B--2---:R-:W-:-:S02]  /*73c0*/  @!P5 HFMA2.BF16_V2 R16, -RZ.H0_H0, RZ.H0_H0, -R137.H0_H0 ;  /* 0x200000ffff10d231 */ /* 0x004fc40000340989 */
[----:B---3--:R-:W-:-:S03]  /*73d0*/  @!P3 HFMA2.BF16_V2 R0, -RZ.H0_H0, RZ.H0_H0, -R136.H0_H0 ;  /* 0x200000ffff00b231 */ /* 0x008fc60000340988 */
[----:B------:R-:W-:Y:S01]  /*73e0*/  PRMT R2, R16, 0x7610, R2 ;  /* 0x0000761010027816 */ /* 0x000fe20000000002 */
[----:B----4-:R-:W-:Y:S01]  /*73f0*/  @!P1 HFMA2.BF16_V2 R11, -RZ.H0_H0, RZ.H0_H0, -R119.H0_H0 ;  /* 0x200000ffff0b9231 */ /* 0x010fe20000340977 */
[----:B------:R-:W-:Y:S01]  /*7400*/  PRMT R10, R0, 0x7610, R10 ;  /* 0x00007610000a7816 */ /* 0x000fe2000000000a */
[----:B------:R-:W-:Y:S01]  /*7410*/  IMAD.MOV.U32 R233, RZ, RZ, R224 ;  /* 0x000000ffffe97224 */ /* 0x000fe200078e00e0 */
[----:B------:R-:W-:Y:S01]  /*7420*/  LOP3.LUT R0, R100, 0xffff, RZ, 0xc0, !PT ;  /* 0x0000ffff64007812 */ /* 0x000fe200078ec0ff */
[----:B------:R-:W-:Y:S01]  /*7430*/  IMAD.MOV.U32 R220, RZ, RZ, R221 ;  /* 0x000000ffffdc7224 */ /* 0x000fe200078e00dd */
[----:B------:R-:W-:Y:S01]  /*7440*/  @!P5 PRMT R137, R2, 0x5410, RZ ;  /* 0x000054100289d816 */ /* 0x000fe200000000ff */
[----:B------:R-:W-:Y:S01]  /*7450*/  IMAD.MOV.U32 R232, RZ, RZ, R223 ;  /* 0x000000ffffe87224 */ /* 0x000fe200078e00df */
[----:B------:R-:W-:Y:S01]  /*7460*/  SHF.R.U32.HI R0, RZ, 0x8, R0 ;  /* 0x00000008ff007819 */ /* 0x000fe20000011600 */
[----:B-1----:R-:W-:Y:S01]  /*7470*/  HMMA.16816.F32.BF16 R68, R112, R72, R92 ;  /* 0x000000487044723c */ /* 0x002fe2000004185c */
[----:B------:R-:W-:Y:S01]  /*7480*/  LOP3.LUT R2, R100, 0xff, RZ, 0xc0, !PT ;  /* 0x000000ff64027812 */ /* 0x000fe200078ec0ff */
[----:B------:R-:W-:Y:S01]  /*7490*/  LDSM.16.MT88.4 R104, [R178+0x11800] ;  /* 0x01180000b268783b */ /* 0x000fe20000004200 */
[----:B------:R-:W-:-:S02]  /*74a0*/  LOP3.LUT R0, R0, 0xffff, RZ, 0xc0, !PT ;  /* 0x0000ffff00007812 */ /* 0x000fc400078ec0ff */
[----:B------:R-:W-:Y:S02]  /*74b0*/  ISETP.GE.U32.AND P2, PT, R251, R2, PT ;  /* 0x00000002fb00720c */ /* 0x000fe40003f46070 */
[----:B------:R-:W-:Y:S01]  /*74c0*/  PRMT R2, R11, 0x7610, R2 ;  /* 0x000076100b027816 */ /* 0x000fe20000000002 */
[C---:B------:R-:W-:Y:S01]  /*74d0*/  HMMA.16816.F32.BF16 R84, R112.reuse, R88, R128 ;  /* 0x000000587054723c */ /* 0x040fe20000041880 */
[----:B------:R-:W-:Y:S02]  /*74e0*/  @!P3 PRMT R136, R10, 0x5410, RZ ;  /* 0x000054100a88b816 */ /* 0x000fe400000000ff */
[----:B------:R-:W-:Y:S02]  /*74f0*/  ISETP.GE.U32.AND P3, PT, R251, R0, PT ;  /* 0x00000000fb00720c */ /* 0x000fe40003f66070 */
[----:B------:R1:W2:Y:S01]  /*7500*/  LDL.LU.S16 R0, [R1+0x2c] ;  /* 0x00002c0001007983 */ /* 0x0002a20000300600 */
[----:B------:R-:W-:Y:S01]  /*7510*/  @!P1 PRMT R119, R2, 0x5410, RZ ;  /* 0x0000541002779816 */ /* 0x000fe200000000ff */
[----:B------:R-:W-:Y:S01]  /*7520*/  IMAD.MOV.U32 R224, RZ, RZ, R225 ;  /* 0x000000ffffe07224 */ /* 0x000fe200078e00e1 */
[----:B------:R-:W-:Y:S01]  /*7530*/  HMMA.16816.F32.BF16 R80, R112, R82, R108 ;  /* 0x000000527050723c */ /* 0x000fe2000004186c */
[----:B------:R1:W3:Y:S01]  /*7540*/  LDL.LU.S16 R2, [R1+0x34] ;  /* 0x0000340001027983 */ /* 0x0002e20000300600 */
[----:B------:R-:W-:-:S02]  /*7550*/  IMAD.MOV.U32 R225, RZ, RZ, R226 ;  /* 0x000000ffffe17224 */ /* 0x000fc400078e00e2 */
[----:B------:R-:W-:Y:S01]  /*7560*/  IMAD.MOV.U32 R226, RZ, RZ, R227 ;  /* 0x000000ffffe27224 */ /* 0x000fe200078e00e3 */
[----:B------:R1:W4:Y:S01]  /*7570*/  LDL.LU.S16 R10, [R1+0x30] ;  /* 0x00003000010a7983 */ /* 0x0003220000300600 */
[----:B------:R-:W-:Y:S02]  /*7580*/  IMAD.MOV.U32 R227, RZ, RZ, R228 ;  /* 0x000000ffffe37224 */ /* 0x000fe400078e00e4 */
[----:B------:R-:W-:Y:S02]  /*7590*/  IMAD.MOV.U32 R228, RZ, RZ, R236 ;  /* 0x000000ffffe47224 */ /* 0x000fe400078e00ec */
[----:B------:R-:W-:Y:S01]  /*75a0*/  IMAD.MOV.U32 R221, RZ, RZ, R222 ;  /* 0x000000ffffdd7224 */ /* 0x000fe200078e00de */
[----:B------:R-:W-:Y:S01]  /*75b0*/  ISETP.GE.U32.AND P5, PT, R251, R4, PT ;  /* 0x00000004fb00720c */ /* 0x000fe20003fa6070 */
[----:B------:R-:W-:Y:S01]  /*75c0*/  IMAD.MOV.U32 R236, RZ, RZ, R176 ;  /* 0x000000ffffec7224 */ /* 0x000fe200078e00b0 */
[----:B------:R-:W-:Y:S01]  /*75d0*/  HMMA.16816.F32.BF16 R72, R112, R74, R96 ;  /* 0x0000004a7048723c */ /* 0x000fe20000041860 */
[----:B------:R-:W-:-:S02]  /*75e0*/  IMAD.MOV.U32 R222, RZ, RZ, R21 ;  /* 0x000000ffffde7224 */ /* 0x000fc400078e0015 */
[----:B------:R-:W-:Y:S01]  /*75f0*/  IMAD.MOV.U32 R223, RZ, RZ, R20 ;  /* 0x000000ffffdf7224 */ /* 0x000fe200078e0014 */
[----:B--2---:R-:W-:Y:S01]  /*7600*/  @!P0 HFMA2.BF16_V2 R0, -RZ.H0_H0, RZ.H0_H0, -R118.H0_H0 ;  /* 0x200000ffff008231 */ /* 0x004fe20000340976 */
[----:B------:R-:W-:-:S03]  /*7610*/  ISETP.GE.U32.AND P1, PT, R251, R5, PT ;  /* 0x00000005fb00720c */ /* 0x000fc60003f26070 */
[----:B------:R-:W-:Y:S01]  /*7620*/  HMMA.16816.F32.BF16 R88, R112, R90, R132 ;  /* 0x0000005a7058723c */ /* 0x000fe20000041884 */
[----:B------:R-:W2:Y:S01]  /*7630*/  LDSM.16.MT88.4 R96, [R177+0x11800] ;  /* 0x01180000b160783b */ /* 0x000ea20000004200 */
[----:B---3--:R-:W-:Y:S01]  /*7640*/  @!P6 HFMA2.BF16_V2 R2, -RZ.H0_H0, RZ.H0_H0, -R117.H0_H0 ;  /* 0x200000ffff02e231 */ /* 0x008fe20000340975 */
[----:B------:R-:W-:Y:S02]  /*7650*/  PRMT R9, R0, 0x7610, R9 ;  /* 0x0000761000097816 */ /* 0x000fe40000000009 */
[----:B------:R-:W-:Y:S01]  /*7660*/  SHF.R.U32.HI R0, RZ, 0x10, R100 ;  /* 0x00000010ff007819 */ /* 0x000fe20000011664 */
[----:B----4-:R-:W-:Y:S01]  /*7670*/  @!P2 HFMA2.BF16_V2 R10, -RZ.H0_H0, RZ.H0_H0, -R35.H0_H0 ;  /* 0x200000ffff0aa231 */ /* 0x010fe20000340923 */
[----:B------:R-:W-:Y:S01]  /*7680*/  PRMT R8, R2, 0x7610, R8 ;  /* 0x0000761002087816 */ /* 0x000fe20000000008 */
[----:B------:R-:W3:Y:S01]  /*7690*/  LDSM.16.MT88.4 R132, [R180+0x11800] ;  /* 0x01180000b484783b */ /* 0x000ee20000004200 */
[----:B------:R-:W-:Y:S02]  /*76a0*/  LOP3.LUT R2, R0, 0xff, RZ, 0xc0, !PT ;  /* 0x000000ff00027812 */ /* 0x000fe400078ec0ff */
[----:B------:R-:W-:-:S02]  /*76b0*/  SHF.R.U32.HI R0, RZ, 0x18, R100 ;  /* 0x00000018ff007819 */ /* 0x000fc40000011664 */
[----:B------:R-:W-:Y:S02]  /*76c0*/  @!P6 PRMT R117, R8, 0x5410, RZ ;  /* 0x000054100875e816 */ /* 0x000fe400000000ff */
[----:B------:R-:W-:Y:S02]  /*76d0*/  ISETP.GE.U32.AND P6, PT, R251, R0, PT ;  /* 0x00000000fb00720c */ /* 0x000fe40003fc6070 */
[----:B------:R1:W4:Y:S04]  /*76e0*/  LDL.LU.S16 R0, [R1+0x5c] ;  /* 0x00005c0001007983 */ /* 0x0003280000300600 */
[----:B------:R1:W5:Y:S04]  /*76f0*/  LDL.LU R176, [R1+0xb4] ;  /* 0x0000b40001b07983 */ /* 0x0003680000300800 */
[----:B------:R1:W5:Y:S04]  /*7700*/  LDL.LU R21, [R1+0xb0] ;  /* 0x0000b00001157983 */ /* 0x0003680000300800 */
[----:B------:R1:W5:Y:S04]  /*7710*/  LDL.LU R20, [R1+0xac] ;  /* 0x0000ac0001147983 */ /* 0x0003680000300800 */
[----:B------:R1:W2:Y:S01]  /*7720*/  LDL.LU.S16 R15, [R1+0x60] ;  /* 0x00006000010f7983 */ /* 0x0002a20000300600 */
[----:B------:R-:W-:-:S02]  /*7730*/  @!P0 PRMT R118, R9, 0x5410, RZ ;  /* 0x0000541009768816 */ /* 0x000fc400000000ff */
[----:B------:R-:W-:Y:S01]  /*7740*/  ISETP.GE.U32.AND P0, PT, R251, R2, PT ;  /* 0x00000002fb00720c */ /* 0x000fe20003f06070 */
[----:B------:R1:W3:Y:S04]  /*7750*/  LDL.LU.S16 R19, [R1+0x74] ;  /* 0x0000740001137983 */ /* 0x0002e80000300600 */
[----:B------:R1:W3:Y:S04]  /*7760*/  LDL.LU.S16 R18, [R1+0x70] ;  /* 0x0000700001127983 */ /* 0x0002e80000300600 */
[----:B------:R1:W3:Y:S04]  /*7770*/  LDL.LU.S16 R17, [R1+0x6c] ;  /* 0x00006c0001117983 */ /* 0x0002e80000300600 */
[----:B------:R1:W3:Y:S01]  /*7780*/  LDL.LU.S16 R16, [R1+0x68] ;  /* 0x0000680001107983 */ /* 0x0002e20000300600 */
[----:B------:R-:W-:-:S02]  /*7790*/  PRMT R4, R10, 0x7610, R4 ;  /* 0x000076100a047816 */ /* 0x000fc40000000004 */
[----:B------:R-:W-:Y:S01]  /*77a0*/  SHF.R.U32.HI R2, RZ, 0x8, R7 ;  /* 0x00000008ff027819 */ /* 0x000fe20000011607 */
[----:B------:R-:W1:Y:S01]  /*77b0*/  LDSM.16.MT88.4 R8, [R179+0x11800] ;  /* 0x01180000b308783b */ /* 0x000e620000004200 */
[----:B------:R-:W-:Y:S01]  /*77c0*/  @!P2 PRMT R35, R4, 0x5410, RZ ;  /* 0x000054100423a816 */ /* 0x000fe200000000ff */
[----:B------:R-:W-:Y:S01]  /*77d0*/  FADD.FTZ R4, R217, R216 ;  /* 0x000000d8d9047221 */ /* 0x000fe20000010000 */
[----:B------:R-:W-:Y:S01]  /*77e0*/  LOP3.LUT R2, R2, 0xffff, RZ, 0xc0, !PT ;  /* 0x0000ffff02027812 */ /* 0x000fe200078ec0ff */
[----:B--2---:R-:W-:-:S05]  /*77f0*/  @!P0 HFMA2.BF16_V2 R15, -RZ.H0_H0, RZ.H0_H0, -R31.H0_H0 ;  /* 0x200000ffff0f8231 */ /* 0x004fca000034091f */
[----:B------:R-:W-:Y:S02]  /*7800*/  PRMT R12, R15, 0x7610, R12 ;  /* 0x000076100f0c7816 */ /* 0x000fe4000000000c */
[----:B------:R2:W2:Y:S01]  /*7810*/  LDL.LU.S16 R15, [R1+0x64] ;  /* 0x00006400010f7983 */ /* 0x0004a20000300600 */
[----:B----4-:R-:W-:-:S05]  /*7820*/  @!P3 HFMA2.BF16_V2 R0, -RZ.H0_H0, RZ.H0_H0, -R34.H0_H0 ;  /* 0x200000ffff00b231 */ /* 0x010fca0000340922 */
[----:B------:R-:W-:Y:S02]  /*7830*/  PRMT R13, R0, 0x7610, R13 ;  /* 0x00007610000d7816 */ /* 0x000fe4000000000d */
[----:B------:R-:W-:-:S04]  /*7840*/  LOP3.LUT R0, R6, 0xff, RZ, 0xc0, !PT ;  /* 0x000000ff06007812 */ /* 0x000fc800078ec0ff */
[----:B------:R-:W-:Y:S01]  /*7850*/  ISETP.GE.U32.AND P2, PT, R251, R0, PT ;  /* 0x00000000fb00720c */ /* 0x000fe20003f46070 */
[----:B------:R-:W-:Y:S01]  /*7860*/  FADD.FTZ R0, R215, R214 ;  /* 0x000000d6d7007221 */ /* 0x000fe20000010000 */
[----:B------:R-:W-:Y:S02]  /*7870*/  @!P3 PRMT R34, R13, 0x5410, RZ ;  /* 0x000054100d22b816 */ /* 0x000fe400000000ff */
[----:B------:R-:W-:Y:S01]  /*7880*/  ISETP.GE.U32.AND P3, PT, R251, R2, PT ;  /* 0x00000002fb00720c */ /* 0x000fe20003f66070 */
[----:B------:R-:W-:Y:S02]  /*7890*/  FADD.FTZ R0, R218, R0 ;  /* 0x00000000da007221 */ /* 0x000fe40000010000 */
[----:B------:R-:W-:Y:S02]  /*78a0*/  FADD.FTZ R2, R219, R4 ;  /* 0x00000004db027221 */ /* 0x000fe40000010000 */
[----:B------:R-:W-:Y:S02]  /*78b0*/  FADD.FTZ R0, R232, R0 ;  /* 0x00000000e8007221 */ /* 0x000fe40000010000 */
[----:B------:R-:W-:-:S02]  /*78c0*/  FADD.FTZ R2, R233, R2 ;  /* 0x00000002e9027221 */ /* 0x000fc40000010000 */
[----:B------:R-:W-:Y:S02]  /*78d0*/  FADD.FTZ R0, R220, R0 ;  /* 0x00000000dc007221 */ /* 0x000fe40000010000 */
[----:B------:R-:W-:Y:S02]  /*78e0*/  FADD.FTZ R2, R221, R2 ;  /* 0x00000002dd027221 */ /* 0x000fe40000010000 */
[----:B------:R-:W-:Y:S02]  /*78f0*/  FADD.FTZ R0, R222, R0 ;  /* 0x00000000de007221 */ /* 0x000fe40000010000 */
[----:B------:R-:W-:Y:S02]  /*7900*/  FADD.FTZ R2, R223, R2 ;  /* 0x00000002df027221 */ /* 0x000fe40000010000 */
[----:B------:R-:W-:Y:S02]  /*7910*/  FADD.FTZ R0, R224, R0 ;  /* 0x00000000e0007221 */ /* 0x000fe40000010000 */
[----:B------:R-:W-:Y:S01]  /*7920*/  FADD.FTZ R2, R225, R2 ;  /* 0x00000002e1027221 */ /* 0x000fe20000010000 */
[----:B---3--:R-:W-:Y:S01]  /*7930*/  @!P3 HFMA2.BF16_V2 R17, -RZ.H0_H0, RZ.H0_H0, -R28.H0_H0 ;  /* 0x200000ffff11b231 */ /* 0x008fe2000034091c */
[----:B------:R-:W-:-:S02]  /*7940*/  FADD.FTZ R0, R226, R0 ;  /* 0x00000000e2007221 */ /* 0x000fc40000010000 */
[----:B------:R-:W-:Y:S02]  /*7950*/  FADD.FTZ R2, R227, R2 ;  /* 0x00000002e3027221 */ /* 0x000fe40000010000 */
[----:B------:R-:W-:Y:S01]  /*7960*/  FADD.FTZ R0, R228, R0 ;  /* 0x00000000e4007221 */ /* 0x000fe20000010000 */
[----:B------:R-:W-:Y:S01]  /*7970*/  PRMT R4, R17, 0x7610, R4 ;  /* 0x0000761011047816 */ /* 0x000fe20000000004 */
[----:B------:R-:W-:Y:S01]  /*7980*/  FADD.FTZ R2, R229, R2 ;  /* 0x00000002e5027221 */ /* 0x000fe20000010000 */
[----:B------:R-:W-:Y:S01]  /*7990*/  @!P0 PRMT R31, R12, 0x5410, RZ ;  /* 0x000054100c1f8816 */ /* 0x000fe200000000ff */
[----:B------:R-:W-:Y:S01]  /*79a0*/  FADD.FTZ R0, R230, R0 ;  /* 0x00000000e6007221 */ /* 0x000fe20000010000 */
[----:B------:R-:W-:Y:S01]  /*79b0*/  LEA R12, P0, R235, c[0x0][0x1f8], 0x1 ;  /* 0x00007e00eb0c7a11 */ /* 0x000fe200078008ff */
[----:B------:R-:W-:Y:S01]  /*79c0*/  FADD.FTZ R2, R231, R2 ;  /* 0x00000002e7027221 */ /* 0x000fe20000010000 */
[----:B------:R-:W-:Y:S01]  /*79d0*/  @!P3 PRMT R28, R4, 0x5410, RZ ;  /* 0x00005410041cb816 */ /* 0x000fe200000000ff */
[----:B------:R-:W-:-:S02]  /*79e0*/  IMAD.MOV.U32 R4, RZ, RZ, c[0x0][0x228] ;  /* 0x00008a00ff047624 */ /* 0x000fc400078e00ff */
[----:B------:R-:W-:Y:S01]  /*79f0*/  FADD.FTZ R0, R244, R0 ;  /* 0x00000000f4007221 */ /* 0x000fe20000010000 */
[----:B------:R-:W-:Y:S01]  /*7a00*/  LEA.HI.X R13, R235, c[0x0][0x1fc], R234, 0x1, P0 ;  /* 0x00007f00eb0d7a11 */ /* 0x000fe200000f0cea */
[----:B------:R-:W-:Y:S02]  /*7a10*/  FADD.FTZ R2, R245, R2 ;  /* 0x00000002f5027221 */ /* 0x000fe40000010000 */
[----:B------:R-:W-:Y:S02]  /*7a20*/  IMAD.SHL.U32 R4, R4, 0x8, RZ ;  /* 0x0000000804047824 */ /* 0x000fe400078e00ff */
[----:B------:R-:W-:Y:S02]  /*7a30*/  FADD.FTZ R0, R246, R0 ;  /* 0x00000000f6007221 */ /* 0x000fe40000010000 */
[----:B------:R-:W-:Y:S02]  /*7a40*/  FADD.FTZ R2, R247, R2 ;  /* 0x00000002f7027221 */ /* 0x000fe40000010000 */
[----:B------:R-:W-:Y:S01]  /*7a50*/  FADD.FTZ R0, R236, R0 ;  /* 0x00000000ec007221 */ /* 0x000fe20000010000 */
[----:B------:R-:W-:Y:S01]  /*7a60*/  @!P6 HFMA2.BF16_V2 R19, -RZ.H0_H0, RZ.H0_H0, -R30.H0_H0 ;  /* 0x200000ffff13e231 */ /* 0x000fe2000034091e */
[----:B------:R-:W-:Y:S01]  /*7a70*/  FADD.FTZ R2, R237, R2 ;  /* 0x00000002ed027221 */ /* 0x000fe20000010000 */
[----:B------:R-:W-:Y:S01]  /*7a80*/  @!P5 HFMA2.BF16_V2 R18, -RZ.H0_H0, RZ.H0_H0, -R29.H0_H0 ;  /* 0x200000ffff12d231 */ /* 0x000fe2000034091d */
[----:B------:R-:W-:Y:S01]  /*7a90*/  STG.E.U16 [R12.64], R157 ;  /* 0x0000009d0c007986 */ /* 0x000fe2000c101508 */
[----:B------:R-:W-:Y:S01]  /*7aa0*/  @!P2 HFMA2.BF16_V2 R16, -RZ.H0_H0, RZ.H0_H0, -R23.H0_H0 ;  /* 0x200000ffff10a231 */ /* 0x000fe20000340917 */
[----:B------:R-:W-:-:S02]  /*7ab0*/  FADD.FTZ R0, R238, R0 ;  /* 0x00000000ee007221 */ /* 0x000fc40000010000 */
[----:B------:R-:W-:Y:S01]  /*7ac0*/  STG.E.U16 [R12.64+0x2], R158 ;  /* 0x0000029e0c007986 */ /* 0x000fe2000c101508 */
[----:B------:R-:W-:Y:S01]  /*7ad0*/  FADD.FTZ R2, R239, R2 ;  /* 0x00000002ef027221 */ /* 0x000fe20000010000 */
[----:B------:R-:W-:Y:S01]  /*7ae0*/  PRMT R14, R19, 0x7610, R14 ;  /* 0x00007610130e7816 */ /* 0x000fe2000000000e */
[----:B------:R-:W-:Y:S01]  /*7af0*/  FADD.FTZ R0, R240, R0 ;  /* 0x00000000f0007221 */ /* 0x000fe20000010000 */
[----:B------:R-:W-:Y:S01]  /*7b00*/  PRMT R7, R18, 0x7610, R7 ;  /* 0x0000761012077816 */ /* 0x000fe20000000007 */
[----:B------:R-:W-:Y:S01]  /*7b10*/  FADD.FTZ R2, R241, R2 ;  /* 0x00000002f1027221 */ /* 0x000fe20000010000 */
[----:B------:R-:W-:Y:S01]  /*7b20*/  PRMT R6, R16, 0x7610, R6 ;  /* 0x0000761010067816 */ /* 0x000fe20000000006 */
[----:B------:R-:W-:Y:S01]  /*7b30*/  FADD.FTZ R236, R242, R0 ;  /* 0x00000000f2ec7221 */ /* 0x000fe20000010000 */
[----:B------:R-:W-:Y:S01]  /*7b40*/  @!P6 PRMT R30, R14, 0x5410, RZ ;  /* 0x000054100e1ee816 */ /* 0x000fe200000000ff */
[----:B------:R-:W-:Y:S01]  /*7b50*/  FADD.FTZ R240, R243, R2 ;  /* 0x00000002f3f07221 */ /* 0x000fe20000010000 */
[----:B------:R-:W-:-:S02]  /*7b60*/  @!P5 PRMT R29, R7, 0x5410, RZ ;  /* 0x00005410071dd816 */ /* 0x000fc400000000ff */
[----:B------:R-:W-:Y:S01]  /*7b70*/  @!P2 PRMT R23, R6, 0x5410, RZ ;  /* 0x000054100617a816 */ /* 0x000fe200000000ff */
[----:B------:R-:W-:Y:S04]  /*7b80*/  STL [R1+0x14], R236 ;  /* 0x000014ec01007387 */ /* 0x000fe80000100800 */
[----:B------:R-:W-:Y:S01]  /*7b90*/  STL [R1+0x10], R240 ;  /* 0x000010f001007387 */ /* 0x000fe20000100800 */
[C---:B------:R-:W-:Y:S08]  /*7ba0*/  HMMA.16816.F32.BF16 R92, R112.reuse, R96, R144 ;  /* 0x00000060705c723c */ /* 0x040ff00000041890 */
[C---:B------:R-:W-:Y:S08]  /*7bb0*/  HMMA.16816.F32.BF16 R100, R112.reuse, R104, R160 ;  /* 0x000000687064723c */ /* 0x040ff000000418a0 */
[C---:B------:R-:W-:Y:S08]  /*7bc0*/  HMMA.16816.F32.BF16 R128, R112.reuse, R132, R196 ;  /* 0x000000847080723c */ /* 0x040ff000000418c4 */
[C---:B------:R-:W-:Y:S08]  /*7bd0*/  HMMA.16816.F32.BF16 R96, R112.reuse, R98, R148 ;  /* 0x000000627060723c */ /* 0x040ff00000041894 */
[C---:B------:R-:W-:Y:S08]  /*7be0*/  HMMA.16816.F32.BF16 R104, R112.reuse, R106, R172 ;  /* 0x0000006a7068723c */ /* 0x040ff000000418ac */
[C---:B------:R-:W-:Y:S08]  /*7bf0*/  HMMA.16816.F32.BF16 R132, R112.reuse, R134, R192 ;  /* 0x000000867084723c */ /* 0x040ff000000418c0 */
[C---:B-1----:R-:W-:Y:S08]  /*7c00*/  HMMA.16816.F32.BF16 R108, R112.reuse, R8, R200 ;  /* 0x00000008706c723c */ /* 0x042ff000000418c8 */
[----:B------:R-:W-:Y:S01]  /*7c10*/  HMMA.16816.F32.BF16 R112, R112, R10, R24 ;  /* 0x0000000a7070723c */ /* 0x000fe20000041818 */
[----:B--2---:R-:W-:-:S05]  /*7c20*/  @!P1 HFMA2.BF16_V2 R15, -RZ.H0_H0, RZ.H0_H0, -R22.H0_H0 ;  /* 0x200000ffff0f9231 */ /* 0x004fca0000340916 */
[----:B------:R-:W-:-:S04]  /*7c30*/  PRMT R5, R15, 0x7610, R5 ;  /* 0x000076100f057816 */ /* 0x000fc80000000005 */
[----:B------:R-:W-:Y:S01]  /*7c40*/  @!P1 PRMT R22, R5, 0x5410, RZ ;  /* 0x0000541005169816 */ /* 0x000fe200000000ff */
[----:B------:R-:W-:-:S05]  /*7c50*/  IMAD.WIDE R4, R4, 0x2, R12 ;  /* 0x0000000204047825 */ /* 0x000fca00078e020c */
[----:B------:R-:W-:Y:S04]  /*7c60*/  STG.E.U16 [R4.64], R167 ;  /* 0x000000a704007986 */ /* 0x000fe8000c101508 */
        /* <DEDUP_REMOVED lines=32> */
[----:B------:R-:W2:Y:S01]  /*7e70*/  LDL R243, [R1+0x20] ;  /* 0x0000200001f37983 */ /* 0x000ea20000100800 */
[----:B------:R-:W-:-:S04]  /*7e80*/  DEPBAR.LE SB0, 0x0 ;  /* 0x000080000000791a */ /* 0x000fc80000000000 */
[----:B------:R-:W4:Y:S04]  /*7e90*/  LDL R241, [R1+0x4c] ;  /* 0x00004c0001f17983 */ /* 0x000f280000100800 */
[----:B---3--:R-:W3:Y:S04]  /*7ea0*/  LDL R237, [R1+0xa8] ;  /* 0x0000a80001ed7983 */ /* 0x008ee80000100800 */
[----:B------:R-:W3:Y:S04]  /*7eb0*/  LDL.64 R246, [R1+0x80] ;  /* 0x0000800001f67983 */ /* 0x000ee80000100a00 */
[----:B------:R-:W3:Y:S04]  /*7ec0*/  LDL.64 R238, [R1+0x90] ;  /* 0x0000900001ee7983 */ /* 0x000ee80000100a00 */
[----:B------:R-:W3:Y:S04]  /*7ed0*/  LDL.64 R230, [R1+0x38] ;  /* 0x0000380001e67983 */ /* 0x000ee80000100a00 */
[----:B------:R-:W3:Y:S04]  /*7ee0*/  LDL R245, [R1+0x48] ;  /* 0x0000480001f57983 */ /* 0x000ee80000100800 */
[----:B------:R-:W3:Y:S04]  /*7ef0*/  LDL R242, [R1+0x9c] ;  /* 0x00009c0001f27983 */ /* 0x000ee80000100800 */
[----:B------:R-:W-:Y:S01]  /*7f00*/  BAR.SYNC.DEFER_BLOCKING 0x0 ;  /* 0x0000000000007b1d */ /* 0x000fe20000010000 */
[----:B--2---:R-:W-:-:S02]  /*7f10*/  IADD3 R223, R243, -0x2, RZ ;  /* 0xfffffffef3df7810 */ /* 0x004fc40007ffe0ff */
[----:B----4-:R-:W-:Y:S01]  /*7f20*/  ISETP.GE.AND P1, PT, R241, c[0x0][0x220], PT ;  /* 0x00008800f1007a0c */ /* 0x010fe20003f26270 */
[----:B------:R-:W-:Y:S01]  /*7f30*/  IMAD.MOV.U32 R241, RZ, RZ, c[0x0][0x1a0] ;  /* 0x00006800fff17624 */ /* 0x000fe200078e00ff */
[----:B------:R-:W-:Y:S01]  /*7f40*/  SHF.R.S32.HI R2, RZ, 0x1f, R223 ;  /* 0x0000001fff027819 */ /* 0x000fe200000114df */
[----:B---3--:R-:W-:Y:S02]  /*7f50*/  IMAD R0, R237, R223, RZ ;  /* 0x000000dfed007224 */ /* 0x008fe400078e02ff */
[----:B------:R-:W-:Y:S02]  /*7f60*/  IMAD.SHL.U32 R241, R241, 0x40, RZ ;  /* 0x00000040f1f17824 */ /* 0x000fe400078e00ff */
[----:B------:R-:W-:Y:S02]  /*7f70*/  IMAD.MOV.U32 R5, RZ, RZ, R247 ;  /* 0x000000ffff057224 */ /* 0x000fe400078e00f7 */
[----:B------:R-:W-:Y:S01]  /*7f80*/  IMAD.MOV.U32 R4, RZ, RZ, R238 ;  /* 0x000000ffff047224 */ /* 0x000fe200078e00ee */
[----:B------:R-:W-:-:S03]  /*7f90*/  ISETP.GE.AND P3, PT, R230, c[0x0][0x220], PT ;  /* 0x00008800e6007a0c */ /* 0x000fc60003f66270 */
[----:B------:R-:W-:Y:S01]  /*7fa0*/  IMAD.WIDE.U32 R4, R223, R241, R4 ;  /* 0x000000f1df047225 */ /* 0x000fe200078e0004 */
[----:B------:R-:W-:-:S03]  /*7fb0*/  ISETP.GE.AND P2, PT, R245, c[0x0][0x220], PT ;  /* 0x00008800f5007a0c */ /* 0x000fc60003f46270 */
[----:B------:R-:W-:Y:S02]  /*7fc0*/  IMAD R0, R2, R241, R0 ;  /* 0x000000f102007224 */ /* 0x000fe400078e0200 */
[----:B------:R-:W-:-:S04]  /*7fd0*/  IMAD.MOV.U32 R241, RZ, RZ, c[0x0][0x1a0] ;  /* 0x00006800fff17624 */ /* 0x000fc800078e00ff */
[----:B------:R-:W-:Y:S01]  /*7fe0*/  IMAD.SHL.U32 R241, R241, 0x10, RZ ;  /* 0x00000010f1f17824 */ /* 0x000fe200078e00ff */
[C---:B------:R-:W-:Y:S01]  /*7ff0*/  @!P1 LEA R28, P4, R4.reuse, c[0x0][0x170], 0x1 ;  /* 0x00005c00041c9a11 */ /* 0x040fe200078808ff */
[----:B------:R-:W-:Y:S01]  /*8000*/  IMAD.IADD R0, R5, 0x1, R0 ;  /* 0x0000000105007824 */ /* 0x000fe200078e0200 */
[C---:B------:R-:W-:Y:S02]  /*8010*/  @!P3 LEA R32, P6, R4.reuse, c[0x0][0x170], 0x1 ;  /* 0x00005c000420ba11 */ /* 0x040fe400078c08ff */
[----:B------:R-:W-:Y:S02]  /*8020*/  IADD3 R2, P0, R241, R4, RZ ;  /* 0x00000004f1027210 */ /* 0x000fe40007f1e0ff */
[C---:B------:R-:W-:Y:S02]  /*8030*/  @!P2 LEA R30, P5, R4.reuse, c[0x0][0x170], 0x1 ;  /* 0x00005c00041eaa11 */ /* 0x040fe400078a08ff */
[C-C-:B------:R-:W-:Y:S02]  /*8040*/  @!P3 LEA.HI.X R33, R4.reuse, c[0x0][0x174], R0.reuse, 0x1, P6 ;  /* 0x00005d000421ba11 */ /* 0x140fe400030f0c00 */
[----:B------:R-:W-:-:S02]  /*8050*/  @!P2 LEA.HI.X R31, R4, c[0x0][0x174], R0, 0x1, P5 ;  /* 0x00005d00041faa11 */ /* 0x000fc400028f0c00 */
[--C-:B------:R-:W-:Y:S01]  /*8060*/  @!P1 LEA.HI.X R29, R4, c[0x0][0x174], R0.reuse, 0x1, P4 ;  /* 0x00005d00041d9a11 */ /* 0x100fe200020f0c00 */
[----:B------:R-:W-:Y:S01]  /*8070*/  IMAD.X R4, R242, 0x1, R0, P0 ;  /* 0x00000001f2047824 */ /* 0x000fe200000e0600 */
[C---:B------:R-:W-:Y:S02]  /*8080*/  @!P3 LEA R26, P5, R2.reuse, c[0x0][0x170], 0x1 ;  /* 0x00005c00021aba11 */ /* 0x040fe400078a08ff */
[----:B------:R-:W-:Y:S02]  /*8090*/  IADD3 R0, P6, R241, R2, RZ ;  /* 0x00000002f1007210 */ /* 0x000fe40007fde0ff */
[C---:B------:R-:W-:Y:S02]  /*80a0*/  @!P2 LEA R22, P0, R2.reuse, c[0x0][0x170], 0x1 ;  /* 0x00005c000216aa11 */ /* 0x040fe400078008ff */
[C---:B------:R-:W-:Y:S01]  /*80b0*/  @!P1 LEA R18, P4, R2.reuse, c[0x0][0x170], 0x1 ;  /* 0x00005c0002129a11 */ /* 0x040fe200078808ff */
[----:B------:R-:W-:Y:S01]  /*80c0*/  @P3 STS.128 [R188+0xc000], RZ ;  /* 0x00c000ffbc003388 */ /* 0x000fe20000000c00 */
[----:B------:R-:W-:-:S02]  /*80d0*/  @!P3 LEA.HI.X R27, R2, c[0x0][0x174], R4, 0x1, P5 ;  /* 0x00005d00021bba11 */ /* 0x000fc400028f0c04 */
[C-C-:B------:R-:W-:Y:S01]  /*80e0*/  @!P2 LEA.HI.X R23, R2.reuse, c[0x0][0x174], R4.reuse, 0x1, P0 ;  /* 0x00005d000217aa11 */ /* 0x140fe200000f0c04 */
[----:B------:R-:W-:Y:S01]  /*80f0*/  @!PT LDS RZ, [RZ] ;  /* 0x00000000fffff984 */ /* 0x000fe20000000800 */
[----:B------:R-:W-:Y:S01]  /*8100*/  @!PT LDS RZ, [RZ] ;  /* 0x00000000fffff984 */ /* 0x000fe20000000800 */
[----:B------:R-:W-:Y:S01]  /*8110*/  @!PT LDS RZ, [RZ] ;  /* 0x00000000fffff984 */ /* 0x000fe20000000800 */
[----:B------:R1:W-:Y:S01]  /*8120*/  @!P3 LDGSTS.E.BYPASS.LTC128B.128 [R188+0xc000], [R32.64] ;  /* 0x0c00000020bcbfae */ /* 0x0003e2000b901d48 */
[--C-:B------:R-:W-:Y:S01]  /*8130*/  @!P1 LEA.HI.X R19, R2, c[0x0][0x174], R4.reuse, 0x1, P4 ;  /* 0x00005d0002139a11 */ /* 0x100fe200020f0c04 */
[----:B------:R-:W-:Y:S02]  /*8140*/  IMAD.X R4, R242, 0x1, R4, P6 ;  /* 0x00000001f2047824 */ /* 0x000fe400030e0604 */
[----:B------:R-:W-:Y:S01]  /*8150*/  @P2 STS.128 [R188+0xe000], RZ ;  /* 0x00e000ffbc002388 */ /* 0x000fe20000000c00 */
[C---:B------:R-:W-:Y:S02]  /*8160*/  @!P3 LEA R24, P5, R0.reuse, c[0x0][0x170], 0x1 ;  /* 0x00005c000018ba11 */ /* 0x040fe400078a08ff */
[----:B------:R-:W-:Y:S01]  /*8170*/  @!P2 LEA R16, P0, R0, c[0x0][0x170], 0x1 ;  /* 0x00005c000010aa11 */ /* 0x000fe200078008ff */
[----:B------:R-:W-:Y:S01]  /*8180*/  @!PT LDS RZ, [RZ] ;  /* 0x00000000fffff984 */ /* 0x000fe20000000800 */
[----:B------:R-:W-:Y:S01]  /*8190*/  @!PT LDS RZ, [RZ] ;  /* 0x00000000fffff984 */ /* 0x000fe20000000800 */
[----:B------:R-:W-:Y:S01]  /*81a0*/  @!PT LDS RZ, [RZ] ;  /* 0x00000000fffff984 */ /* 0x000fe20000000800 */
[----:B------:R2:W-:Y:S01]  /*81b0*/  @!P2 LDGSTS.E.BYPASS.LTC128B.128 [R188+0xe000], [R30.64+0x80] ;  /* 0x0e0000801ebcafae */ /* 0x0005e2000b901d48 */
[----:B------:R-:W-:-:S02]  /*81c0*/  IADD3 R2, P6, R241, R0, RZ ;  /* 0x00000000f1027210 */ /* 0x000fc40007fde0ff */
[C---:B------:R-:W-:Y:S01]  /*81d0*/  @!P1 LEA R10, P4, R0.reuse, c[0x0][0x170], 0x1 ;  /* 0x00005c00000a9a11 */ /* 0x040fe200078808ff */
[----:B------:R-:W-:Y:S01]  /*81e0*/  @P1 STS.128 [R188+0x10000], RZ ;  /* 0x010000ffbc001388 */ /* 0x000fe20000000c00 */
[----:B------:R-:W-:-:S03]  /*81f0*/  @!P3 LEA.HI.X R25, R0, c[0x0][0x174], R4, 0x1, P5 ;  /* 0x00005d000019ba11 */ /* 0x000fc600028f0c04 */
[----:B------:R-:W-:Y:S01]  /*8200*/  @!PT LDS RZ, [RZ] ;  /* 0x00000000fffff984 */ /* 0x000fe20000000800 */
[----:B------:R-:W-:Y:S01]  /*8210*/  @!PT LDS RZ, [RZ] ;  /* 0x00000000fffff984 */ /* 0x000fe20000000800 */
[----:B------:R-:W-:Y:S01]  /*8220*/  @!PT LDS RZ, [RZ] ;  /* 0x00000000fffff984 */ /* 0x000fe20000000800 */
[----:B------:R2:W-:Y:S01]  /*8230*/  @!P1 LDGSTS.E.BYPASS.LTC128B.128 [R188+0x10000], [R28.64+0x100] ;  /* 0x100001001cbc9fae */ /* 0x0005e2000b901d48 */
[----:B------:R-:W-:-:S03]  /*8240*/  @!P2 LEA.HI.X R17, R0, c[0x0][0x174], R4, 0x1, P0 ;  /* 0x00005d000011aa11 */ /* 0x000fc600000f0c04 */
[----:B------:R-:W-:Y:S01]  /*8250*/  @P3 STS.128 [R188+0xc800], RZ ;  /* 0x00c800ffbc003388 */ /* 0x000fe20000000c00 */
[--C-:B------:R-:W-:Y:S01]  /*8260*/  @!P1 LEA.HI.X R11, R0, c[0x0][0x174], R4.reuse, 0x1, P4 ;  /* 0x00005d00000b9a11 */ /* 0x100fe200020f0c04 */
[----:B------:R-:W-:Y:S02]  /*8270*/  IMAD.X R4, R242, 0x1, R4, P6 ;  /* 0x00000001f2047824 */ /* 0x000fe400030e0604 */
[----:B------:R-:W-:Y:S01]  /*8280*/  @!PT LDS RZ, [RZ] ;  /* 0x00000000fffff984 */ /* 0x000fe20000000800 */
[----:B------:R-:W-:Y:S01]  /*8290*/  @!PT LDS RZ, [RZ] ;  /* 0x00000000fffff984 */ /* 0x000fe20000000800 */
[----:B------:R-:W-:Y:S01]  /*82a0*/  @!PT LDS RZ, [RZ] ;  /* 0x00000000fffff984 */ /* 0x000fe20000000800 */
[----:B------:R3:W-:Y:S01]  /*82b0*/  @!P3 LDGSTS.E.BYPASS.LTC128B.128 [R188+0xc800], [R26.64] ;  /* 0x0c8000001abcbfae */ /* 0x0007e2000b901d48 */
[----:B------:R-:W-:-:S03]  /*82c0*/  @!P3 LEA R14, P5, R2, c[0x0][0x170], 0x1 ;  /* 0x00005c00020eba11 */ /* 0x000fc600078a08ff */
[----:B------:R-:W-:Y:S01]  /*82d0*/  @P2 STS.128 [R188+0xe800], RZ ;  /* 0x00e800ffbc002388 */ /* 0x000fe20000000c00 */
[----:B------:R-:W-:-:S03]  /*82e0*/  @!P2 LEA R8, P4, R2, c[0x0][0x170], 0x1 ;  /* 0x00005c000208aa11 */ /* 0x000fc600078808ff */
[----:B------:R-:W-:Y:S01]  /*82f0*/  @!PT LDS RZ, [RZ] ;  /* 0x00000000fffff984 */ /* 0x000fe20000000800 */
[----:B------:R-:W-:Y:S01]  /*8300*/  @!PT LDS RZ, [RZ] ;  /* 0x00000000fffff984 */ /* 0x000fe20000000800 */
[----:B------:R-:W-:Y:S01]  /*8310*/  @!PT LDS RZ, [RZ] ;  /* 0x00000000fffff984 */ /* 0x000fe20000000800 */
[----:B------:R4:W-:Y:S04]  /*8320*/  @!P2 LDGSTS.E.BYPASS.LTC128B.128 [R188+0xe800], [R22.64+0x80] ;  /* 0x0e80008016bcafae */ /* 0x0009e8000b901d48 */
[----:B------:R-:W-:Y:S01]  /*8330*/  @P1 STS.128 [R188+0x10800], RZ ;  /* 0x010800ffbc001388 */ /* 0x000fe20000000c00 */
[----:B------:R-:W-:-:S03]  /*8340*/  @!P1 LEA R6, P0, R2, c[0x0][0x170], 0x1 ;  /* 0x00005c0002069a11 */ /* 0x000fc600078008ff */
[----:B------:R-:W-:Y:S01]  /*8350*/  @!PT LDS RZ, [RZ] ;  /* 0x00000000fffff984 */ /* 0x000fe20000000800 */
[----:B------:R-:W-:Y:S01]  /*8360*/  @!PT LDS RZ, [RZ] ;  /* 0x00000000fffff984 */ /* 0x000fe20000000800 */
[----:B------:R-:W-:Y:S01]  /*8370*/  @!PT LDS RZ, [RZ] ;  /* 0x00000000fffff984 */ /* 0x000fe20000000800 */
[----:B------:R1:W-:Y:S01]  /*8380*/  @!P1 LDGSTS.E.BYPASS.LTC128B.128 [R188+0x10800], [R18.64+0x100] ;  /* 0x1080010012bc9fae */ /* 0x0003e2000b901d48 */
[----:B------:R-:W-:-:S03]  /*8390*/  @!P3 LEA.HI.X R15, R2, c[0x0][0x174], R4, 0x1, P5 ;  /* 0x00005d00020fba11 */ /* 0x000fc600028f0c04 */
[----:B------:R-:W-:Y:S01]  /*83a0*/  @P3 STS.128 [R188+0xd000], RZ ;  /* 0x00d000ffbc003388 */ /* 0x000fe20000000c00 */
[----:B------:R-:W-:-:S03]  /*83b0*/  @!P2 LEA.HI.X R9, R2, c[0x0][0x174], R4, 0x1, P4 ;  /* 0x00005d000209aa11 */ /* 0x000fc600020f0c04 */
[----:B------:R-:W-:Y:S01]  /*83c0*/  @!PT LDS RZ, [RZ] ;  /* 0x00000000fffff984 */ /* 0x000fe20000000800 */
[----:B------:R-:W-:Y:S01]  /*83d0*/  @!PT LDS RZ, [RZ] ;  /* 0x00000000fffff984 */ /* 0x000fe20000000800 */
[----:B------:R-:W-:Y:S01]  /*83e0*/  @!PT LDS RZ, [RZ] ;  /* 0x00000000fffff984 */ /* 0x000fe20000000800 */
[----:B------:R3:W-:Y:S04]  /*83f0*/  @!P3 LDGSTS.E.BYPASS.LTC128B.128 [R188+0xd000], [R24.64] ;  /* 0x0d00000018bcbfae */ /* 0x0007e8000b901d48 */
        /* <DEDUP_REMOVED lines=26> */
[----:B-----5:R-:W-:Y:S04]  /*85a0*/  LDSM.16.M88.4 R136, [R176+0x6800] ;  /* 0x00680000b088783b */ /* 0x020fe80000000200 */
[----:B-1----:R-:W-:Y:S04]  /*85b0*/  LDSM.16.M88.4 R16, [R176+0x6000] ;  /* 0x00600000b010783b */ /* 0x002fe80000000200 */
[----:B------:R-:W-:Y:S04]  /*85c0*/  LDSM.16.M88.4 R32, [R176+0x7000] ;  /* 0x00700000b020783b */ /* 0x000fe80000000200 */
[----:B--2---:R-:W-:Y:S04]  /*85d0*/  LDSM.16.M88.4 R28, [R176+0x7800] ;  /* 0x00780000b01c783b */ /* 0x004fe80000000200 */
[----:B---3--:R-:W1:Y:S04]  /*85e0*/  LDSM.16.M88.4 R8, [R184] ;  /* 0x00000000b808783b */ /* 0x008e680000000200 */
[----:B------:R-:W-:Y:S04]  /*85f0*/  LDSM.16.M88.4 R172, [R183+0x800] ;  /* 0x00080000b7ac783b */ /* 0x000fe80000000200 */
[----:B----4-:R-:W2:Y:S04]  /*8600*/  LDSM.16.M88.4 R4, [R185] ;  /* 0x00000000b904783b */ /* 0x010ea80000000200 */
[----:B------:R-:W3:Y:S04]  /*8610*/  LDSM.16.M88.4 R152, [R183] ;  /* 0x00000000b798783b */ /* 0x000ee80000000200 */
[----:B------:R-:W4:Y:S04]  /*8620*/  LDSM.16.M88.4 R192, [R183+0x1000] ;  /* 0x00100000b7c0783b */ /* 0x000f280000000200 */
[----:B------:R-:W2:Y:S04]  /*8630*/  LDSM.16.M88.4 R196, [R183+0x1800] ;  /* 0x00180000b7c4783b */ /* 0x000ea80000000200 */
[----:B------:R-:W-:Y:S04]  /*8640*/  LDSM.16.M88.4 R24, [R187] ;  /* 0x00000000bb18783b */ /* 0x000fe80000000200 */
[----:B------:R-:W2:Y:S04]  /*8650*/  LDSM.16.M88.4 R200, [R182+0x6800] ;  /* 0x00680000b6c8783b */ /* 0x000ea80000000200 */
[----:B------:R-:W2:Y:S04]  /*8660*/  LDSM.16.M88.4 R204, [R182+0x6000] ;  /* 0x00600000b6cc783b */ /* 0x000ea80000000200 */
[----:B------:R-:W2:Y:S01]  /*8670*/  LDSM.16.M88.4 R208, [R182+0x7000] ;  /* 0x00700000b6d0783b */ /* 0x000ea20000000200 */
[C---:B-1----:R-:W-:Y:S03]  /*8680*/  HMMA.16816.F32.BF16 R148, R8.reuse, R136, RZ ;  /* 0x000000880894723c */ /* 0x042fe600000418ff */
[----:B------:R-:W-:Y:S04]  /*8690*/  LDSM.16.M88.4 R212, [R183+0x5800] ;  /* 0x00580000b7d4783b */ /* 0x000fe80000000200 */
[----:B------:R-:W1:Y:S01]  /*86a0*/  S2R R242, SR_TID.X ;  /* 0x0000000000f27919 */ /* 0x000e620000002100 */
[C---:B------:R-:W-:Y:S03]  /*86b0*/  HMMA.16816.F32.BF16 R140, R8.reuse, R16, RZ ;  /* 0x00000010088c723c */ /* 0x040fe600000418ff */
[----:B------:R-:W0:Y:S05]  /*86c0*/  LDGDEPBAR ;  /* 0x00000000000079af */ /* 0x000e2a0000000000 */
[C---:B------:R-:W-:Y:S08]  /*86d0*/  HMMA.16816.F32.BF16 R156, R8.reuse, R138, RZ ;  /* 0x0000008a089c723c */ /* 0x040ff000000418ff */
[C---:B------:R-:W-:Y:S08]  /*86e0*/  HMMA.16816.F32.BF16 R144, R8.reuse, R18, RZ ;  /* 0x000000120890723c */ /* 0x040ff000000418ff */
[C---:B------:R-:W-:Y:S08]  /*86f0*/  HMMA.16816.F32.BF16 R164, R8.reuse, R32, RZ ;  /* 0x0000002008a4723c */ /* 0x040ff000000418ff */
[C---:B------:R-:W-:Y:S08]  /*8700*/  HMMA.16816.F32.BF16 R168, R8.reuse, R34, RZ ;  /* 0x0000002208a8723c */ /* 0x040ff000000418ff */
[C---:B------:R-:W-:Y:S08]  /*8710*/  HMMA.16816.F32.BF16 R160, R8.reuse, R28, RZ ;  /* 0x0000001c08a0723c */ /* 0x040ff000000418ff */
[----:B------:R-:W-:Y:S08]  /*8720*/  HMMA.16816.F32.BF16 R28, R8, R30, RZ ;  /* 0x0000001e081c723c */ /* 0x000ff000000418ff */
[C---:B--2---:R-:W-:Y:S08]  /*8730*/  HMMA.16816.F32.BF16 R136, R4.reuse, R172, R148 ;  /* 0x000000ac0488723c */ /* 0x044ff00000041894 */
[C---:B---3--:R-:W-:Y:S08]  /*8740*/  HMMA.16816.F32.BF16 R16, R4.reuse, R152, R140 ;  /* 0x000000980410723c */ /* 0x048ff0000004188c */
[C---:B------:R-:W-:Y:S08]  /*8750*/  HMMA.16816.F32.BF16 R32, R4.reuse, R174, R156 ;  /* 0x000000ae0420723c */ /* 0x040ff0000004189c */
[C---:B------:R-:W-:Y:S01]  /*8760*/  HMMA.16816.F32.BF16 R8, R4.reuse, R154, R144 ;  /* 0x0000009a0408723c */ /* 0x040fe20000041890 */
[----:B------:R-:W2:Y:S04]  /*8770*/  LDSM.16.M88.4 R152, [R182+0x7800] ;  /* 0x00780000b698783b */ /* 0x000ea80000000200 */
[----:B------:R-:W-:Y:S03]  /*8780*/  LDSM.16.M88.4 R144, [R181+0x800] ;  /* 0x00080000b590783b */ /* 0x000fe60000000200 */
[C---:B----4-:R-:W-:Y:S08]  /*8790*/  HMMA.16816.F32.BF16 R140, R4.reuse, R192, R164 ;  /* 0x000000c0048c723c */ /* 0x050ff000000418a4 */
[C---:B------:R-:W-:Y:S08]  /*87a0*/  HMMA.16816.F32.BF16 R172, R4.reuse, R194, R168 ;  /* 0x000000c204ac723c */ /* 0x040ff000000418a8 */
[C---:B------:R-:W-:Y:S01]  /*87b0*/  HMMA.16816.F32.BF16 R192, R4.reuse, R196, R160 ;  /* 0x000000c404c0723c */ /* 0x040fe200000418a0 */
[----:B------:R-:W-:Y:S07]  /*87c0*/  LDSM.16.M88.4 R160, [R181] ;  /* 0x00000000b5a0783b */ /* 0x000fee0000000200 */
[----:B------:R-:W-:Y:S01]  /*87d0*/  HMMA.16816.F32.BF16 R168, R4, R198, R28 ;  /* 0x000000c604a8723c */ /* 0x000fe2000004181c */
[----:B------:R-:W3:Y:S04]  /*87e0*/  LDSM.16.M88.4 R4, [R186] ;  /* 0x00000000ba04783b */ /* 0x000ee80000000200 */
[----:B------:R-:W-:Y:S03]  /*87f0*/  LDSM.16.M88.4 R196, [R181+0x1800] ;  /* 0x00180000b5c4783b */ /* 0x000fe60000000200 */
[C---:B------:R-:W-:Y:S08]  /*8800*/  HMMA.16816.F32.BF16 R148, R24.reuse, R200, R136 ;  /* 0x000000c81894723c */ /* 0x040ff00000041888 */
[C---:B------:R-:W-:Y:S01]  /*8810*/  HMMA.16816.F32.BF16 R136, R24.reuse, R202, R32 ;  /* 0x000000ca1888723c */ /* 0x040fe20000041820 */
[----:B------:R-:W-:Y:S07]  /*8820*/  LDSM.16.M88.4 R200, [R176+0x8800] ;  /* 0x00880000b0c8783b */ /* 0x000fee0000000200 */
[C---:B------:R-:W-:Y:S08]  /*8830*/  HMMA.16816.F32.BF16 R156, R24.reuse, R206, R8 ;  /* 0x000000ce189c723c */ /* 0x040ff00000041808 */
[C---:B------:R-:W-:Y:S01]  /*8840*/  HMMA.16816.F32.BF16 R32, R24.reuse, R208, R140 ;  /* 0x000000d01820723c */ /* 0x040fe2000004188c */
[----:B------:R-:W4:Y:S07]  /*8850*/  LDSM.16.M88.4 R140, [R181+0x1000] ;  /* 0x00100000b58c783b */ /* 0x000f2e0000000200 */
[C---:B------:R-:W-:Y:S01]  /*8860*/  HMMA.16816.F32.BF16 R164, R24.reuse, R204, R16 ;  /* 0x000000cc18a4723c */ /* 0x040fe20000041810 */
[----:B------:R-:W-:Y:S04]  /*8870*/  LDSM.16.M88.4 R16, [R184+0x2000] ;  /* 0x00200000b810783b */ /* 0x000fe80000000200 */
[----:B------:R-:W-:Y:S03]  /*8880*/  LDSM.16.M88.4 R204, [R176+0x9000] ;  /* 0x00900000b0cc783b */ /* 0x000fe60000000200 */
[C---:B------:R-:W-:Y:S01]  /*8890*/  HMMA.16816.F32.BF16 R28, R24.reuse, R210, R172 ;  /* 0x000000d2181c723c */ /* 0x040fe200000418ac */
[----:B------:R-:W1:Y:S07]  /*88a0*/  LDSM.16.M88.4 R208, [R176+0x8000] ;  /* 0x00800000b0d0783b */ /* 0x000e6e0000000200 */
[----:B--2---:R-:W-:Y:S08]  /*88b0*/  HMMA.16816.F32.BF16 R8, R24, R152, R192 ;  /* 0x000000981808723c */ /* 0x004ff000000418c0 */
[----:B---3--:R-:W-:Y:S08]  /*88c0*/  HMMA.16816.F32.BF16 R192, R4, R162, R156 ;  /* 0x000000a204c0723c */ /* 0x008ff0000004189c */
[----:B------:R-:W-:Y:S08]  /*88d0*/  HMMA.16816.F32.BF16 R24, R24, R154, R168 ;  /* 0x0000009a1818723c */ /* 0x000ff000000418a8 */
[C---:B------:R-:W-:Y:S08]  /*88e0*/  HMMA.16816.F32.BF16 R172, R4.reuse, R160, R164 ;  /* 0x000000a004ac723c */ /* 0x040ff000000418a4 */
[C---:B------:R-:W-:Y:S01]  /*88f0*/  HMMA.16816.F32.BF16 R168, R4.reuse, R144, R148 ;  /* 0x0000009004a8723c */ /* 0x040fe20000041894 */
[----:B------:R-:W-:Y:S07]  /*8900*/  LDSM.16.M88.4 R148, [R183+0x2800] ;  /* 0x00280000b794783b */ /* 0x000fee0000000200 */
[C---:B------:R-:W-:Y:S01]  /*8910*/  HMMA.16816.F32.BF16 R156, R4.reuse, R146, R136 ;  /* 0x00000092049c723c */ /* 0x040fe20000041888 */
[----:B------:R-:W2:Y:S04]  /*8920*/  LDSM.16.M88.4 R144, [R176+0x9800] ;  /* 0x00980000b090783b */ /* 0x000ea80000000200 */
[----:B------:R-:W-:Y:S03]  /*8930*/  LDSM.16.M88.4 R136, [R183+0x2000] ;  /* 0x00200000b788783b */ /* 0x000fe60000000200 */
[C---:B----4-:R-:W-:Y:S08]  /*8940*/  HMMA.16816.F32.BF16 R164, R4.reuse, R140, R32 ;  /* 0x0000008c04a4723c */ /* 0x050ff00000041820 */
[C---:B------:R-:W-:Y:S08]  /*8950*/  HMMA.16816.F32.BF16 R160, R4.reuse, R142, R28 ;  /* 0x0000008e04a0723c */ /* 0x040ff0000004181c */
[----:B------:R-:W-:Y:S01]  /*8960*/  HMMA.16816.F32.BF16 R152, R4, R196, R8 ;  /* 0x000000c40498723c */ /* 0x000fe20000041808 */
[----:B------:R-:W3:Y:S07]  /*8970*/  LDSM.16.M88.4 R8, [R185+0x2000] ;  /* 0x00200000b908783b */ /* 0x000eee0000000200 */
[----:B-1----:R-:W-:Y:S01]  /*8980*/  HMMA.16816.F32.BF16 R28, R16, R210, R192 ;  /* 0x000000d2101c723c */ /* 0x002fe200000418c0 */
[----:B------:R-:W1:Y:S07]  /*8990*/  LDSM.16.M88.4 R192, [R183+0x3000] ;  /* 0x00300000b7c0783b */ /* 0x000e6e0000000200 */
[----:B------:R-:W-:Y:S01]  /*89a0*/  HMMA.16816.F32.BF16 R140, R4, R198, R24 ;  /* 0x000000c6048c723c */ /* 0x000fe20000041818 */
[----:B------:R-:W-:Y:S07]  /*89b0*/  LDSM.16.M88.4 R4, [R187+0x2000] ;  /* 0x00200000bb04783b */ /* 0x000fee0000000200 */
[C---:B------:R-:W-:Y:S08]  /*89c0*/  HMMA.16816.F32.BF16 R24, R16.reuse, R200, R168 ;  /* 0x000000c81018723c */ /* 0x040ff000000418a8 */
[C---:B------:R-:W-:Y:S01]  /*89d0*/  HMMA.16816.F32.BF16 R156, R16.reuse, R202, R156 ;  /* 0x000000ca109c723c */ /* 0x040fe2000004189c */
[----:B------:R-:W4:Y:S07]  /*89e0*/  LDSM.16.M88.4 R200, [R183+0x3800] ;  /* 0x00380000b7c8783b */ /* 0x000f2e0000000200 */
[C---:B------:R-:W-:Y:S08]  /*89f0*/  HMMA.16816.F32.BF16 R168, R16.reuse, R204, R164 ;  /* 0x000000cc10a8723c */ /* 0x040ff000000418a4 */
[C---:B------:R-:W-:Y:S01]  /*8a00*/  HMMA.16816.F32.BF16 R32, R16.reuse, R208, R172 ;  /* 0x000000d01020723c */ /* 0x040fe200000418ac */
[----:B------:R-:W4:Y:S07]  /*8a10*/  LDSM.16.M88.4 R208, [R182+0x8000] ;  /* 0x00800000b6d0783b */ /* 0x000f2e0000000200 */
[C---:B------:R-:W-:Y:S01]  /*8a20*/  HMMA.16816.F32.BF16 R172, R16.reuse, R206, R160 ;  /* 0x000000ce10ac723c */ /* 0x040fe200000418a0 */
[----:B------:R-:W-:Y:S07]  /*8a30*/  LDSM.16.M88.4 R204, [R181+0x3800] ;  /* 0x00380000b5cc783b */ /* 0x000fee0000000200 */
[C---:B--2---:R-:W-:Y:S08]  /*8a40*/  HMMA.16816.F32.BF16 R196, R16.reuse, R144, R152 ;  /* 0x0000009010c4723c */ /* 0x044ff00000041898 */
[----:B------:R-:W-:Y:S01]  /*8a50*/  HMMA.16816.F32.BF16 R164, R16, R146, R140 ;  /* 0x0000009210a4723c */ /* 0x000fe2000004188c */
[----:B------:R-:W2:Y:S04]  /*8a60*/  LDSM.16.M88.4 R144, [R182+0x8800] ;  /* 0x00880000b690783b */ /* 0x000ea80000000200 */
[----:B------:R-:W2:Y:S03]  /*8a70*/  LDSM.16.M88.4 R140, [R182+0x9000] ;  /* 0x00900000b68c783b */ /* 0x000ea60000000200 */
[C---:B---3--:R-:W-:Y:S08]  /*8a80*/  HMMA.16816.F32.BF16 R152, R8.reuse, R138, R28 ;  /* 0x0000008a0898723c */ /* 0x048ff0000004181c */
[C---:B-1----:R-:W-:Y:S01]  /*8a90*/  HMMA.16816.F32.BF16 R28, R8.reuse, R192, R168 ;  /* 0x000000c0081c723c */ /* 0x042fe200000418a8 */
[----:B------:R-:W1:Y:S07]  /*8aa0*/  LDSM.16.M88.4 R168, [R182+0x9800] ;  /* 0x00980000b6a8783b */ /* 0x000e6e0000000200 */
[C---:B------:R-:W-:Y:S08]  /*8ab0*/  HMMA.16816.F32.BF16 R160, R8.reuse, R136, R32 ;  /* 0x0000008808a0723c */ /* 0x040ff00000041820 */
[C---:B------:R-:W-:Y:S01]  /*8ac0*/  HMMA.16816.F32.BF16 R136, R8.reuse, R148, R24 ;  /* 0x000000940888723c */ /* 0x040fe20000041818 */
[----:B------:R-:W-:Y:S07]  /*8ad0*/  LDSM.16.M88.4 R24, [R186+0x2000] ;  /* 0x00200000ba18783b */ /* 0x000fee0000000200 */
[C---:B------:R-:W-:Y:S01]  /*8ae0*/  HMMA.16816.F32.BF16 R16, R8.reuse, R194, R172 ;  /* 0x000000c20810723c */ /* 0x040fe200000418ac */
[----:B------:R-:W3:Y:S04]  /*8af0*/  LDSM.16.M88.4 R172, [R181+0x2000] ;  /* 0x00200000b5ac783b */ /* 0x000ee80000000200 */
[----:B------:R-:W-:Y:S03]  /*8b00*/  LDSM.16.M88.4 R192, [R176+0xa800] ;  /* 0x00a80000b0c0783b */ /* 0x000fe60000000200 */
[C---:B------:R-:W-:Y:S08]  /*8b10*/  HMMA.16816.F32.BF16 R32, R8.reuse, R150, R156 ;  /* 0x000000960820723c */ /* 0x040ff0000004189c */
[C---:B----4-:R-:W-:Y:S01]  /*8b20*/  HMMA.16816.F32.BF16 R156, R8.reuse, R200, R196 ;  /* 0x000000c8089c723c */ /* 0x050fe200000418c4 */
[----:B------:R-:W4:Y:S07]  /*8b30*/  LDSM.16.M88.4 R196, [R181+0x2800] ;  /* 0x00280000b5c4783b */ /* 0x000f2e0000000200 */
[----:B------:R-:W-:Y:S01]  /*8b40*/  HMMA.16816.F32.BF16 R8, R8, R202, R164 ;  /* 0x000000ca0808723c */ /* 0x000fe200000418a4 */
[----:B------:R-:W1:Y:S07]  /*8b50*/  LDSM.16.M88.4 R200, [R181+0x3000] ;  /* 0x00300000b5c8783b */ /* 0x000e6e0000000200 */
[C---:B------:R-:W-:Y:S08]  /*8b60*/  HMMA.16816.F32.BF16 R160, R4.reuse, R208, R160 ;  /* 0x000000d004a0723c */ /* 0x040ff000000418a0 */
[C---:B------:R-:W-:Y:S01]  /*8b70*/  HMMA.16816.F32.BF16 R152, R4.reuse, R210, R152 ;  /* 0x000000d20498723c */ /* 0x040fe20000041898 */
[----:B------:R-:W-:Y:S07]  /*8b80*/  LDSM.16.M88.4 R208, [R182+0xa000] ;  /* 0x00a00000b6d0783b */ /* 0x000fee0000000200 */
[C---:B--2---:R-:W-:Y:S01]  /*8b90*/  HMMA.16816.F32.BF16 R164, R4.reuse, R144, R136 ;  /* 0x0000009004a4723c */ /* 0x044fe20000041888 */
[----:B------:R-:W-:Y:S07]  /*8ba0*/  LDSM.16.M88.4 R136, [R176+0xa000] ;  /* 0x00a00000b088783b */ /* 0x000fee0000000200 */
[C---:B------:R-:W-:Y:S08]  /*8bb0*/  HMMA.16816.F32.BF16 R148, R4.reuse, R146, R32 ;  /* 0x000000920494723c */ /* 0x040ff00000041820 */
[C---:B------:R-:W-:Y:S08]  /*8bc0*/  HMMA.16816.F32.BF16 R144, R4.reuse, R140, R28 ;  /* 0x0000008c0490723c */ /* 0x040ff0000004181c */
[C---:B------:R-:W-:Y:S08]  /*8bd0*/  HMMA.16816.F32.BF16 R28, R4.reuse, R142, R16 ;  /* 0x0000008e041c723c */ /* 0x040ff00000041810 */
[C---:B-1----:R-:W-:Y:S01]  /*8be0*/  HMMA.16816.F32.BF16 R16, R4.reuse, R168, R156 ;  /* 0x000000a80410723c */ /* 0x042fe2000004189c */
[----:B------:R-:W-:Y:S07]  /*8bf0*/  LDSM.16.M88.4 R156, [R176+0xb000] ;  /* 0x00b00000b09c783b */ /* 0x000fee0000000200 */
[----:B------:R-:W-:Y:S01]  /*8c00*/  HMMA.16816.F32.BF16 R8, R4, R170, R8 ;  /* 0x000000aa0408723c */ /* 0x000fe20000041808 */
[----:B------:R-:W1:Y:S07]  /*8c10*/  LDSM.16.M88.4 R4, [R184+0x4000] ;  /* 0x00400000b804783b */ /* 0x000e6e0000000200 */
[C---:B---3--:R-:W-:Y:S08]  /*8c20*/  HMMA.16816.F32.BF16 R32, R24.reuse, R172, R160 ;  /* 0x000000ac1820723c */ /* 0x048ff000000418a0 */
[C---:B------:R-:W-:Y:S01]  /*8c30*/  HMMA.16816.F32.BF16 R140, R24.reuse, R174, R152 ;  /* 0x000000ae188c723c */ /* 0x040fe20000041898 */
[----:B------:R-:W2:Y:S07]  /*8c40*/  LDSM.16.M88.4 R172, [R176+0xb800] ;  /* 0x00b80000b0ac783b */ /* 0x000eae0000000200 */
[C---:B----4-:R-:W-:Y:S08]  /*8c50*/  HMMA.16816.F32.BF16 R168, R24.reuse, R196, R164 ;  /* 0x000000c418a8723c */ /* 0x050ff000000418a4 */
[C---:B------:R-:W-:Y:S01]  /*8c60*/  HMMA.16816.F32.BF16 R164, R24.reuse, R198, R148 ;  /* 0x000000c618a4723c */ /* 0x040fe20000041894 */
[----:B------:R-:W-:Y:S07]  /*8c70*/  LDSM.16.M88.4 R196, [R183+0x4000] ;  /* 0x00400000b7c4783b */ /* 0x000fee0000000200 */
[C---:B------:R-:W-:Y:S01]  /*8c80*/  HMMA.16816.F32.BF16 R148, R24.reuse, R204, R16 ;  /* 0x000000cc1894723c */ /* 0x040fe20000041810 */
[----:B------:R-:W3:Y:S07]  /*8c90*/  LDSM.16.M88.4 R16, [R185+0x4000] ;  /* 0x00400000b910783b */ /* 0x000eee0000000200 */
[C---:B------:R-:W-:Y:S08]  /*8ca0*/  HMMA.16816.F32.BF16 R152, R24.reuse, R202, R28 ;  /* 0x000000ca1898723c */ /* 0x040ff0000004181c */
[C---:B------:R-:W-:Y:S01]  /*8cb0*/  HMMA.16816.F32.BF16 R160, R24.reuse, R200, R144 ;  /* 0x000000c818a0723c */ /* 0x040fe20000041890 */
[----:B------:R-:W4:Y:S07]  /*8cc0*/  LDSM.16.M88.4 R200, [R183+0x4800] ;  /* 0x00480000b7c8783b */ /* 0x000f2e0000000200 */
[----:B------:R-:W-:Y:S01]  /*8cd0*/  HMMA.16816.F32.BF16 R28, R24, R206, R8 ;  /* 0x000000ce181c723c */ /* 0x000fe20000041808 */
[----:B------:R-:W3:Y:S04]  /*8ce0*/  LDSM.16.M88.4 R8, [R187+0x4000] ;  /* 0x00400000bb08783b */ /* 0x000ee80000000200 */
[----:B------:R-:W3:Y:S03]  /*8cf0*/  LDSM.16.M88.4 R204, [R183+0x5000] ;  /* 0x00500000b7cc783b */ /* 0x000ee60000000200 */
[C---:B-1----:R-:W-:Y:S08]  /*8d00*/  HMMA.16816.F32.BF16 R24, R4.reuse, R136, R32 ;  /* 0x000000880418723c */ /* 0x042ff00000041820 */
[C---:B------:R-:W-:Y:S08]  /*8d10*/  HMMA.16816.F32.BF16 R32, R4.reuse, R138, R140 ;  /* 0x0000008a0420723c */ /* 0x040ff0000004188c */
[C---:B--2---:R-:W-:Y:S08]  /*8d20*/  HMMA.16816.F32.BF16 R148, R4.reuse, R172, R148 ;  /* 0x000000ac0494723c */ /* 0x044ff00000041894 */
[C---:B------:R-:W-:Y:S01]  /*8d30*/  HMMA.16816.F32.BF16 R136, R4.reuse, R192, R168 ;  /* 0x000000c00488723c */ /* 0x040fe200000418a8 */
[----:B------:R-:W1:Y:S07]  /*8d40*/  LDSM.16.M88.4 R168, [R182+0xa800] ;  /* 0x00a80000b6a8783b */ /* 0x000e6e0000000200 */
[C---:B------:R-:W-:Y:S01]  /*8d50*/  HMMA.16816.F32.BF16 R144, R4.reuse, R194, R164 ;  /* 0x000000c20490723c */ /* 0x040fe200000418a4 */
[----:B------:R-:W-:Y:S07]  /*8d60*/  LDSM.16.M88.4 R192, [R181+0x4000] ;  /* 0x00400000b5c0783b */ /* 0x000fee0000000200 */
[----:B------:R-:W-:Y:S01]  /*8d70*/  HMMA.16816.F32.BF16 R164, R4, R174, R28 ;  /* 0x000000ae04a4723c */ /* 0x000fe2000004181c */
[----:B------:R-:W-:Y:S07]  /*8d80*/  LDSM.16.M88.4 R172, [R182+0xb000] ;  /* 0x00b00000b6ac783b */ /* 0x000fee0000000200 */
[C---:B---3--:R-:W-:Y:S08]  /*8d90*/  HMMA.16816.F32.BF16 R28, R16.reuse, R198, R32 ;  /* 0x000000c6101c723c */ /* 0x048ff00000041820 */
[----:B------:R-:W-:Y:S08]  /*8da0*/  HMMA.16816.F32.BF16 R24, R16, R196, R24 ;  /* 0x000000c41018723c */ /* 0x000ff00000041818 */
[C---:B------:R-:W-:Y:S08]  /*8db0*/  HMMA.16816.F32.BF16 R160, R4.reuse, R156, R160 ;  /* 0x0000009c04a0723c */ /* 0x040ff000000418a0 */
[----:B------:R-:W-:Y:S01]  /*8dc0*/  HMMA.16816.F32.BF16 R140, R4, R158, R152 ;  /* 0x0000009e048c723c */ /* 0x000fe20000041898 */
[----:B------:R-:W2:Y:S07]  /*8dd0*/  LDSM.16.M88.4 R4, [R186+0x4000] ;  /* 0x00400000ba04783b */ /* 0x000eae0000000200 */
[C---:B------:R-:W-:Y:S01]  /*8de0*/  HMMA.16816.F32.BF16 R152, R16.reuse, R212, R148 ;  /* 0x000000d41098723c */ /* 0x040fe20000041894 */
[----:B------:R-:W3:Y:S07]  /*8df0*/  LDSM.16.M88.4 R148, [R182+0xb800] ;  /* 0x00b80000b694783b */ /* 0x000eee0000000200 */
[----:B----4-:R-:W-:Y:S08]  /*8e00*/  HMMA.16816.F32.BF16 R32, R16, R200, R136 ;  /* 0x000000c81020723c */ /* 0x010ff00000041888 */
[----:B------:R-:W-:Y:S08]  /*8e10*/  HMMA.16816.F32.BF16 R28, R8, R210, R28 ;  /* 0x000000d2081c723c */ /* 0x000ff0000004181c */
[----:B------:R-:W-:Y:S08]  /*8e20*/  HMMA.16816.F32.BF16 R144, R16, R202, R144 ;  /* 0x000000ca1090723c */ /* 0x000ff00000041890 */
[----:B------:R-:W-:Y:S08]  /*8e30*/  HMMA.16816.F32.BF16 R24, R8, R208, R24 ;  /* 0x000000d00818723c */ /* 0x000ff00000041818 */
[----:B------:R-:W-:Y:S01]  /*8e40*/  HMMA.16816.F32.BF16 R156, R16, R204, R160 ;  /* 0x000000cc109c723c */ /* 0x000fe200000418a0 */
[----:B------:R-:W4:Y:S01]  /*8e50*/  LDSM.16.M88.4 R160, [R181+0x4800] ;  /* 0x00480000b5a0783b */ /* 0x000f220000000200 */
[----:B------:R-:W-:-:S05]  /*8e60*/  IMAD.SHL.U32 R242, R242, 0x2, RZ ;  /* 0x00000002f2f27824 */ /* 0x000fca00078e00ff */
[----:B------:R-:W-:Y:S01]  /*8e70*/  LOP3.LUT R242, R242, 0x6, RZ, 0xc0, !PT ;  /* 0x00000006f2f27812 */ /* 0x000fe200078ec0ff */
[----:B-1----:R-:W-:Y:S04]  /*8e80*/  HMMA.16816.F32.BF16 R32, R8, R168, R32 ;  /* 0x000000a80820723c */ /* 0x002fe80000041820 */
[----:B------:R-:W-:-:S04]  /*8e90*/  IMAD R0, R223, 0x40, R242 ;  /* 0x00000040df007824 */ /* 0x000fc800078e02f2 */
[----:B------:R-:W-:Y:S01]  /*8ea0*/  HMMA.16816.F32.BF16 R140, R16, R206, R140 ;  /* 0x000000ce108c723c */ /* 0x000fe2000004188c */
[----:B------:R-:W-:-:S07]  /*8eb0*/  IADD3 R2, R0, 0x8, RZ ;  /* 0x0000000800027810 */ /* 0x000fce0007ffe0ff */
[----:B------:R-:W-:Y:S01]  /*8ec0*/  HMMA.16816.F32.BF16 R136, R16, R214, R164 ;  /* 0x000000d61088723c */ /* 0x000fe200000418a4 */
[----:B------:R-:W-:-:S07]  /*8ed0*/  IADD3 R14, R0, 0x1, RZ ;  /* 0x00000001000e7810 */ /* 0x000fce0007ffe0ff */
[----:B--2---:R-:W-:Y:S01]  /*8ee0*/  HMMA.16816.F32.BF16 R28, R4, R194, R28 ;  /* 0x000000c2041c723c */ /* 0x004fe2000004181c */
[----:B------:R1:W-:Y:S07]  /*8ef0*/  I2F R17, R2 ;  /* 0x0000000200117306 */ /* 0x0003ee0000201400 */
[----:B------:R-:W-:Y:S08]  /*8f00*/  HMMA.16816.F32.BF16 R144, R8, R170, R144 ;  /* 0x000000aa0890723c */ /* 0x000ff00000041890 */
[----:B------:R-:W-:Y:S01]  /*8f10*/  HMMA.16816.F32.BF16 R168, R4, R192, R24 ;  /* 0x000000c004a8723c */ /* 0x000fe20000041818 */
[----:B------:R-:W2:Y:S07]  /*8f20*/  I2F R16, R14 ;  /* 0x0000000e00107306 */ /* 0x000eae0000201400 */
[----:B---3--:R-:W-:Y:S01]  /*8f30*/  HMMA.16816.F32.BF16 R164, R8, R148, R152 ;  /* 0x0000009408a4723c */ /* 0x008fe20000041898 */
[----:B------:R-:W3:Y:S01]  /*8f40*/  LDSM.16.M88.4 R152, [R181+0x5000] ;  /* 0x00500000b598783b */ /* 0x000ee20000000200 */
[----:B------:R-:W-:-:S02]  /*8f50*/  IADD3 R15, R0, 0x9, RZ ;  /* 0x00000009000f7810 */ /* 0x000fc40007ffe0ff */
[C---:B------:R-:W-:Y:S02]  /*8f60*/  ISETP.GE.AND P6, PT, R2.reuse, R21, PT ;  /* 0x000000150200720c */ /* 0x040fe40003fc6270 */
[----:B------:R-:W3:Y:S02]  /*8f70*/  I2F R22, R15 ;  /* 0x0000000f00167306 */ /* 0x000ee40000201400 */
[----:B------:R-:W-:Y:S01]  /*8f80*/  HMMA.16816.F32.BF16 R156, R8, R172, R156 ;  /* 0x000000ac089c723c */ /* 0x000fe2000004189c */
[----:B------:R-:W-:Y:S02]  /*8f90*/  ISETP.GE.AND P4, PT, R2, R20, PT ;  /* 0x000000140200720c */ /* 0x000fe40003f86270 */
[----:B-1----:R-:W-:-:S05]  /*8fa0*/  IADD3 R2, R0, 0x10, RZ ;  /* 0x0000001000027810 */ /* 0x002fca0007ffe0ff */
[----:B----4-:R-:W-:Y:S01]  /*8fb0*/  HMMA.16816.F32.BF16 R32, R4, R160, R32 ;  /* 0x000000a00420723c */ /* 0x010fe20000041820 */
[C---:B------:R-:W-:Y:S02]  /*8fc0*/  ISETP.GE.AND P5, PT, R14.reuse, R21, PT ;  /* 0x000000150e00720c */ /* 0x040fe40003fa6270 */
[----:B------:R-:W-:Y:S01]  /*8fd0*/  ISETP.GE.AND P0, PT, R14, R20, PT ;  /* 0x000000140e00720c */ /* 0x000fe20003f06270 */
[----:B--2---:R-:W-:-:S04]  /*8fe0*/  FFMA.FTZ R14, R16, R189, R169 ;  /* 0x000000bd100e7223 */ /* 0x004fc800000100a9 */
[C---:B------:R-:W-:Y:S01]  /*8ff0*/  HMMA.16816.F32.BF16 R172, R8.reuse, R174, R140 ;  /* 0x000000ae08ac723c */ /* 0x040fe2000004188c */
[----:B------:R-:W1:Y:S01]  /*9000*/  LDSM.16.M88.4 R140, [R181+0x5800] ;  /* 0x00580000b58c783b */ /* 0x000e620000000200 */
[----:B------:R2:W4:Y:S06]  /*9010*/  I2F R24, R2 ;  /* 0x0000000200187306 */ /* 0x00052c0000201400 */
[----:B------:R-:W-:Y:S01]  /*9020*/  HMMA.16816.F32.BF16 R148, R8, R150, R136 ;  /* 0x000000960894723c */ /* 0x000fe20000041888 */
[----:B------:R-:W-:Y:S01]  /*9030*/  FSEL R192, R14, -INF , !P5 ;  /* 0xff8000000ec07808 */ /* 0x000fe20006800000 */
[----:B------:R-:W-:Y:S01]  /*9040*/  IMAD.MOV.U32 R195, RZ, RZ, R243 ;  /* 0x000000ffffc37224 */ /* 0x000fe200078e00f3 */
[----:B------:R-:W-:-:S04]  /*9050*/  DEPBAR.LE SB0, 0x0 ;  /* 0x000080000000791a */ /* 0x000fc80000000000 */
[CC--:B------:R-:W-:Y:S02]  /*9060*/  FFMA.FTZ R11, R17.reuse, R189.reuse, R28 ;  /* 0x000000bd110b7223 */ /* 0x0c0fe4000001001c */
[-C--:B------:R-:W-:Y:S02]  /*9070*/  FFMA.FTZ R9, R17, R189.reuse, R30 ;  /* 0x000000bd11097223 */ /* 0x080fe4000001001e */
[----:B------:R-:W-:Y:S02]  /*9080*/  FFMA.FTZ R10, R16, R189, R171 ;  /* 0x000000bd100a7223 */ /* 0x000fe400000100ab */
[----:B------:R-:W-:Y:S01]  /*9090*/  HMMA.16816.F32.BF16 R16, R4, R162, R144 ;  /* 0x000000a20410723c */ /* 0x000fe20000041890 */
[----:B------:R-:W-:Y:S02]  /*90a0*/  FSEL R169, R11, -INF , !P6 ;  /* 0xff8000000ba97808 */ /* 0x000fe40007000000 */
[----:B------:R-:W-:Y:S02]  /*90b0*/  FSEL R171, R9, -INF , !P4 ;  /* 0xff80000009ab7808 */ /* 0x000fe40006000000 */
[C---:B------:R-:W-:Y:S01]  /*90c0*/  ISETP.GE.AND P6, PT, R2.reuse, R21, PT ;  /* 0x000000150200720c */ /* 0x040fe20003fc6270 */
[----:B------:R-:W-:Y:S01]  /*90d0*/  BAR.SYNC.DEFER_BLOCKING 0x0 ;  /* 0x0000000000007b1d */ /* 0x000fe20000010000 */
[----:B------:R-:W-:-:S02]  /*90e0*/  ISETP.GE.AND P4, PT, R2, R20, PT ;  /* 0x000000140200720c */ /* 0x000fc40003f86270 */
[C---:B------:R-:W-:Y:S02]  /*90f0*/  IADD3 R8, R0.reuse, 0x11, RZ ;  /* 0x0000001100087810 */ /* 0x040fe40007ffe0ff */
[----:B--2---:R-:W-:Y:S02]  /*9100*/  IADD3 R2, R0, 0x18, RZ ;  /* 0x0000001800027810 */ /* 0x004fe40007ffe0ff */
[----:B------:R2:W1:Y:S01]  /*9110*/  I2F R14, R8 ;  /* 0x00000008000e7306 */ /* 0x0004620000201400 */
[----:B------:R-:W-:Y:S01]  /*9120*/  FSEL R193, R10, -INF , !P0 ;  /* 0xff8000000ac17808 */ /* 0x000fe20004000000 */
[C---:B---3--:R-:W-:Y:S01]  /*9130*/  FFMA.FTZ R11, R22.reuse, R189, R29 ;  /* 0x000000bd160b7223 */ /* 0x048fe2000001001d */
[----:B------:R-:W-:Y:S01]  /*9140*/  ISETP.GE.AND P5, PT, R15, R21, PT ;  /* 0x000000150f00720c */ /* 0x000fe20003fa6270 */
[----:B------:R-:W-:-:S04]  /*9150*/  FFMA.FTZ R10, R22, R189, R31 ;  /* 0x000000bd160a7223 */ /* 0x000fc8000001001f */
[----:B------:R-:W3:Y:S01]  /*9160*/  I2F R23, R2 ;  /* 0x0000000200177306 */ /* 0x000ee20000201400 */
[----:B------:R-:W-:Y:S02]  /*9170*/  ISETP.GE.AND P0, PT, R15, R20, PT ;  /* 0x000000140f00720c */ /* 0x000fe40003f06270 */
[----:B------:R-:W-:Y:S01]  /*9180*/  IADD3 R9, R0, 0x19, RZ ;  /* 0x0000001900097810 */ /* 0x000fe20007ffe0ff */
[----:B------:R-:W-:Y:S01]  /*9190*/  HMMA.16816.F32.BF16 R136, R4, R152, R156 ;  /* 0x000000980488723c */ /* 0x000fe2000004189c */
[----:B------:R-:W-:Y:S01]  /*91a0*/  FSEL R160, R11, -INF , !P5 ;  /* 0xff8000000ba07808 */ /* 0x000fe20006800000 */
[-C--:B----4-:R-:W-:Y:S01]  /*91b0*/  FFMA.FTZ R11, R24, R189.reuse, R32 ;  /* 0x000000bd180b7223 */ /* 0x090fe20000010020 */
[----:B------:R-:W-:Y:S01]  /*91c0*/  FSEL R161, R10, -INF , !P0 ;  /* 0xff8000000aa17808 */ /* 0x000fe20004000000 */
[----:B------:R-:W4:Y:S01]  /*91d0*/  I2F R22, R9 ;  /* 0x0000000900167306 */ /* 0x000f220000201400 */
[----:B------:R-:W-:Y:S01]  /*91e0*/  FFMA.FTZ R10, R24, R189, R34 ;  /* 0x000000bd180a7223 */ /* 0x000fe20000010022 */
[----:B------:R-:W-:-:S02]  /*91f0*/  ISETP.GE.AND P5, PT, R8, R21, PT ;  /* 0x000000150800720c */ /* 0x000fc40003fa6270 */
[-C--:B------:R-:W-:Y:S02]  /*9200*/  ISETP.GE.AND P0, PT, R8, R20.reuse, PT ;  /* 0x000000140800720c */ /* 0x080fe40003f06270 */
[----:B--2---:R-:W-:Y:S02]  /*9210*/  IADD3 R8, R0, 0x20, RZ ;  /* 0x0000002000087810 */ /* 0x004fe40007ffe0ff */
[----:B------:R-:W-:Y:S02]  /*9220*/  FSEL R146, R11, -INF , !P6 ;  /* 0xff8000000b927808 */ /* 0x000fe40007000000 */
[----:B------:R-:W-:Y:S01]  /*9230*/  FSEL R157, R10, -INF , !P4 ;  /* 0xff8000000a9d7808 */ /* 0x000fe20006000000 */
[----:B-1----:R-:W-:Y:S01]  /*9240*/  FFMA.FTZ R15, R14, R189, R33 ;  /* 0x000000bd0e0f7223 */ /* 0x002fe20000010021 */
[C---:B------:R-:W-:Y:S01]  /*9250*/  ISETP.GE.AND P6, PT, R2.reuse, R21, PT ;  /* 0x000000150200720c */ /* 0x040fe20003fc6270 */
[-C--:B---3--:R-:W-:Y:S01]  /*9260*/  FFMA.FTZ R10, R23, R189.reuse, R16 ;  /* 0x000000bd170a7223 */ /* 0x088fe20000010010 */
[----:B------:R-:W-:Y:S01]  /*9270*/  ISETP.GE.AND P4, PT, R2, R20, PT ;  /* 0x000000140200720c */ /* 0x000fe20003f86270 */
[----:B------:R-:W-:Y:S01]  /*9280*/  FFMA.FTZ R14, R14, R189, R35 ;  /* 0x000000bd0e0e7223 */ /* 0x000fe20000010023 */
[----:B------:R-:W-:Y:S01]  /*9290*/  IADD3 R2, R0, 0x21, RZ ;  /* 0x0000002100027810 */ /* 0x000fe20007ffe0ff */
[----:B------:R-:W1:Y:S01]  /*92a0*/  I2F R30, R8 ;  /* 0x00000008001e7306 */ /* 0x000e620000201400 */
[----:B------:R-:W-:Y:S01]  /*92b0*/  HMMA.16816.F32.BF16 R32, R4, R154, R172 ;  /* 0x0000009a0420723c */ /* 0x000fe200000418ac */
[----:B------:R-:W-:-:S02]  /*92c0*/  FSEL R144, R10, -INF , !P6 ;  /* 0xff8000000a907808 */ /* 0x000fc40007000000 */
[----:B------:R-:W-:-:S04]  /*92d0*/  IADD3 R10, R0, 0x29, RZ ;  /* 0x00000029000a7810 */ /* 0x000fc80007ffe0ff */
[----:B------:R-:W2:Y:S01]  /*92e0*/  I2F R28, R2 ;  /* 0x00000002001c7306 */ /* 0x000ea20000201400 */
[----:B------:R-:W-:Y:S01]  /*92f0*/  FSEL R145, R15, -INF , !P5 ;  /* 0xff8000000f917808 */ /* 0x000fe20006800000 */
[-C--:B----4-:R-:W-:Y:S01]  /*9300*/  FFMA.FTZ R15, R22, R189.reuse, R17 ;  /* 0x000000bd160f7223 */ /* 0x090fe20000010011 */
[----:B------:R-:W-:Y:S01]  /*9310*/  FSEL R156, R14, -INF , !P0 ;  /* 0xff8000000e9c7808 */ /* 0x000fe20004000000 */
[----:B------:R-:W-:Y:S01]  /*9320*/  FFMA.FTZ R14, R22, R189, R19 ;  /* 0x000000bd160e7223 */ /* 0x000fe20000010013 */
[C---:B------:R-:W-:Y:S02]  /*9330*/  ISETP.GE.AND P5, PT, R9.reuse, R21, PT ;  /* 0x000000150900720c */ /* 0x040fe40003fa6270 */
[----:B------:R-:W-:Y:S01]  /*9340*/  ISETP.GE.AND P0, PT, R9, R20, PT ;  /* 0x000000140900720c */ /* 0x000fe20003f06270 */
[----:B------:R-:W-:Y:S01]  /*9350*/  FFMA.FTZ R9, R23, R189, R18 ;  /* 0x000000bd17097223 */ /* 0x000fe20000010012 */
[----:B------:R-:W3:Y:S01]  /*9360*/  I2F R22, R10 ;  /* 0x0000000a00167306 */ /* 0x000ee20000201400 */
[----:B------:R-:W-:Y:S01]  /*9370*/  IADD3 R11, R0, 0x28, RZ ;  /* 0x00000028000b7810 */ /* 0x000fe20007ffe0ff */
[----:B------:R-:W-:Y:S01]  /*9380*/  HMMA.16816.F32.BF16 R24, R4, R140, R164 ;  /* 0x0000008c0418723c */ /* 0x000fe200000418a4 */
[----:B------:R-:W-:-:S02]  /*9390*/  ISETP.GE.AND P6, PT, R8, R21, PT ;  /* 0x000000150800720c */ /* 0x000fc40003fc6270 */
[----:B------:R-:W-:Y:S02]  /*93a0*/  FSEL R152, R9, -INF , !P4 ;  /* 0xff80000009987808 */ /* 0x000fe40006000000 */
[-C--:B------:R-:W-:Y:S01]  /*93b0*/  ISETP.GE.AND P4, PT, R8, R20.reuse, PT ;  /* 0x000000140800720c */ /* 0x080fe20003f86270 */
[----:B------:R-:W4:Y:S01]  /*93c0*/  I2F R29, R11 ;  /* 0x0000000b001d7306 */ /* 0x000f220000201400 */
[-C--:B-1----:R-:W-:Y:S01]  /*93d0*/  FFMA.FTZ R8, R30, R189.reuse, R136 ;  /* 0x000000bd1e087223 */ /* 0x082fe20000010088 */
[----:B------:R-:W-:Y:S02]  /*93e0*/  IADD3 R9, R0, 0x30, RZ ;  /* 0x0000003000097810 */ /* 0x000fe40007ffe0ff */
[----:B------:R-:W-:Y:S01]  /*93f0*/  FSEL R117, R15, -INF , !P5 ;  /* 0xff8000000f757808 */ /* 0x000fe20006800000 */
[-C--:B--2---:R-:W-:Y:S01]  /*9400*/  FFMA.FTZ R15, R28, R189.reuse, R137 ;  /* 0x000000bd1c0f7223 */ /* 0x084fe20000010089 */
[----:B------:R-:W-:Y:S01]  /*9410*/  FSEL R147, R14, -INF , !P0 ;  /* 0xff8000000e937808 */ /* 0x000fe20004000000 */
[----:B------:R-:W-:Y:S01]  /*9420*/  FFMA.FTZ R14, R28, R189, R139 ;  /* 0x000000bd1c0e7223 */ /* 0x000fe2000001008b */
[C---:B------:R-:W-:Y:S01]  /*9430*/  ISETP.GE.AND P5, PT, R2.reuse, R21, PT ;  /* 0x000000150200720c */ /* 0x040fe20003fa6270 */
[----:B------:R-:W1:Y:S01]  /*9440*/  I2F R23, R9 ;  /* 0x0000000900177306 */ /* 0x000e620000201400 */
[----:B------:R-:W-:-:S02]  /*9450*/  ISETP.GE.AND P0, PT, R2, R20, PT ;  /* 0x000000140200720c */ /* 0x000fc40003f06270 */
[----:B------:R-:W-:Y:S02]  /*9460*/  FSEL R153, R8, -INF , !P6 ;  /* 0xff80000008997808 */ /* 0x000fe40007000000 */
[----:B------:R-:W-:Y:S01]  /*9470*/  IADD3 R8, R0, 0x31, RZ ;  /* 0x0000003100087810 */ /* 0x000fe20007ffe0ff */
[----:B------:R-:W-:Y:S01]  /*9480*/  HMMA.16816.F32.BF16 R16, R4, R142, R148 ;  /* 0x0000008e0410723c */ /* 0x000fe20000041894 */
[----:B------:R-:W-:Y:S02]  /*9490*/  FSEL R140, R15, -INF , !P5 ;  /* 0xff8000000f8c7808 */ /* 0x000fe40006800000 */
[----:B------:R-:W-:Y:S01]  /*94a0*/  FSEL R154, R14, -INF , !P0 ;  /* 0xff8000000e9a7808 */ /* 0x000fe20004000000 */
[----:B------:R-:W-:Y:S01]  /*94b0*/  FFMA.FTZ R2, R30, R189, R138 ;  /* 0x000000bd1e027223 */ /* 0x000fe2000001008a */
[C---:B------:R-:W-:Y:S02]  /*94c0*/  ISETP.GE.AND P5, PT, R10.reuse, R21, PT ;  /* 0x000000150a00720c */ /* 0x040fe40003fa6270 */
[----:B------:R-:W-:Y:S01]  /*94d0*/  ISETP.GE.AND P0, PT, R10, R20, PT ;  /* 0x000000140a00720c */ /* 0x000fe20003f06270 */
[CC--:B---3--:R-:W-:Y:S01]  /*94e0*/  FFMA.FTZ R5, R22.reuse, R189.reuse, R33 ;  /* 0x000000bd16057223 */ /* 0x0c8fe20000010021 */
[----:B------:R-:W2:Y:S01]  /*94f0*/  I2F R10, R8 ;  /* 0x00000008000a7306 */ /* 0x000ea20000201400 */
[-C--:B------:R-:W-:Y:S01]  /*9500*/  FFMA.FTZ R7, R22, R189.reuse, R35 ;  /* 0x000000bd16077223 */ /* 0x080fe20000010023 */
[----:B------:R-:W-:Y:S01]  /*9510*/  FSEL R155, R2, -INF , !P4 ;  /* 0xff800000029b7808 */ /* 0x000fe20006000000 */
[----:B----4-:R-:W-:Y:S01]  /*9520*/  FFMA.FTZ R4, R29, R189, R34 ;  /* 0x000000bd1d047223 */ /* 0x010fe20000010022 */
[----:B------:R-:W-:-:S02]  /*9530*/  FSEL R136, R5, -INF , !P5 ;  /* 0xff80000005887808 */ /* 0x000fc40006800000 */
[----:B------:R-:W-:Y:S01]  /*9540*/  FSEL R139, R7, -INF , !P0 ;  /* 0xff800000078b7808 */ /* 0x000fe20004000000 */
[----:B------:R-:W-:Y:S01]  /*9550*/  FFMA.FTZ R6, R29, R189, R32 ;  /* 0x000000bd1d067223 */ /* 0x000fe20000010020 */
[CC--:B------:R-:W-:Y:S02]  /*9560*/  ISETP.GE.AND P5, PT, R8.reuse, R21.reuse, PT ;  /* 0x000000150800720c */ /* 0x0c0fe40003fa6270 */
[-C--:B------:R-:W-:Y:S02]  /*9570*/  ISETP.GE.AND P0, PT, R8, R20.reuse, PT ;  /* 0x000000140800720c */ /* 0x080fe40003f06270 */
[C---:B------:R-:W-:Y:S01]  /*9580*/  ISETP.GE.AND P4, PT, R11.reuse, R20, PT ;  /* 0x000000140b00720c */ /* 0x040fe20003f86270 */
[----:B------:R3:W4:Y:S01]  /*9590*/  I2F R8, R0 ;  /* 0x0000000000087306 */ /* 0x0007220000201400 */
[----:B------:R-:W-:Y:S01]  /*95a0*/  ISETP.GE.AND P6, PT, R11, R21, PT ;  /* 0x000000150b00720c */ /* 0x000fe20003fc6270 */
[CC--:B-1----:R-:W-:Y:S01]  /*95b0*/  FFMA.FTZ R5, R23.reuse, R189.reuse, R24 ;  /* 0x000000bd17057223 */ /* 0x0c2fe20000010018 */
[----:B------:R-:W-:Y:S01]  /*95c0*/  FSEL R142, R4, -INF , !P4 ;  /* 0xff800000048e7808 */ /* 0x000fe20006000000 */
[----:B------:R-:W-:Y:S01]  /*95d0*/  FFMA.FTZ R4, R23, R189, R26 ;  /* 0x000000bd17047223 */ /* 0x000fe2000001001a */
[----:B------:R-:W-:-:S02]  /*95e0*/  IADD3 R2, R0, 0x38, RZ ;  /* 0x0000003800027810 */ /* 0x000fc40007ffe0ff */
[----:B------:R-:W-:Y:S02]  /*95f0*/  FSEL R137, R6, -INF , !P6 ;  /* 0xff80000006897808 */ /* 0x000fe40007000000 */
[C---:B------:R-:W-:Y:S02]  /*9600*/  ISETP.GE.AND P6, PT, R9.reuse, R21, PT ;  /* 0x000000150900720c */ /* 0x040fe40003fc6270 */
[----:B------:R-:W-:Y:S01]  /*9610*/  ISETP.GE.AND P4, PT, R9, R20, PT ;  /* 0x000000140900720c */ /* 0x000fe20003f86270 */
[----:B------:R-:W1:Y:S01]  /*9620*/  I2F R11, R2 ;  /* 0x00000002000b7306 */ /* 0x000e620000201400 */
[CC--:B--2---:R-:W-:Y:S01]  /*9630*/  FFMA.FTZ R7, R10.reuse, R189.reuse, R25 ;  /* 0x000000bd0a077223 */ /* 0x0c4fe20000010019 */
[----:B------:R-:W-:Y:S01]  /*9640*/  FSEL R35, R5, -INF , !P6 ;  /* 0xff80000005237808 */ /* 0x000fe20007000000 */
[----:B------:R-:W-:Y:S01]  /*9650*/  FFMA.FTZ R6, R10, R189, R27 ;  /* 0x000000bd0a067223 */ /* 0x000fe2000001001b */
[----:B------:R-:W-:Y:S02]  /*9660*/  FSEL R143, R4, -INF , !P4 ;  /* 0xff800000048f7808 */ /* 0x000fe40006000000 */
[----:B------:R-:W-:-:S02]  /*9670*/  ISETP.GE.AND P6, PT, R0, R21, PT ;  /* 0x000000150000720c */ /* 0x000fc40003fc6270 */
[C---:B------:R-:W-:Y:S02]  /*9680*/  ISETP.GE.AND P4, PT, R0.reuse, R20, PT ;  /* 0x000000140000720c */ /* 0x040fe40003f86270 */
[----:B---3--:R-:W-:Y:S02]  /*9690*/  IADD3 R0, R0, 0x39, RZ ;  /* 0x0000003900007810 */ /* 0x008fe40007ffe0ff */
[----:B------:R-:W-:Y:S02]  /*96a0*/  FSEL R34, R7, -INF , !P5 ;  /* 0xff80000007227808 */ /* 0x000fe40006800000 */
[----:B------:R-:W-:Y:S01]  /*96b0*/  FSEL R141, R6, -INF , !P0 ;  /* 0xff800000068d7808 */ /* 0x000fe20004000000 */
[----:B------:R-:W2:Y:S01]  /*96c0*/  I2F R7, R0 ;  /* 0x0000000000077306 */ /* 0x000ea20000201400 */
[----:B----4-:R-:W-:-:S05]  /*96d0*/  FFMA.FTZ R6, R8, R189, R168 ;  /* 0x000000bd08067223 */ /* 0x010fca00000100a8 */
[----:B------:R-:W-:Y:S02]  /*96e0*/  FSEL R27, R6, -INF , !P6 ;  /* 0xff800000061b7808 */ /* 0x000fe40007000000 */
[----:B------:R-:W-:Y:S01]  /*96f0*/  ISETP.GE.AND P6, PT, R195, 0x3, PT ;  /* 0x00000003c300780c */ /* 0x000fe20003fc6270 */
[C---:B-1----:R-:W-:Y:S01]  /*9700*/  FFMA.FTZ R5, R11.reuse, R189, R16 ;  /* 0x000000bd0b057223 */ /* 0x042fe20000010010 */
[C---:B------:R-:W-:Y:S01]  /*9710*/  ISETP.GE.AND P5, PT, R2.reuse, R21, PT ;  /* 0x000000150200720c */ /* 0x040fe20003fa6270 */
[-C--:B------:R-:W-:Y:S01]  /*9720*/  FFMA.FTZ R4, R11, R189.reuse, R18 ;  /* 0x000000bd0b047223 */ /* 0x080fe20000010012 */
[-C--:B------:R-:W-:Y:S02]  /*9730*/  ISETP.GE.AND P0, PT, R2, R20.reuse, PT ;  /* 0x000000140200720c */ /* 0x080fe40003f06270 */
[----:B------:R-:W-:Y:S02]  /*9740*/  FSEL R32, R5, -INF , !P5 ;  /* 0xff80000005207808 */ /* 0x000fe40006800000 */
[----:B------:R-:W-:Y:S01]  /*9750*/  FSEL R138, R4, -INF , !P0 ;  /* 0xff800000048a7808 */ /* 0x000fe20004000000 */
[----:B------:R-:W-:Y:S01]  /*9760*/  FFMA.FTZ R2, R8, R189, R170 ;  /* 0x000000bd08027223 */ /* 0x000fe200000100aa */
[C---:B------:R-:W-:Y:S01]  /*9770*/  ISETP.GE.AND P5, PT, R0.reuse, R21, PT ;  /* 0x000000150000720c */ /* 0x040fe20003fa6270 */
[CC--:B--2---:R-:W-:Y:S01]  /*9780*/  FFMA.FTZ R4, R7.reuse, R189.reuse, R17 ;  /* 0x000000bd07047223 */ /* 0x0c4fe20000010011 */
[----:B------:R-:W-:Y:S01]  /*9790*/  ISETP.GE.AND P0, PT, R0, R20, PT ;  /* 0x000000140000720c */ /* 0x000fe20003f06270 */
[----:B------:R-:W-:Y:S01]  /*97a0*/  FFMA.FTZ R0, R7, R189, R19 ;  /* 0x000000bd07007223 */ /* 0x000fe20000010013 */
[----:B------:R-:W-:-:S02]  /*97b0*/  FSEL R31, R2, -INF , !P4 ;  /* 0xff800000021f7808 */ /* 0x000fc40006000000 */
[----:B------:R-:W-:Y:S02]  /*97c0*/  FSEL R30, R4, -INF , !P5 ;  /* 0xff800000041e7808 */ /* 0x000fe40006800000 */
[----:B------:R-:W-:Y:S01]  /*97d0*/  FSEL R33, R0, -INF , !P0 ;  /* 0xff80000000217808 */ /* 0x000fe20004000000 */
[----:B------:R-:W-:Y:S05]  /*97e0*/  @!P6 BRA `(.L_x_599) ;  /* 0x000006f00000e947 */ /* 0x000fea0003800000 */
[----:B------:R-:W2:Y:S04]  /*97f0*/  LDL.64 R246, [R1+0x40] ;  /* 0x0000400001f67983 */ /* 0x000ea80000100a00 */
[----:B------:R-:W3:Y:S04]  /*9800*/  LDL.64 R238, [R1+0x50] ;  /* 0x0000500001ee7983 */ /* 0x000ee80000100a00 */
[----:B------:R-:W4:Y:S01]  /*9810*/  LDL R243, [R1+0x98] ;  /* 0x0000980001f37983 */ /* 0x000f220000100800 */
[----:B------:R-:W-:Y:S01]  /*9820*/  UMOV UR6, 0x6 ;  /* 0x0000000600067882 */ /* 0x000fe20000000000 */
[----:B------:R-:W-:Y:S01]  /*9830*/  IADD3 R4, R195, -0x3, RZ ;  /* 0xfffffffdc3047810 */ /* 0x000fe20007ffe0ff */
[----:B------:R-:W-:Y:S01]  /*9840*/  ULDC.64 UR4, c[0x0][0x198] ;  /* 0x0000660000047ab9 */ /* 0x000fe20000000a00 */
[----:B------:R-:W-:Y:S01]  /*9850*/  IMAD.MOV.U32 R242, RZ, RZ, c[0x0][0x198] ;  /* 0x00006600fff27624 */ /* 0x000fe200078e00ff */
[----:B------:R-:W-:Y:S01]  /*9860*/  USHF.L.U64.HI UR5, UR4, UR6, UR5 ;  /* 0x0000000604057299 */ /* 0x000fe20008010205 */
[----:B------:R-:W-:Y:S01]  /*9870*/  SHF.R.S32.HI R2, RZ, 0x1f, R4 ;  /* 0x0000001fff027819 */ /* 0x000fe20000011404 */
[----:B------:R-:W-:Y:S01]  /*9880*/  USHF.L.U32 UR4, UR4, 0x6, URZ ;  /* 0x0000000604047899 */ /* 0x000fe2000800063f */
[----:B------:R-:W-:Y:S01]  /*9890*/  IMAD.SHL.U32 R242, R242, 0x10, RZ ;  /* 0x00000010f2f27824 */ /* 0x000fe200078e00ff */
[----:B------:R1:W-:Y:S01]  /*98a0*/  @P3 STS.128 [R188+0x6000], RZ ;  /* 0x006000ffbc003388 */ /* 0x0003e20000000c00 */
[----:B------:R-:W-:Y:S01]  /*98b0*/  BSSY B0, `(.L_x_600) ;  /* 0x0000061000007945 */ /* 0x000fe20003800000 */
[----:B------:R-:W-:-:S04]  /*98c0*/  IMAD R0, R4, UR5, RZ ;  /* 0x0000000504007c24 */ /* 0x000fc8000f8e02ff */
[----:B------:R-:W-:Y:S02]  /*98d0*/  IMAD R0, R2, UR4, R0 ;  /* 0x0000000402007c24 */ /* 0x000fe4000f8e0200 */
[----:B--2---:R-:W-:Y:S02]  /*98e0*/  IMAD.MOV.U32 R7, RZ, RZ, R247 ;  /* 0x000000ffff077224 */ /* 0x004fe400078e00f7 */
[----:B---3--:R-:W-:-:S04]  /*98f0*/  IMAD.MOV.U32 R6, RZ, RZ, R238 ;  /* 0x000000ffff067224 */ /* 0x008fc800078e00ee */
[----:B------:R-:W-:-:S04]  /*9900*/  IMAD.WIDE.U32 R4, R4, UR4, R6 ;  /* 0x0000000404047c25 */ /* 0x000fc8000f8e0006 */
[----:B------:R-:W-:Y:S01]  /*9910*/  IMAD.IADD R0, R5, 0x1, R0 ;  /* 0x0000000105007824 */ /* 0x000fe200078e0200 */
[C---:B------:R-:W-:Y:S02]  /*9920*/  @!P3 LEA R6, P5, R4.reuse, c[0x0][0x168], 0x1 ;  /* 0x00005a000406ba11 */ /* 0x040fe400078a08ff */
        /* <DEDUP_REMOVED lines=10> */
[----:B----4-:R-:W-:Y:S01]  /*99d0*/  IMAD.X R4, R243, 0x1, R0, P5 ;  /* 0x00000001f3047824 */ /* 0x010fe200028e0600 */
[----:B------:R-:W-:Y:S01]  /*99e0*/  @!P3 LEA R10, P0, R2, c[0x0][0x168], 0x1 ;  /* 0x00005a00020aba11 */ /* 0x000fe200078008ff */
        /* <DEDUP_REMOVED lines=77> */
.L_x_601:
[----:B------:R-:W-:Y:S05]  /*9ec0*/  BSYNC B0 ;  /* 0x0000000000007941 */ /* 0x000fea0003800000 */
.L_x_600:
[----:B------:R-:W0:Y:S02]  /*9ed0*/  LDGDEPBAR ;  /* 0x00000000000079af */ /* 0x000e240000000000 */
.L_x_599:
[----:B------:R-:W2:Y:S04]  /*9ee0*/  LDL R0, [R1+0x18] ;  /* 0x0000180001007983 */ /* 0x000ea80000100800 */
[----:B------:R-:W3:Y:S04]  /*9ef0*/  LDL R2, [R1+0x28] ;  /* 0x0000280001027983 */ /* 0x000ee80000100800 */
[----:B------:R-:W4:Y:S04]  /*9f00*/  LDL R5, [R1+0x7c] ;  /* 0x00007c0001057983 */ /* 0x000f280000100800 */
[----:B-1----:R-:W5:Y:S04]  /*9f10*/  LDL R6, [R1+0x8c] ;  /* 0x00008c0001067983 */ /* 0x002f680000100800 */
[----:B------:R-:W5:Y:S01]  /*9f20*/  LDL R4, [R1+0xa0] ;  /* 0x0000a00001047983 */ /* 0x000f620000100800 */
[----:B------:R-:W-:-:S02]  /*9f30*/  FMNMX.FTZ R7, R3, R31, !PT ;  /* 0x0000001f03077209 */ /* 0x000fc40007810000 */
[C---:B------:R-:W-:Y:S02]  /*9f40*/  IADD3 R14, R191.reuse, -0x4498517b, RZ ;  /* 0xbb67ae85bf0e7810 */ /* 0x040fe40007ffe0ff */
[C---:B------:R-:W-:Y:S02]  /*9f50*/  IADD3 R228, R190.reuse, -0x61c88647, RZ ;  /* 0x9e3779b9bee47810 */ /* 0x040fe40007ffe0ff */
[C---:B------:R-:W-:Y:S02]  /*9f60*/  IADD3 R226, R190.reuse, 0x3c6ef372, RZ ;  /* 0x3c6ef372bee27810 */ /* 0x040fe40007ffe0ff */
[C---:B------:R-:W-:Y:S02]  /*9f70*/  IADD3 R230, R191.reuse, 0x76cf5d0a, RZ ;  /* 0x76cf5d0abfe67810 */ /* 0x040fe40007ffe0ff */
[----:B------:R-:W-:Y:S02]  /*9f80*/  IADD3 R232, R191, 0x32370b8f, RZ ;  /* 0x32370b8fbfe87810 */ /* 0x000fe40007ffe0ff */
[----:B------:R-:W-:-:S02]  /*9f90*/  IADD3 R225, R190, -0x255992d5, RZ ;  /* 0xdaa66d2bbee17810 */ /* 0x000fc40007ffe0ff */
[C---:B------:R-:W-:Y:S02]  /*9fa0*/  IADD3 R231, R190.reuse, 0x78dde6e4, RZ ;  /* 0x78dde6e4bee77810 */ /* 0x040fe40007ffe0ff */
[C---:B------:R-:W-:Y:S02]  /*9fb0*/  IADD3 R229, R191.reuse, -0x126145ec, RZ ;  /* 0xed9eba14bfe57810 */ /* 0x040fe40007ffe0ff */
[----:B------:R-:W-:Y:S02]  /*9fc0*/  IADD3 R227, R190, -0x4ab325aa, RZ ;  /* 0xb54cda56bee37810 */ /* 0x000fe40007ffe0ff */
[----:B------:R-:W-:Y:S01]  /*9fd0*/  IADD3 R238, R191, 0x646e171e, RZ ;  /* 0x646e171ebfee7810 */ /* 0x000fe20007ffe0ff */
[----:B--2---:R-:W-:Y:S01]  /*9fe0*/  IMAD.MOV.U32 R8, RZ, RZ, R0 ;  /* 0x000000ffff087224 */ /* 0x004fe200078e0000 */
[----:B------:R-:W-:-:S04]  /*9ff0*/  FMNMX.FTZ R0, R116, R27, !PT ;  /* 0x0000001b74007209 */ /* 0x000fc80007810000 */
[----:B------:R-:W-:Y:S01]  /*a000*/  FMNMX.FTZ R0, R192, R0, !PT ;  /* 0x00000000c0007209 */ /* 0x000fe20007810000 */
[----:B---3--:R-:W-:-:S03]  /*a010*/  IMAD.MOV.U32 R9, RZ, RZ, R2 ;  /* 0x000000ffff097224 */ /* 0x008fc600078e0002 */
[----:B------:R-:W-:Y:S01]  /*a020*/  FMNMX.FTZ R2, R169, R0, !PT ;  /* 0x00000000a9027209 */ /* 0x000fe20007810000 */
[----:B------:R-:W-:-:S03]  /*a030*/  IMAD.SHL.U32 R0, R223, 0x2, RZ ;  /* 0x00000002df007824 */ /* 0x000fc600078e00ff */
[----:B------:R-:W-:Y:S01]  /*a040*/  FMNMX.FTZ R2, R160, R2, !PT ;  /* 0x00000002a0027209 */ /* 0x000fe20007810000 */
[----:B----4-:R-:W-:-:S03]  /*a050*/  IMAD.WIDE.U32 R234, R5, -0x326172a9, RZ ;  /* 0xcd9e8d5705ea7825 */ /* 0x010fc600078e00ff */
[----:B------:R-:W-:Y:S01]  /*a060*/  FMNMX.FTZ R2, R146, R2, !PT ;  /* 0x0000000292027209 */ /* 0x000fe20007810000 */
[----:B------:R-:W-:Y:S01]  /*a070*/  IMAD.MOV.U32 R170, RZ, RZ, R8 ;  /* 0x000000ffffaa7224 */ /* 0x000fe200078e0008 */
[----:B------:R-:W-:Y:S02]  /*a080*/  FMNMX.FTZ R8, R193, R7, !PT ;  /* 0x00000007c1087209 */ /* 0x000fe40007810000 */
[C---:B------:R-:W-:Y:S02]  /*a090*/  LOP3.LUT R7, R0.reuse, R191, RZ, 0x3c, !PT ;  /* 0x000000bf00077212 */ /* 0x040fe400078e3cff */
[----:B------:R-:W-:Y:S02]  /*a0a0*/  IADD3 R0, R0, 0x1, RZ ;  /* 0x0000000100007810 */ /* 0x000fe40007ffe0ff */
[----:B------:R-:W-:Y:S01]  /*a0b0*/  FMNMX.FTZ R2, R145, R2, !PT ;  /* 0x0000000291027209 */ /* 0x000fe20007810000 */
[----:B-----5:R-:W-:Y:S01]  /*a0c0*/  IMAD.WIDE.U32 R4, R4, -0x2daee0ad, RZ ;  /* 0xd2511f5304047825 */ /* 0x020fe200078e00ff */
[----:B------:R-:W-:-:S02]  /*a0d0*/  LOP3.LUT R6, R235, R6, RZ, 0x3c, !PT ;  /* 0x00000006eb067212 */ /* 0x000fc400078e3cff */
[----:B------:R-:W-:Y:S02]  /*a0e0*/  LOP3.LUT R0, R0, R191, RZ, 0x3c, !PT ;  /* 0x000000bf00007212 */ /* 0x000fe400078e3cff */
[----:B------:R-:W-:Y:S01]  /*a0f0*/  FMNMX.FTZ R2, R144, R2, !PT ;  /* 0x0000000290027209 */ /* 0x000fe20007810000 */
[----:B------:R-:W-:Y:S01]  /*a100*/  IMAD.WIDE.U32 R148, R6, -0x2daee0ad, RZ ;  /* 0xd2511f5306947825 */ /* 0x000fe200078e00ff */
[----:B------:R-:W-:Y:S02]  /*a110*/  FMNMX.FTZ R8, R171, R8, !PT ;  /* 0x00000008ab087209 */ /* 0x000fe40007810000 */
[C---:B------:R-:W-:Y:S02]  /*a120*/  LOP3.LUT R6, R5.reuse, R7, RZ, 0x3c, !PT ;  /* 0x0000000705067212 */ /* 0x040fe400078e3cff */
[----:B------:R-:W-:Y:S02]  /*a130*/  LOP3.LUT R7, R5, R0, RZ, 0x3c, !PT ;  /* 0x0000000005077212 */ /* 0x000fe400078e3cff */
[----:B------:R-:W-:-:S02]  /*a140*/  FMNMX.FTZ R2, R117, R2, !PT ;  /* 0x0000000275027209 */ /* 0x000fc40007810000 */
[----:B------:R-:W-:Y:S02]  /*a150*/  FMNMX.FTZ R0, R161, R8, !PT ;  /* 0x00000008a1007209 */ /* 0x000fe40007810000 */
[----:B------:R-:W-:Y:S02]  /*a160*/  FMNMX.FTZ R2, R153, R2, !PT ;  /* 0x0000000299027209 */ /* 0x000fe40007810000 */
[----:B------:R-:W-:Y:S02]  /*a170*/  FMNMX.FTZ R0, R157, R0, !PT ;  /* 0x000000009d007209 */ /* 0x000fe40007810000 */
[----:B------:R-:W-:Y:S02]  /*a180*/  FMNMX.FTZ R2, R140, R2, !PT ;  /* 0x000000028c027209 */ /* 0x000fe40007810000 */
[----:B------:R-:W-:Y:S02]  /*a190*/  FMNMX.FTZ R0, R156, R0, !PT ;  /* 0x000000009c007209 */ /* 0x000fe40007810000 */
[----:B------:R-:W-:Y:S01]  /*a1a0*/  LOP3.LUT R14, R149, R4, R14, 0x96, !PT ;  /* 0x00000004950e7212 */ /* 0x000fe200078e960e */
[----:B------:R-:W-:Y:S01]  /*a1b0*/  IMAD.WIDE.U32 R4, R6, -0x326172a9, RZ ;  /* 0xcd9e8d5706047825 */ /* 0x000fe200078e00ff */
[----:B------:R-:W-:-:S02]  /*a1c0*/  FMNMX.FTZ R2, R137, R2, !PT ;  /* 0x0000000289027209 */ /* 0x000fc40007810000 */
[----:B------:R-:W-:Y:S02]  /*a1d0*/  FMNMX.FTZ R0, R152, R0, !PT ;  /* 0x0000000098007209 */ /* 0x000fe40007810000 */
[----:B------:R-:W-:Y:S02]  /*a1e0*/  FMNMX.FTZ R2, R136, R2, !PT ;  /* 0x0000000288027209 */ /* 0x000fe40007810000 */
[----:B------:R-:W-:Y:S02]  /*a1f0*/  LOP3.LUT R6, R5, R234, R228, 0x96, !PT ;  /* 0x000000ea05067212 */ /* 0x000fe400078e96e4 */
[----:B------:R-:W-:Y:S01]  /*a200*/  FMNMX.FTZ R0, R147, R0, !PT ;  /* 0x0000000093007209 */ /* 0x000fe20007810000 */
[----:B------:R-:W-:Y:S01]  /*a210*/  IMAD.WIDE.U32 R14, R14, -0x326172a9, RZ ;  /* 0xcd9e8d570e0e7825 */ /* 0x000fe200078e00ff */
[----:B------:R-:W-:Y:S02]  /*a220*/  FMNMX.FTZ R2, R35, R2, !PT ;  /* 0x0000000223027209 */ /* 0x000fe40007810000 */
[----:B------:R-:W-:Y:S01]  /*a230*/  FMNMX.FTZ R0, R155, R0, !PT ;  /* 0x000000009b007209 */ /* 0x000fe20007810000 */
[----:B------:R-:W-:Y:S01]  /*a240*/  IMAD.WIDE.U32 R118, R7, -0x326172a9, RZ ;  /* 0xcd9e8d5707767825 */ /* 0x000fe200078e00ff */
[----:B------:R-:W-:-:S03]  /*a250*/  FMNMX.FTZ R2, R34, R2, !PT ;  /* 0x0000000222027209 */ /* 0x000fc60007810000 */
[----:B------:R-:W-:Y:S01]  /*a260*/  IMAD.WIDE.U32 R6, R6, -0x2daee0ad, RZ ;  /* 0xd2511f5306067825 */ /* 0x000fe200078e00ff */
[----:B------:R-:W-:Y:S02]  /*a270*/  FMNMX.FTZ R0, R154, R0, !PT ;  /* 0x000000009a007209 */ /* 0x000fe40007810000 */
[----:B------:R-:W-:Y:S01]  /*a280*/  LOP3.LUT R10, R15, R4, R226, 0x96, !PT ;  /* 0x000000040f0a7212 */ /* 0x000fe200078e96e2 */
[----:B------:R-:W-:Y:S01]  /*a290*/  IMAD.MOV.U32 R167, RZ, RZ, R9 ;  /* 0x000000ffffa77224 */ /* 0x000fe200078e0009 */
[----:B------:R-:W-:Y:S02]  /*a2a0*/  LOP3.LUT R4, R119, R234, R228, 0x96, !PT ;  /* 0x000000ea77047212 */ /* 0x000fe400078e96e4 */
[----:B------:R-:W-:Y:S02]  /*a2b0*/  LOP3.LUT R16, R15, R118, R226, 0x96, !PT ;  /* 0x000000760f107212 */ /* 0x000fe400078e96e2 */
[----:B------:R-:W-:Y:S02]  /*a2c0*/  LOP3.LUT R9, R7, R148, R230, 0x96, !PT ;  /* 0x0000009407097212 */ /* 0x000fe400078e96e6 */
[----:B------:R-:W-:-:S02]  /*a2d0*/  FMNMX.FTZ R7, R32, R2, !PT ;  /* 0x0000000220077209 */ /* 0x000fc40007810000 */
[----:B------:R-:W-:Y:S01]  /*a2e0*/  FMNMX.FTZ R2, R142, R0, !PT ;  /* 0x000000008e027209 */ /* 0x000fe20007810000 */
[----:B------:R-:W-:Y:S01]  /*a2f0*/  IMAD.WIDE.U32 R4, R4, -0x2daee0ad, RZ ;  /* 0xd2511f5304047825 */ /* 0x000fe200078e00ff */
[----:B------:R-:W-:Y:S02]  /*a300*/  FMNMX.FTZ R0, R30, R7, !PT ;  /* 0x000000071e007209 */ /* 0x000fe40007810000 */
[----:B------:R-:W-:Y:S01]  /*a310*/  FMNMX.FTZ R2, R139, R2, !PT ;  /* 0x000000028b027209 */ /* 0x000fe20007810000 */
[----:B------:R-:W-:Y:S01]  /*a320*/  IMAD.WIDE.U32 R16, R16, -0x2daee0ad, RZ ;  /* 0xd2511f5310107825 */ /* 0x000fe200078e00ff */
[----:B------:R-:W-:Y:S02]  /*a330*/  LOP3.LUT R8, R5, R148, R230, 0x96, !PT ;  /* 0x0000009405087212 */ /* 0x000fe400078e96e6 */
[----:B------:R-:W-:Y:S01]  /*a340*/  FMNMX.FTZ R2, R143, R2, !PT ;  /* 0x000000028f027209 */ /* 0x000fe20007810000 */
[----:B------:R-:W-:Y:S01]  /*a350*/  IMAD.WIDE.U32 R10, R10, -0x2daee0ad, RZ ;  /* 0xd2511f530a0a7825 */ /* 0x000fe200078e00ff */
[----:B------:R-:W-:Y:S01]  /*a360*/  LOP3.LUT R18, R17, R4, R232, 0x96, !PT ;  /* 0x0000000411127212 */ /* 0x000fe200078e96e8 */
[----:B------:R-:W1:Y:S02]  /*a370*/  SHFL.BFLY PT, R24, R0, 0x2, 0x1f ;  /* 0x0c401f0000187f89 */ /* 0x000e6400000e0000 */
[----:B------:R-:W-:Y:S01]  /*a380*/  IMAD.WIDE.U32 R4, R9, -0x326172a9, RZ ;  /* 0xcd9e8d5709047825 */ /* 0x000fe200078e00ff */
[----:B------:R-:W-:-:S02]  /*a390*/  FMNMX.FTZ R17, R141, R2, !PT ;  /* 0x000000028d117209 */ /* 0x000fc40007810000 */
[----:B------:R-:W-:Y:S01]  /*a3a0*/  LOP3.LUT R6, R11, R6, R232, 0x96, !PT ;  /* 0x000000060b067212 */ /* 0x000fe200078e96e8 */
[----:B------:R-:W-:Y:S01]  /*a3b0*/  IMAD.WIDE.U32 R8, R8, -0x326172a9, RZ ;  /* 0xcd9e8d5708087825 */ /* 0x000fe200078e00ff */
[----:B------:R-:W-:-:S03]  /*a3c0*/  LOP3.LUT R11, R5, R14, R225, 0x96, !PT ;  /* 0x0000000e050b7212 */ /* 0x000fc600078e96e1 */
[----:B------:R-:W-:Y:S01]  /*a3d0*/  IMAD.WIDE.U32 R18, R18, -0x326172a9, RZ ;  /* 0xcd9e8d5712127825 */ /* 0x000fe200078e00ff */
[----:B------:R-:W-:Y:S02]  /*a3e0*/  FMNMX.FTZ R17, R138, R17, !PT ;  /* 0x000000118a117209 */ /* 0x000fe40007810000 */
[----:B------:R-:W-:Y:S02]  /*a3f0*/  LOP3.LUT R2, R9, R14, R225, 0x96, !PT ;  /* 0x0000000e09027212 */ /* 0x000fe400078e96e1 */
[----:B------:R-:W-:Y:S01]  /*a400*/  LOP3.LUT R22, R19, R8, R231, 0x96, !PT ;  /* 0x0000000813167212 */ /* 0x000fe200078e96e7 */
[----:B------:R-:W-:Y:S01]  /*a410*/  IMAD.WIDE.U32 R8, R11, -0x2daee0ad, RZ ;  /* 0xd2511f530b087825 */ /* 0x000fe200078e00ff */
[----:B------:R-:W-:-:S03]  /*a420*/  FMNMX.FTZ R17, R33, R17, !PT ;  /* 0x0000001121117209 */ /* 0x000fc60007810000 */
[----:B------:R-:W-:Y:S01]  /*a430*/  IMAD.WIDE.U32 R6, R6, -0x326172a9, RZ ;  /* 0xcd9e8d5706067825 */ /* 0x000fe200078e00ff */
[----:B------:R-:W-:Y:S02]  /*a440*/  LOP3.LUT R10, R9, R10, R229, 0x96, !PT ;  /* 0x0000000a090a7212 */ /* 0x000fe400078e96e5 */
[----:B------:R-:W2:Y:S02]  /*a450*/  SHFL.BFLY PT, R9, R17, 0x2, 0x1f ;  /* 0x0c401f0011097f89 */ /* 0x000ea400000e0000 */
[----:B------:R-:W-:Y:S01]  /*a460*/  LOP3.LUT R20, R7, R4, R231, 0x96, !PT ;  /* 0x0000000407147212 */ /* 0x000fe200078e96e7 */
[----:B------:R-:W-:Y:S01]  /*a470*/  IMAD.WIDE.U32 R22, R22, -0x2daee0ad, RZ ;  /* 0xd2511f5316167825 */ /* 0x000fe200078e00ff */
[----:B------:R-:W-:Y:S02]  /*a480*/  LOP3.LUT R162, R5, R14, R225, 0x96, !PT ;  /* 0x0000000e05a27212 */ /* 0x000fe400078e96e1 */
[----:B------:R-:W-:Y:S01]  /*a490*/  LOP3.LUT R149, R7, R4, R231, 0x96, !PT ;  /* 0x0000000407957212 */ /* 0x000fe200078e96e7 */
[----:B------:R-:W-:-:S04]  /*a4a0*/  IMAD.WIDE.U32 R20, R20, -0x2daee0ad, RZ ;  /* 0xd2511f5314147825 */ /* 0x000fc800078e00ff */
[----:B------:R-:W-:Y:S01]  /*a4b0*/  IMAD.WIDE.U32 R4, R2, -0x2daee0ad, RZ ;  /* 0xd2511f5302047825 */ /* 0x000fe200078e00ff */
[----:B-1----:R-:W-:Y:S02]  /*a4c0*/  FMNMX.FTZ R2, R0, R24, !PT ;  /* 0x0000001800027209 */ /* 0x002fe40007810000 */
[--C-:B------:R-:W-:Y:S02]  /*a4d0*/  LOP3.LUT R8, R21, R8, R167.reuse, 0x96, !PT ;  /* 0x0000000815087212 */ /* 0x100fe400078e96a7 */
[----:B------:R-:W-:Y:S01]  /*a4e0*/  LOP3.LUT R0, R23, R4, R167, 0x96, !PT ;  /* 0x0000000417007212 */ /* 0x000fe200078e96a7 */
[----:B------:R-:W-:Y:S01]  /*a4f0*/  IMAD.WIDE.U32 R10, R10, -0x326172a9, RZ ;  /* 0xcd9e8d570a0a7825 */ /* 0x000fe200078e00ff */
[----:B------:R-:W1:Y:S01]  /*a500*/  SHFL.BFLY PT, R23, R2, 0x1, 0x1f ;  /* 0x0c201f0002177f89 */ /* 0x000e6200000e0000 */
[----:B------:R-:W-:Y:S02]  /*a510*/  LOP3.LUT R7, R5, R16, R229, 0x96, !PT ;  /* 0x0000001005077212 */ /* 0x000fe400078e96e5 */
[----:B------:R-:W-:Y:S01]  /*a520*/  IMAD.WIDE.U32 R4, R8, -0x326172a9, RZ ;  /* 0xcd9e8d5708047825 */ /* 0x000fe200078e00ff */
[----:B------:R-:W-:-:S02]  /*a530*/  LOP3.LUT R21, R11, R6, R170, 0x96, !PT ;  /* 0x000000060b157212 */ /* 0x000fc400078e96aa */
[----:B------:R-:W-:Y:S02]  /*a540*/  LOP3.LUT R163, R11, R6, R170, 0x96, !PT ;  /* 0x000000060ba37212 */ /* 0x000fe400078e96aa */
[C---:B------:R-:W-:Y:S02]  /*a550*/  LOP3.LUT R19, R4.reuse, 0xff, RZ, 0xc0, !PT ;  /* 0x000000ff04137812 */ /* 0x040fe400078ec0ff */
[----:B------:R-:W-:Y:S02]  /*a560*/  LOP3.LUT R24, R4, 0xffff, RZ, 0xc0, !PT ;  /* 0x0000ffff04187812 */ /* 0x000fe400078ec0ff */
[--C-:B------:R-:W-:Y:S02]  /*a570*/  SHF.R.U32.HI R25, RZ, 0x10, R4.reuse ;  /* 0x00000010ff197819 */ /* 0x100fe40000011604 */
[----:B------:R-:W-:Y:S02]  /*a580*/  SHF.R.U32.HI R16, RZ, 0x18, R4 ;  /* 0x00000018ff107819 */ /* 0x000fe40000011604 */
[----:B------:R-:W-:Y:S01]  /*a590*/  LOP3.LUT R11, R5, R10, R227, 0x96, !PT ;  /* 0x0000000a050b7212 */ /* 0x000fe200078e96e3 */
[----:B------:R-:W-:Y:S01]  /*a5a0*/  IMAD.WIDE.U32 R4, R0, -0x326172a9, RZ ;  /* 0xcd9e8d5700047825 */ /* 0x000fe200078e00ff */
[----:B--2---:R-:W-:-:S05]  /*a5b0*/  FMNMX.FTZ R0, R17, R9, !PT ;  /* 0x0000000911007209 */ /* 0x004fca0007810000 */
[----:B------:R-:W2:Y:S01]  /*a5c0*/  SHFL.BFLY PT, R8, R0, 0x1, 0x1f ;  /* 0x0c201f0000087f89 */ /* 0x000ea200000e0000 */
[----:B-1----:R-:W-:-:S04]  /*a5d0*/  FMNMX.FTZ R197, R2, R23, !PT ;  /* 0x0000001702c57209 */ /* 0x002fc80007810000 */
[C---:B------:R-:W-:Y:S01]  /*a5e0*/  FSETP.NEU.FTZ.AND P0, PT, R197.reuse, -INF , PT ;  /* 0xff800000c500780b */ /* 0x040fe20003f1d000 */
[----:B------:R-:W-:-:S05]  /*a5f0*/  FMUL.FTZ R2, R197, c[0x0][0x23c] ;  /* 0x00008f00c5027a20 */ /* 0x000fca0000410000 */
[----:B------:R-:W-:Y:S01]  /*a600*/  FSEL R2, R2, RZ, P0 ;  /* 0x000000ff02027208 */ /* 0x000fe20000000000 */
[----:B------:R-:W-:Y:S01]  /*a610*/  IMAD.WIDE.U32 R6, R7, -0x326172a9, RZ ;  /* 0xcd9e8d5707067825 */ /* 0x000fe200078e00ff */
[C---:B------:R-:W-:Y:S02]  /*a620*/  LOP3.LUT R9, R4.reuse, 0xff, RZ, 0xc0, !PT ;  /* 0x000000ff04097812 */ /* 0x040fe400078ec0ff */
[----:B------:R-:W-:Y:S02]  /*a630*/  LOP3.LUT R29, R4, 0xffff, RZ, 0xc0, !PT ;  /* 0x0000ffff041d7812 */ /* 0x000fe400078ec0ff */
[----:B--2---:R-:W-:Y:S01]  /*a640*/  FMNMX.FTZ R174, R0, R8, !PT ;  /* 0x0000000800ae7209 */ /* 0x004fe20007810000 */
[----:B------:R-:W-:Y:S01]  /*a650*/  FFMA.FTZ R0, R160, c[0x0][0x23c], -R2 ;  /* 0x00008f00a0007a23 */ /* 0x000fe20000010802 */
[----:B------:R-:W-:-:S03]  /*a660*/  LOP3.LUT R28, R7, R18, R170, 0x96, !PT ;  /* 0x00000012071c7212 */ /* 0x000fc600078e96aa */
[----:B------:R1:W-:Y:S01]  /*a670*/  MUFU.EX2 R164, R0 ;  /* 0x0000000000a47308 */ /* 0x0003e20000000800 */
[----:B------:R-:W-:Y:S02]  /*a680*/  FSETP.NEU.FTZ.AND P1, PT, R174, -INF , PT ;  /* 0xff800000ae00780b */ /* 0x000fe40003f3d000 */
[----:B------:R-:W-:Y:S02]  /*a690*/  LOP3.LUT R7, R5, R6, R227, 0x96, !PT ;  /* 0x0000000605077212 */ /* 0x000fe400078e96e3 */
[--C-:B------:R-:W-:Y:S02]  /*a6a0*/  SHF.R.U32.HI R26, RZ, 0x10, R4.reuse ;  /* 0x00000010ff1a7819 */ /* 0x100fe40000011604 */
[----:B------:R-:W-:Y:S01]  /*a6b0*/  SHF.R.U32.HI R17, RZ, 0x18, R4 ;  /* 0x00000018ff117819 */ /* 0x000fe20000011604 */
[----:B------:R-:W-:-:S04]  /*a6c0*/  IMAD.WIDE.U32 R4, R21, -0x2daee0ad, RZ ;  /* 0xd2511f5315047825 */ /* 0x000fc800078e00ff */
[----:B-1----:R-:W-:Y:S01]  /*a6d0*/  FMUL.FTZ R0, R174, c[0x0][0x23c] ;  /* 0x00008f00ae007a20 */ /* 0x002fe20000410000 */
[----:B------:R-:W-:-:S04]  /*a6e0*/  ISETP.GE.U32.AND P4, PT, R251, R19, PT ;  /* 0x00000013fb00720c */ /* 0x000fc80003f86070 */
[----:B------:R-:W-:Y:S02]  /*a6f0*/  FSEL R0, R0, RZ, P1 ;  /* 0x000000ff00007208 */ /* 0x000fe40000800000 */
[----:B------:R-:W-:Y:S02]  /*a700*/  ISETP.GE.U32.AND P5, PT, R251, R16, PT ;  /* 0x00000010fb00720c */ /* 0x000fe40003fa6070 */
[----:B------:R-:W-:Y:S02]  /*a710*/  LOP3.LUT R6, R5, R20, R238, 0x96, !PT ;  /* 0x0000001405067212 */ /* 0x000fe400078e96ee */
[C---:B------:R-:W-:Y:S01]  /*a720*/  LOP3.LUT R19, R4.reuse, 0xffff, RZ, 0xc0, !PT ;  /* 0x0000ffff04137812 */ /* 0x040fe200078ec0ff */
[----:B------:R-:W-:Y:S01]  /*a730*/  FFMA.FTZ R5, R171, c[0x0][0x23c], -R0 ;  /* 0x00008f00ab057a23 */ /* 0x000fe20000010800 */
[----:B------:R-:W-:Y:S02]  /*a740*/  LOP3.LUT R16, R4, 0xff, RZ, 0xc0, !PT ;  /* 0x000000ff04107812 */ /* 0x000fe400078ec0ff */
[----:B------:R-:W-:-:S02]  /*a750*/  SHF.R.U32.HI R20, RZ, 0x10, R4 ;  /* 0x00000010ff147819 */ /* 0x000fc40000011604 */
[----:B------:R-:W-:Y:S01]  /*a760*/  SHF.R.U32.HI R18, RZ, 0x18, R4 ;  /* 0x00000018ff127819 */ /* 0x000fe20000011604 */
[----:B------:R-:W-:Y:S01]  /*a770*/  FFMA.FTZ R4, R169, c[0x0][0x23c], -R2 ;  /* 0x00008f00a9047a23 */ /* 0x000fe20000010802 */
[----:B------:R1:W2:Y:S08]  /*a780*/  MUFU.EX2 R165, R5 ;  /* 0x0000000500a57308 */ /* 0x0002b00000000800 */
[----:B------:R3:W4:Y:S01]  /*a790*/  MUFU.EX2 R233, R4 ;  /* 0x0000000400e97308 */ /* 0x0007220000000800 */
[----:B-1----:R-:W-:Y:S01]  /*a7a0*/  FFMA.FTZ R5, R161, c[0x0][0x23c], -R0 ;  /* 0x00008f00a1057a23 */ /* 0x002fe20000010800 */
[----:B---3--:R-:W-:-:S04]  /*a7b0*/  SHF.R.U32.HI R4, RZ, 0x8, R24 ;  /* 0x00000008ff047819 */ /* 0x008fc80000011618 */
[----:B------:R-:W-:Y:S01]  /*a7c0*/  LOP3.LUT R4, R4, 0xffff, RZ, 0xc0, !PT ;  /* 0x0000ffff04047812 */ /* 0x000fe200078ec0ff */
[----:B--2---:R-:W-:Y:S02]  /*a7d0*/  IMAD.MOV.U32 R161, RZ, RZ, R165 ;  /* 0x000000ffffa17224 */ /* 0x004fe400078e00a5 */
[----:B------:R-:W1:Y:S01]  /*a7e0*/  MUFU.EX2 R165, R5 ;  /* 0x0000000500a57308 */ /* 0x000e620000000800 */
[----:B------:R-:W-:Y:S02]  /*a7f0*/  ISETP.GE.U32.AND P2, PT, R251, R4, PT ;  /* 0x00000004fb00720c */ /* 0x000fe40003f46070 */
[----:B----4-:R-:W-:-:S04]  /*a800*/  F2FP.BF16.PACK_AB R4, R164, R233 ;  /* 0x000000e9a404723e */ /* 0x010fc800000010ff */
[C---:B------:R-:W-:Y:S02]  /*a810*/  PRMT R222, R4.reuse, 0x7610, R222 ;  /* 0x0000761004de7816 */ /* 0x040fe400000000de */
[----:B------:R-:W-:-:S03]  /*a820*/  PRMT R221, R4, 0x7632, R221 ;  /* 0x0000763204dd7816 */ /* 0x000fc600000000dd */
[----:B------:R-:W-:Y:S01]  /*a830*/  @!P4 HFMA2.BF16_V2 R151, -RZ.H0_H0, RZ.H0_H0, -R222.H0_H0 ;  /* 0x200000ffff97c231 */ /* 0x000fe200003409de */
[----:B------:R-:W-:Y:S02]  /*a840*/  LOP3.LUT R4, R25, 0xff, RZ, 0xc0, !PT ;  /* 0x000000ff19047812 */ /* 0x000fe400078ec0ff */
[----:B------:R-:W-:Y:S02]  /*a850*/  PRMT R160, R222, 0x5410, R221 ;  /* 0x00005410dea07816 */ /* 0x000fe400000000dd */
[----:B------:R-:W-:Y:S02]  /*a860*/  @!P4 PRMT R222, R151, 0x5410, RZ ;  /* 0x0000541097dec816 */ /* 0x000fe400000000ff */
[----:B------:R-:W-:Y:S02]  /*a870*/  ISETP.GE.U32.AND P4, PT, R251, R4, PT ;  /* 0x00000004fb00720c */ /* 0x000fe40003f86070 */
[----:B-1----:R-:W-:Y:S01]  /*a880*/  F2FP.BF16.PACK_AB R4, R165, R161 ;  /* 0x000000a1a504723e */ /* 0x002fe200000010ff */
[----:B------:R-:W-:-:S03]  /*a890*/  FFMA.FTZ R5, R146, c[0x0][0x23c], -R2 ;  /* 0x00008f0092057a23 */ /* 0x000fc60000010802 */
[C---:B------:R-:W-:Y:S02]  /*a8a0*/  PRMT R220, R4.reuse, 0x7610, R220 ;  /* 0x0000761004dc7816 */ /* 0x040fe400000000dc */
[----:B------:R-:W-:Y:S01]  /*a8b0*/  PRMT R219, R4, 0x7632, R219 ;  /* 0x0000763204db7816 */ /* 0x000fe200000000db */
[----:B------:R-:W-:Y:S01]  /*a8c0*/  FFMA.FTZ R4, R145, c[0x0][0x23c], -R2 ;  /* 0x00008f0091047a23 */ /* 0x000fe20000010802 */
[----:B------:R1:W-:Y:S01]  /*a8d0*/  MUFU.EX2 R247, R5 ;  /* 0x0000000500f77308 */ /* 0x0003e20000000800 */
[----:B------:R-:W-:-:S07]  /*a8e0*/  @!P2 HFMA2.BF16_V2 R150, -RZ.H0_H0, RZ.H0_H0, -R221.H0_H0 ;  /* 0x200000ffff96a231 */ /* 0x000fce00003409dd */
[----:B------:R2:W3:Y:S01]  /*a8f0*/  MUFU.EX2 R168, R4 ;  /* 0x0000000400a87308 */ /* 0x0004e20000000800 */
[----:B------:R-:W-:Y:S01]  /*a900*/  @!P4 HFMA2.BF16_V2 R145, -RZ.H0_H0, RZ.H0_H0, -R220.H0_H0 ;  /* 0x200000ffff91c231 */ /* 0x000fe200003409dc */
[----:B------:R-:W-:Y:S01]  /*a910*/  @!P2 PRMT R221, R150, 0x5410, RZ ;  /* 0x0000541096dda816 */ /* 0x000fe200000000ff */
[----:B------:R-:W-:Y:S01]  /*a920*/  @!P5 HFMA2.BF16_V2 R146, -RZ.H0_H0, RZ.H0_H0, -R219.H0_H0 ;  /* 0x200000ffff92d231 */ /* 0x000fe200003409db */
[----:B------:R-:W-:Y:S02]  /*a930*/  PRMT R150, R220, 0x5410, R219 ;  /* 0x00005410dc967816 */ /* 0x000fe400000000db */
[C---:B-1----:R-:W-:Y:S02]  /*a940*/  LOP3.LUT R5, R6.reuse, 0xff, RZ, 0xc0, !PT ;  /* 0x000000ff06057812 */ /* 0x042fe400078ec0ff */
[----:B--2---:R-:W-:-:S04]  /*a950*/  LOP3.LUT R4, R6, 0xffff, RZ, 0xc0, !PT ;  /* 0x0000ffff06047812 */ /* 0x004fc800078ec0ff */
[----:B------:R-:W-:Y:S02]  /*a960*/  SHF.R.U32.HI R4, RZ, 0x8, R4 ;  /* 0x00000008ff047819 */ /* 0x000fe40000011604 */
[----:B------:R-:W-:Y:S02]  /*a970*/  @!P4 PRMT R220, R145, 0x5410, RZ ;  /* 0x0000541091dcc816 */ /* 0x000fe400000000ff */
[----:B------:R-:W-:Y:S02]  /*a980*/  LOP3.LUT R4, R4, 0xffff, RZ, 0xc0, !PT ;  /* 0x0000ffff04047812 */ /* 0x000fe400078ec0ff */
[C---:B------:R-:W-:Y:S02]  /*a990*/  ISETP.GE.U32.AND P4, PT, R251.reuse, R5, PT ;  /* 0x00000005fb00720c */ /* 0x040fe40003f86070 */
[----:B------:R-:W-:Y:S02]  /*a9a0*/  @!P5 PRMT R219, R146, 0x5410, RZ ;  /* 0x0000541092dbd816 */ /* 0x000fe400000000ff */
[----:B------:R-:W-:Y:S01]  /*a9b0*/  ISETP.GE.U32.AND P5, PT, R251, R4, PT ;  /* 0x00000004fb00720c */ /* 0x000fe20003fa6070 */
[--C-:B------:R-:W-:Y:S01]  /*a9c0*/  FFMA.FTZ R4, R157, c[0x0][0x23c], -R0.reuse ;  /* 0x00008f009d047a23 */ /* 0x100fe20000010800 */
[----:B---3--:R-:W-:Y:S01]  /*a9d0*/  F2FP.BF16.PACK_AB R8, R168, R247 ;  /* 0x000000f7a808723e */ /* 0x008fe200000010ff */
[----:B------:R-:W-:-:S02]  /*a9e0*/  FFMA.FTZ R5, R156, c[0x0][0x23c], -R0 ;  /* 0x00008f009c057a23 */ /* 0x000fc40000010800 */
[----:B------:R1:W-:Y:S01]  /*a9f0*/  MUFU.EX2 R171, R4 ;  /* 0x0000000400ab7308 */ /* 0x0003e20000000800 */
[C---:B------:R-:W-:Y:S02]  /*aa00*/  PRMT R218, R8.reuse, 0x7610, R218 ;  /* 0x0000761008da7816 */ /* 0x040fe400000000da */
[----:B------:R-:W-:-:S05]  /*aa10*/  PRMT R217, R8, 0x7632, R217 ;  /* 0x0000763208d97816 */ /* 0x000fca00000000d9 */
[----:B------:R-:W2:Y:S01]  /*aa20*/  MUFU.EX2 R194, R5 ;  /* 0x0000000500c27308 */ /* 0x000ea20000000800 */
[----:B------:R-:W-:Y:S02]  /*aa30*/  @!P4 HFMA2.BF16_V2 R158, -RZ.H0_H0, RZ.H0_H0, -R218.H0_H0 ;  /* 0x200000ffff9ec231 */ /* 0x000fe400003409da */
[----:B------:R-:W-:Y:S01]  /*aa40*/  @!P5 HFMA2.BF16_V2 R156, -RZ.H0_H0, RZ.H0_H0, -R217.H0_H0 ;  /* 0x200000ffff9cd231 */ /* 0x000fe200003409d9 */
[--C-:B-1----:R-:W-:Y:S02]  /*aa50*/  SHF.R.U32.HI R4, RZ, 0x10, R6.reuse ;  /* 0x00000010ff047819 */ /* 0x102fe40000011606 */
[----:B------:R-:W-:Y:S02]  /*aa60*/  PRMT R151, R218, 0x5410, R217 ;  /* 0x00005410da977816 */ /* 0x000fe400000000d9 */
[----:B------:R-:W-:Y:S02]  /*aa70*/  LOP3.LUT R4, R4, 0xff, RZ, 0xc0, !PT ;  /* 0x000000ff04047812 */ /* 0x000fe400078ec0ff */
[----:B------:R-:W-:-:S02]  /*aa80*/  SHF.R.U32.HI R6, RZ, 0x18, R6 ;  /* 0x00000018ff067819 */ /* 0x000fc40000011606 */
[----:B------:R-:W-:Y:S02]  /*aa90*/  @!P4 PRMT R218, R158, 0x5410, RZ ;  /* 0x000054109edac816 */ /* 0x000fe400000000ff */
[C---:B------:R-:W-:Y:S01]  /*aaa0*/  ISETP.GE.U32.AND P4, PT, R251.reuse, R4, PT ;  /* 0x00000004fb00720c */ /* 0x040fe20003f86070 */
[----:B------:R-:W-:Y:S01]  /*aab0*/  FFMA.FTZ R4, R144, c[0x0][0x23c], -R2 ;  /* 0x00008f0090047a23 */ /* 0x000fe20000010802 */
[----:B------:R-:W-:Y:S02]  /*aac0*/  @!P5 PRMT R217, R156, 0x5410, RZ ;  /* 0x000054109cd9d816 */ /* 0x000fe400000000ff */
[----:B------:R-:W-:Y:S01]  /*aad0*/  ISETP.GE.U32.AND P5, PT, R251, R6, PT ;  /* 0x00000006fb00720c */ /* 0x000fe20003fa6070 */
[----:B------:R1:W-:Y:S01]  /*aae0*/  MUFU.EX2 R239, R4 ;  /* 0x0000000400ef7308 */ /* 0x0003e20000000800 */
[----:B--2---:R-:W-:-:S04]  /*aaf0*/  F2FP.BF16.PACK_AB R5, R194, R171 ;  /* 0x000000abc205723e */ /* 0x004fc800000010ff */
[C---:B------:R-:W-:Y:S02]  /*ab00*/  PRMT R215, R5.reuse, 0x7632, R215 ;  /* 0x0000763205d77816 */ /* 0x040fe400000000d7 */
[----:B------:R-:W-:Y:S01]  /*ab10*/  PRMT R216, R5, 0x7610, R216 ;  /* 0x0000761005d87816 */ /* 0x000fe200000000d8 */
[----:B-1----:R-:W-:-:S04]  /*ab20*/  FFMA.FTZ R4, R117, c[0x0][0x23c], -R2 ;  /* 0x00008f0075047a23 */ /* 0x002fc80000010802 */
[----:B------:R1:W2:Y:S01]  /*ab30*/  MUFU.EX2 R166, R4 ;  /* 0x0000000400a67308 */ /* 0x0002a20000000800 */
[----:B------:R-:W-:Y:S01]  /*ab40*/  @!P5 HFMA2.BF16_V2 R144, -RZ.H0_H0, RZ.H0_H0, -R215.H0_H0 ;  /* 0x200000ffff90d231 */ /* 0x000fe200003409d7 */
[----:B------:R-:W-:Y:S02]  /*ab50*/  PRMT R146, R216, 0x5410, R215 ;  /* 0x00005410d8927816 */ /* 0x000fe400000000d7 */
[----:B------:R-:W-:Y:S02]  /*ab60*/  ISETP.GE.U32.AND P2, PT, R251, R16, PT ;  /* 0x00000010fb00720c */ /* 0x000fe40003f46070 */
[----:B------:R-:W-:Y:S02]  /*ab70*/  @!P5 PRMT R215, R144, 0x5410, RZ ;  /* 0x0000541090d7d816 */ /* 0x000fe400000000ff */
[----:B-1----:R-:W-:-:S04]  /*ab80*/  SHF.R.U32.HI R4, RZ, 0x8, R19 ;  /* 0x00000008ff047819 */ /* 0x002fc80000011613 */
[----:B------:R-:W-:-:S04]  /*ab90*/  LOP3.LUT R4, R4, 0xffff, RZ, 0xc0, !PT ;  /* 0x0000ffff04047812 */ /* 0x000fc800078ec0ff */
[----:B------:R-:W-:Y:S01]  /*aba0*/  ISETP.GE.U32.AND P5, PT, R251, R4, PT ;  /* 0x00000004fb00720c */ /* 0x000fe20003fa6070 */
[----:B------:R-:W-:Y:S01]  /*abb0*/  FFMA.FTZ R4, R152, c[0x0][0x23c], -R0 ;  /* 0x00008f0098047a23 */ /* 0x000fe20000010800 */
[----:B--2---:R-:W-:-:S03]  /*abc0*/  F2FP.BF16.PACK_AB R5, R166, R239 ;  /* 0x000000efa605723e */ /* 0x004fc600000010ff */
[----:B------:R1:W2:Y:S01]  /*abd0*/  MUFU.EX2 R6, R4 ;  /* 0x0000000400067308 */ /* 0x0002a20000000800 */
[C---:B------:R-:W-:Y:S02]  /*abe0*/  PRMT R214, R5.reuse, 0x7610, R214 ;  /* 0x0000761005d67816 */ /* 0x040fe400000000d6 */
[----:B------:R-:W-:Y:S01]  /*abf0*/  PRMT R213, R5, 0x7632, R213 ;  /* 0x0000763205d57816 */ /* 0x000fe200000000d5 */
[----:B-1----:R-:W-:-:S04]  /*ac00*/  FFMA.FTZ R4, R147, c[0x0][0x23c], -R0 ;  /* 0x00008f0093047a23 */ /* 0x002fc80000010800 */
[----:B------:R1:W3:Y:S01]  /*ac10*/  MUFU.EX2 R8, R4 ;  /* 0x0000000400087308 */ /* 0x0002e20000000800 */
[----:B------:R-:W-:Y:S02]  /*ac20*/  @!P2 HFMA2.BF16_V2 R147, -RZ.H0_H0, RZ.H0_H0, -R214.H0_H0 ;  /* 0x200000ffff93a231 */ /* 0x000fe400003409d6 */
[----:B------:R-:W-:Y:S01]  /*ac30*/  @!P5 HFMA2.BF16_V2 R117, -RZ.H0_H0, RZ.H0_H0, -R213.H0_H0 ;  /* 0x200000ffff75d231 */ /* 0x000fe200003409d5 */
[----:B------:R-:W-:Y:S02]  /*ac40*/  PRMT R145, R214, 0x5410, R213 ;  /* 0x00005410d6917816 */ /* 0x000fe400000000d5 */
[----:B------:R-:W-:Y:S02]  /*ac50*/  @!P2 PRMT R214, R147, 0x5410, RZ ;  /* 0x0000541093d6a816 */ /* 0x000fe400000000ff */
[----:B------:R-:W-:Y:S01]  /*ac60*/  @!P5 PRMT R213, R117, 0x5410, RZ ;  /* 0x0000541075d5d816 */ /* 0x000fe200000000ff */
[----:B--2---:R-:W-:Y:S01]  /*ac70*/  IMAD.MOV.U32 R117, RZ, RZ, R6 ;  /* 0x000000ffff757224 */ /* 0x004fe200078e0006 */
[----:B-1----:R-:W-:-:S04]  /*ac80*/  LOP3.LUT R4, R20, 0xff, RZ, 0xc0, !PT ;  /* 0x000000ff14047812 */ /* 0x002fc800078ec0ff */
[----:B------:R-:W-:Y:S02]  /*ac90*/  ISETP.GE.U32.AND P2, PT, R251, R4, PT ;  /* 0x00000004fb00720c */ /* 0x000fe40003f46070 */
[----:B------:R-:W-:Y:S01]  /*aca0*/  LOP3.LUT R4, R26, 0xff, RZ, 0xc0, !PT ;  /* 0x000000ff1a047812 */ /* 0x000fe200078ec0ff */
[----:B------:R-:W-:-:S03]  /*acb0*/  @!P4 HFMA2.BF16_V2 R157, -RZ.H0_H0, RZ.H0_H0, -R216.H0_H0 ;  /* 0x200000ffff9dc231 */ /* 0x000fc600003409d8 */
[----:B------:R-:W-:Y:S02]  /*acc0*/  ISETP.GE.U32.AND P5, PT, R251, R4, PT ;  /* 0x00000004fb00720c */ /* 0x000fe40003fa6070 */
[----:B---3--:R-:W-:Y:S01]  /*acd0*/  F2FP.BF16.PACK_AB R4, R8, R117 ;  /* 0x000000750804723e */ /* 0x008fe200000010ff */
[----:B------:R-:W-:-:S03]  /*ace0*/  FFMA.FTZ R5, R27, c[0x0][0x23c], -R2 ;  /* 0x00008f001b057a23 */ /* 0x000fc60000010802 */
[C---:B------:R-:W-:Y:S02]  /*acf0*/  PRMT R212, R4.reuse, 0x7610, R212 ;  /* 0x0000761004d47816 */ /* 0x040fe400000000d4 */
[----:B------:R-:W-:Y:S01]  /*ad00*/  PRMT R211, R4, 0x7632, R211 ;  /* 0x0000763204d37816 */ /* 0x000fe200000000d3 */
[----:B------:R-:W-:Y:S01]  /*ad10*/  FFMA.FTZ R4, R192, c[0x0][0x23c], -R2 ;  /* 0x00008f00c0047a23 */ /* 0x000fe20000010802 */
[----:B------:R-:W-:Y:S01]  /*ad20*/  @!P4 PRMT R216, R157, 0x5410, RZ ;  /* 0x000054109dd8c816 */ /* 0x000fe200000000ff */
[----:B------:R1:W-:Y:S01]  /*ad30*/  MUFU.EX2 R24, R5 ;  /* 0x0000000500187308 */ /* 0x0003e20000000800 */
[----:B------:R-:W-:Y:S01]  /*ad40*/  ISETP.GE.U32.AND P4, PT, R251, R18, PT ;  /* 0x00000012fb00720c */ /* 0x000fe20003f86070 */
[----:B------:R-:W-:-:S06]  /*ad50*/  @!P2 HFMA2.BF16_V2 R27, -RZ.H0_H0, RZ.H0_H0, -R212.H0_H0 ;  /* 0x200000ffff1ba231 */ /* 0x000fcc00003409d4 */
[----:B------:R2:W3:Y:S01]  /*ad60*/  MUFU.EX2 R158, R4 ;  /* 0x00000004009e7308 */ /* 0x0004e20000000800 */
[----:B------:R-:W-:Y:S02]  /*ad70*/  PRMT R144, R212, 0x5410, R211 ;  /* 0x00005410d4907816 */ /* 0x000fe400000000d3 */
[----:B------:R-:W-:Y:S02]  /*ad80*/  @!P2 PRMT R212, R27, 0x5410, RZ ;  /* 0x000054101bd4a816 */ /* 0x000fe400000000ff */
[C---:B-1----:R-:W-:Y:S01]  /*ad90*/  LOP3.LUT R5, R11.reuse, 0xff, RZ, 0xc0, !PT ;  /* 0x000000ff0b057812 */ /* 0x042fe200078ec0ff */
[----:B------:R-:W-:Y:S01]  /*ada0*/  @!P4 HFMA2.BF16_V2 R152, -RZ.H0_H0, RZ.H0_H0, -R211.H0_H0 ;  /* 0x200000ffff98c231 */ /* 0x000fe200003409d3 */
[----:B--2---:R-:W-:Y:S02]  /*adb0*/  LOP3.LUT R4, R11, 0xffff, RZ, 0xc0, !PT ;  /* 0x0000ffff0b047812 */ /* 0x004fe400078ec0ff */
[----:B------:R-:W-:Y:S02]  /*adc0*/  ISETP.GE.U32.AND P2, PT, R251, R5, PT ;  /* 0x00000005fb00720c */ /* 0x000fe40003f46070 */
[----:B------:R-:W-:-:S02]  /*add0*/  SHF.R.U32.HI R4, RZ, 0x8, R4 ;  /* 0x00000008ff047819 */ /* 0x000fc40000011604 */
[----:B---3--:R-:W-:Y:S02]  /*ade0*/  F2FP.BF16.PACK_AB R5, R158, R24 ;  /* 0x000000189e05723e */ /* 0x008fe400000010ff */
[----:B------:R-:W-:Y:S02]  /*adf0*/  LOP3.LUT R4, R4, 0xffff, RZ, 0xc0, !PT ;  /* 0x0000ffff04047812 */ /* 0x000fe400078ec0ff */
[----:B------:R-:W-:Y:S02]  /*ae00*/  @!P4 PRMT R211, R152, 0x5410, RZ ;  /* 0x0000541098d3c816 */ /* 0x000fe400000000ff */
[----:B------:R-:W-:Y:S02]  /*ae10*/  ISETP.GE.U32.AND P4, PT, R251, R4, PT ;  /* 0x00000004fb00720c */ /* 0x000fe40003f86070 */
[----:B------:R-:W-:Y:S02]  /*ae20*/  LOP3.LUT R4, R7, 0xffff, RZ, 0xc0, !PT ;  /* 0x0000ffff07047812 */ /* 0x000fe400078ec0ff */
[----:B------:R-:W-:-:S02]  /*ae30*/  PRMT R210, R5, 0x7610, R210 ;  /* 0x0000761005d27816 */ /* 0x000fc400000000d2 */
[----:B------:R-:W-:Y:S02]  /*ae40*/  SHF.R.U32.HI R4, RZ, 0x8, R4 ;  /* 0x00000008ff047819 */ /* 0x000fe40000011604 */
[----:B------:R-:W-:Y:S01]  /*ae50*/  PRMT R209, R5, 0x7632, R209 ;  /* 0x0000763205d17816 */ /* 0x000fe200000000d1 */
[----:B------:R-:W-:Y:S01]  /*ae60*/  @!P2 HFMA2.BF16_V2 R159, -RZ.H0_H0, RZ.H0_H0, -R210.H0_H0 ;  /* 0x200000ffff9fa231 */ /* 0x000fe200003409d2 */
[----:B------:R-:W-:Y:S02]  /*ae70*/  LOP3.LUT R4, R4, 0xffff, RZ, 0xc0, !PT ;  /* 0x0000ffff04047812 */ /* 0x000fe400078ec0ff */
[----:B------:R-:W-:Y:S02]  /*ae80*/  PRMT R23, R210, 0x5410, R209 ;  /* 0x00005410d2177816 */ /* 0x000fe400000000d1 */
[----:B------:R-:W-:Y:S01]  /*ae90*/  @!P2 PRMT R210, R159, 0x5410, RZ ;  /* 0x000054109fd2a816 */ /* 0x000fe200000000ff */
[--C-:B------:R-:W-:Y:S01]  /*aea0*/  FFMA.FTZ R5, R153, c[0x0][0x23c], -R2.reuse ;  /* 0x00008f0099057a23 */ /* 0x100fe20000010802 */
[----:B------:R-:W-:Y:S01]  /*aeb0*/  ISETP.GE.U32.AND P2, PT, R251, R4, PT ;  /* 0x00000004fb00720c */ /* 0x000fe20003f46070 */
[----:B------:R-:W-:-:S02]  /*aec0*/  FFMA.FTZ R4, R140, c[0x0][0x23c], -R2 ;  /* 0x00008f008c047a23 */ /* 0x000fc40000010802 */
[----:B------:R-:W-:Y:S01]  /*aed0*/  IMAD.MOV.U32 R26, RZ, RZ, R164 ;  /* 0x000000ffff1a7224 */ /* 0x000fe200078e00a4 */
[----:B------:R-:W-:Y:S01]  /*aee0*/  MUFU.EX2 R25, R5 ;  /* 0x0000000500197308 */ /* 0x000fe20000000800 */
[----:B------:R-:W-:-:S07]  /*aef0*/  @!P4 HFMA2.BF16_V2 R140, -RZ.H0_H0, RZ.H0_H0, -R209.H0_H0 ;  /* 0x200000ffff8cc231 */ /* 0x000fce00003409d1 */
[----:B------:R1:W2:Y:S01]  /*af00*/  MUFU.EX2 R164, R4 ;  /* 0x0000000400a47308 */ /* 0x0002a20000000800 */
[----:B------:R-:W-:Y:S02]  /*af10*/  LOP3.LUT R6, R7, 0xff, RZ, 0xc0, !PT ;  /* 0x000000ff07067812 */ /* 0x000fe400078ec0ff */
[----:B------:R-:W-:Y:S02]  /*af20*/  @!P4 PRMT R209, R140, 0x5410, RZ ;  /* 0x000054108cd1c816 */ /* 0x000fe400000000ff */
[C---:B------:R-:W-:Y:S02]  /*af30*/  ISETP.GE.U32.AND P4, PT, R251.reuse, R6, PT ;  /* 0x00000006fb00720c */ /* 0x040fe40003f86070 */
[----:B------:R-:W-:Y:S01]  /*af40*/  ISETP.GE.U32.AND P3, PT, R251, R9, PT ;  /* 0x00000009fb00720c */ /* 0x000fe20003f66070 */
[----:B-1----:R-:W-:-:S04]  /*af50*/  IMAD.WIDE.U32 R4, R28, -0x2daee0ad, RZ ;  /* 0xd2511f531c047825 */ /* 0x002fc800078e00ff */
[----:B------:R-:W-:Y:S01]  /*af60*/  IMAD.MOV.U32 R28, RZ, RZ, R8 ;  /* 0x000000ffff1c7224 */ /* 0x000fe200078e0008 */
[----:B------:R-:W-:Y:S02]  /*af70*/  LOP3.LUT R6, R5, R22, R238, 0x96, !PT ;  /* 0x0000001605067212 */ /* 0x000fe400078e96ee */
[C---:B------:R-:W-:Y:S02]  /*af80*/  LOP3.LUT R8, R4.reuse, 0xff, RZ, 0xc0, !PT ;  /* 0x000000ff04087812 */ /* 0x040fe400078ec0ff */
[----:B------:R-:W-:Y:S02]  /*af90*/  LOP3.LUT R250, R4, 0xffff, RZ, 0xc0, !PT ;  /* 0x0000ffff04fa7812 */ /* 0x000fe400078ec0ff */
[--C-:B------:R-:W-:Y:S02]  /*afa0*/  SHF.R.U32.HI R22, RZ, 0x10, R4.reuse ;  /* 0x00000010ff167819 */ /* 0x100fe40000011604 */
[----:B------:R-:W-:Y:S02]  /*afb0*/  SHF.R.U32.HI R9, RZ, 0x18, R4 ;  /* 0x00000018ff097819 */ /* 0x000fe40000011604 */
[----:B--2---:R-:W-:Y:S01]  /*afc0*/  F2FP.BF16.PACK_AB R4, R164, R25 ;  /* 0x00000019a404723e */ /* 0x004fe200000010ff */
[----:B------:R-:W-:-:S03]  /*afd0*/  FFMA.FTZ R5, R155, c[0x0][0x23c], -R0 ;  /* 0x00008f009b057a23 */ /* 0x000fc60000010800 */
[C---:B------:R-:W-:Y:S02]  /*afe0*/  PRMT R208, R4.reuse, 0x7610, R208 ;  /* 0x0000761004d07816 */ /* 0x040fe400000000d0 */
[----:B------:R-:W-:Y:S01]  /*aff0*/  PRMT R207, R4, 0x7632, R207 ;  /* 0x0000763204cf7816 */ /* 0x000fe200000000cf */
[----:B------:R-:W-:Y:S01]  /*b000*/  FFMA.FTZ R4, R154, c[0x0][0x23c], -R0 ;  /* 0x00008f009a047a23 */ /* 0x000fe20000010800 */
[----:B------:R-:W-:Y:S01]  /*b010*/  MUFU.EX2 R152, R5 ;  /* 0x0000000500987308 */ /* 0x000fe20000000800 */
[----:B------:R-:W-:Y:S01]  /*b020*/  @!P4 HFMA2.BF16_V2 R153, -RZ.H0_H0, RZ.H0_H0, -R208.H0_H0 ;  /* 0x200000ffff99c231 */ /* 0x000fe200003409d0 */
[----:B------:R-:W-:-:S06]  /*b030*/  PRMT R237, R208, 0x5410, R207 ;  /* 0x00005410d0ed7816 */ /* 0x000fcc00000000cf */
[----:B------:R1:W2:Y:S01]  /*b040*/  MUFU.EX2 R159, R4 ;  /* 0x00000004009f7308 */ /* 0x0002a20000000800 */
[----:B------:R-:W-:Y:S01]  /*b050*/  @!P4 PRMT R208, R153, 0x5410, RZ ;  /* 0x0000541099d0c816 */ /* 0x000fe200000000ff */
[----:B------:R-:W-:Y:S01]  /*b060*/  @!P2 HFMA2.BF16_V2 R154, -RZ.H0_H0, RZ.H0_H0, -R207.H0_H0 ;  /* 0x200000ffff9aa231 */ /* 0x000fe200003409cf */
[----:B-1----:R-:W-:-:S04]  /*b070*/  SHF.R.U32.HI R4, RZ, 0x18, R7 ;  /* 0x00000018ff047819 */ /* 0x002fc80000011607 */
[----:B------:R-:W-:Y:S02]  /*b080*/  ISETP.GE.U32.AND P4, PT, R251, R4, PT ;  /* 0x00000004fb00720c */ /* 0x000fe40003f86070 */
[----:B------:R-:W-:-:S04]  /*b090*/  SHF.R.U32.HI R4, RZ, 0x10, R7 ;  /* 0x00000010ff047819 */ /* 0x000fc80000011607 */
[----:B------:R-:W-:Y:S01]  /*b0a0*/  LOP3.LUT R4, R4, 0xff, RZ, 0xc0, !PT ;  /* 0x000000ff04047812 */ /* 0x000fe200078ec0ff */
[----:B------:R-:W-:Y:S01]  /*b0b0*/  FFMA.FTZ R5, R137, c[0x0][0x23c], -R2 ;  /* 0x00008f0089057a23 */ /* 0x000fe20000010802 */
[----:B------:R-:W-:Y:S02]  /*b0c0*/  @!P2 PRMT R207, R154, 0x5410, RZ ;  /* 0x000054109acfa816 */ /* 0x000fe400000000ff */
[----:B------:R-:W-:Y:S02]  /*b0d0*/  ISETP.GE.U32.AND P2, PT, R251, R4, PT ;  /* 0x00000004fb00720c */ /* 0x000fe40003f46070 */
[----:B--2---:R-:W-:Y:S01]  /*b0e0*/  F2FP.BF16.PACK_AB R4, R159, R152 ;  /* 0x000000989f04723e */ /* 0x004fe200000010ff */
[----:B------:R-:W-:Y:S02]  /*b0f0*/  IMAD.MOV.U32 R140, RZ, RZ, R170 ;  /* 0x000000ffff8c7224 */ /* 0x000fe400078e00aa */
[----:B------:R1:W-:Y:S01]  /*b100*/  MUFU.EX2 R170, R5 ;  /* 0x0000000500aa7308 */ /* 0x0003e20000000800 */
[----:B------:R-:W-:-:S02]  /*b110*/  PRMT R205, R4, 0x7632, R205 ;  /* 0x0000763204cd7816 */ /* 0x000fc400000000cd */
[----:B------:R-:W-:Y:S02]  /*b120*/  PRMT R204, R4, 0x7610, R204 ;  /* 0x0000761004cc7816 */ /* 0x000fe400000000cc */
[----:B------:R-:W-:Y:S01]  /*b130*/  SHF.R.U32.HI R4, RZ, 0x8, R29 ;  /* 0x00000008ff047819 */ /* 0x000fe2000001161d */
[----:B------:R-:W-:Y:S01]  /*b140*/  @!P4 HFMA2.BF16_V2 R137, -RZ.H0_H0, RZ.H0_H0, -R205.H0_H0 ;  /* 0x200000ffff89c231 */ /* 0x000fe200003409cd */
[----:B------:R-:W-:Y:S02]  /*b150*/  MOV R157, R235 ;  /* 0x000000eb009d7202 */ /* 0x000fe40000000f00 */
[----:B------:R-:W-:Y:S01]  /*b160*/  LOP3.LUT R4, R4, 0xffff, RZ, 0xc0, !PT ;  /* 0x0000ffff04047812 */ /* 0x000fe200078ec0ff */
[----:B-1----:R-:W-:-:S04]  /*b170*/  FFMA.FTZ R5, R136, c[0x0][0x23c], -R2 ;  /* 0x00008f0088057a23 */ /* 0x002fc80000010802 */
[----:B------:R-:W1:Y:S01]  /*b180*/  MUFU.EX2 R192, R5 ;  /* 0x0000000500c07308 */ /* 0x000e620000000800 */
[----:B------:R-:W-:Y:S02]  /*b190*/  PRMT R235, R204, 0x5410, R205 ;  /* 0x00005410cceb7816 */ /* 0x000fe400000000cd */
[----:B------:R-:W-:Y:S02]  /*b1a0*/  @!P4 PRMT R205, R137, 0x5410, RZ ;  /* 0x0000541089cdc816 */ /* 0x000fe400000000ff */
[----:B------:R-:W-:Y:S01]  /*b1b0*/  ISETP.GE.U32.AND P4, PT, R251, R4, PT ;  /* 0x00000004fb00720c */ /* 0x000fe20003f86070 */
[----:B------:R-:W-:Y:S02]  /*b1c0*/  FFMA.FTZ R4, R142, c[0x0][0x23c], -R0 ;  /* 0x00008f008e047a23 */ /* 0x000fe40000010800 */
[----:B------:R-:W-:Y:S02]  /*b1d0*/  IMAD.MOV.U32 R155, RZ, RZ, R166 ;  /* 0x000000ffff9b7224 */ /* 0x000fe400078e00a6 */
[----:B------:R2:W-:Y:S01]  /*b1e0*/  MUFU.EX2 R166, R4 ;  /* 0x0000000400a67308 */ /* 0x0005e20000000800 */
[----:B------:R-:W-:-:S02]  /*b1f0*/  FFMA.FTZ R7, R34, c[0x0][0x23c], -R2 ;  /* 0x00008f0022077a23 */ /* 0x000fc40000010802 */
[--C-:B------:R-:W-:Y:S01]  /*b200*/  FFMA.FTZ R241, R32, c[0x0][0x23c], -R2.reuse ;  /* 0x00008f0020f17a23 */ /* 0x100fe20000010802 */
[----:B-1----:R-:W-:Y:S01]  /*b210*/  F2FP.BF16.PACK_AB R5, R192, R170 ;  /* 0x000000aac005723e */ /* 0x002fe200000010ff */
[----:B------:R-:W-:Y:S02]  /*b220*/  FFMA.FTZ R242, R30, c[0x0][0x23c], -R2 ;  /* 0x00008f001ef27a23 */ /* 0x000fe40000010802 */
[----:B--2---:R-:W-:Y:S01]  /*b230*/  FFMA.FTZ R4, R139, c[0x0][0x23c], -R0 ;  /* 0x00008f008b047a23 */ /* 0x004fe20000010800 */
[----:B------:R-:W-:-:S03]  /*b240*/  PRMT R203, R5, 0x7610, R203 ;  /* 0x0000761005cb7816 */ /* 0x000fc600000000cb */
[----:B------:R1:W2:Y:S01]  /*b250*/  MUFU.EX2 R252, R4 ;  /* 0x0000000400fc7308 */ /* 0x0002a20000000800 */
[----:B------:R-:W-:Y:S01]  /*b260*/  PRMT R202, R5, 0x7632, R202 ;  /* 0x0000763205ca7816 */ /* 0x000fe200000000ca */
[----:B------:R-:W-:Y:S01]  /*b270*/  @!P3 HFMA2.BF16_V2 R139, -RZ.H0_H0, RZ.H0_H0, -R203.H0_H0 ;  /* 0x200000ffff8bb231 */ /* 0x000fe200003409cb */
[----:B------:R-:W-:-:S05]  /*b280*/  IMAD.MOV.U32 R27, RZ, RZ, R233 ;  /* 0x000000ffff1b7224 */ /* 0x000fca00078e00e9 */
[----:B------:R-:W-:Y:S01]  /*b290*/  MUFU.EX2 R169, R7 ;  /* 0x0000000700a97308 */ /* 0x000fe20000000800 */
[----:B-1----:R-:W-:Y:S01]  /*b2a0*/  FFMA.FTZ R4, R35, c[0x0][0x23c], -R2 ;  /* 0x00008f0023047a23 */ /* 0x002fe20000010802 */
[----:B------:R-:W-:-:S06]  /*b2b0*/  LOP3.LUT R2, R6, 0xffff, RZ, 0xc0, !PT ;  /* 0x0000ffff06027812 */ /* 0x000fcc00078ec0ff */
[----:B------:R1:W3:Y:S01]  /*b2c0*/  MUFU.EX2 R147, R4 ;  /* 0x0000000400937308 */ /* 0x0002e20000000800 */
[----:B------:R-:W-:Y:S01]  /*b2d0*/  SHF.R.U32.HI R2, RZ, 0x8, R2 ;  /* 0x00000008ff027819 */ /* 0x000fe20000011602 */
[----:B------:R-:W-:Y:S01]  /*b2e0*/  @!P4 HFMA2.BF16_V2 R30, -RZ.H0_H0, RZ.H0_H0, -R202.H0_H0 ;  /* 0x200000ffff1ec231 */ /* 0x000fe200003409ca */
[----:B------:R-:W-:Y:S02]  /*b2f0*/  PRMT R233, R203, 0x5410, R202 ;  /* 0x00005410cbe97816 */ /* 0x000fe400000000ca */
[----:B------:R-:W-:Y:S02]  /*b300*/  FSEL R21, R197, RZ, P0 ;  /* 0x000000ffc5157208 */ /* 0x000fe40000000000 */
[----:B------:R-:W-:Y:S01]  /*b310*/  @!P3 PRMT R203, R139, 0x5410, RZ ;  /* 0x000054108bcbb816 */ /* 0x000fe200000000ff */
[----:B------:R-:W-:Y:S01]  /*b320*/  @!P2 HFMA2.BF16_V2 R136, -RZ.H0_H0, RZ.H0_H0, -R204.H0_H0 ;  /* 0x200000ffff88a231 */ /* 0x000fe200003409cc */
[----:B-1----:R-:W-:-:S04]  /*b330*/  LOP3.LUT R4, R2, 0xffff, RZ, 0xc0, !PT ;  /* 0x0000ffff02047812 */ /* 0x002fc800078ec0ff */
[C---:B------:R-:W-:Y:S02]  /*b340*/  ISETP.GE.U32.AND P3, PT, R251.reuse, R4, PT ;  /* 0x00000004fb00720c */ /* 0x040fe40003f66070 */
[----:B------:R-:W-:Y:S01]  /*b350*/  LOP3.LUT R4, R6, 0xff, RZ, 0xc0, !PT ;  /* 0x000000ff06047812 */ /* 0x000fe200078ec0ff */
[----:B------:R-:W-:Y:S01]  /*b360*/  FADD.FTZ R5, R116, -R21 ;  /* 0x8000001574057221 */ /* 0x000fe20000010000 */
[----:B------:R-:W-:Y:S02]  /*b370*/  @!P4 PRMT R202, R30, 0x5410, RZ ;  /* 0x000054101ecac816 */ /* 0x000fe400000000ff */
[C---:B------:R-:W-:Y:S02]  /*b380*/  ISETP.GE.U32.AND P0, PT, R251.reuse, R17, PT ;  /* 0x00000011fb00720c */ /* 0x040fe40003f06070 */
[----:B------:R-:W-:Y:S02]  /*b390*/  ISETP.GE.U32.AND P4, PT, R251, R4, PT ;  /* 0x00000004fb00720c */ /* 0x000fe40003f86070 */
[----:B------:R-:W-:Y:S01]  /*b3a0*/  @!P2 PRMT R204, R136, 0x5410, RZ ;  /* 0x0000541088cca816 */ /* 0x000fe200000000ff */
[--C-:B------:R-:W-:Y:S01]  /*b3b0*/  FFMA.FTZ R16, R31, c[0x0][0x23c], -R0.reuse ;  /* 0x00008f001f107a23 */ /* 0x100fe20000010800 */
[----:B------:R-:W-:Y:S01]  /*b3c0*/  ISETP.GE.U32.AND P2, PT, R251, R8, PT ;  /* 0x00000008fb00720c */ /* 0x000fe20003f46070 */
[----:B------:R-:W-:Y:S01]  /*b3d0*/  FMUL.FTZ R8, R5, c[0x0][0x23c] ;  /* 0x00008f0005087a20 */ /* 0x000fe20000410000 */
[----:B--2---:R-:W-:Y:S01]  /*b3e0*/  F2FP.BF16.PACK_AB R5, R252, R166 ;  /* 0x000000a6fc05723e */ /* 0x004fe200000010ff */
[----:B------:R-:W-:-:S02]  /*b3f0*/  FFMA.FTZ R21, R193, c[0x0][0x23c], -R0 ;  /* 0x00008f00c1157a23 */ /* 0x000fc40000010800 */
[--C-:B------:R-:W-:Y:S02]  /*b400*/  FFMA.FTZ R17, R143, c[0x0][0x23c], -R0.reuse ;  /* 0x00008f008f117a23 */ /* 0x100fe40000010800 */
[--C-:B------:R-:W-:Y:S02]  /*b410*/  FFMA.FTZ R18, R141, c[0x0][0x23c], -R0.reuse ;  /* 0x00008f008d127a23 */ /* 0x100fe40000010800 */
[--C-:B------:R-:W-:Y:S02]  /*b420*/  FFMA.FTZ R20, R138, c[0x0][0x23c], -R0.reuse ;  /* 0x00008f008a147a23 */ /* 0x100fe40000010800 */
[----:B------:R-:W-:Y:S01]  /*b430*/  FFMA.FTZ R19, R33, c[0x0][0x23c], -R0 ;  /* 0x00008f0021137a23 */ /* 0x000fe20000010800 */
[----:B---3--:R-:W-:Y:S01]  /*b440*/  F2FP.BF16.PACK_AB R0, R169, R147 ;  /* 0x00000093a900723e */ /* 0x008fe200000010ff */
[----:B------:R1:W2:Y:S01]  /*b450*/  MUFU.EX2 R2, R8 ;  /* 0x0000000800027308 */ /* 0x0002a20000000800 */
[----:B------:R-:W-:Y:S01]  /*b460*/  PRMT R201, R5, 0x7632, R201 ;  /* 0x0000763205c97816 */ /* 0x000fe200000000c9 */
[----:B------:R-:W-:Y:S01]  /*b470*/  IMAD.MOV.U32 R154, RZ, RZ, R117 ;  /* 0x000000ffff9a7224 */ /* 0x000fe200078e0075 */
[C---:B------:R-:W-:Y:S01]  /*b480*/  PRMT R199, R0.reuse, 0x7610, R199 ;  /* 0x0000761000c77816 */ /* 0x040fe200000000c7 */
[----:B------:R-:W-:Y:S01]  /*b490*/  IMAD.WIDE.U32 R116, R149, -0x2daee0ad, RZ ;  /* 0xd2511f5395747825 */ /* 0x000fe200078e00ff */
[----:B------:R-:W-:Y:S01]  /*b4a0*/  PRMT R200, R5, 0x7610, R200 ;  /* 0x0000761005c87816 */ /* 0x000fe200000000c8 */
[----:B------:R-:W-:Y:S01]  /*b4b0*/  @!P0 HFMA2.BF16_V2 R32, -RZ.H0_H0, RZ.H0_H0, -R201.H0_H0 ;  /* 0x200000ffff208231 */ /* 0x000fe200003409c9 */
[----:B------:R-:W-:Y:S01]  /*b4c0*/  PRMT R198, R0, 0x7632, R198 ;  /* 0x0000763200c67816 */ /* 0x000fe200000000c6 */
[----:B------:R-:W-:Y:S01]  /*b4d0*/  @!P4 HFMA2.BF16_V2 R34, -RZ.H0_H0, RZ.H0_H0, -R199.H0_H0 ;  /* 0x200000ffff22c231 */ /* 0x000fe200003409c7 */
[----:B------:R-:W-:Y:S01]  /*b4e0*/  SHF.R.U32.HI R4, RZ, 0x18, R11 ;  /* 0x00000018ff047819 */ /* 0x000fe2000001160b */
[----:B------:R-:W-:-:S02]  /*b4f0*/  IMAD.MOV.U32 R156, RZ, RZ, R234 ;  /* 0x000000ffff9c7224 */ /* 0x000fc400078e00ea */
[----:B-1----:R-:W-:Y:S01]  /*b500*/  IMAD R8, R162, -0x2daee0ad, RZ ;  /* 0xd2511f53a2087824 */ /* 0x002fe200078e02ff */
[----:B------:R-:W-:Y:S01]  /*b510*/  MOV R162, R155 ;  /* 0x0000009b00a27202 */ /* 0x000fe20000000f00 */
[----:B------:R-:W-:Y:S01]  /*b520*/  IMAD.MOV.U32 R155, RZ, RZ, R247 ;  /* 0x000000ffff9b7224 */ /* 0x000fe200078e00f7 */
[----:B------:R-:W-:Y:S02]  /*b530*/  PRMT R234, R200, 0x5410, R201 ;  /* 0x00005410c8ea7816 */ /* 0x000fe400000000c9 */
[----:B------:R-:W-:Y:S02]  /*b540*/  LOP3.LUT R8, R117, R8, R167, 0x96, !PT ;  /* 0x0000000875087212 */ /* 0x000fe400078e96a7 */
[----:B------:R-:W-:Y:S02]  /*b550*/  PRMT R247, R199, 0x5410, R198 ;  /* 0x00005410c7f77816 */ /* 0x000fe400000000c6 */
[----:B------:R-:W-:Y:S02]  /*b560*/  @!P0 PRMT R201, R32, 0x5410, RZ ;  /* 0x0000541020c98816 */ /* 0x000fe400000000ff */
[----:B------:R-:W-:-:S02]  /*b570*/  @!P4 PRMT R199, R34, 0x5410, RZ ;  /* 0x0000541022c7c816 */ /* 0x000fc400000000ff */
[C---:B------:R-:W-:Y:S01]  /*b580*/  ISETP.GE.U32.AND P0, PT, R251.reuse, R9, PT ;  /* 0x00000009fb00720c */ /* 0x040fe20003f06070 */
[----:B------:R-:W-:Y:S01]  /*b590*/  IMAD.WIDE.U32 R8, R8, -0x326172a9, RZ ;  /* 0xcd9e8d5708087825 */ /* 0x000fe200078e00ff */
[----:B------:R-:W-:Y:S02]  /*b5a0*/  ISETP.GE.U32.AND P4, PT, R251, R4, PT ;  /* 0x00000004fb00720c */ /* 0x000fe40003f86070 */
[----:B------:R-:W-:Y:S01]  /*b5b0*/  SHF.R.U32.HI R4, RZ, 0x10, R11 ;  /* 0x00000010ff047819 */ /* 0x000fe2000001160b */
[----:B------:R-:W-:Y:S01]  /*b5c0*/  @!P5 HFMA2.BF16_V2 R31, -RZ.H0_H0, RZ.H0_H0, -R200.H0_H0 ;  /* 0x200000ffff1fd231 */ /* 0x000fe200003409c8 */
[----:B------:R-:W-:Y:S02]  /*b5d0*/  LOP3.LUT R0, R9, R10, R227, 0x96, !PT ;  /* 0x0000000a09007212 */ /* 0x000fe400078e96e3 */
[----:B------:R-:W-:Y:S01]  /*b5e0*/  LOP3.LUT R4, R4, 0xff, RZ, 0xc0, !PT ;  /* 0x000000ff04047812 */ /* 0x000fe200078ec0ff */
[----:B------:R-:W-:Y:S01]  /*b5f0*/  @!P3 HFMA2.BF16_V2 R33, -RZ.H0_H0, RZ.H0_H0, -R198.H0_H0 ;  /* 0x200000ffff21b231 */ /* 0x000fe200003409c6 */
[----:B------:R-:W-:-:S02]  /*b600*/  @!P5 PRMT R200, R31, 0x5410, RZ ;  /* 0x000054101fc8d816 */ /* 0x000fc400000000ff */
[----:B------:R-:W-:Y:S02]  /*b610*/  SHF.R.U32.HI R5, RZ, 0x18, R6 ;  /* 0x00000018ff057819 */ /* 0x000fe40000011606 */
[----:B------:R-:W-:Y:S02]  /*b620*/  ISETP.GE.U32.AND P5, PT, R251, R4, PT ;  /* 0x00000004fb00720c */ /* 0x000fe40003fa6070 */
[----:B------:R-:W-:Y:S02]  /*b630*/  LOP3.LUT R4, R0, 0xffff, RZ, 0xc0, !PT ;  /* 0x0000ffff00047812 */ /* 0x000fe400078ec0ff */
[----:B------:R-:W-:Y:S02]  /*b640*/  @!P3 PRMT R198, R33, 0x5410, RZ ;  /* 0x0000541021c6b816 */ /* 0x000fe400000000ff */
[----:B------:R-:W-:Y:S02]  /*b650*/  ISETP.GE.U32.AND P3, PT, R251, R5, PT ;  /* 0x00000005fb00720c */ /* 0x000fe40003f66070 */
[----:B------:R-:W-:-:S02]  /*b660*/  SHF.R.U32.HI R5, RZ, 0x8, R4 ;  /* 0x00000008ff057819 */ /* 0x000fc40000011604 */
[----:B------:R-:W-:Y:S01]  /*b670*/  LOP3.LUT R4, R0, 0xff, RZ, 0xc0, !PT ;  /* 0x000000ff00047812 */ /* 0x000fe200078ec0ff */
[----:B------:R-:W-:Y:S03]  /*b680*/  MUFU.EX2 R153, R17 ;  /* 0x0000001100997308 */ /* 0x000fe60000000800 */
[----:B------:R-:W-:Y:S02]  /*b690*/  PRMT R10, R4, 0x5410, R5 ;  /* 0x00005410040a7816 */ /* 0x000fe40000000005 */
[----:B------:R-:W-:-:S03]  /*b6a0*/  SHF.R.U32.HI R5, RZ, 0x10, R0 ;  /* 0x00000010ff057819 */ /* 0x000fc60000011600 */
[----:B------:R-:W1:Y:S01]  /*b6b0*/  MUFU.EX2 R136, R18 ;  /* 0x0000001200887308 */ /* 0x000e620000000800 */
[----:B------:R-:W-:Y:S02]  /*b6c0*/  SHF.R.U32.HI R4, RZ, 0x18, R0 ;  /* 0x00000018ff047819 */ /* 0x000fe40000011600 */
[----:B------:R-:W-:Y:S02]  /*b6d0*/  FSEL R7, R174, RZ, P1 ;  /* 0x000000ffae077208 */ /* 0x000fe40000800000 */
[----:B------:R-:W-:Y:S02]  /*b6e0*/  SHF.R.U32.HI R6, RZ, 0x10, R6 ;  /* 0x00000010ff067819 */ /* 0x000fe40000011606 */
[----:B------:R-:W-:Y:S02]  /*b6f0*/  LOP3.LUT R0, R5, 0xff, RZ, 0xc0, !PT ;  /* 0x000000ff05007812 */ /* 0x000fe400078ec0ff */
[----:B------:R-:W-:Y:S02]  /*b700*/  LOP3.LUT R5, R6, 0xff, RZ, 0xc0, !PT ;  /* 0x000000ff06057812 */ /* 0x000fe400078ec0ff */
[----:B------:R-:W-:Y:S01]  /*b710*/  PRMT R4, R0, 0x5410, R4 ;  /* 0x0000541000047816 */ /* 0x000fe20000000004 */
[----:B------:R-:W-:Y:S01]  /*b720*/  FADD.FTZ R0, R3, -R7 ;  /* 0x8000000703007221 */ /* 0x000fe20000010000 */
[----:B------:R-:W-:Y:S01]  /*b730*/  ISETP.GE.U32.AND P1, PT, R251, R5, PT ;  /* 0x00000005fb00720c */ /* 0x000fe20003f26070 */
[----:B--2---:R-:W-:-:S02]  /*b740*/  FFMA.FTZ R240, R240, R2, R24 ;  /* 0x00000002f0f07223 */ /* 0x004fc40000010018 */
[----:B------:R-:W-:Y:S02]  /*b750*/  IMAD.MOV.U32 R138, RZ, RZ, R28 ;  /* 0x000000ffff8a7224 */ /* 0x000fe400078e001c */
[----:B------:R-:W-:Y:S02]  /*b760*/  IMAD.MOV.U32 R139, RZ, RZ, R140 ;  /* 0x000000ffff8b7224 */ /* 0x000fe400078e008c */
[----:B------:R-:W-:Y:S02]  /*b770*/  IMAD.MOV.U32 R6, RZ, RZ, R25 ;  /* 0x000000ffff067224 */ /* 0x000fe400078e0019 */
[----:B------:R-:W-:Y:S02]  /*b780*/  FMUL.FTZ R0, R0, c[0x0][0x23c] ;  /* 0x00008f0000007a20 */ /* 0x000fe40000410000 */
[-C--:B------:R-:W-:Y:S02]  /*b790*/  FMUL.FTZ R24, R52, R2.reuse ;  /* 0x0000000234187220 */ /* 0x080fe40000410000 */
[----:B------:R-:W-:-:S02]  /*b7a0*/  FMUL.FTZ R25, R53, R2 ;  /* 0x0000000235197220 */ /* 0x000fc40000410000 */
[-C--:B------:R-:W-:Y:S02]  /*b7b0*/  FMUL.FTZ R32, R64, R2.reuse ;  /* 0x0000000240207220 */ /* 0x080fe40000410000 */
[-C--:B------:R-:W-:Y:S02]  /*b7c0*/  FMUL.FTZ R33, R65, R2.reuse ;  /* 0x0000000241217220 */ /* 0x080fe40000410000 */
[-C--:B------:R-:W-:Y:S02]  /*b7d0*/  FMUL.FTZ R28, R80, R2.reuse ;  /* 0x00000002501c7220 */ /* 0x080fe40000410000 */
[-C--:B------:R-:W-:Y:S02]  /*b7e0*/  FMUL.FTZ R29, R81, R2.reuse ;  /* 0x00000002511d7220 */ /* 0x080fe40000410000 */
        /* <DEDUP_REMOVED lines=41> */
[----:B------:R-:W-:Y:S01]  /*ba80*/  FMUL.FTZ R109, R113, R2 ;  /* 0x00000002716d7220 */ /* 0x000fe20000410000 */
[----:B-1----:R-:W-:Y:S01]  /*ba90*/  F2FP.BF16.PACK_AB R2, R136, R153 ;  /* 0x000000998802723e */ /* 0x002fe200000010ff */
[----:B------:R-:W-:Y:S01]  /*baa0*/  IMAD.MOV.U32 R5, RZ, RZ, R252 ;  /* 0x000000ffff057224 */ /* 0x000fe200078e00fc */
[----:B------:R-:W-:Y:S02]  /*bab0*/  MUFU.EX2 R16, R16 ;  /* 0x0000001000107308 */ /* 0x000fe40000000800 */
[----:B------:R-:W-:Y:S01]  /*bac0*/  PRMT R196, R2, 0x7610, R196 ;  /* 0x0000761002c47816 */ /* 0x000fe200000000c4 */
[----:B------:R-:W-:-:S05]  /*bad0*/  IMAD.MOV.U32 R137, RZ, RZ, R152 ;  /* 0x000000ffff897224 */ /* 0x000fca00078e0098 */
[----:B------:R-:W1:Y:S01]  /*bae0*/  MUFU.EX2 R0, R0 ;  /* 0x0000000000007308 */ /* 0x000e620000000800 */
[----:B------:R-:W-:Y:S01]  /*baf0*/  @!P1 HFMA2.BF16_V2 R35, -RZ.H0_H0, RZ.H0_H0, -R196.H0_H0 ;  /* 0x200000ffff239231 */ /* 0x000fe200003409c4 */
[----:B------:R-:W-:-:S06]  /*bb00*/  PRMT R175, R2, 0x7632, R175 ;  /* 0x0000763202af7816 */ /* 0x000fcc00000000af */
[----:B------:R-:W2:Y:S01]  /*bb10*/  MUFU.EX2 R252, R21 ;  /* 0x0000001500fc7308 */ /* 0x000ea20000000800 */
[----:B------:R-:W-:Y:S01]  /*bb20*/  LOP3.LUT R2, R22, 0xff, RZ, 0xc0, !PT ;  /* 0x000000ff16027812 */ /* 0x000fe200078ec0ff */
[----:B------:R-:W-:Y:S01]  /*bb30*/  IMAD.MOV.U32 R7, RZ, RZ, R239 ;  /* 0x000000ffff077224 */ /* 0x000fe200078e00ef */
[----:B------:R-:W-:-:S05]  /*bb40*/  PRMT R239, R196, 0x5410, R175 ;  /* 0x00005410c4ef7816 */ /* 0x000fca00000000af */
[----:B------:R-:W-:Y:S01]  /*bb50*/  MUFU.EX2 R152, R20 ;  /* 0x0000001400987308 */ /* 0x000fe20000000800 */
[----:B------:R-:W-:-:S07]  /*bb60*/  @!P1 PRMT R196, R35, 0x5410, RZ ;  /* 0x0000541023c49816 */ /* 0x000fce00000000ff */
[----:B------:R-:W3:Y:S01]  /*bb70*/  MUFU.EX2 R193, R19 ;  /* 0x0000001300c17308 */ /* 0x000ee20000000800 */
[C---:B------:R-:W-:Y:S02]  /*bb80*/  ISETP.GE.U32.AND P1, PT, R251.reuse, R2, PT ;  /* 0x00000002fb00720c */ /* 0x040fe40003f26070 */
[----:B------:R-:W-:Y:S01]  /*bb90*/  PRMT R251, R251, 0x7054, R251 ;  /* 0x00007054fbfb7816 */ /* 0x000fe200000000fb */
[----:B------:R-:W-:Y:S01]  /*bba0*/  IMAD.MOV.U32 R11, RZ, RZ, R27 ;  /* 0x000000ffff0b7224 */ /* 0x000fe200078e001b */
[----:B------:R-:W-:Y:S01]  /*bbb0*/  MOV R17, R26 ;  /* 0x0000001a00117202 */ /* 0x000fe20000000f00 */
[----:B-1----:R-:W-:Y:S01]  /*bbc0*/  FMUL.FTZ R26, R54, R0 ;  /* 0x00000000361a7220 */ /* 0x002fe20000410000 */
[----:B--2---:R-:W-:Y:S01]  /*bbd0*/  F2FP.BF16.PACK_AB R2, R252, R16 ;  /* 0x00000010fc02723e */ /* 0x004fe200000010ff */
        /* <DEDUP_REMOVED lines=47> */
[----:B------:R-:W-:Y:S01]  /*bed0*/  FFMA.FTZ R236, R236, R0, R16 ;  /* 0x00000000ecec7223 */ /* 0x000fe20000010010 */
[--C-:B------:R-:W-:Y:S01]  /*bee0*/  HSET2.LE.AND R0, R10, R251.reuse, PT ;  /* 0x000000fb0a007233 */ /* 0x100fe20003803000 */
[C---:B------:R-:W-:Y:S02]  /*bef0*/  PRMT R173, R2.reuse, 0x7610, R173 ;  /* 0x0000761002ad7816 */ /* 0x040fe400000000ad */
[----:B------:R-:W-:Y:S01]  /*bf00*/  PRMT R172, R2, 0x7632, R172 ;  /* 0x0000763202ac7816 */ /* 0x000fe200000000ac */
[----:B------:R-:W-:Y:S01]  /*bf10*/  HSET2.LE.AND R2, R4, R251, PT ;  /* 0x000000fb04027233 */ /* 0x000fe20003803000 */
[----:B---3--:R-:W-:-:S02]  /*bf20*/  F2FP.BF16.PACK_AB R206, R193, R152 ;  /* 0x00000098c1ce723e */ /* 0x008fc400000010ff */
[----:B------:R-:W-:Y:S02]  /*bf30*/  LOP3.LUT R4, R0, R23, RZ, 0xc0, !PT ;  /* 0x0000001700047212 */ /* 0x000fe400078ec0ff */
[----:B------:R-:W-:Y:S01]  /*bf40*/  PRMT R0, R173, 0x5410, R172 ;  /* 0x00005410ad007816 */ /* 0x000fe200000000ac */
[----:B------:R-:W-:Y:S01]  /*bf50*/  @!P1 HFMA2.BF16_V2 R3, -RZ.H0_H0, RZ.H0_H0, -R206.H0_H0 ;  /* 0x200000ffff039231 */ /* 0x000fe200003409ce */
[----:B------:R-:W-:Y:S02]  /*bf60*/  IMAD.MOV.U32 R76, RZ, RZ, R5 ;  /* 0x000000ffff4c7224 */ /* 0x000fe400078e0005 */
[----:B------:R-:W-:Y:S02]  /*bf70*/  LOP3.LUT R5, R2, R0, RZ, 0xc0, !PT ;  /* 0x0000000002057212 */ /* 0x000fe400078ec0ff */
[----:B------:R-:W-:Y:S02]  /*bf80*/  LOP3.LUT R0, R8, 0xffff, RZ, 0xc0, !PT ;  /* 0x0000ffff08007812 */ /* 0x000fe400078ec0ff */
[----:B------:R-:W-:-:S02]  /*bf90*/  SHF.R.U32.HI R2, RZ, 0x10, R8 ;  /* 0x00000010ff027819 */ /* 0x000fc40000011608 */
[----:B------:R-:W-:Y:S01]  /*bfa0*/  @P1 PRMT R224, R206, 0x7610, R224 ;  /* 0x00007610cee01816 */ /* 0x000fe200000000e0 */
[----:B------:R-:W-:Y:S01]  /*bfb0*/  IMAD.MOV.U32 R77, RZ, RZ, R7 ;  /* 0x000000ffff4d7224 */ /* 0x000fe200078e0007 */
[----:B------:R-:W-:Y:S02]  /*bfc0*/  @!P1 PRMT R224, R3, 0x5410, RZ ;  /* 0x0000541003e09816 */ /* 0x000fe400000000ff */
[----:B------:R-:W-:Y:S02]  /*bfd0*/  SHF.R.U32.HI R3, RZ, 0x8, R0 ;  /* 0x00000008ff037819 */ /* 0x000fe40000011600 */
[----:B------:R-:W-:Y:S02]  /*bfe0*/  SHF.R.U32.HI R7, RZ, 0x18, R8 ;  /* 0x00000018ff077819 */ /* 0x000fe40000011608 */
[----:B------:R-:W-:-:S04]  /*bff0*/  LOP3.LUT R0, R2, 0xff, RZ, 0xc0, !PT ;  /* 0x000000ff02007812 */ /* 0x000fc800078ec0ff */
[----:B------:R-:W-:-:S05]  /*c000*/  PRMT R2, R0, 0x5410, R7 ;  /* 0x0000541000027816 */ /* 0x000fca0000000007 */
[----:B------:R-:W-:Y:S01]  /*c010*/  HSET2.LE.AND R2, R2, R251, PT ;  /* 0x000000fb02027233 */ /* 0x000fe20003803000 */
[----:B------:R-:W-:Y:S01]  /*c020*/  IMAD.MOV.U32 R18, RZ, RZ, R6 ;  /* 0x000000ffff127224 */ /* 0x000fe200078e0006 */
[----:B------:R-:W-:-:S03]  /*c030*/  LOP3.LUT R6, R8, 0xff, RZ, 0xc0, !PT ;  /* 0x000000ff08067812 */ /* 0x000fc600078ec0ff */
[----:B------:R-:W-:Y:S01]  /*c040*/  LOP3.LUT R7, R2, R150, RZ, 0xc0, !PT ;  /* 0x0000009602077212 */ /* 0x000fe200078ec0ff */
[----:B------:R-:W-:Y:S02]  /*c050*/  IMAD.MOV.U32 R150, RZ, RZ, R11 ;  /* 0x000000ffff967224 */ /* 0x000fe400078e000b */
[----:B------:R-:W1:Y:S01]  /*c060*/  LDSM.16.MT88.4 R8, [R177+0xc000] ;  /* 0x00c00000b108783b */ /* 0x000e620000004200 */
[----:B------:R-:W-:-:S05]  /*c070*/  PRMT R3, R6, 0x5410, R3 ;  /* 0x0000541006037816 */ /* 0x000fca0000000003 */
[----:B------:R-:W-:-:S05]  /*c080*/  HSET2.LE.AND R0, R3, R251, PT ;  /* 0x000000fb03007233 */ /* 0x000fca0003803000 */
[----:B------:R-:W-:-:S07]  /*c090*/  LOP3.LUT R6, R0, R160, RZ, 0xc0, !PT ;  /* 0x000000a000067212 */ /* 0x000fce00078ec0ff */
[C---:B-1----:R-:W-:Y:S08]  /*c0a0*/  HMMA.16816.F32.BF16 R120, R4.reuse, R8, R120 ;  /* 0x000000080478723c */ /* 0x042ff00000041878 */
[----:B------:R-:W-:Y:S01]  /*c0b0*/  HMMA.16816.F32.BF16 R124, R4, R10, R124 ;  /* 0x0000000a047c723c */ /* 0x000fe2000004187c */
[----:B------:R-:W1:Y:S01]  /*c0c0*/  LDSM.16.MT88.4 R8, [R178+0xc000] ;  /* 0x00c00000b208783b */ /* 0x000e620000004200 */
[----:B------:R-:W-:-:S02]  /*c0d0*/  IMAD.MOV.U32 R20, RZ, RZ, R18 ;  /* 0x000000ffff147224 */ /* 0x000fc400078e0012 */
[----:B------:R-:W-:-:S04]  /*c0e0*/  IMAD.MOV.U32 R113, RZ, RZ, R17 ;  /* 0x000000ffff717224 */ /* 0x000fc800078e0011 */
[C---:B-1----:R-:W-:Y:S08]  /*c0f0*/  HMMA.16816.F32.BF16 R16, R4.reuse, R8, R36 ;  /* 0x000000080410723c */ /* 0x042ff00000041824 */
[----:B------:R-:W-:Y:S01]  /*c100*/  HMMA.16816.F32.BF16 R92, R4, R10, R40 ;  /* 0x0000000a045c723c */ /* 0x000fe20000041828 */
[----:B------:R-:W1:Y:S01]  /*c110*/  LDSM.16.MT88.4 R8, [R180+0xc000] ;  /* 0x00c00000b408783b */ /* 0x000e620000004200 */
[----:B------:R-:W-:Y:S01]  /*c120*/  MOV R160, R77 ;  /* 0x0000004d00a07202 */ /* 0x000fe20000000f00 */
[----:B------:R-:W-:-:S05]  /*c130*/  IMAD.MOV.U32 R112, RZ, RZ, R76 ;  /* 0x000000ffff707224 */ /* 0x000fca00078e004c */
[C---:B-1----:R-:W-:Y:S08]  /*c140*/  HMMA.16816.F32.BF16 R84, R4.reuse, R8, R44 ;  /* 0x000000080454723c */ /* 0x042ff0000004182c */
[C---:B------:R-:W-:Y:S01]  /*c150*/  HMMA.16816.F32.BF16 R76, R4.reuse, R10, R48 ;  /* 0x0000000a044c723c */ /* 0x040fe20000041830 */
[----:B------:R-:W1:Y:S07]  /*c160*/  LDSM.16.MT88.4 R8, [R179+0xc000] ;  /* 0x00c00000b308783b */ /* 0x000e6e0000004200 */
        /* <DEDUP_REMOVED lines=19> */
[----:B------:R-:W-:Y:S01]  /*c2a0*/  HMMA.16816.F32.BF16 R80, R4, R10, R104 ;  /* 0x0000000a0450723c */ /* 0x000fe20000041868 */
[----:B------:R-:W1:Y:S01]  /*c2b0*/  LDSM.16.MT88.4 R8, [R180+0x10000] ;  /* 0x01000000b408783b */ /* 0x000e620000004200 */
[----:B------:R-:W-:Y:S01]  /*c2c0*/  IMAD.MOV.U32 R98, RZ, RZ, R113 ;  /* 0x000000ffff627224 */ /* 0x000fe200078e0071 */
[----:B------:R-:W-:Y:S01]  /*c2d0*/  MOV R97, R112 ;  /* 0x0000007000617202 */ /* 0x000fe20000000f00 */
[----:B------:R-:W-:-:S04]  /*c2e0*/  IMAD.WIDE.U32 R2, R163, -0x2daee0ad, RZ ;  /* 0xd2511f53a3027825 */ /* 0x000fc800078e00ff */
[C---:B-1----:R-:W-:Y:S08]  /*c2f0*/  HMMA.16816.F32.BF16 R88, R4.reuse, R8, R128 ;  /* 0x000000080458723c */ /* 0x042ff00000041880 */
[----:B------:R-:W-:Y:S01]  /*c300*/  HMMA.16816.F32.BF16 R112, R4, R10, R132 ;  /* 0x0000000a0470723c */ /* 0x000fe20000041884 */
[----:B------:R-:W1:Y:S01]  /*c310*/  LDSM.16.MT88.4 R8, [R179+0x10000] ;  /* 0x01000000b308783b */ /* 0x000e620000004200 */
[----:B------:R-:W-:-:S02]  /*c320*/  LOP3.LUT R0, R3, R116, R238, 0x96, !PT ;  /* 0x0000007403007212 */ /* 0x000fc400078e96ee */
[----:B------:R-:W-:Y:S01]  /*c330*/  LOP3.LUT R3, R2, 0xffff, RZ, 0xc0, !PT ;  /* 0x0000ffff02037812 */ /* 0x000fe200078ec0ff */
[----:B------:R-:W-:Y:S02]  /*c340*/  IMAD.MOV.U32 R96, RZ, RZ, R193 ;  /* 0x000000ffff607224 */ /* 0x000fe400078e00c1 */
[----:B------:R-:W-:Y:S02]  /*c350*/  IMAD.MOV.U32 R103, RZ, RZ, R192 ;  /* 0x000000ffff677224 */ /* 0x000fe400078e00c0 */
[----:B------:R-:W-:Y:S02]  /*c360*/  IMAD.MOV.U32 R102, RZ, RZ, R195 ;  /* 0x000000ffff667224 */ /* 0x000fe400078e00c3 */
[----:B------:R-:W-:Y:S01]  /*c370*/  IMAD.MOV.U32 R101, RZ, RZ, R194 ;  /* 0x000000ffff657224 */ /* 0x000fe200078e00c2 */
[C---:B-1----:R-:W-:Y:S08]  /*c380*/  HMMA.16816.F32.BF16 R140, R4.reuse, R8, R140 ;  /* 0x00000008048c723c */ /* 0x042ff0000004188c */
[----:B------:R-:W-:Y:S07]  /*c390*/  HMMA.16816.F32.BF16 R192, R4, R10, R108 ;  /* 0x0000000a04c0723c */ /* 0x000fee000004186c */
[----:B------:R-:W-:-:S02]  /*c3a0*/  SHF.R.U32.HI R4, RZ, 0x8, R3 ;  /* 0x00000008ff047819 */ /* 0x000fc40000011603 */
[----:B------:R-:W-:Y:S02]  /*c3b0*/  LOP3.LUT R3, R2, 0xff, RZ, 0xc0, !PT ;  /* 0x000000ff02037812 */ /* 0x000fe400078ec0ff */
[--C-:B------:R-:W-:Y:S02]  /*c3c0*/  SHF.R.U32.HI R6, RZ, 0x10, R2.reuse ;  /* 0x00000010ff067819 */ /* 0x100fe40000011602 */
[----:B------:R-:W-:Y:S02]  /*c3d0*/  SHF.R.U32.HI R7, RZ, 0x18, R2 ;  /* 0x00000018ff077819 */ /* 0x000fe40000011602 */
[----:B------:R-:W-:Y:S02]  /*c3e0*/  LOP3.LUT R2, R0, 0xffff, RZ, 0xc0, !PT ;  /* 0x0000ffff00027812 */ /* 0x000fe400078ec0ff */
[----:B------:R-:W-:Y:S02]  /*c3f0*/  PRMT R9, R3, 0x5410, R4 ;  /* 0x0000541003097816 */ /* 0x000fe40000000004 */
[----:B------:R-:W-:-:S02]  /*c400*/  SHF.R.U32.HI R3, RZ, 0x8, R2 ;  /* 0x00000008ff037819 */ /* 0x000fc40000011602 */
[----:B------:R-:W-:-:S04]  /*c410*/  LOP3.LUT R2, R0, 0xff, RZ, 0xc0, !PT ;  /* 0x000000ff00027812 */ /* 0x000fc800078ec0ff */
[----:B------:R-:W-:Y:S02]  /*c420*/  PRMT R3, R2, 0x5410, R3 ;  /* 0x0000541002037816 */ /* 0x000fe40000000003 */
[--C-:B------:R-:W-:Y:S02]  /*c430*/  SHF.R.U32.HI R2, RZ, 0x10, R0.reuse ;  /* 0x00000010ff027819 */ /* 0x100fe40000011600 */
[----:B------:R-:W-:Y:S02]  /*c440*/  SHF.R.U32.HI R5, RZ, 0x18, R0 ;  /* 0x00000018ff057819 */ /* 0x000fe40000011600 */
[----:B------:R-:W-:Y:S02]  /*c450*/  LOP3.LUT R4, R6, 0xff, RZ, 0xc0, !PT ;  /* 0x000000ff06047812 */ /* 0x000fe400078ec0ff */
[----:B------:R-:W-:Y:S01]  /*c460*/  LOP3.LUT R2, R2, 0xff, RZ, 0xc0, !PT ;  /* 0x000000ff02027812 */ /* 0x000fe200078ec0ff */
[----:B------:R-:W-:Y:S01]  /*c470*/  HSET2.LE.AND R0, R3, R251, PT ;  /* 0x000000fb03007233 */ /* 0x000fe20003803000 */
[----:B------:R-:W-:-:S02]  /*c480*/  PRMT R3, R4, 0x5410, R7 ;  /* 0x0000541004037816 */ /* 0x000fc40000000007 */
[----:B------:R-:W-:Y:S02]  /*c490*/  PRMT R2, R2, 0x5410, R5 ;  /* 0x0000541002027816 */ /* 0x000fe40000000005 */
[----:B------:R-:W1:Y:S01]  /*c4a0*/  LDSM.16.MT88.4 R4, [R177+0xc800] ;  /* 0x00c80000b104783b */ /* 0x000e620000004200 */
[----:B------:R-:W-:Y:S01]  /*c4b0*/  LOP3.LUT R8, R0, R151, RZ, 0xc0, !PT ;  /* 0x0000009700087212 */ /* 0x000fe200078ec0ff */
[--C-:B------:R-:W-:Y:S02]  /*c4c0*/  HSET2.LE.AND R3, R3, R251.reuse, PT ;  /* 0x000000fb03037233 */ /* 0x100fe40003803000 */
[--C-:B------:R-:W-:Y:S02]  /*c4d0*/  HSET2.LE.AND R0, R2, R251.reuse, PT ;  /* 0x000000fb02007233 */ /* 0x100fe40003803000 */
[----:B------:R-:W-:Y:S01]  /*c4e0*/  HSET2.LE.AND R2, R9, R251, PT ;  /* 0x000000fb09027233 */ /* 0x000fe20003803000 */
[----:B------:R-:W-:Y:S02]  /*c4f0*/  LOP3.LUT R11, R3, R144, RZ, 0xc0, !PT ;  /* 0x00000090030b7212 */ /* 0x000fe400078ec0ff */
[----:B------:R-:W-:-:S02]  /*c500*/  LOP3.LUT R9, R0, R146, RZ, 0xc0, !PT ;  /* 0x0000009200097212 */ /* 0x000fc400078ec0ff */
[----:B------:R-:W-:Y:S01]  /*c510*/  LOP3.LUT R10, R2, R145, RZ, 0xc0, !PT ;  /* 0x00000091020a7212 */ /* 0x000fe200078ec0ff */
[----:B------:R-:W-:Y:S02]  /*c520*/  IMAD.MOV.U32 R99, RZ, RZ, R20 ;  /* 0x000000ffff637224 */ /* 0x000fe400078e0014 */
[----:B------:R-:W2:Y:S01]  /*c530*/  LDSM.16.MT88.4 R20, [R178+0xc800] ;  /* 0x00c80000b214783b */ /* 0x000ea20000004200 */
[----:B------:R-:W-:Y:S01]  /*c540*/  IMAD.MOV.U32 R131, RZ, RZ, R171 ;  /* 0x000000ffff837224 */ /* 0x000fe200078e00ab */
[----:B------:R-:W-:Y:S01]  /*c550*/  MOV R129, R170 ;  /* 0x000000aa00817202 */ /* 0x000fe20000000f00 */
[----:B------:R-:W-:Y:S02]  /*c560*/  IMAD.MOV.U32 R130, RZ, RZ, R169 ;  /* 0x000000ffff827224 */ /* 0x000fe400078e00a9 */
[----:B------:R-:W-:Y:S01]  /*c570*/  IMAD.MOV.U32 R128, RZ, RZ, R168 ;  /* 0x000000ffff807224 */ /* 0x000fe200078e00a8 */
[C---:B-1----:R-:W-:Y:S08]  /*c580*/  HMMA.16816.F32.BF16 R120, R8.reuse, R4, R120 ;  /* 0x000000040878723c */ /* 0x042ff00000041878 */
[----:B------:R-:W-:Y:S01]  /*c590*/  HMMA.16816.F32.BF16 R168, R8, R6, R124 ;  /* 0x0000000608a8723c */ /* 0x000fe2000004187c */
[----:B------:R-:W1:Y:S01]  /*c5a0*/  LDSM.16.MT88.4 R4, [R180+0xc800] ;  /* 0x00c80000b404783b */ /* 0x000e620000004200 */
[----:B------:R-:W-:Y:S01]  /*c5b0*/  IMAD.MOV.U32 R106, RZ, RZ, R150 ;  /* 0x000000ffff6a7224 */ /* 0x000fe200078e0096 */
[----:B------:R-:W-:Y:S01]  /*c5c0*/  MOV R135, R164 ;  /* 0x000000a400877202 */ /* 0x000fe20000000f00 */
[----:B------:R-:W-:-:S02]  /*c5d0*/  IMAD.MOV.U32 R132, RZ, RZ, R167 ;  /* 0x000000ffff847224 */ /* 0x000fc400078e00a7 */
[----:B------:R-:W-:Y:S02]  /*c5e0*/  IMAD.MOV.U32 R134, RZ, RZ, R166 ;  /* 0x000000ffff867224 */ /* 0x000fe400078e00a6 */
[----:B------:R-:W-:Y:S01]  /*c5f0*/  IMAD.MOV.U32 R150, RZ, RZ, R165 ;  /* 0x000000ffff967224 */ /* 0x000fe200078e00a5 */
[----:B------:R-:W-:Y:S01]  /*c600*/  MOV R151, R103 ;  /* 0x0000006700977202 */ /* 0x000fe20000000f00 */
[----:B--2---:R-:W-:Y:S01]  /*c610*/  HMMA.16816.F32.BF16 R164, R8, R20, R16 ;  /* 0x0000001408a4723c */ /* 0x004fe20000041810 */
[----:B------:R-:W-:Y:S01]  /*c620*/  IMAD.MOV.U32 R0, RZ, RZ, R101 ;  /* 0x000000ffff007224 */ /* 0x000fe200078e0065 */
[----:B------:R-:W2:Y:S01]  /*c630*/  LDSM.16.MT88.4 R16, [R179+0xc800] ;  /* 0x00c80000b310783b */ /* 0x000ea20000004200 */
[----:B------:R-:W-:Y:S02]  /*c640*/  IMAD.MOV.U32 R3, RZ, RZ, R102 ;  /* 0x000000ffff037224 */ /* 0x000fe400078e0066 */
[----:B------:R-:W-:Y:S02]  /*c650*/  IMAD.MOV.U32 R116, RZ, RZ, R96 ;  /* 0x000000ffff747224 */ /* 0x000fe400078e0060 */
[----:B------:R-:W-:-:S02]  /*c660*/  IMAD.MOV.U32 R117, RZ, RZ, R97 ;  /* 0x000000ffff757224 */ /* 0x000fc400078e0061 */
[----:B------:R-:W-:Y:S02]  /*c670*/  IMAD.MOV.U32 R105, RZ, RZ, R98 ;  /* 0x000000ffff697224 */ /* 0x000fe400078e0062 */
        /* <DEDUP_REMOVED lines=10> */
[----:B------:R-:W-:Y:S01]  /*c720*/  IMAD.MOV.U32 R133, RZ, RZ, R152 ;  /* 0x000000ffff857224 */ /* 0x000fe200078e0098 */
[C---:B-1----:R-:W-:Y:S08]  /*c730*/  HMMA.16816.F32.BF16 R156, R8.reuse, R4, R84 ;  /* 0x00000004089c723c */ /* 0x042ff00000041854 */
[----:B------:R-:W-:Y:S01]  /*c740*/  HMMA.16816.F32.BF16 R152, R8, R6, R76 ;  /* 0x000000060898723c */ /* 0x000fe2000004184c */
[----:B------:R-:W1:Y:S01]  /*c750*/  LDSM.16.MT88.4 R4, [R177+0xe800] ;  /* 0x00e80000b104783b */ /* 0x000e620000004200 */
[----:B------:R-:W-:Y:S01]  /*c760*/  IMAD.MOV.U32 R107, RZ, RZ, R160 ;  /* 0x000000ffff6b7224 */ /* 0x000fe200078e00a0 */
[----:B------:R-:W-:Y:S01]  /*c770*/  MOV R100, R162 ;  /* 0x000000a200647202 */ /* 0x000fe20000000f00 */
        /* <DEDUP_REMOVED lines=11> */
[----:B------:R-:W-:Y:S01]  /*c830*/  IMAD.MOV.U32 R102, RZ, RZ, R97 ;  /* 0x000000ffff667224 */ /* 0x000fe200078e0061 */
[C---:B--2---:R-:W-:Y:S01]  /*c840*/  HMMA.16816.F32.BF16 R144, R8.reuse, R16, R24 ;  /* 0x000000100890723c */ /* 0x044fe20000041818 */
[----:B------:R-:W-:Y:S02]  /*c850*/  IMAD.MOV.U32 R103, RZ, RZ, R98 ;  /* 0x000000ffff677224 */ /* 0x000fe400078e0062 */
[----:B------:R-:W-:Y:S01]  /*c860*/  IMAD.MOV.U32 R96, RZ, RZ, R99 ;  /* 0x000000ffff607224 */ /* 0x000fe200078e0063 */
[----:B------:R-:W-:Y:S01]  /*c870*/  MOV R99, R139 ;  /* 0x0000008b00637202 */ /* 0x000fe20000000f00 */
[----:B------:R-:W-:Y:S02]  /*c880*/  IMAD.MOV.U32 R97, RZ, RZ, R137 ;  /* 0x000000ffff617224 */ /* 0x000fe400078e0089 */
[----:B------:R-:W-:Y:S01]  /*c890*/  IMAD.MOV.U32 R98, RZ, RZ, R138 ;  /* 0x000000ffff627224 */ /* 0x000fe200078e008a */
[----:B------:R-:W-:Y:S01]  /*c8a0*/  HMMA.16816.F32.BF16 R160, R8, R22, R92 ;  /* 0x0000001608a0723c */ /* 0x000fe2000004185c */
[----:B------:R-:W-:Y:S01]  /*c8b0*/  IMAD.MOV.U32 R27, RZ, RZ, R136 ;  /* 0x000000ffff1b7224 */ /* 0x000fe200078e0088 */
[----:B------:R-:W2:Y:S01]  /*c8c0*/  LDSM.16.MT88.4 R20, [R178+0xe800] ;  /* 0x00e80000b214783b */ /* 0x000ea20000004200 */
[----:B------:R-:W-:-:S02]  /*c8d0*/  IMAD.MOV.U32 R26, RZ, RZ, R133 ;  /* 0x000000ffff1a7224 */ /* 0x000fc400078e0085 */
[----:B------:R-:W-:-:S03]  /*c8e0*/  IMAD.MOV.U32 R25, RZ, RZ, R134 ;  /* 0x000000ffff197224 */ /* 0x000fc600078e0086 */
[C---:B------:R-:W-:Y:S01]  /*c8f0*/  HMMA.16816.F32.BF16 R136, R8.reuse, R18, R36 ;  /* 0x000000120888723c */ /* 0x040fe20000041824 */
[----:B------:R-:W-:Y:S06]  /*c900*/  LDSM.16.MT88.4 R16, [R179+0xe800] ;  /* 0x00e80000b310783b */ /* 0x000fec0000004200 */
[----:B------:R-:W-:Y:S02]  /*c910*/  IMAD.MOV.U32 R39, RZ, RZ, R111 ;  /* 0x000000ffff277224 */ /* 0x000fe400078e006f */
[----:B------:R-:W-:Y:S01]  /*c920*/  IMAD.MOV.U32 R38, RZ, RZ, R132 ;  /* 0x000000ffff267224 */ /* 0x000fe200078e0084 */
[----:B-1----:R-:W-:Y:S01]  /*c930*/  HMMA.16816.F32.BF16 R108, R8, R6, R32 ;  /* 0x00000006086c723c */ /* 0x002fe20000041820 */
[----:B------:R-:W-:-:S07]  /*c940*/  IMAD.MOV.U32 R36, RZ, RZ, R135 ;  /* 0x000000ffff247224 */ /* 0x000fce00078e0087 */
[----:B------:R-:W-:Y:S01]  /*c950*/  HMMA.16816.F32.BF16 R132, R8, R4, R60 ;  /* 0x000000040884723c */ /* 0x000fe2000004183c */
[----:B------:R-:W1:Y:S01]  /*c960*/  LDSM.16.MT88.4 R4, [R180+0xe800] ;  /* 0x00e80000b404783b */ /* 0x000e620000004200 */
[----:B------:R-:W-:Y:S01]  /*c970*/  IMAD.MOV.U32 R32, RZ, RZ, R106 ;  /* 0x000000ffff207224 */ /* 0x000fe200078e006a */
[----:B------:R-:W-:Y:S01]  /*c980*/  MOV R33, R107 ;  /* 0x0000006b00217202 */ /* 0x000fe20000000f00 */
[----:B------:R-:W-:Y:S01]  /*c990*/  IMAD.MOV.U32 R24, RZ, RZ, R129 ;  /* 0x000000ffff187224 */ /* 0x000fe200078e0081 */
[----:B------:R-:W-:Y:S02]  /*c9a0*/  MOV R37, R128 ;  /* 0x0000008000257202 */ /* 0x000fe40000000f00 */
[----:B------:R-:W-:Y:S02]  /*c9b0*/  IMAD.MOV.U32 R62, RZ, RZ, R104 ;  /* 0x000000ffff3e7224 */ /* 0x000fe400078e0068 */
[----:B------:R-:W-:Y:S02]  /*c9c0*/  IMAD.MOV.U32 R63, RZ, RZ, R105 ;  /* 0x000000ffff3f7224 */ /* 0x000fe400078e0069 */
[----:B------:R-:W-:-:S02]  /*c9d0*/  IMAD.MOV.U32 R60, RZ, RZ, R130 ;  /* 0x000000ffff3c7224 */ /* 0x000fc400078e0082 */
[----:B------:R-:W-:Y:S02]  /*c9e0*/  IMAD.MOV.U32 R61, RZ, RZ, R131 ;  /* 0x000000ffff3d7224 */ /* 0x000fe400078e0083 */
[----:B------:R-:W-:Y:S01]  /*c9f0*/  IMAD.MOV.U32 R34, RZ, RZ, R100 ;  /* 0x000000ffff227224 */ /* 0x000fe200078e0064 */
[----:B--2---:R-:W-:Y:S01]  /*ca00*/  HMMA.16816.F32.BF16 R104, R8, R20, R56 ;  /* 0x000000140868723c */ /* 0x004fe20000041838 */
[----:B------:R-:W-:-:S06]  /*ca10*/  IMAD.MOV.U32 R35, RZ, RZ, R101 ;  /* 0x000000ffff237224 */ /* 0x000fcc00078e0065 */
[----:B------:R-:W-:Y:S01]  /*ca20*/  IMAD.MOV.U32 R56, RZ, RZ, R102 ;  /* 0x000000ffff387224 */ /* 0x000fe200078e0066 */
[C---:B------:R-:W-:Y:S01]  /*ca30*/  HMMA.16816.F32.BF16 R128, R8.reuse, R22, R68 ;  /* 0x000000160880723c */ /* 0x040fe20000041844 */
[----:B------:R-:W-:Y:S01]  /*ca40*/  IMAD.MOV.U32 R57, RZ, RZ, R103 ;  /* 0x000000ffff397224 */ /* 0x000fe200078e0067 */
[----:B------:R-:W2:Y:S06]  /*ca50*/  LDSM.16.MT88.4 R20, [R178+0x10800] ;  /* 0x01080000b214783b */ /* 0x000eac0000004200 */
[C---:B-1----:R-:W-:Y:S08]  /*ca60*/  HMMA.16816.F32.BF16 R124, R8.reuse, R4, R52 ;  /* 0x00000004087c723c */ /* 0x042ff00000041834 */
[----:B------:R-:W-:Y:S01]  /*ca70*/  HMMA.16816.F32.BF16 R100, R8, R6, R28 ;  /* 0x000000060864723c */ /* 0x000fe2000004181c */
[----:B------:R-:W1:Y:S01]  /*ca80*/  LDSM.16.MT88.4 R4, [R177+0x10800] ;  /* 0x01080000b104783b */ /* 0x000e620000004200 */
[----:B------:R-:W-:Y:S01]  /*ca90*/  MOV R70, R98 ;  /* 0x0000006200467202 */ /* 0x000fe20000000f00 */
[----:B------:R-:W-:-:S02]  /*caa0*/  IMAD.MOV.U32 R58, RZ, RZ, R96 ;  /* 0x000000ffff3a7224 */ /* 0x000fc400078e0060 */
[----:B------:R-:W-:-:S03]  /*cab0*/  IMAD.MOV.U32 R59, RZ, RZ, R97 ;  /* 0x000000ffff3b7224 */ /* 0x000fc600078e0061 */
[----:B------:R-:W-:Y:S01]  /*cac0*/  HMMA.16816.F32.BF16 R92, R8, R18, R64 ;  /* 0x00000012085c723c */ /* 0x000fe20000041840 */
[----:B------:R-:W-:Y:S01]  /*cad0*/  LOP3.LUT R2, R119, R70, R228, 0x96, !PT ;  /* 0x0000004677027212 */ /* 0x000fe200078e96e4 */
[----:B------:R-:W-:-:S05]  /*cae0*/  IMAD.MOV.U32 R29, RZ, RZ, R56 ;  /* 0x000000ffff1d7224 */ /* 0x000fca00078e0038 */
[----:B------:R-:W-:Y:S02]  /*caf0*/  IMAD.MOV.U32 R65, RZ, RZ, R76 ;  /* 0x000000ffff417224 */ /* 0x000fe400078e004c */
[----:B------:R-:W-:Y:S01]  /*cb00*/  IMAD.MOV.U32 R76, RZ, RZ, R0 ;  /* 0x000000ffff4c7224 */ /* 0x000fe200078e0000 */
[----:B------:R-:W-:Y:S01]  /*cb10*/  LOP3.LUT R0, R15, R118, R226, 0x96, !PT ;  /* 0x000000760f007212 */ /* 0x000fe200078e96e2 */
[----:B------:R-:W-:Y:S01]  /*cb20*/  IMAD.MOV.U32 R64, RZ, RZ, R27 ;  /* 0x000000ffff407224 */ /* 0x000fe200078e001b */
[----:B--2---:R-:W-:Y:S01]  /*cb30*/  HMMA.16816.F32.BF16 R52, R8, R22, R80 ;  /* 0x000000160834723c */ /* 0x004fe20000041850 */
[----:B------:R-:W-:Y:S02]  /*cb40*/  IMAD.MOV.U32 R28, RZ, RZ, R57 ;  /* 0x000000ffff1c7224 */ /* 0x000fe400078e0039 */
[----:B------:R-:W-:Y:S02]  /*cb50*/  IMAD.MOV.U32 R67, RZ, RZ, R58 ;  /* 0x000000ffff437224 */ /* 0x000fe400078e003a */
[----:B------:R-:W-:-:S02]  /*cb60*/  IMAD.MOV.U32 R66, RZ, RZ, R59 ;  /* 0x000000ffff427224 */ /* 0x000fc400078e003b */
[----:B------:R-:W-:Y:S01]  /*cb70*/  IMAD.MOV.U32 R27, RZ, RZ, R77 ;  /* 0x000000ffff1b7224 */ /* 0x000fe200078e004d */
[----:B------:R-:W-:Y:S01]  /*cb80*/  MOV R77, R3 ;  /* 0x00000003004d7202 */ /* 0x000fe20000000f00 */
[C---:B------:R-:W-:Y:S01]  /*cb90*/  HMMA.16816.F32.BF16 R56, R8.reuse, R20, R72 ;  /* 0x000000140838723c */ /* 0x040fe20000041848 */
[----:B------:R-:W-:Y:S01]  /*cba0*/  IMAD.WIDE.U32 R2, R2, -0x2daee0ad, RZ ;  /* 0xd2511f5302027825 */ /* 0x000fe200078e00ff */
[----:B------:R-:W2:Y:S04]  /*cbb0*/  LDSM.16.MT88.4 R20, [R179+0x10800] ;  /* 0x01080000b314783b */ /* 0x000ea80000004200 */
[----:B------:R-:W-:Y:S02]  /*cbc0*/  LOP3.LUT R3, R3, R148, R230, 0x96, !PT ;  /* 0x0000009403037212 */ /* 0x000fe400078e96e6 */
[----:B-1----:R-:W-:Y:S07]  /*cbd0*/  HMMA.16816.F32.BF16 R84, R8, R4, R44 ;  /* 0x000000040854723c */ /* 0x002fee000004182c */
[----:B------:R-:W-:-:S05]  /*cbe0*/  IMAD.WIDE.U32 R4, R0, -0x2daee0ad, RZ ;  /* 0xd2511f5300047825 */ /* 0x000fca00078e00ff */
[----:B------:R-:W-:Y:S01]  /*cbf0*/  LOP3.LUT R0, R5, R2, R232, 0x96, !PT ;  /* 0x0000000205007212 */ /* 0x000fe200078e96e8 */
[----:B------:R-:W-:Y:S02]  /*cc00*/  IMAD.MOV.U32 R46, RZ, RZ, R38 ;  /* 0x000000ffff2e7224 */ /* 0x000fe400078e0026 */
[----:B------:R-:W-:Y:S02]  /*cc10*/  IMAD.MOV.U32 R47, RZ, RZ, R39 ;  /* 0x000000ffff2f7224 */ /* 0x000fe400078e0027 */
[----:B------:R-:W-:-:S04]  /*cc20*/  IMAD.WIDE.U32 R2, R3, -0x326172a9, RZ ;  /* 0xcd9e8d5703027825 */ /* 0x000fc800078e00ff */
[----:B------:R-:W-:Y:S01]  /*cc30*/  IMAD.WIDE.U32 R38, R0, -0x326172a9, RZ ;  /* 0xcd9e8d5700267825 */ /* 0x000fe200078e00ff */
[----:B------:R-:W-:-:S04]  /*cc40*/  LOP3.LUT R3, R3, R14, R225, 0x96, !PT ;  /* 0x0000000e03037212 */ /* 0x000fc800078e96e1 */
[----:B------:R-:W-:Y:S01]  /*cc50*/  LOP3.LUT R0, R39, R2, R231, 0x96, !PT ;  /* 0x0000000227007212 */ /* 0x000fe200078e96e7 */
[----:B------:R-:W-:Y:S01]  /*cc60*/  IMAD.MOV.U32 R68, RZ, RZ, R34 ;  /* 0x000000ffff447224 */ /* 0x000fe200078e0022 */
[----:B------:R-:W-:Y:S01]  /*cc70*/  MOV R34, R36 ;  /* 0x0000002400227202 */ /* 0x000fe20000000f00 */
[----:B------:R-:W-:Y:S02]  /*cc80*/  IMAD.MOV.U32 R69, RZ, RZ, R35 ;  /* 0x000000ffff457224 */ /* 0x000fe400078e0023 */
[----:B------:R-:W-:Y:S02]  /*cc90*/  IMAD.MOV.U32 R71, RZ, RZ, R99 ;  /* 0x000000ffff477224 */ /* 0x000fe400078e0063 */
[----:B------:R-:W-:Y:S01]  /*cca0*/  IMAD.MOV.U32 R35, RZ, RZ, R37 ;  /* 0x000000ffff237224 */ /* 0x000fe200078e0025 */
[----:B------:R-:W-:Y:S01]  /*ccb0*/  HMMA.16816.F32.BF16 R96, R8, R16, R48 ;  /* 0x000000100860723c */ /* 0x000fe20000041830 */
[----:B------:R-:W-:Y:S01]  /*ccc0*/  IMAD.WIDE.U32 R2, R3, -0x2daee0ad, RZ ;  /* 0xd2511f5303027825 */ /* 0x000fe200078e00ff */
[----:B------:R-:W1:Y:S03]  /*ccd0*/  LDSM.16.MT88.4 R16, [R180+0x10800] ;  /* 0x01080000b410783b */ /* 0x000e660000004200 */
[----:B------:R-:W-:Y:S01]  /*cce0*/  IMAD.WIDE.U32 R36, R0, -0x2daee0ad, RZ ;  /* 0xd2511f5300247825 */ /* 0x000fe200078e00ff */
[----:B------:R-:W-:-:S04]  /*ccf0*/  LOP3.LUT R4, R3, R4, R229, 0x96, !PT ;  /* 0x0000000403047212 */ /* 0x000fc800078e96e5 */
[----:B------:R-:W-:-:S05]  /*cd00*/  LOP3.LUT R2, R37, R2, R46, 0x96, !PT ;  /* 0x0000000225027212 */ /* 0x000fca00078e962e */
[----:B------:R-:W-:-:S04]  /*cd10*/  IMAD.WIDE.U32 R2, R2, -0x326172a9, RZ ;  /* 0xcd9e8d5702027825 */ /* 0x000fc800078e00ff */
[----:B------:R-:W-:Y:S01]  /*cd20*/  IMAD.WIDE.U32 R14, R4, -0x326172a9, RZ ;  /* 0xcd9e8d57040e7825 */ /* 0x000fe200078e00ff */
[----:B------:R-:W-:Y:S02]  /*cd30*/  LOP3.LUT R0, R2, 0xffff, RZ, 0xc0, !PT ;  /* 0x0000ffff02007812 */ /* 0x000fe400078ec0ff */
[----:B------:R-:W-:Y:S01]  /*cd40*/  MOV R31, R33 ;  /* 0x00000021001f7202 */ /* 0x000fe20000000f00 */
[----:B------:R-:W-:Y:S01]  /*cd50*/  IMAD.MOV.U32 R73, RZ, RZ, R47 ;  /* 0x000000ffff497224 */ /* 0x000fe200078e002f */
[----:B------:R-:W-:Y:S01]  /*cd60*/  SHF.R.U32.HI R5, RZ, 0x8, R0 ;  /* 0x00000008ff057819 */ /* 0x000fe20000011600 */
[----:B------:R-:W-:Y:S01]  /*cd70*/  IMAD.MOV.U32 R74, RZ, RZ, R64 ;  /* 0x000000ffff4a7224 */ /* 0x000fe200078e0040 */
[----:B------:R-:W-:Y:S01]  /*cd80*/  LOP3.LUT R0, R3, R14, R227, 0x96, !PT ;  /* 0x0000000e03007212 */ /* 0x000fe200078e96e3 */
[----:B------:R-:W-:Y:S01]  /*cd90*/  IMAD.MOV.U32 R75, RZ, RZ, R65 ;  /* 0x000000ffff4b7224 */ /* 0x000fe200078e0041 */
[----:B--2---:R-:W-:Y:S01]  /*cda0*/  HMMA.16816.F32.BF16 R44, R8, R22, R192 ;  /* 0x00000016082c723c */ /* 0x004fe200000418c0 */
[----:B------:R-:W-:-:S02]  /*cdb0*/  IMAD.MOV.U32 R226, RZ, RZ, R66 ;  /* 0x000000ffffe27224 */ /* 0x000fc400078e0042 */
[----:B------:R-:W-:Y:S02]  /*cdc0*/  IMAD.MOV.U32 R228, RZ, RZ, R67 ;  /* 0x000000ffffe47224 */ /* 0x000fe400078e0043 */
[----:B------:R-:W-:Y:S01]  /*cdd0*/  IMAD.MOV.U32 R30, RZ, RZ, R32 ;  /* 0x000000ffff1e7224 */ /* 0x000fe200078e0020 */
[----:B------:R-:W-:Y:S01]  /*cde0*/  LOP3.LUT R4, R2, 0xff, RZ, 0xc0, !PT ;  /* 0x000000ff02047812 */ /* 0x000fe200078ec0ff */
[----:B------:R-:W-:Y:S01]  /*cdf0*/  IMAD.MOV.U32 R70, RZ, RZ, R60 ;  /* 0x000000ffff467224 */ /* 0x000fe200078e003c */
[----:B------:R-:W-:Y:S01]  /*ce00*/  HMMA.16816.F32.BF16 R64, R8, R20, R140 ;  /* 0x000000140840723c */ /* 0x000fe2000004188c */
[----:B------:R-:W-:Y:S01]  /*ce10*/  IMAD.MOV.U32 R71, RZ, RZ, R61 ;  /* 0x000000ffff477224 */ /* 0x000fe200078e003d */
[----:B------:R-:W2:Y:S01]  /*ce20*/  LDSM.16.MT88.4 R20, [R180+0xd000] ;  /* 0x00d00000b414783b */ /* 0x000ea20000004200 */
[----:B------:R-:W-:Y:S02]  /*ce30*/  IMAD.MOV.U32 R32, RZ, RZ, R62 ;  /* 0x000000ffff207224 */ /* 0x000fe400078e003e */
[----:B------:R-:W-:Y:S01]  /*ce40*/  IMAD.MOV.U32 R33, RZ, RZ, R63 ;  /* 0x000000ffff217224 */ /* 0x000fe200078e003f */
[----:B------:R-:W-:-:S02]  /*ce50*/  SHF.R.U32.HI R3, RZ, 0x10, R2 ;  /* 0x00000010ff037819 */ /* 0x000fc40000011602 */
[----:B------:R-:W-:Y:S01]  /*ce60*/  HMMA.16816.F32.BF16 R60, R8, R6, R40 ;  /* 0x00000006083c723c */ /* 0x000fe20000041828 */
[----:B------:R-:W-:Y:S02]  /*ce70*/  PRMT R14, R4, 0x5410, R5 ;  /* 0x00005410040e7816 */ /* 0x000fe40000000005 */
[----:B------:R-:W-:-:S04]  /*ce80*/  SHF.R.U32.HI R4, RZ, 0x10, R0 ;  /* 0x00000010ff047819 */ /* 0x000fc80000011600 */
[----:B------:R-:W-:Y:S02]  /*ce90*/  SHF.R.U32.HI R7, RZ, 0x18, R2 ;  /* 0x00000018ff077819 */ /* 0x000fe40000011602 */
[C---:B------:R-:W-:Y:S02]  /*cea0*/  LOP3.LUT R2, R0.reuse, 0xffff, RZ, 0xc0, !PT ;  /* 0x0000ffff00027812 */ /* 0x040fe400078ec0ff */
[----:B------:R-:W-:Y:S02]  /*ceb0*/  LOP3.LUT R6, R0, 0xff, RZ, 0xc0, !PT ;  /* 0x000000ff00067812 */ /* 0x000fe400078ec0ff */
[----:B------:R-:W-:Y:S02]  /*cec0*/  SHF.R.U32.HI R5, RZ, 0x18, R0 ;  /* 0x00000018ff057819 */ /* 0x000fe40000011600 */
[----:B------:R-:W-:-:S04]  /*ced0*/  SHF.R.U32.HI R0, RZ, 0x8, R2 ;  /* 0x00000008ff007819 */ /* 0x000fc80000011602 */
[----:B------:R-:W-:Y:S01]  /*cee0*/  PRMT R0, R6, 0x5410, R0 ;  /* 0x0000541006007816 */ /* 0x000fe20000000000 */
[----:B------:R-:W-:Y:S01]  /*cef0*/  IMAD.MOV.U32 R230, RZ, RZ, R70 ;  /* 0x000000ffffe67224 */ /* 0x000fe200078e0046 */
[----:B------:R-:W-:Y:S01]  /*cf00*/  MOV R149, R69 ;  /* 0x0000004500957202 */ /* 0x000fe20000000f00 */
[----:B------:R-:W-:Y:S02]  /*cf10*/  IMAD.MOV.U32 R118, RZ, RZ, R71 ;  /* 0x000000ffff767224 */ /* 0x000fe400078e0047 */
[--C-:B------:R-:W-:Y:S01]  /*cf20*/  HSET2.LE.AND R0, R0, R251.reuse, PT ;  /* 0x000000fb00007233 */ /* 0x100fe20003803000 */
[----:B------:R-:W-:Y:S01]  /*cf30*/  LOP3.LUT R3, R3, 0xff, RZ, 0xc0, !PT ;  /* 0x000000ff03037812 */ /* 0x000fe200078ec0ff */
[----:B------:R-:W-:Y:S01]  /*cf40*/  IMAD.MOV.U32 R70, RZ, RZ, R25 ;  /* 0x000000ffff467224 */ /* 0x000fe200078e0019 */
[----:B------:R-:W-:Y:S01]  /*cf50*/  LOP3.LUT R2, R4, 0xff, RZ, 0xc0, !PT ;  /* 0x000000ff04027812 */ /* 0x000fe200078ec0ff */
[----:B------:R-:W-:Y:S01]  /*cf60*/  IMAD.MOV.U32 R71, RZ, RZ, R26 ;  /* 0x000000ffff477224 */ /* 0x000fe200078e001a */
[----:B------:R-:W-:Y:S01]  /*cf70*/  MOV R69, R24 ;  /* 0x0000001800457202 */ /* 0x000fe20000000f00 */
[----:B------:R-:W-:Y:S01]  /*cf80*/  IMAD.MOV.U32 R192, RZ, RZ, R27 ;  /* 0x000000ffffc07224 */ /* 0x000fe200078e001b */
[----:B-1----:R-:W-:Y:S01]  /*cf90*/  HMMA.16816.F32.BF16 R48, R8, R16, R88 ;  /* 0x000000100830723c */ /* 0x002fe20000041858 */
[----:B------:R-:W-:Y:S01]  /*cfa0*/  LDSM.16.MT88.4 R24, [R178+0xd000] ;  /* 0x00d00000b218783b */ /* 0x000fe20000004200 */
[----:B------:R-:W-:Y:S01]  /*cfb0*/  LOP3.LUT R4, R0, R237, RZ, 0xc0, !PT ;  /* 0x000000ed00047212 */ /* 0x000fe200078ec0ff */
[----:B------:R-:W-:Y:S01]  /*cfc0*/  HSET2.LE.AND R0, R14, R251, PT ;  /* 0x000000fb0e007233 */ /* 0x000fe20003803000 */
[----:B------:R-:W-:-:S04]  /*cfd0*/  PRMT R3, R3, 0x5410, R7 ;  /* 0x0000541003037816 */ /* 0x000fc80000000007 */
[----:B------:R-:W-:Y:S01]  /*cfe0*/  HMMA.16816.F32.BF16 R40, R8, R18, R112 ;  /* 0x000000120828723c */ /* 0x000fe20000041870 */
[----:B------:R-:W1:Y:S01]  /*cff0*/  LDSM.16.MT88.4 R8, [R177+0xf000] ;  /* 0x00f00000b108783b */ /* 0x000e620000004200 */
[----:B------:R-:W-:-:S03]  /*d000*/  PRMT R2, R2, 0x5410, R5 ;  /* 0x0000541002027816 */ /* 0x000fc60000000005 */
[----:B------:R-:W3:Y:S01]  /*d010*/  LDSM.16.MT88.4 R16, [R179+0xd000] ;  /* 0x00d00000b310783b */ /* 0x000ee20000004200 */
[----:B------:R-:W-:Y:S01]  /*d020*/  LOP3.LUT R6, R0, R233, RZ, 0xc0, !PT ;  /* 0x000000e900067212 */ /* 0x000fe200078ec0ff */
[--C-:B------:R-:W-:Y:S02]  /*d030*/  HSET2.LE.AND R2, R2, R251.reuse, PT ;  /* 0x000000fb02027233 */ /* 0x100fe40003803000 */
[----:B------:R-:W-:Y:S01]  /*d040*/  HSET2.LE.AND R0, R3, R251, PT ;  /* 0x000000fb03007233 */ /* 0x000fe20003803000 */
[----:B------:R-:W-:Y:S02]  /*d050*/  IMAD.MOV.U32 R82, RZ, RZ, R29 ;  /* 0x000000ffff527224 */ /* 0x000fe400078e001d */
[----:B------:R-:W-:Y:S02]  /*d060*/  LOP3.LUT R5, R2, R235, RZ, 0xc0, !PT ;  /* 0x000000eb02057212 */ /* 0x000fe400078ec0ff */
[----:B------:R-:W-:Y:S01]  /*d070*/  LOP3.LUT R7, R0, R234, RZ, 0xc0, !PT ;  /* 0x000000ea00077212 */ /* 0x000fe200078ec0ff */
[----:B------:R-:W-:-:S02]  /*d080*/  IMAD.MOV.U32 R83, RZ, RZ, R30 ;  /* 0x000000ffff537224 */ /* 0x000fc400078e001e */
[----:B------:R-:W-:Y:S02]  /*d090*/  IMAD.MOV.U32 R3, RZ, RZ, R82 ;  /* 0x000000ffff037224 */ /* 0x000fe400078e0052 */
[----:B------:R-:W-:Y:S02]  /*d0a0*/  IMAD.MOV.U32 R143, RZ, RZ, R83 ;  /* 0x000000ffff8f7224 */ /* 0x000fe400078e0053 */
[----:B------:R-:W-:Y:S01]  /*d0b0*/  IMAD.MOV.U32 R232, RZ, RZ, R28 ;  /* 0x000000ffffe87224 */ /* 0x000fe200078e001c */
[C---:B--2---:R-:W-:Y:S01]  /*d0c0*/  HMMA.16816.F32.BF16 R80, R4.reuse, R20, R156 ;  /* 0x000000140450723c */ /* 0x044fe2000004189c */
[----:B------:R-:W-:Y:S02]  /*d0d0*/  IMAD.MOV.U32 R225, RZ, RZ, R31 ;  /* 0x000000ffffe17224 */ /* 0x000fe400078e001f */
[----:B------:R-:W2:Y:S05]  /*d0e0*/  LDSM.16.MT88.4 R28, [R177+0xd000] ;  /* 0x00d00000b11c783b */ /* 0x000eaa0000004200 */
[----:B------:R-:W-:Y:S01]  /*d0f0*/  HMMA.16816.F32.BF16 R88, R4, R22, R152 ;  /* 0x000000160458723c */ /* 0x000fe20000041898 */
[----:B------:R-:W4:Y:S01]  /*d100*/  LDSM.16.MT88.4 R20, [R180+0xf000] ;  /* 0x00f00000b414783b */ /* 0x000f220000004200 */
[----:B------:R-:W-:Y:S01]  /*d110*/  MOV R193, R226 ;  /* 0x000000e200c17202 */ /* 0x000fe20000000f00 */
[----:B------:R-:W-:-:S02]  /*d120*/  IMAD.MOV.U32 R72, RZ, RZ, R228 ;  /* 0x000000ffff487224 */ /* 0x000fc400078e00e4 */
[----:B------:R-:W-:Y:S02]  /*d130*/  IMAD.MOV.U32 R148, RZ, RZ, R68 ;  /* 0x000000ffff947224 */ /* 0x000fe400078e0044 */
[----:B------:R-:W-:Y:S02]  /*d140*/  IMAD.MOV.U32 R119, RZ, RZ, R32 ;  /* 0x000000ffff777224 */ /* 0x000fe400078e0020 */
[----:B------:R-:W-:Y:S02]  /*d150*/  IMAD.MOV.U32 R226, RZ, RZ, R33 ;  /* 0x000000ffffe27224 */ /* 0x000fe400078e0021 */
[----:B------:R-:W-:Y:S02]  /*d160*/  IMAD.MOV.U32 R228, RZ, RZ, R34 ;  /* 0x000000ffffe47224 */ /* 0x000fe400078e0022 */
[----:B------:R-:W-:Y:S02]  /*d170*/  IMAD.MOV.U32 R68, RZ, RZ, R35 ;  /* 0x000000ffff447224 */ /* 0x000fe400078e0023 */
[----:B------:R-:W5:Y:S01]  /*d180*/  LDSM.16.MT88.4 R32, [R178+0xf000] ;  /* 0x00f00000b220783b */ /* 0x000f620000004200 */
[----:B------:R-:W-:-:S02]  /*d190*/  IMAD.MOV.U32 R112, RZ, RZ, R225 ;  /* 0x000000ffff707224 */ /* 0x000fc400078e00e1 */
[----:B------:R-:W-:Y:S01]  /*d1a0*/  IMAD.MOV.U32 R114, RZ, RZ, R149 ;  /* 0x000000ffff727224 */ /* 0x000fe200078e0095 */
[----:B------:R-:W-:Y:S01]  /*d1b0*/  MOV R149, R68 ;  /* 0x0000004400957202 */ /* 0x000fe20000000f00 */
[----:B------:R-:W-:Y:S02]  /*d1c0*/  IMAD.MOV.U32 R225, RZ, RZ, R230 ;  /* 0x000000ffffe17224 */ /* 0x000fe400078e00e6 */
[----:B------:R-:W-:Y:S02]  /*d1d0*/  IMAD.MOV.U32 R229, RZ, RZ, R118 ;  /* 0x000000ffffe57224 */ /* 0x000fe400078e0076 */
[----:B------:R-:W-:Y:S02]  /*d1e0*/  IMAD.MOV.U32 R115, RZ, RZ, R119 ;  /* 0x000000ffff737224 */ /* 0x000fe400078e0077 */
[----:B------:R-:W-:Y:S02]  /*d1f0*/  IMAD.MOV.U32 R230, RZ, RZ, R69 ;  /* 0x000000ffffe67224 */ /* 0x000fe400078e0045 */
[----:B------:R-:W-:-:S02]  /*d200*/  IMAD.MOV.U32 R118, RZ, RZ, R70 ;  /* 0x000000ffff767224 */ /* 0x000fc400078e0046 */
[----:B------:R-:W-:Y:S01]  /*d210*/  IMAD.MOV.U32 R119, RZ, RZ, R71 ;  /* 0x000000ffff777224 */ /* 0x000fe200078e0047 */
[C---:B-1----:R-:W-:Y:S08]  /*d220*/  HMMA.16816.F32.BF16 R152, R4.reuse, R8, R132 ;  /* 0x000000080498723c */ /* 0x042ff00000041884 */
[C---:B------:R-:W-:Y:S08]  /*d230*/  HMMA.16816.F32.BF16 R68, R4.reuse, R24, R164 ;  /* 0x000000180444723c */ /* 0x040ff000000418a4 */
[C---:B------:R-:W-:Y:S01]  /*d240*/  HMMA.16816.F32.BF16 R164, R4.reuse, R10, R108 ;  /* 0x0000000a04a4723c */ /* 0x040fe2000004186c */
[----:B------:R-:W1:Y:S07]  /*d250*/  LDSM.16.MT88.4 R8, [R177+0x11000] ;  /* 0x01100000b108783b */ /* 0x000e6e0000004200 */
[C---:B---3--:R-:W-:Y:S08]  /*d260*/  HMMA.16816.F32.BF16 R156, R4.reuse, R16, R144 ;  /* 0x00000010049c723c */ /* 0x048ff00000041890 */
[----:B------:R-:W-:Y:S01]  /*d270*/  HMMA.16816.F32.BF16 R144, R4, R18, R136 ;  /* 0x000000120490723c */ /* 0x000fe20000041888 */
[----:B------:R-:W3:Y:S01]  /*d280*/  LDSM.16.MT88.4 R16, [R179+0xf000] ;  /* 0x00f00000b310783b */ /* 0x000ee20000004200 */
[----:B------:R-:W-:Y:S01]  /*d290*/  MOV R113, R148 ;  /* 0x0000009400717202 */ /* 0x000fe20000000f00 */
[----:B------:R-:W-:-:S02]  /*d2a0*/  IMAD.MOV.U32 R231, RZ, RZ, R226 ;  /* 0x000000ffffe77224 */ /* 0x000fc400078e00e2 */
[----:B------:R-:W-:Y:S02]  /*d2b0*/  IMAD.MOV.U32 R148, RZ, RZ, R228 ;  /* 0x000000ffff947224 */ /* 0x000fe400078e00e4 */
[----:B------:R-:W-:Y:S01]  /*d2c0*/  IMAD.MOV.U32 R2, RZ, RZ, R114 ;  /* 0x000000ffff027224 */ /* 0x000fe200078e0072 */
[----:B------:R-:W-:Y:S01]  /*d2d0*/  MOV R0, R79 ;  /* 0x0000004f00007202 */ /* 0x000fe20000000f00 */
[----:B------:R-:W-:Y:S01]  /*d2e0*/  IMAD.MOV.U32 R233, RZ, RZ, R113 ;  /* 0x000000ffffe97224 */ /* 0x000fe200078e0071 */
[----:B------:R-:W-:Y:S01]  /*d2f0*/  MOV R113, R149 ;  /* 0x0000009500717202 */ /* 0x000fe20000000f00 */
[----:B------:R-:W-:Y:S01]  /*d300*/  IMAD.MOV.U32 R114, RZ, RZ, R231 ;  /* 0x000000ffff727224 */ /* 0x000fe200078e00e7 */
[----:B--2---:R-:W-:Y:S01]  /*d310*/  HMMA.16816.F32.BF16 R120, R4, R28, R120 ;  /* 0x0000001c0478723c */ /* 0x004fe20000041878 */
[----:B------:R-:W-:Y:S02]  /*d320*/  IMAD.MOV.U32 R226, RZ, RZ, R76 ;  /* 0x000000ffffe27224 */ /* 0x000fe400078e004c */
[----:B------:R-:W-:-:S02]  /*d330*/  IMAD.MOV.U32 R228, RZ, RZ, R77 ;  /* 0x000000ffffe47224 */ /* 0x000fc400078e004d */
[----:B------:R-:W-:Y:S02]  /*d340*/  IMAD.MOV.U32 R234, RZ, RZ, R78 ;  /* 0x000000ffffea7224 */ /* 0x000fe400078e004e */
[----:B------:R-:W-:Y:S01]  /*d350*/  IMAD.MOV.U32 R110, RZ, RZ, R143 ;  /* 0x000000ffff6e7224 */ /* 0x000fe200078e008f */
[----:B------:R-:W-:Y:S01]  /*d360*/  HMMA.16816.F32.BF16 R168, R4, R30, R168 ;  /* 0x0000001e04a8723c */ /* 0x000fe200000418a8 */
[----:B------:R-:W-:Y:S01]  /*d370*/  IMAD.MOV.U32 R231, RZ, RZ, R148 ;  /* 0x000000ffffe77224 */ /* 0x000fe200078e0094 */
[----:B------:R-:W-:Y:S01]  /*d380*/  LDSM.16.MT88.4 R28, [R180+0x11000] ;  /* 0x01100000b41c783b */ /* 0x000fe20000004200 */
[----:B------:R-:W-:Y:S02]  /*d390*/  IMAD.MOV.U32 R237, RZ, RZ, R151 ;  /* 0x000000ffffed7224 */ /* 0x000fe400078e0097 */
[----:B------:R-:W-:-:S03]  /*d3a0*/  IMAD.MOV.U32 R194, RZ, RZ, R150 ;  /* 0x000000ffffc27224 */ /* 0x000fc600078e0096 */
[C---:B------:R-:W-:Y:S01]  /*d3b0*/  HMMA.16816.F32.BF16 R76, R4.reuse, R26, R160 ;  /* 0x0000001a044c723c */ /* 0x040fe200000418a0 */
[----:B------:R-:W2:Y:S07]  /*d3c0*/  LDSM.16.MT88.4 R24, [R178+0x11000] ;  /* 0x01100000b218783b */ /* 0x000eae0000004200 */
[----:B----4-:R-:W-:Y:S01]  /*d3d0*/  HMMA.16816.F32.BF16 R148, R4, R20, R124 ;  /* 0x000000140494723c */ /* 0x010fe2000004187c */
[----:B------:R-:W-:Y:S01]  /*d3e0*/  LOP3.LUT R2, R15, R38, R2, 0x96, !PT ;  /* 0x000000260f027212 */ /* 0x000fe200078e9602 */
[----:B------:R-:W-:Y:S01]  /*d3f0*/  IMAD.MOV.U32 R108, RZ, RZ, R3 ;  /* 0x000000ffff6c7224 */ /* 0x000fe200078e0003 */
[----:B------:R-:W-:-:S05]  /*d400*/  MOV R227, R117 ;  /* 0x0000007500e37202 */ /* 0x000fca0000000f00 */
[C---:B-----5:R-:W-:Y:S08]  /*d410*/  HMMA.16816.F32.BF16 R132, R4.reuse, R32, R104 ;  /* 0x000000200484723c */ /* 0x060ff00000041868 */
[----:B------:R-:W-:Y:S01]  /*d420*/  HMMA.16816.F32.BF16 R140, R4, R22, R100 ;  /* 0x00000016048c723c */ /* 0x000fe20000041864 */
[----:B------:R-:W4:Y:S01]  /*d430*/  LDSM.16.MT88.4 R20, [R179+0x11000] ;  /* 0x01100000b314783b */ /* 0x000f220000004200 */
[----:B------:R-:W5:Y:S01]  /*d440*/  LDC.U8 R105, c[0x0][0x2d8] ;  /* 0x0000b600ff697b82 */ /* 0x000f620000000000 */
[----:B------:R-:W-:Y:S01]  /*d450*/  IMAD.WIDE.U32 R2, R2, -0x2daee0ad, RZ ;  /* 0xd2511f5302027825 */ /* 0x000fe200078e00ff */
[----:B------:R-:W-:Y:S01]  /*d460*/  @!P5 HFMA2.BF16_V2 R249, -RZ.H0_H0, RZ.H0_H0, -R173.H0_H0 ;  /* 0x200000fffff9d231 */ /* 0x000fe200003409ad */
[----:B------:R-:W-:Y:S02]  /*d470*/  LDSM.16.MT88.4 R124, [R177+0xd800] ;  /* 0x00d80000b17c783b */ /* 0x000fe40000004200 */
[----:B------:R-:W-:-:S02]  /*d480*/  IMAD.MOV.U32 R111, RZ, RZ, R112 ;  /* 0x000000ffff6f7224 */ /* 0x000fc400078e0070 */
[----:B------:R-:W-:Y:S02]  /*d490*/  IMAD.MOV.U32 R112, RZ, RZ, R230 ;  /* 0x000000ffff707224 */ /* 0x000fe400078e00e6 */
[----:B------:R-:W-:Y:S02]  /*d4a0*/  IMAD.MOV.U32 R195, RZ, RZ, R226 ;  /* 0x000000ffffc37224 */ /* 0x000fe400078e00e2 */
[----:B------:R-:W-:Y:S01]  /*d4b0*/  IMAD.MOV.U32 R109, RZ, RZ, R0 ;  /* 0x000000ffff6d7224 */ /* 0x000fe200078e0000 */
[----:B------:R-:W-:Y:S01]  /*d4c0*/  LOP3.LUT R0, R3, R36, R238, 0x96, !PT ;  /* 0x0000002403007212 */ /* 0x000fe200078e96ee */
[----:B------:R-:W-:Y:S01]  /*d4d0*/  IMAD.MOV.U32 R235, RZ, RZ, R118 ;  /* 0x000000ffffeb7224 */ /* 0x000fe200078e0076 */
[----:B------:R-:W-:Y:S01]  /*d4e0*/  HMMA.16816.F32.BF16 R160, R4, R34, R128 ;  /* 0x0000002204a0723c */ /* 0x000fe20000041880 */
[----:B------:R-:W-:Y:S02]  /*d4f0*/  IMAD.MOV.U32 R230, RZ, RZ, R119 ;  /* 0x000000ffffe67224 */ /* 0x000fe400078e0077 */
[----:B------:R-:W-:Y:S01]  /*d500*/  IMAD.MOV.U32 R226, RZ, RZ, R116 ;  /* 0x000000ffffe27224 */ /* 0x000fe200078e0074 */
[----:B------:R-:W-:Y:S01]  /*d510*/  LOP3.LUT R14, R2, 0xff, RZ, 0xc0, !PT ;  /* 0x000000ff020e7812 */ /* 0x000fe200078ec0ff */
[----:B------:R-:W-:-:S02]  /*d520*/  IMAD.MOV.U32 R107, RZ, RZ, R192 ;  /* 0x000000ffff6b7224 */ /* 0x000fc400078e00c0 */
[----:B------:R-:W-:Y:S01]  /*d530*/  IMAD.MOV.U32 R106, RZ, RZ, R193 ;  /* 0x000000ffff6a7224 */ /* 0x000fe200078e00c1 */
[----:B-1----:R-:W-:Y:S01]  /*d540*/  HMMA.16816.F32.BF16 R116, R4, R8, R84 ;  /* 0x000000080474723c */ /* 0x002fe20000041854 */
[----:B------:R-:W-:Y:S01]  /*d550*/  MUFU.EX2 R193, R241 ;  /* 0x000000f100c17308 */ /* 0x000fe20000000800 */
[----:B------:R-:W-:-:S05]  /*d560*/  SHF.R.U32.HI R15, RZ, 0x18, R0 ;  /* 0x00000018ff0f7819 */ /* 0x000fca0000011600 */
[----:B------:R-:W-:Y:S01]  /*d570*/  LOP3.LUT R8, R2, 0xffff, RZ, 0xc0, !PT ;  /* 0x0000ffff02087812 */ /* 0x000fe200078ec0ff */
[----:B------:R-:W-:Y:S01]  /*d580*/  HMMA.16816.F32.BF16 R32, R4, R10, R60 ;  /* 0x0000000a0420723c */ /* 0x000fe2000004183c */
[----:B------:R-:W-:Y:S01]  /*d590*/  SHF.R.U32.HI R9, RZ, 0x10, R2 ;  /* 0x00000010ff097819 */ /* 0x000fe20000011602 */
[----:B------:R-:W1:Y:S01]  /*d5a0*/  MUFU.EX2 R192, R242 ;  /* 0x000000f200c07308 */ /* 0x000e620000000800 */
[----:B------:R-:W-:-:S04]  /*d5b0*/  SHF.R.U32.HI R3, RZ, 0x8, R250 ;  /* 0x00000008ff037819 */ /* 0x000fc800000116fa */
[----:B------:R-:W-:Y:S01]  /*d5c0*/  SHF.R.U32.HI R11, RZ, 0x18, R2 ;  /* 0x00000018ff0b7819 */ /* 0x000fe20000011602 */
[----:B---3--:R-:W-:Y:S01]  /*d5d0*/  HMMA.16816.F32.BF16 R136, R4, R16, R96 ;  /* 0x000000100488723c */ /* 0x008fe20000041860 */
[C---:B------:R-:W-:Y:S02]  /*d5e0*/  LOP3.LUT R2, R0.reuse, 0xffff, RZ, 0xc0, !PT ;  /* 0x0000ffff00027812 */ /* 0x040fe400078ec0ff */
[----:B------:R-:W-:Y:S02]  /*d5f0*/  SHF.R.U32.HI R10, RZ, 0x10, R0 ;  /* 0x00000010ff0a7819 */ /* 0x000fe40000011600 */
[----:B------:R-:W-:Y:S02]  /*d600*/  LOP3.LUT R9, R9, 0xff, RZ, 0xc0, !PT ;  /* 0x000000ff09097812 */ /* 0x000fe400078ec0ff */
[----:B------:R-:W-:Y:S02]  /*d610*/  LOP3.LUT R16, R0, 0xff, RZ, 0xc0, !PT ;  /* 0x000000ff00107812 */ /* 0x000fe400078ec0ff */
[----:B------:R-:W-:-:S02]  /*d620*/  SHF.R.U32.HI R0, RZ, 0x8, R8 ;  /* 0x00000008ff007819 */ /* 0x000fc40000011608 */
[----:B------:R-:W-:Y:S02]  /*d630*/  LOP3.LUT R8, R3, 0xffff, RZ, 0xc0, !PT ;  /* 0x0000ffff03087812 */ /* 0x000fe400078ec0ff */
[----:B------:R-:W-:Y:S02]  /*d640*/  SHF.R.U32.HI R3, RZ, 0x8, R2 ;  /* 0x00000008ff037819 */ /* 0x000fe40000011602 */
[----:B------:R-:W-:Y:S02]  /*d650*/  LOP3.LUT R10, R10, 0xff, RZ, 0xc0, !PT ;  /* 0x000000ff0a0a7812 */ /* 0x000fe400078ec0ff */
[----:B------:R-:W-:Y:S02]  /*d660*/  PRMT R0, R14, 0x5410, R0 ;  /* 0x000054100e007816 */ /* 0x000fe40000000000 */
[----:B------:R-:W-:Y:S02]  /*d670*/  PRMT R2, R9, 0x5410, R11 ;  /* 0x0000541009027816 */ /* 0x000fe4000000000b */
[----:B------:R-:W-:-:S02]  /*d680*/  PRMT R3, R16, 0x5410, R3 ;  /* 0x0000541010037816 */ /* 0x000fc40000000003 */
[----:B------:R-:W-:Y:S02]  /*d690*/  PRMT R9, R10, 0x5410, R15 ;  /* 0x000054100a097816 */ /* 0x000fe4000000000f */
[----:B-----5:R-:W-:Y:S01]  /*d6a0*/  ISETP.GE.U32.AND P1, PT, R105, R8, PT ;  /* 0x000000086900720c */ /* 0x020fe20003f26070 */
[--C-:B------:R-:W-:Y:S02]  /*d6b0*/  HSET2.LE.AND R8, R0, R251.reuse, PT ;  /* 0x000000fb00087233 */ /* 0x100fe40003803000 */
[--C-:B------:R-:W-:Y:S02]  /*d6c0*/  HSET2.LE.AND R0, R2, R251.reuse, PT ;  /* 0x000000fb02007233 */ /* 0x100fe40003803000 */
[--C-:B------:R-:W-:Y:S01]  /*d6d0*/  HSET2.LE.AND R2, R3, R251.reuse, PT ;  /* 0x000000fb03027233 */ /* 0x100fe20003803000 */
[----:B------:R-:W-:Y:S01]  /*d6e0*/  FADD.FTZ R10, R106, R240 ;  /* 0x000000f06a0a7221 */ /* 0x000fe20000010000 */
[----:B------:R-:W-:Y:S01]  /*d6f0*/  HSET2.LE.AND R3, R9, R251, PT ;  /* 0x000000fb09037233 */ /* 0x000fe20003803000 */
[----:B------:R-:W-:Y:S01]  /*d700*/  IMAD.MOV.U32 R99, RZ, RZ, R107 ;  /* 0x000000ffff637224 */ /* 0x000fe200078e006b */
[----:B-1----:R-:W-:Y:S01]  /*d710*/  F2FP.BF16.PACK_AB R9, R192, R193 ;  /* 0x000000c1c009723e */ /* 0x002fe200000010ff */
[----:B------:R-:W-:Y:S01]  /*d720*/  IMAD.MOV.U32 R105, RZ, RZ, R109 ;  /* 0x000000ffff697224 */ /* 0x000fe200078e006d */
[----:B------:R-:W-:Y:S01]  /*d730*/  MOV R104, R108 ;  /* 0x0000006c00687202 */ /* 0x000fe20000000f00 */
[----:B------:R-:W-:Y:S01]  /*d740*/  IMAD.MOV.U32 R106, RZ, RZ, R110 ;  /* 0x000000ffff6a7224 */ /* 0x000fe200078e006e */
[----:B--2---:R-:W-:Y:S01]  /*d750*/  HMMA.16816.F32.BF16 R100, R4, R24, R56 ;  /* 0x000000180464723c */ /* 0x004fe20000041838 */
[----:B------:R-:W-:-:S07]  /*d760*/  IMAD.MOV.U32 R107, RZ, RZ, R111 ;  /* 0x000000ffff6b7224 */ /* 0x000fce00078e006f */
[C---:B------:R-:W-:Y:S01]  /*d770*/  HMMA.16816.F32.BF16 R92, R4.reuse, R18, R92 ;  /* 0x00000012045c723c */ /* 0x040fe2000004185c */
[----:B------:R-:W-:Y:S01]  /*d780*/  FADD.FTZ R11, R252, R236 ;  /* 0x000000ecfc0b7221 */ /* 0x000fe20000010000 */
[----:B------:R-:W-:Y:S01]  /*d790*/  MOV R238, R115 ;  /* 0x0000007300ee7202 */ /* 0x000fe20000000f00 */
[----:B------:R-:W-:Y:S01]  /*d7a0*/  IMAD.MOV.U32 R250, RZ, RZ, R233 ;  /* 0x000000fffffa7224 */ /* 0x000fe200078e00e9 */
[----:B------:R-:W-:Y:S01]  /*d7b0*/  @!P4 HFMA2.BF16_V2 R244, -RZ.H0_H0, RZ.H0_H0, -R172.H0_H0 ;  /* 0x200000fffff4c231 */ /* 0x000fe200003409ac */
[----:B------:R-:W-:Y:S01]  /*d7c0*/  IMAD.MOV.U32 R252, RZ, RZ, R194 ;  /* 0x000000fffffc7224 */ /* 0x000fe200078e00c2 */
[----:B------:R-:W-:Y:S02]  /*d7d0*/  @!P5 PRMT R173, R249, 0x5410, RZ ;  /* 0x00005410f9add816 */ /* 0x000fe400000000ff */
[----:B------:R-:W-:Y:S01]  /*d7e0*/  HMMA.16816.F32.BF16 R128, R4, R28, R48 ;  /* 0x0000001c0480723c */ /* 0x000fe20000041830 */
[----:B------:R-:W1:Y:S01]  /*d7f0*/  LDSM.16.MT88.4 R48, [R180+0xd800] ;  /* 0x00d80000b430783b */ /* 0x000e620000004200 */
[----:B------:R-:W-:-:S02]  /*d800*/  IMAD.MOV.U32 R251, RZ, RZ, R229 ;  /* 0x000000fffffb7224 */ /* 0x000fc400078e00e5 */
[----:B------:R-:W-:Y:S01]  /*d810*/  IMAD.MOV.U32 R233, RZ, RZ, R231 ;  /* 0x000000ffffe97224 */ /* 0x000fe200078e00e7 */
[----:B------:R-:W-:Y:S01]  /*d820*/  @!P3 HFMA2.BF16_V2 R248, -RZ.H0_H0, RZ.H0_H0, -R175.H0_H0 ;  /* 0x200000fffff8b231 */ /* 0x000fe200003409af */
[----:B------:R-:W-:Y:S01]  /*d830*/  IMAD.MOV.U32 R194, RZ, RZ, R232 ;  /* 0x000000ffffc27224 */ /* 0x000fe200078e00e8 */
[----:B------:R-:W-:Y:S01]  /*d840*/  @!P0 HFMA2.BF16_V2 R243, -RZ.H0_H0, RZ.H0_H0, -R206.H1_H1 ;  /* 0x200000fffff38231 */ /* 0x000fe200003609ce */
[----:B----4-:R-:W-:Y:S01]  /*d850*/  HMMA.16816.F32.BF16 R108, R4, R20, R64 ;  /* 0x00000014046c723c */ /* 0x010fe20000041840 */
[----:B------:R-:W-:Y:S01]  /*d860*/  IMAD.MOV.U32 R229, RZ, RZ, R72 ;  /* 0x000000ffffe57224 */ /* 0x000fe200078e0048 */
[----:B------:R-:W-:Y:S01]  /*d870*/  MOV R232, R74 ;  /* 0x0000004a00e87202 */ /* 0x000fe20000000f00 */
[----:B------:R-:W-:-:S05]  /*d880*/  IMAD.MOV.U32 R231, RZ, RZ, R73 ;  /* 0x000000ffffe77224 */ /* 0x000fca00078e0049 */
[C---:B------:R-:W-:Y:S01]  /*d890*/  HMMA.16816.F32.BF16 R24, R4.reuse, R26, R52 ;  /* 0x0000001a0418723c */ /* 0x040fe20000041834 */
[----:B------:R-:W-:Y:S02]  /*d8a0*/  IMAD.MOV.U32 R15, RZ, RZ, R195 ;  /* 0x000000ffff0f7224 */ /* 0x000fe400078e00c3 */
[----:B------:R-:W-:Y:S02]  /*d8b0*/  FADD.FTZ R10, R99, R10 ;  /* 0x0000000a630a7221 */ /* 0x000fe40000010000 */
[----:B------:R-:W-:Y:S02]  /*d8c0*/  IMAD.MOV.U32 R240, RZ, RZ, R113 ;  /* 0x000000fffff07224 */ /* 0x000fe400078e0071 */
[----:B------:R-:W-:Y:S01]  /*d8d0*/  IMAD.MOV.U32 R14, RZ, RZ, R106 ;  /* 0x000000ffff0e7224 */ /* 0x000fe200078e006a */
[----:B------:R-:W-:Y:S01]  /*d8e0*/  HMMA.16816.F32.BF16 R28, R4, R30, R40 ;  /* 0x0000001e041c723c */ /* 0x000fe20000041828 */
[----:B------:R-:W2:Y:S01]  /*d8f0*/  LDSM.16.MT88.4 R40, [R178+0xd800] ;  /* 0x00d80000b228783b */ /* 0x000ea20000004200 */
[----:B------:R-:W-:Y:S01]  /*d900*/  IMAD.MOV.U32 R242, RZ, RZ, R105 ;  /* 0x000000fffff27224 */ /* 0x000fe200078e0069 */
[----:B------:R-:W-:-:S02]  /*d910*/  MOV R241, R107 ;  /* 0x0000006b00f17202 */ /* 0x000fc40000000f00 */
[----:B------:R-:W-:Y:S03]  /*d920*/  LDSM.16.MT88.4 R56, [R179+0xd800] ;  /* 0x00d80000b338783b */ /* 0x000fe60000004200 */
[----:B------:R-:W-:Y:S01]  /*d930*/  HMMA.16816.F32.BF16 R20, R4, R22, R44 ;  /* 0x000000160414723c */ /* 0x000fe2000004182c */
[----:B------:R-:W-:Y:S01]  /*d940*/  IMAD.MOV.U32 R195, RZ, RZ, R112 ;  /* 0x000000ffffc37224 */ /* 0x000fe200078e0070 */
[----:B------:R-:W-:Y:S01]  /*d950*/  LDSM.16.MT88.4 R16, [R179+0x11800] ;  /* 0x01180000b310783b */ /* 0x000fe20000004200 */
[----:B------:R-:W-:Y:S01]  /*d960*/  IMAD.MOV.U32 R236, RZ, RZ, R104 ;  /* 0x000000ffffec7224 */ /* 0x000fe200078e0068 */
[----:B------:R-:W-:Y:S02]  /*d970*/  @!P4 PRMT R172, R244, 0x5410, RZ ;  /* 0x00005410f4acc816 */ /* 0x000fe400000000ff */
[----:B------:R-:W-:Y:S01]  /*d980*/  @!P3 PRMT R175, R248, 0x5410, RZ ;  /* 0x00005410f8afb816 */ /* 0x000fe200000000ff */
[----:B------:R-:W-:Y:S01]  /*d990*/  LDSM.16.MT88.4 R64, [R177+0xf800] ;  /* 0x00f80000b140783b */ /* 0x000fe20000004200 */
[----:B------:R-:W-:-:S02]  /*d9a0*/  PRMT R6, R9, 0x7610, R6 ;  /* 0x0000761009067816 */ /* 0x000fc40000000006 */
[----:B------:R-:W-:Y:S01]  /*d9b0*/  PRMT R5, R9, 0x7632, R5 ;  /* 0x0000763209057816 */ /* 0x000fe20000000005 */
[----:B------:R-:W-:Y:S01]  /*d9c0*/  IMAD.MOV.U32 R9, RZ, RZ, R75 ;  /* 0x000000ffff097224 */ /* 0x000fe200078e004b */
[----:B------:R-:W-:Y:S01]  /*d9d0*/  LOP3.LUT R112, R2, R247, RZ, 0xc0, !PT ;  /* 0x000000f702707212 */ /* 0x000fe200078ec0ff */
[----:B------:R-:W3:Y:S01]  /*d9e0*/  LDSM.16.MT88.4 R72, [R178+0xf800] ;  /* 0x00f80000b248783b */ /* 0x000ee20000004200 */
[----:B------:R-:W-:Y:S02]  /*d9f0*/  IMAD.MOV.U32 R7, RZ, RZ, R114 ;  /* 0x000000ffff077224 */ /* 0x000fe400078e0072 */
[----:B------:R-:W-:Y:S01]  /*da00*/  IMAD.MOV.U32 R4, RZ, RZ, R206 ;  /* 0x000000ffff047224 */ /* 0x000fe200078e00ce */
[----:B------:R-:W-:Y:S01]  /*da10*/  LOP3.LUT R113, R3, R239, RZ, 0xc0, !PT ;  /* 0x000000ef03717212 */ /* 0x000fe200078ec0ff */
[----:B------:R-:W-:Y:S01]  /*da20*/  FADD.FTZ R2, R9, R11 ;  /* 0x0000000b09027221 */ /* 0x000fe20000010000 */
[----:B------:R-:W-:Y:S01]  /*da30*/  LDSM.16.MT88.4 R96, [R177+0x11800] ;  /* 0x01180000b160783b */ /* 0x000fe20000004200 */
[----:B------:R-:W-:Y:S01]  /*da40*/  FADD.FTZ R7, R7, R10 ;  /* 0x0000000a07077221 */ /* 0x000fe20000010000 */
[----:B------:R-:W-:Y:S01]  /*da50*/  LOP3.LUT R115, R0, R4, RZ, 0xc0, !PT ;  /* 0x0000000400737212 */ /* 0x000fe200078ec0ff */
[----:B------:R-:W-:Y:S01]  /*da60*/  FADD.FTZ R4, R252, R2 ;  /* 0x00000002fc047221 */ /* 0x000fe20000010000 */
[----:B------:R-:W-:Y:S01]  /*da70*/  LDSM.16.MT88.4 R104, [R178+0x11800] ;  /* 0x01180000b268783b */ /* 0x000fe20000004200 */
[----:B------:R-:W-:Y:S01]  /*da80*/  FADD.FTZ R7, R236, R7 ;  /* 0x00000007ec077221 */ /* 0x000fe20000010000 */
[----:B------:R-:W-:Y:S01]  /*da90*/  PRMT R0, R6, 0x5410, R5 ;  /* 0x0000541006007816 */ /* 0x000fe20000000005 */
[----:B------:R-:W-:-:S02]  /*daa0*/  FADD.FTZ R4, R251, R4 ;  /* 0x00000004fb047221 */ /* 0x000fc40000010000 */
[----:B------:R-:W-:Y:S02]  /*dab0*/  IMAD.MOV.U32 R3, RZ, RZ, c[0x0][0x228] ;  /* 0x00008a00ff037624 */ /* 0x000fe400078e00ff */
[----:B------:R-:W-:Y:S01]  /*dac0*/  FADD.FTZ R7, R240, R7 ;  /* 0x00000007f0077221 */ /* 0x000fe20000010000 */
[----:B------:R-:W-:Y:S01]  /*dad0*/  LOP3.LUT R114, R8, R0, RZ, 0xc0, !PT ;  /* 0x0000000008727212 */ /* 0x000fe200078ec0ff */
[----:B------:R-:W-:Y:S01]  /*dae0*/  FADD.FTZ R4, R15, R4 ;  /* 0x000000040f047221 */ /* 0x000fe20000010000 */
[----:B------:R-:W-:Y:S01]  /*daf0*/  MOV R9, R13 ;  /* 0x0000000d00097202 */ /* 0x000fe20000000f00 */
[----:B------:R-:W-:Y:S02]  /*db00*/  IMAD.SHL.U32 R3, R3, 0x8, RZ ;  /* 0x0000000803037824 */ /* 0x000fe400078e00ff */
[----:B------:R-:W-:Y:S02]  /*db10*/  IMAD.MOV.U32 R8, RZ, RZ, R12 ;  /* 0x000000ffff087224 */ /* 0x000fe400078e000c */
[----:B------:R-:W-:-:S02]  /*db20*/  FADD.FTZ R7, R14, R7 ;  /* 0x000000070e077221 */ /* 0x000fc40000010000 */
[----:B------:R-:W-:Y:S02]  /*db30*/  FADD.FTZ R4, R242, R4 ;  /* 0x00000004f2047221 */ /* 0x000fe40000010000 */
[----:B------:R-:W-:-:S04]  /*db40*/  IMAD.WIDE R2, R3, 0x2, R8 ;  /* 0x0000000203027825 */ /* 0x000fc800078e0208 */
[----:B------:R-:W-:Y:S02]  /*db50*/  FADD.FTZ R7, R241, R7 ;  /* 0x00000007f1077221 */ /* 0x000fe40000010000 */
[----:B------:R-:W-:Y:S01]  /*db60*/  FADD.FTZ R4, R250, R4 ;  /* 0x00000004fa047221 */ /* 0x000fe20000010000 */
[----:B------:R-:W-:Y:S01]  /*db70*/  STG.E.U16 [R8.64+-0x80], R210 ;  /* 0xffff80d208007986 */ /* 0x000fe2000c101508 */
[----:B------:R-:W-:-:S03]  /*db80*/  FADD.FTZ R7, R238, R7 ;  /* 0x00000007ee077221 */ /* 0x000fc60000010000 */
[----:B------:R-:W-:Y:S01]  /*db90*/  STG.E.U16 [R8.64+-0x7e], R209 ;  /* 0xffff82d108007986 */ /* 0x000fe2000c101508 */
[----:B------:R-:W-:-:S03]  /*dba0*/  FADD.FTZ R4, R234, R4 ;  /* 0x00000004ea047221 */ /* 0x000fc60000010000 */
[----:B------:R-:W-:Y:S01]  /*dbb0*/  STG.E.U16 [R2.64+-0x80], R173 ;  /* 0xffff80ad02007986 */ /* 0x000fe2000c101508 */
[----:B------:R-:W-:-:S03]  /*dbc0*/  @!P2 HFMA2.BF16_V2 R246, -RZ.H0_H0, RZ.H0_H0, -R6.H0_H0 ;  /* 0x200000fffff6a231 */ /* 0x000fc60000340906 */
[----:B------:R-:W-:Y:S01]  /*dbd0*/  STG.E.U16 [R2.64+-0x7e], R172 ;  /* 0xffff82ac02007986 */ /* 0x000fe2000c101508 */
[----:B------:R-:W-:Y:S01]  /*dbe0*/  @!P1 HFMA2.BF16_V2 R245, -RZ.H0_H0, RZ.H0_H0, -R5.H0_H0 ;  /* 0x200000fffff59231 */ /* 0x000fe20000340905 */
[----:B------:R-:W-:Y:S02]  /*dbf0*/  FADD.FTZ R7, R233, R7 ;  /* 0x00000007e9077221 */ /* 0x000fe40000010000 */
[----:B------:R-:W-:Y:S04]  /*dc00*/  STG.E.U16 [R8.64+-0x70], R222 ;  /* 0xffff90de08007986 */ /* 0x000fe8000c101508 */
[----:B------:R-:W-:Y:S01]  /*dc10*/  STG.E.U16 [R8.64+-0x6e], R221 ;  /* 0xffff92dd08007986 */ /* 0x000fe2000c101508 */
[----:B-1----:R-:W-:Y:S03]  /*dc20*/  HMMA.16816.F32.BF16 R44, R112, R48, R80 ;  /* 0x00000030702c723c */ /* 0x002fe60000041850 */
[----:B------:R-:W-:Y:S01]  /*dc30*/  STG.E.U16 [R2.64+-0x70], R220 ;  /* 0xffff90dc02007986 */ /* 0x000fe2000c101508 */
[----:B------:R-:W-:-:S03]  /*dc40*/  FADD.FTZ R4, R194, R4 ;  /* 0x00000004c2047221 */ /* 0x000fc60000010000 */
[----:B------:R-:W-:Y:S01]  /*dc50*/  STG.E.U16 [R2.64+-0x6e], R219 ;  /* 0xffff92db02007986 */ /* 0x000fe2000c101508 */
[C---:B------:R-:W-:Y:S03]  /*dc60*/  HMMA.16816.F32.BF16 R48, R112.reuse, R50, R88 ;  /* 0x000000327030723c */ /* 0x040fe60000041858 */
[----:B------:R-:W-:Y:S04]  /*dc70*/  STG.E.U16 [R8.64+-0x60], R218 ;  /* 0xffffa0da08007986 */ /* 0x000fe8000c101508 */
[----:B------:R-:W-:Y:S01]  /*dc80*/  STG.E.U16 [R8.64+-0x5e], R217 ;  /* 0xffffa2d908007986 */ /* 0x000fe2000c101508 */
[----:B--2---:R-:W-:Y:S03]  /*dc90*/  HMMA.16816.F32.BF16 R36, R112, R40, R68 ;  /* 0x000000287024723c */ /* 0x004fe60000041844 */
[----:B------:R-:W-:Y:S01]  /*dca0*/  STG.E.U16 [R2.64+-0x60], R216 ;  /* 0xffffa0d802007986 */ /* 0x000fe2000c101508 */
[----:B------:R-:W-:-:S03]  /*dcb0*/  FADD.FTZ R7, R195, R7 ;  /* 0x00000007c3077221 */ /* 0x000fc60000010000 */
[----:B------:R-:W-:Y:S01]  /*dcc0*/  STG.E.U16 [R2.64+-0x5e], R215 ;  /* 0xffffa2d702007986 */ /* 0x000fe2000c101508 */
[----:B---3--:R-:W-:Y:S03]  /*dcd0*/  HMMA.16816.F32.BF16 R68, R112, R72, R132 ;  /* 0x000000487044723c */ /* 0x008fe60000041884 */
[----:B------:R-:W-:Y:S01]  /*dce0*/  STG.E.U16 [R8.64+-0x50], R214 ;  /* 0xffffb0d608007986 */ /* 0x000fe2000c101508 */
[----:B------:R-:W-:-:S03]  /*dcf0*/  @P0 PRMT R0, R206, 0x7632, R0 ;  /* 0x00007632ce000816 */ /* 0x000fc60000000000 */
[----:B------:R-:W-:Y:S01]  /*dd00*/  STG.E.U16 [R8.64+-0x4e], R213 ;  /* 0xffffb2d508007986 */ /* 0x000fe2000c101508 */
[----:B------:R-:W-:-:S03]  /*dd10*/  @!P2 PRMT R6, R246, 0x5410, RZ ;  /* 0x00005410f606a816 */ /* 0x000fc600000000ff */
[----:B------:R-:W-:Y:S01]  /*dd20*/  STG.E.U16 [R2.64+-0x50], R212 ;  /* 0xffffb0d402007986 */ /* 0x000fe2000c101508 */
[----:B------:R-:W-:-:S03]  /*dd30*/  @!P1 PRMT R5, R245, 0x5410, RZ ;  /* 0x00005410f5059816 */ /* 0x000fc600000000ff */
[----:B------:R-:W-:Y:S01]  /*dd40*/  STG.E.U16 [R2.64+-0x4e], R211 ;  /* 0xffffb2d302007986 */ /* 0x000fe2000c101508 */
[----:B------:R-:W-:Y:S01]  /*dd50*/  @!P0 PRMT R0, R243, 0x5410, RZ ;  /* 0x00005410f3008816 */ /* 0x000fe200000000ff */
[----:B------:R-:W-:Y:S02]  /*dd60*/  FADD.FTZ R4, R235, R4 ;  /* 0x00000004eb047221 */ /* 0x000fe40000010000 */
[----:B------:R-:W1:Y:S04]  /*dd70*/  LDSM.16.MT88.4 R88, [R179+0xf800] ;  /* 0x00f80000b358783b */ /* 0x000e680000004200 */
[----:B------:R-:W-:Y:S04]  /*dd80*/  STG.E.U16 [R8.64+-0x40], R208 ;  /* 0xffffc0d008007986 */ /* 0x000fe8000c101508 */
[----:B------:R-:W-:Y:S01]  /*dd90*/  STG.E.U16 [R8.64+-0x3e], R207 ;  /* 0xffffc2cf08007986 */ /* 0x000fe2000c101508 */
[----:B------:R-:W-:-:S03]  /*dda0*/  FADD.FTZ R7, R237, R7 ;  /* 0x00000007ed077221 */ /* 0x000fc60000010000 */
[----:B------:R-:W-:Y:S04]  /*ddb0*/  STG.E.U16 [R2.64+-0x40], R204 ;  /* 0xffffc0cc02007986 */ /* 0x000fe8000c101508 */
[----:B------:R-:W-:Y:S04]  /*ddc0*/  STG.E.U16 [R2.64+-0x3e], R205 ;  /* 0xffffc2cd02007986 */ /* 0x000fe8000c101508 */
[----:B------:R-:W2:Y:S04]  /*ddd0*/  LDSM.16.MT88.4 R80, [R180+0xf800] ;  /* 0x00f80000b450783b */ /* 0x000ea80000004200 */
[----:B------:R-:W3:Y:S04]  /*dde0*/  LDSM.16.MT88.4 R132, [R180+0x11800] ;  /* 0x01180000b484783b */ /* 0x000ee80000004200 */
        /* <DEDUP_REMOVED lines=13> */
[----:B----4-:R-:W-:-:S02]  /*dec0*/  FADD.FTZ R2, R229, R7 ;  /* 0x00000007e5027221 */ /* 0x010fc40000010000 */
[----:B------:R-:W-:Y:S02]  /*ded0*/  FADD.FTZ R0, R231, R4 ;  /* 0x00000004e7007221 */ /* 0x000fe40000010000 */
[----:B------:R-:W-:Y:S02]  /*dee0*/  FADD.FTZ R2, R225, R2 ;  /* 0x00000002e1027221 */ /* 0x000fe40000010000 */
[----:B------:R-:W-:Y:S02]  /*def0*/  FADD.FTZ R0, R232, R0 ;  /* 0x00000000e8007221 */ /* 0x000fe40000010000 */
[----:B------:R-:W-:Y:S02]  /*df00*/  FADD.FTZ R2, R193, R2 ;  /* 0x00000002c1027221 */ /* 0x000fe40000010000 */
[----:B------:R-:W-:Y:S02]  /*df10*/  FADD.FTZ R0, R230, R0 ;  /* 0x00000000e6007221 */ /* 0x000fe40000010000 */
[----:B------:R-:W-:-:S02]  /*df20*/  FADD.FTZ R2, R192, R2 ;  /* 0x00000002c0027221 */ /* 0x000fc40000010000 */
[----:B------:R-:W-:-:S03]  /*df30*/  FADD.FTZ R0, R226, R0 ;  /* 0x00000000e2007221 */ /* 0x000fc60000010000 */
[----:B------:R4:W-:Y:S04]  /*df40*/  STL [R1+0x10], R2 ;  /* 0x0000100201007387 */ /* 0x0009e80000100800 */
[----:B------:R4:W-:Y:S04]  /*df50*/  STL [R1+0x78], R223 ;  /* 0x000078df01007387 */ /* 0x0009e80000100800 */
[----:B------:R4:W-:Y:S01]  /*df60*/  STL [R1+0x14], R0 ;  /* 0x0000140001007387 */ /* 0x0009e20000100800 */
[----:B-1----:R-:W-:Y:S01]  /*df70*/  HMMA.16816.F32.BF16 R84, R112, R88, R136 ;  /* 0x000000587054723c */ /* 0x002fe20000041888 */
[----:B------:R-:W-:Y:S01]  /*df80*/  IMAD.MOV.U32 R3, RZ, RZ, R174 ;  /* 0x000000ffff037224 */ /* 0x000fe200078e00ae */
[----:B------:R-:W-:-:S06]  /*df90*/  @P6 IADD3 R196, R228, -0x3, RZ ;  /* 0xfffffffde4c46810 */ /* 0x000fcc0007ffe0ff */
[----:B------:R-:W-:Y:S01]  /*dfa0*/  HMMA.16816.F32.BF16 R40, R112, R42, R76 ;  /* 0x0000002a7028723c */ /* 0x000fe2000004184c */
[----:B------:R-:W-:-:S07]  /*dfb0*/  @P6 IMAD.MOV.U32 R3, RZ, RZ, R174 ;  /* 0x000000ffff036224 */ /* 0x000fce00078e00ae */
[C---:B------:R-:W-:Y:S08]  /*dfc0*/  HMMA.16816.F32.BF16 R88, R112.reuse, R90, R92 ;  /* 0x0000005a7058723c */ /* 0x040ff0000004185c */
[C---:B------:R-:W-:Y:S08]  /*dfd0*/  HMMA.16816.F32.BF16 R120, R112.reuse, R124, R120 ;  /* 0x0000007c7078723c */ /* 0x040ff00000041878 */
[C---:B------:R-:W-:Y:S08]  /*dfe0*/  HMMA.16816.F32.BF16 R52, R112.reuse, R56, R156 ;  /* 0x000000387034723c */ /* 0x040ff0000004189c */
[C---:B------:R-:W-:Y:S08]  /*dff0*/  HMMA.16816.F32.BF16 R60, R112.reuse, R64, R152 ;  /* 0x00000040703c723c */ /* 0x040ff00000041898 */
[C---:B--2---:R-:W-:Y:S08]  /*e000*/  HMMA.16816.F32.BF16 R76, R112.reuse, R80, R148 ;  /* 0x00000050704c723c */ /* 0x044ff00000041894 */
[C---:B------:R-:W-:Y:S07]  /*e010*/  HMMA.16816.F32.BF16 R92, R112.reuse, R96, R116 ;  /* 0x00000060705c723c */ /* 0x040fee0000041874 */
[----:B------:R-:W-:Y:S01]  /*e020*/  IADD3 R119, P0, R12, -0x100, RZ ;  /* 0xffffff000c777810 */ /* 0x000fe20007f1e0ff */
[----:B------:R-:W-:Y:S01]  /*e030*/  HMMA.16816.F32.BF16 R100, R112, R104, R100 ;  /* 0x000000687064723c */ /* 0x000fe20000041864 */
[----:B------:R-:W-:-:S02]  /*e040*/  IMAD.MOV.U32 R116, RZ, RZ, R197 ;  /* 0x000000ffff747224 */ /* 0x000fc400078e00c5 */
[----:B------:R-:W-:-:S05]  /*e050*/  @P6 IMAD.MOV.U32 R116, RZ, RZ, R197 ;  /* 0x000000ffff746224 */ /* 0x000fca00078e00c5 */
[----:B---3--:R-:W-:Y:S01]  /*e060*/  HMMA.16816.F32.BF16 R128, R112, R132, R128 ;  /* 0x000000847080723c */ /* 0x008fe20000041880 */
[----:B------:R-:W-:-:S07]  /*e070*/  IADD3.X R118, R13, -0x1, RZ, P0, !PT ;  /* 0xffffffff0d767810 */ /* 0x000fce00007fe4ff */
        /* <DEDUP_REMOVED lines=9> */
[----:B------:R-:W-:Y:S01]  /*e110*/  HMMA.16816.F32.BF16 R112, R112, R18, R20 ;  /* 0x000000127070723c */ /* 0x000fe20000041814 */
[----:B------:R-:W-:Y:S03]  /*e120*/  @!UPT UIADD3 URZ, URZ, URZ, URZ ;  /* 0x0000003f3f3ff290 */ /* 0x000fe6000fffe03f */
[----:B------:R-:W-:Y:S11]  /*e130*/  @P6 BRA `(.L_x_602) ;  /* 0x0000002000006947 */ /* 0x000ff60003800000 */
.L_x_598:
[----:B----4-:R-:W2:Y:S02]  /*e140*/  LDL.LU R0, [R1+0x78] ;  /* 0x0000780001007983 */ /* 0x010ea40000300800 */
[----:B--2---:R-:W-:-:S07]  /*e150*/  IADD3 R196, R0, -0x1, RZ ;  /* 0xffffffff00c47810 */ /* 0x004fce0007ffe0ff */
.L_x_602:
[----:B----4-:R-:W-:-:S13]  /*e160*/  ISETP.GE.AND P0, PT, R196, RZ, PT ;  /* 0x000000ffc400720c */ /* 0x010fda0003f06270 */
[----:B------:R-:W-:Y:S05]  /*e170*/  @!P0 BRA `(.L_x_603) ;  /* 0x000050d000008947 */ /* 0x000fea0003800000 */
[----:B---3--:R-:W2:Y:S01]  /*e180*/  LDL.64 R12, [R1+0x38] ;  /* 0x00003800010c7983 */ /* 0x008ea20000100a00 */
[----:B------:R-:W-:Y:S01]  /*e190*/  IMAD.MOV.U32 R117, RZ, RZ, R3 ;  /* 0x000000ffff757224 */ /* 0x000fe200078e0003 */
[----:B------:R-:W-:Y:S01]  /*e1a0*/  ULDC UR4, c[0x0][0x228] ;  /* 0x00008a0000047ab9 */ /* 0x000fe20000000800 */
[----:B------:R-:W-:Y:S01]  /*e1b0*/  IMAD.MOV.U32 R0, RZ, RZ, R116 ;  /* 0x000000ffff007224 */ /* 0x000fe200078e0074 */
[----:B------:R-:W3:Y:S01]  /*e1c0*/  LDL R11, [R1+0x48] ;  /* 0x00004800010b7983 */ /* 0x000ee20000100800 */
[----:B------:R-:W-:-:S03]  /*e1d0*/  USHF.L.U32 UR4, UR4, 0x3, URZ ;  /* 0x0000000304047899 */ /* 0x000fc6000800063f */
[----:B------:R-:W4:Y:S01]  /*e1e0*/  LDL R10, [R1+0x4c] ;  /* 0x00004c00010a7983 */ /* 0x000f220000100800 */
[----:B------:R-:W-:Y:S02]  /*e1f0*/  USHF.R.S32.HI UR6, URZ, 0x1f, UR4 ;  /* 0x0000001f3f067899 */ /* 0x000fe40008011404 */
[----:B------:R-:W-:Y:S01]  /*e200*/  USHF.L.U32 UR5, UR4, 0x1, URZ ;  /* 0x0000000104057899 */ /* 0x000fe2000800063f */
[----:B------:R-:W4:Y:S01]  /*e210*/  LDL.LU R9, [R1+0x8c] ;  /* 0x00008c0001097983 */ /* 0x000f220000300800 */
[----:B------:R-:W-:-:S03]  /*e220*/  USHF.L.U64.HI UR6, UR4, 0x1, UR6 ;  /* 0x0000000104067899 */ /* 0x000fc60008010206 */
[----:B------:R-:W4:Y:S04]  /*e230*/  LDL.LU R2, [R1+0xa0] ;  /* 0x0000a00001027983 */ /* 0x000f280000300800 */
[----:B------:R-:W4:Y:S04]  /*e240*/  LDL.LU.64 R6, [R1+0x80] ;  /* 0x0000800001067983 */ /* 0x000f280000300a00 */
[----:B------:R-:W4:Y:S04]  /*e250*/  LDL.LU.64 R4, [R1+0x90] ;  /* 0x0000900001047983 */ /* 0x000f280000300a00 */
[----:B------:R-:W4:Y:S01]  /*e260*/  LDL.LU R8, [R1+0x7c] ;  /* 0x00007c0001087983 */ /* 0x000f220000300800 */
[----:B--2---:R-:W-:Y:S01]  /*e270*/  MOV R14, R12 ;  /* 0x0000000c000e7202 */ /* 0x004fe20000000f00 */
[----:B------:R-:W-:Y:S01]  /*e280*/  IMAD.MOV.U32 R15, RZ, RZ, R13 ;  /* 0x000000ffff0f7224 */ /* 0x000fe200078e000d */
[----:B---3--:R-:W-:Y:S01]  /*e290*/  MOV R13, R11 ;  /* 0x0000000b000d7202 */ /* 0x008fe20000000f00 */
[----:B----4-:R-:W-:-:S02]  /*e2a0*/  IMAD.MOV.U32 R12, RZ, RZ, R10 ;  /* 0x000000ffff0c7224 */ /* 0x010fc400078e000a */
[----:B------:R-:W-:Y:S02]  /*e2b0*/  IMAD.WIDE.U32 R10, R8, -0x326172a9, RZ ;  /* 0xcd9e8d57080a7825 */ /* 0x000fe400078e00ff */
[----:B------:R-:W1:Y:S02]  /*e2c0*/  LDC.U8 R8, c[0x0][0x2d8] ;  /* 0x0000b600ff087b82 */ /* 0x000e640000000000 */
[----:B------:R-:W-:Y:S01]  /*e2d0*/  IMAD.WIDE.U32 R224, R2, -0x2daee0ad, RZ ;  /* 0xd2511f5302e07825 */ /* 0x000fe200078e00ff */
[----:B------:R-:W-:Y:S01]  /*e2e0*/  MOV R2, R4 ;  /* 0x0000000400027202 */ /* 0x000fe20000000f00 */
[----:B------:R2:W-:Y:S01]  /*e2f0*/  STL.64 [R1+0x20], R10 ;  /* 0x0000200a01007387 */ /* 0x0005e20000100a00 */
[----:B-1----:R-:W-:Y:S01]  /*e300*/  PRMT R3, R8, 0x7054, R8 ;  /* 0x0000705408037816 */ /* 0x002fe20000000008 */
[----:B------:R-:W-:-:S05]  /*e310*/  IMAD.MOV.U32 R3, RZ, RZ, R7 ;  /* 0x000000ffff037224 */ /* 0x000fca00078e0007 */
[----:B------:R2:W-:Y:S01]  /*e320*/  STL.64 [R1+0x30], R2 ;  /* 0x0000300201007387 */ /* 0x0005e20000100a00 */
[----:B------:R-:W-:Y:S02]  /*e330*/  LOP3.LUT R222, R11, R9, RZ, 0x3c, !PT ;  /* 0x000000090bde7212 */ /* 0x000fe400078e3cff */
[----:B------:R-:W-:Y:S02]  /*e340*/  ISETP.GE.AND P5, PT, R14, c[0x0][0x220], PT ;  /* 0x000088000e007a0c */ /* 0x000fe40003fa6270 */
[----:B------:R-:W-:Y:S01]  /*e350*/  ISETP.GE.AND P4, PT, R13, c[0x0][0x220], PT ;  /* 0x000088000d007a0c */ /* 0x000fe20003f86270 */
[----:B------:R-:W-:Y:S01]  /*e360*/  IMAD.WIDE.U32 R222, R222, -0x2daee0ad, RZ ;  /* 0xd2511f53dede7825 */ /* 0x000fe200078e00ff */
[----:B------:R-:W-:Y:S01]  /*e370*/  ISETP.GE.AND P3, PT, R12, c[0x0][0x220], PT ;  /* 0x000088000c007a0c */ /* 0x000fe20003f66270 */
[----:B------:R-:W-:Y:S05]  /*e380*/  BRA `(.L_x_604) ;  /* 0x000006b000007947 */ /* 0x000fea0003800000 */
.L_x_606:
[----:B------:R-:W2:Y:S01]  /*e390*/  LDL.64 R194, [R1+0x50] ;  /* 0x0000500001c27983 */ /* 0x000ea20000100a00 */
[----:B------:R-:W-:Y:S03]  /*e3a0*/  IADD3 R2, R196, -0x1, RZ ;  /* 0xffffffffc4027810 */ /* 0x000fe60007ffe0ff */
[----:B------:R-:W3:Y:S01]  /*e3b0*/  LDL.64 R192, [R1+0x40] ;  /* 0x0000400001c07983 */ /* 0x000ee20000100a00 */
[----:B------:R-:W-:Y:S01]  /*e3c0*/  SHF.R.S32.HI R3, RZ, 0x1f, R2 ;  /* 0x0000001fff037819 */ /* 0x000fe20000011402 */
[C---:B------:R-:W-:Y:S02]  /*e3d0*/  IMAD.WIDE.U32 R136, R2.reuse, c[0x0][0x198], RZ ;  /* 0x0000660002887a25 */ /* 0x040fe400078e00ff */
[----:B------:R1:W-:Y:S02]  /*e3e0*/  @P5 STS.128 [R188+0x6000], RZ ;  /* 0x006000ffbc005388 */ /* 0x0003e40000000c00 */
[----:B------:R-:W-:Y:S04]  /*e3f0*/  IMAD R3, R3, c[0x0][0x198], RZ ;  /* 0x0000660003037a24 */ /* 0x000fe800078e02ff */
[----:B------:R-:W-:Y:S04]  /*e400*/  IMAD R3, R2, c[0x0][0x19c], R3 ;  /* 0x0000670002037a24 */ /* 0x000fe800078e0203 */
[----:B------:R-:W-:Y:S02]  /*e410*/  IMAD.IADD R3, R137, 0x1, R3 ;  /* 0x0000000189037824 */ /* 0x000fe400078e0203 */
[----:B---3--:R-:W-:Y:S01]  /*e420*/  IMAD.MOV.U32 R192, RZ, RZ, c[0x0][0x198] ;  /* 0x00006600ffc07624 */ /* 0x008fe200078e00ff */
[----:B--2---:R-:W-:Y:S01]  /*e430*/  LEA R2, P1, R136, R194, 0x6 ;  /* 0x000000c288027211 */ /* 0x004fe200078230ff */
[----:B------:R-:W-:Y:S03]  /*e440*/  IMAD.MOV.U32 R194, RZ, RZ, c[0x0][0x198] ;  /* 0x00006600ffc27624 */ /* 0x000fe600078e00ff */
[----:B------:R-:W-:Y:S01]  /*e450*/  @!P5 LEA R118, P0, R2, c[0x0][0x168], 0x1 ;  /* 0x00005a000276da11 */ /* 0x000fe200078008ff */
[----:B------:R-:W-:Y:S01]  /*e460*/  IMAD.SHL.U32 R194, R194, 0x10, RZ ;  /* 0x00000010c2c27824 */ /* 0x000fe200078e00ff */
[----:B------:R-:W-:Y:S01]  /*e470*/  LEA.HI.X R116, R136, R193, R3, 0x6, P1 ;  /* 0x000000c188747211 */ /* 0x000fe200008f3403 */
[----:B------:R-:W-:Y:S01]  /*e480*/  IMAD.MOV.U32 R193, RZ, RZ, 0x4 ;  /* 0x00000004ffc17424 */ /* 0x000fe200078e00ff */
[C---:B------:R-:W-:Y:S02]  /*e490*/  @!P4 LEA R156, P1, R2.reuse, c[0x0][0x168], 0x1 ;  /* 0x00005a00029cca11 */ /* 0x040fe400078208ff */
[C-C-:B------:R-:W-:Y:S02]  /*e4a0*/  @!P5 LEA.HI.X R119, R2.reuse, c[0x0][0x16c], R116.reuse, 0x1, P0 ;  /* 0x00005b000277da11 */ /* 0x140fe400000f0c74 */
[C-C-:B------:R-:W-:Y:S02]  /*e4b0*/  @!P4 LEA.HI.X R157, R2.reuse, c[0x0][0x16c], R116.reuse, 0x1, P1 ;  /* 0x00005b00029dca11 */ /* 0x140fe400008f0c74 */
[----:B------:R-:W-:Y:S01]  /*e4c0*/  @!P3 LEA R154, P0, R2, c[0x0][0x168], 0x1 ;  /* 0x00005a00029aba11 */ /* 0x000fe200078008ff */
[----:B------:R-:W-:Y:S01]  /*e4d0*/  @!PT LDS RZ, [RZ] ;  /* 0x00000000fffff984 */ /* 0x000fe20000000800 */
[----:B------:R-:W-:Y:S01]  /*e4e0*/  @!PT LDS RZ, [RZ] ;  /* 0x00000000fffff984 */ /* 0x000fe20000000800 */
[----:B------:R-:W-:Y:S01]  /*e4f0*/  @!PT LDS RZ, [RZ] ;  /* 0x00000000fffff984 */ /* 0x000fe20000000800 */
[----:B------:R2:W-:Y:S01]  /*e500*/  @!P5 LDGSTS.E.BYPASS.LTC128B.128 [R188+0x6000], [R118.64] ;  /* 0x0600000076bcdfae */ /* 0x0005e2000b901d48 */
[----:B------:R-:W-:Y:S02]  /*e510*/  IADD3 R3, P2, R194, R2, RZ ;  /* 0x00000002c2037210 */ /* 0x000fe40007f5e0ff */
[--C-:B------:R-:W-:Y:S01]  /*e520*/  @!P3 LEA.HI.X R155, R2, c[0x0][0x16c], R116.reuse, 0x1, P0 ;  /* 0x00005b00029bba11 */ /* 0x100fe200000f0c74 */
[----:B------:R1:W-:Y:S01]  /*e530*/  @P4 STS.128 [R188+0x8000], RZ ;  /* 0x008000ffbc004388 */ /* 0x0003e20000000c00 */
[C---:B------:R-:W-:Y:S02]  /*e540*/  @!P5 LEA R152, P6, R3.reuse, c[0x0][0x168], 0x1 ;  /* 0x00005a000398da11 */ /* 0x040fe400078c08ff */
[C---:B------:R-:W-:Y:S01]  /*e550*/  @!P4 LEA R150, P1, R3.reuse, c[0x0][0x168], 0x1 ;  /* 0x00005a000396ca11 */ /* 0x040fe200078208ff */
[----:B------:R-:W-:Y:S01]  /*e560*/  @!PT LDS RZ, [RZ] ;  /* 0x00000000fffff984 */ /* 0x000fe20000000800 */
[----:B------:R-:W-:Y:S01]  /*e570*/  @!PT LDS RZ, [RZ] ;  /* 0x00000000fffff984 */ /* 0x000fe20000000800 */
[----:B------:R-:W-:Y:S01]  /*e580*/  @!PT LDS RZ, [RZ] ;  /* 0x00000000fffff984 */ /* 0x000fe20000000800 */
[----:B------:R1:W-:Y:S01]  /*e590*/  @!P4 LDGSTS.E.BYPASS.LTC128B.128 [R188+0x8000], [R156.64+0x80] ;  /* 0x080000809cbccfae */ /* 0x0003e2000b901d48 */
[----:B------:R-:W-:Y:S02]  /*e5a0*/  SHF.L.U64.HI R192, R192, R193, c[0x0][0x19c] ;  /* 0x00006700c0c07619 */ /* 0x000fe400000102c1 */
[C---:B------:R-:W-:Y:S01]  /*e5b0*/  @!P3 LEA R148, P0, R3.reuse, c[0x0][0x168], 0x1 ;  /* 0x00005a000394ba11 */ /* 0x040fe200078008ff */
[----:B------:R1:W-:Y:S04]  /*e5c0*/  @P3 STS.128 [R188+0xa000], RZ ;  /* 0x00a000ffbc003388 */ /* 0x0003e80000000c00 */
[----:B------:R-:W-:Y:S01]  /*e5d0*/  @!PT LDS RZ, [RZ] ;  /* 0x00000000fffff984 */ /* 0x000fe20000000800 */
[----:B------:R-:W-:Y:S01]  /*e5e0*/  @!PT LDS RZ, [RZ] ;  /* 0x00000000fffff984 */ /* 0x000fe20000000800 */
[----:B------:R-:W-:Y:S01]  /*e5f0*/  @!PT LDS RZ, [RZ] ;  /* 0x00000000fffff984 */ /* 0x000fe20000000800 */
[----:B------:R1:W-:Y:S04]  /*e600*/  @!P3 LDGSTS.E.BYPASS.LTC128B.128 [R188+0xa000], [R154.64+0x100] ;  /* 0x0a0001009abcbfae */ /* 0x0003e8000b901d48 */
[----:B------:R1:W-:Y:S01]  /*e610*/  @P5 STS.128 [R188+0x6800], RZ ;  /* 0x006800ffbc005388 */ /* 0x0003e20000000c00 */
[----:B--2---:R-:W-:Y:S01]  /*e620*/  IMAD.X R118, R192, 0x1, R116, P2 ;  /* 0x00000001c0767824 */ /* 0x004fe200010e0674 */
[----:B------:R-:W-:Y:S04]  /*e630*/  IADD3 R2, P2, R194, R3, RZ ;  /* 0x00000003c2027210 */ /* 0x000fe80007f5e0ff */
[C-C-:B------:R-:W-:Y:S02]  /*e640*/  @!P5 LEA.HI.X R153, R3.reuse, c[0x0][0x16c], R118.reuse, 0x1, P6 ;  /* 0x00005b000399da11 */ /* 0x140fe400030f0c76 */
[C-C-:B------:R-:W-:Y:S02]  /*e650*/  @!P4 LEA.HI.X R151, R3.reuse, c[0x0][0x16c], R118.reuse, 0x1, P1 ;  /* 0x00005b000397ca11 */ /* 0x140fe400008f0c76 */
[--C-:B------:R-:W-:Y:S01]  /*e660*/  @!P3 LEA.HI.X R149, R3, c[0x0][0x16c], R118.reuse, 0x1, P0 ;  /* 0x00005b000395ba11 */ /* 0x100fe200000f0c76 */
[----:B------:R-:W-:Y:S01]  /*e670*/  @!PT LDS RZ, [RZ] ;  /* 0x00000000fffff984 */ /* 0x000fe20000000800 */
[----:B------:R-:W-:Y:S01]  /*e680*/  @!PT LDS RZ, [RZ] ;  /* 0x00000000fffff984 */ /* 0x000fe20000000800 */
[----:B------:R-:W-:Y:S01]  /*e690*/  @!PT LDS RZ, [RZ] ;  /* 0x00000000fffff984 */ /* 0x000fe20000000800 */
[----:B------:R1:W-:Y:S01]  /*e6a0*/  @!P5 LDGSTS.E.BYPASS.LTC128B.128 [R188+0x6800], [R152.64] ;  /* 0x0680000098bcdfae */ /* 0x0003e2000b901d48 */
[----:B------:R-:W-:Y:S01]  /*e6b0*/  @!P5 LEA R146, P1, R2, c[0x0][0x168], 0x1 ;  /* 0x00005a000292da11 */ /* 0x000fe200078208ff */
        /* <DEDUP_REMOVED lines=11> */
[----:B------:R1:W-:Y:S01]  /*e770*/  @P3 STS.128 [R188+0xa800], RZ ;  /* 0x00a800ffbc003388 */ /* 0x0003e20000000c00 */
[----:B------:R-:W-:Y:S03]  /*e780*/  IADD3 R116, P6, R194, R2, RZ ;  /* 0x00000002c2747210 */ /* 0x000fe60007fde0ff */
[----:B------:R-:W-:Y:S01]  /*e790*/  @!PT LDS RZ, [RZ] ;  /* 0x00000000fffff984 */ /* 0x000fe20000000800 */
[----:B------:R-:W-:Y:S01]  /*e7a0*/  @!PT LDS RZ, [RZ] ;  /* 0x00000000fffff984 */ /* 0x000fe20000000800 */
[----:B------:R-:W-:Y:S01]  /*e7b0*/  @!PT LDS RZ, [RZ] ;  /* 0x00000000fffff984 */ /* 0x000fe20000000800 */
[----:B------:R1:W-:Y:S01]  /*e7c0*/  @!P3 LDGSTS.E.BYPASS.LTC128B.128 [R188+0xa800], [R148.64+0x100] ;  /* 0x0a80010094bcbfae */ /* 0x0003e2000b901d48 */
        /* <DEDUP_REMOVED lines=9> */
[----:B------:R1:W-:Y:S01]  /*e860*/  @!P5 LDGSTS.E.BYPASS.LTC128B.128 [R188+0x7000], [R146.64] ;  /* 0x0700000092bcdfae */ /* 0x0003e2000b901d48 */
        /* <DEDUP_REMOVED lines=29> */
.L_x_604:
[----:B--2---:R-:W2:Y:S01]  /*ea40*/  LDL.64 R2, [R1+0x30] ;  /* 0x0000300001027983 */ /* 0x004ea20000100a00 */
[----:B------:R-:W-:Y:S04]  /*ea50*/  DEPBAR.LE SB0, 0x0 ;  /* 0x000080000000791a */ /* 0x000fe80000000000 */
[----:B------:R-:W-:Y:S01]  /*ea60*/  BAR.SYNC.DEFER_BLOCKING 0x0 ;  /* 0x0000000000007b1d */ /* 0x000fe20000010000 */
[----:B------:R-:W-:Y:S01]  /*ea70*/  IMAD.MOV.U32 R7, RZ, RZ, 0x6 ;  /* 0x00000006ff077424 */ /* 0x000fe200078e00ff */
[----:B------:R-:W-:Y:S01]  /*ea80*/  SHF.R.S32.HI R5, RZ, 0x1f, R196 ;  /* 0x0000001fff057819 */ /* 0x000fe200000114c4 */
[----:B------:R-:W-:Y:S02]  /*ea90*/  IMAD.MOV.U32 R4, RZ, RZ, c[0x0][0x1a0] ;  /* 0x00006800ff047624 */ /* 0x000fe400078e00ff */
[----:B------:R-:W-:Y:S02]  /*eaa0*/  IMAD.MOV.U32 R6, RZ, RZ, c[0x0][0x1a0] ;  /* 0x00006800ff067624 */ /* 0x000fe400078e00ff */
[----:B------:R-:W-:Y:S01]  /*eab0*/  IMAD.MOV.U32 R10, RZ, RZ, c[0x0][0x1a0] ;  /* 0x00006800ff0a7624 */ /* 0x000fe200078e00ff */
[----:B------:R-:W-:Y:S01]  /*eac0*/  SHF.L.U64.HI R4, R4, R7, c[0x0][0x1a4] ;  /* 0x0000690004047619 */ /* 0x000fe20000010207 */
[----:B------:R-:W-:Y:S02]  /*ead0*/  IMAD.SHL.U32 R6, R6, 0x40, RZ ;  /* 0x0000004006067824 */ /* 0x000fe400078e00ff */
[----:B------:R-:W-:Y:S02]  /*eae0*/  IMAD.SHL.U32 R10, R10, 0x10, RZ ;  /* 0x000000100a0a7824 */ /* 0x000fe400078e00ff */
[----:B------:R-:W-:Y:S02]  /*eaf0*/  IMAD R4, R4, R196, RZ ;  /* 0x000000c404047224 */ /* 0x000fe400078e02ff */
[----:B------:R-:W-:Y:S02]  /*eb00*/  IMAD.MOV.U32 R9, RZ, RZ, 0x4 ;  /* 0x00000004ff097424 */ /* 0x000fe400078e00ff */
[-C--:B------:R-:W-:Y:S02]  /*eb10*/  IMAD R4, R5, R6.reuse, R4 ;  /* 0x0000000605047224 */ /* 0x080fe400078e0204 */
[----:B------:R-:W-:Y:S01]  /*eb20*/  IMAD.MOV.U32 R8, RZ, RZ, c[0x0][0x1a0] ;  /* 0x00006800ff087624 */ /* 0x000fe200078e00ff */
[----:B------:R-:W-:Y:S04]  /*eb30*/  @P5 STS.128 [R188+0xc000], RZ ;  /* 0x00c000ffbc005388 */ /* 0x000fe80000000c00 */
[----:B------:R-:W-:Y:S01]  /*eb40*/  SHF.L.U64.HI R8, R8, R9, c[0x0][0x1a4] ;  /* 0x0000690008087619 */ /* 0x000fe20000010209 */
[----:B--2---:R-:W-:Y:S04]  /*eb50*/  IMAD.WIDE.U32 R2, R196, R6, R2 ;  /* 0x00000006c4027225 */ /* 0x004fe800078e0002 */
[----:B------:R-:W-:Y:S01]  /*eb60*/  IMAD.IADD R5, R3, 0x1, R4 ;  /* 0x0000000103057824 */ /* 0x000fe200078e0204 */
[C---:B------:R-:W-:Y:S02]  /*eb70*/  @!P5 LEA R6, P6, R2.reuse, c[0x0][0x170], 0x1 ;  /* 0x00005c000206da11 */ /* 0x040fe400078c08ff */
        /* <DEDUP_REMOVED lines=10> */
[----:B------:R-:W-:Y:S01]  /*ec20*/  @P4 STS.128 [R188+0xe000], RZ ;  /* 0x00e000ffbc004388 */ /* 0x000fe20000000c00 */
[C---:B------:R-:W-:Y:S01]  /*ec30*/  @!P5 LEA R22, P6, R3.reuse, c[0x0][0x170], 0x1 ;  /* 0x00005c000316da11 */ /* 0x040fe200078c08ff */
[----:B------:R-:W-:Y:S01]  /*ec40*/  IMAD.X R5, R8, 0x1, R5, P0 ;  /* 0x0000000108057824 */ /* 0x000fe200000e0605 */
[C---:B-----5:R-:W-:Y:S01]  /*ec50*/  @!P4 LEA R20, P1, R3.reuse, c[0x0][0x170], 0x1 ;  /* 0x00005c000314ca11 */ /* 0x060fe200078208ff */
        /* <DEDUP_REMOVED lines=8> */
[----:B------:R-:W-:Y:S01]  /*ece0*/  IADD3 R2, P2, R10, R3, RZ ;  /* 0x000000030a027210 */ /* 0x000fe20007f5e0ff */
[----:B------:R-:W-:Y:S01]  /*ecf0*/  @!PT LDS RZ, [RZ] ;  /* 0x00000000fffff984 */ /* 0x000fe20000000800 */
[----:B------:R-:W-:Y:S01]  /*ed00*/  @!PT LDS RZ, [RZ] ;  /* 0x00000000fffff984 */ /* 0x000fe20000000800 */
[----:B------:R-:W-:Y:S01]  /*ed10*/  @!PT LDS RZ, [RZ] ;  /* 0x00000000fffff984 */ /* 0x000fe20000000800 */
[----:B------:R2:W-:Y:S01]  /*ed20*/  @!P3 LDGSTS.E.BYPASS.LTC128B.128 [R188+0x10000], [R24.64+0x100] ;  /* 0x1000010018bcbfae */ /* 0x0005e2000b901d48 */
[--C-:B------:R-:W-:Y:S02]  /*ed30*/  @!P3 LEA.HI.X R19, R3, c[0x0][0x174], R5.reuse, 0x1, P0 ;  /* 0x00005d000313ba11 */ /* 0x100fe400000f0c05 */
[----:B------:R-:W-:Y:S01]  /*ed40*/  @!P5 LEA R16, P1, R2, c[0x0][0x170], 0x1 ;  /* 0x00005c000210da11 */ /* 0x000fe200078208ff */
[----:B------:R-:W-:Y:S01]  /*ed50*/  @P5 STS.128 [R188+0xc800], RZ ;  /* 0x00c800ffbc005388 */ /* 0x000fe20000000c00 */
[----:B------:R-:W-:Y:S01]  /*ed60*/  IMAD.X R3, R8, 0x1, R5, P2 ;  /* 0x0000000108037824 */ /* 0x000fe200010e0605 */
[----:B------:R-:W-:Y:S02]  /*ed70*/  @!P4 LEA R12, P0, R2, c[0x0][0x170], 0x1 ;  /* 0x00005c00020cca11 */ /* 0x000fe400078008ff */
[----:B------:R-:W-:Y:S01]  /*ed80*/  @!PT LDS RZ, [RZ] ;  /* 0x00000000fffff984 */ /* 0x000fe20000000800 */
[----:B------:R-:W-:Y:S01]  /*ed90*/  @!PT LDS RZ, [RZ] ;  /* 0x00000000fffff984 */ /* 0x000fe20000000800 */
[----:B------:R-:W-:Y:S01]  /*eda0*/  @!PT LDS RZ, [RZ] ;  /* 0x00000000fffff984 */ /* 0x000fe20000000800 */
[----:B------:R3:W-:Y:S01]  /*edb0*/  @!P5 LDGSTS.E.BYPASS.LTC128B.128 [R188+0xc800], [R22.64] ;  /* 0x0c80000016bcdfae */ /* 0x0007e2000b901d48 */
[----:B------:R-:W-:Y:S02]  /*edc0*/  IADD3 R4, P6, R10, R2, RZ ;  /* 0x000000020a047210 */ /* 0x000fe40007fde0ff */
[C-C-:B------:R-:W-:Y:S01]  /*edd0*/  @!P5 LEA.HI.X R17, R2.reuse, c[0x0][0x174], R3.reuse, 0x1, P1 ;  /* 0x00005d000211da11 */ /* 0x140fe200008f0c03 */
[----:B------:R-:W-:Y:S01]  /*ede0*/  @P4 STS.128 [R188+0xe800], RZ ;  /* 0x00e800ffbc004388 */ /* 0x000fe20000000c00 */
[--C-:B------:R-:W-:Y:S01]  /*edf0*/  @!P4 LEA.HI.X R13, R2, c[0x0][0x174], R3.reuse, 0x1, P0 ;  /* 0x00005d00020dca11 */ /* 0x100fe200000f0c03 */
        /* <DEDUP_REMOVED lines=8> */
[----:B------:R-:W-:Y:S01]  /*ee80*/  @P3 STS.128 [R188+0x10800], RZ ;  /* 0x010800ffbc003388 */ /* 0x000fe20000000c00 */
[C-C-:B------:R-:W-:Y:S02]  /*ee90*/  @!P5 LEA.HI.X R15, R4.reuse, c[0x0][0x174], R5.reuse, 0x1, P6 ;  /* 0x00005d00040fda11 */ /* 0x140fe400030f0c05 */
[C---:B------:R-:W-:Y:S01]  /*eea0*/  @!P4 LEA R8, P1, R4.reuse, c[0x0][0x170], 0x1 ;  /* 0x00005c000408ca11 */ /* 0x040fe200078208ff */
[----:B------:R-:W-:Y:S01]  /*eeb0*/  @!PT LDS RZ, [RZ] ;  /* 0x00000000fffff984 */ /* 0x000fe20000000800 */
[----:B------:R-:W-:Y:S01]  /*eec0*/  @!PT LDS RZ, [RZ] ;  /* 0x00000000fffff984 */ /* 0x000fe20000000800 */
[----:B------:R-:W-:Y:S01]  /*eed0*/  @!PT LDS RZ, [RZ] ;  /* 0x00000000fffff984 */ /* 0x000fe20000000800 */
[----:B------:R4:W-:Y:S01]  /*eee0*/  @!P3 LDGSTS.E.BYPASS.LTC128B.128 [R188+0x10800], [R18.64+0x100] ;  /* 0x1080010012bcbfae */ /* 0x0009e2000b901d48 */
[C---:B-1----:R-:W-:Y:S02]  /*eef0*/  @!P3 LEA R6, P0, R4.reuse, c[0x0][0x170], 0x1 ;  /* 0x00005c000406ba11 */ /* 0x042fe400078008ff */
[C-C-:B------:R-:W-:Y:S01]  /*ef00*/  @!P4 LEA.HI.X R9, R4.reuse, c[0x0][0x174], R5.reuse, 0x1, P1 ;  /* 0x00005d000409ca11 */ /* 0x140fe200008f0c05 */
[----:B------:R-:W-:Y:S01]  /*ef10*/  @P5 STS.128 [R188+0xd000], RZ ;  /* 0x00d000ffbc005388 */ /* 0x000fe20000000c00 */
[----:B------:R-:W-:Y:S02]  /*ef20*/  @!P3 LEA.HI.X R7, R4, c[0x0][0x174], R5, 0x1, P0 ;  /* 0x00005d000407ba11 */ /* 0x000fe400000f0c05 */
[----:B------:R-:W-:Y:S01]  /*ef30*/  ISETP.GE.AND P0, PT, R196, 0x1, PT ;  /* 0x00000001c400780c */ /* 0x000fe20003f06270 */
        /* <DEDUP_REMOVED lines=37> */
[----:B------:R-:W2:Y:S04]  /*f190*/  LDSM.16.M88.4 R148, [R183+0x800] ;  /* 0x00080000b794783b */ /* 0x000ea80000000200 */
[----:B------:R-:W4:Y:S04]  /*f1a0*/  LDSM.16.M88.4 R152, [R183+0x1000] ;  /* 0x00100000b798783b */ /* 0x000f280000000200 */
[----:B------:R-:W1:Y:S04]  /*f1b0*/  LDSM.16.M88.4 R156, [R183+0x1800] ;  /* 0x00180000b79c783b */ /* 0x000e680000000200 */
        /* <DEDUP_REMOVED lines=42> */
[C---:B--2---:R-:W-:Y:S08]  /*f460*/  HMMA.16816.F32.BF16 R12, R144.reuse, R152, R12 ;  /* 0x00000098900c723c */ /* 0x044ff0000004180c */
[C---:B------:R-:W-:Y:S01]  /*f470*/  HMMA.16816.F32.BF16 R16, R144.reuse, R154, R16 ;  /* 0x0000009a9010723c */ /* 0x040fe20000041810 */
[----:B------:R-:W-:Y:S07]  /*f480*/  LDSM.16.M88.4 R152, [R183+0x2800] ;  /* 0x00280000b798783b */ /* 0x000fee0000000200 */
[C---:B----4-:R-:W-:Y:S08]  /*f490*/  HMMA.16816.F32.BF16 R20, R144.reuse, R140, R20 ;  /* 0x0000008c9014723c */ /* 0x050ff00000041814 */
[C---:B------:R-:W-:Y:S01]  /*f4a0*/  HMMA.16816.F32.BF16 R24, R144.reuse, R142, R24 ;  /* 0x0000008e9018723c */ /* 0x040fe20000041818 */
[----:B------:R-:W1:Y:S07]  /*f4b0*/  LDSM.16.M88.4 R140, [R185+0x2000] ;  /* 0x00200000b98c783b */ /* 0x000e6e0000000200 */
[C---:B------:R-:W-:Y:S08]  /*f4c0*/  HMMA.16816.F32.BF16 R28, R144.reuse, R156, R28 ;  /* 0x0000009c901c723c */ /* 0x040ff0000004181c */
        /* <DEDUP_REMOVED lines=84> */
[C---:B------:R-:W-:Y:S08]  /*fa10*/  HMMA.16816.F32.BF16 R8, R160.reuse, R166, R8 ;  /* 0x000000a6a008723c */ /* 0x040ff00000041808 */
[C---:B------:R-:W-:Y:S08]  /*fa20*/  HMMA.16816.F32.BF16 R12, R160.reuse, R168, R12 ;  /* 0x000000a8a00c723c */ /* 0x040ff0000004180c */
[C---:B------:R-:W-:Y:S07]  /*fa30*/  HMMA.16816.F32.BF16 R16, R160.reuse, R170, R16 ;  /* 0x000000aaa010723c */ /* 0x040fee0000041810 */
[----:B------:R-:W-:Y:S01]  /*fa40*/  IMAD.MOV.U32 R170, RZ, RZ, R119 ;  /* 0x000000ffffaa7224 */ /* 0x000fe200078e0077 */
[C---:B------:R-:W-:Y:S04]  /*fa50*/  HMMA.16816.F32.BF16 R20, R160.reuse, R136, R20 ;  /* 0x00000088a014723c */ /* 0x040fe80000041814 */
[----:B------:R-:W-:Y:S04]  /*fa60*/  IMAD.MOV.U32 R171, RZ, RZ, R118 ;  /* 0x000000ffffab7224 */ /* 0x000fe800078e0076 */
        /* <DEDUP_REMOVED lines=12> */
.L_x_605:
[----:B------:R-:W2:Y:S01]  /*fb30*/  LDL.64 R198, [R1+0x20] ;  /* 0x0000200001c67983 */ /* 0x000ea20000100a00 */
[----:B-1----:R-:W-:Y:S01]  /*fb40*/  IMAD.SHL.U32 R154, R196, 0x2, RZ ;  /* 0x00000002c49a7824 */ /* 0x002fe200078e00ff */
[C---:B------:R-:W-:Y:S01]  /*fb50*/  IADD3 R155, R190.reuse, -0x61c88647, RZ ;  /* 0x9e3779b9be9b7810 */ /* 0x040fe20007ffe0ff */
[----:B------:R-:W1:Y:S01]  /*fb60*/  LDC.U8 R145, c[0x0][0x2d8] ;  /* 0x0000b600ff917b82 */ /* 0x000e620000000000 */
[C---:B------:R-:W-:Y:S02]  /*fb70*/  IADD3 R156, R190.reuse, 0x3c6ef372, RZ ;  /* 0x3c6ef372be9c7810 */ /* 0x040fe40007ffe0ff */
[----:B------:R-:W3:Y:S01]  /*fb80*/  LDL R201, [R1+0x28] ;  /* 0x0000280001c97983 */ /* 0x000ee20000100800 */
[C---:B------:R-:W-:Y:S02]  /*fb90*/  IADD3 R167, R191.reuse, 0x32370b8f, RZ ;  /* 0x32370b8fbfa77810 */ /* 0x040fe40007ffe0ff */
[C---:B------:R-:W-:Y:S01]  /*fba0*/  IADD3 R168, R191.reuse, 0x76cf5d0a, RZ ;  /* 0x76cf5d0abfa87810 */ /* 0x040fe20007ffe0ff */
[----:B------:R-:W4:Y:S01]  /*fbb0*/  S2R R2, SR_TID.X ;  /* 0x0000000000027919 */ /* 0x000f220000002100 */
[C---:B------:R-:W-:Y:S02]  /*fbc0*/  IADD3 R169, R190.reuse, -0x255992d5, RZ ;  /* 0xdaa66d2bbea97810 */ /* 0x040fe40007ffe0ff */
[----:B------:R-:W-:Y:S02]  /*fbd0*/  IADD3 R174, R190, 0x78dde6e4, RZ ;  /* 0x78dde6e4beae7810 */ /* 0x000fe40007ffe0ff */
[C---:B------:R-:W-:Y:S02]  /*fbe0*/  IADD3 R175, R191.reuse, -0x126145ec, RZ ;  /* 0xed9eba14bfaf7810 */ /* 0x040fe40007ffe0ff */
[----:B------:R-:W-:Y:S01]  /*fbf0*/  IADD3 R195, R191, 0x646e171e, RZ ;  /* 0x646e171ebfc37810 */ /* 0x000fe20007ffe0ff */
[----:B------:R-:W5:Y:S04]  /*fc00*/  LDL R197, [R1+0x18] ;  /* 0x0000180001c57983 */ /* 0x000f680000100800 */
[----:B------:R2:W3:Y:S01]  /*fc10*/  LDL.S16 R200, [R1+0xc] ;  /* 0x00000c0001c87983 */ /* 0x0004e20000100600 */
[----:B-1----:R-:W-:Y:S01]  /*fc20*/  PRMT R194, R145, 0x7054, R145 ;  /* 0x0000705491c27816 */ /* 0x002fe20000000091 */
[----:B----4-:R-:W-:Y:S05]  /*fc30*/  IMAD.SHL.U32 R2, R2, 0x2, RZ ;  /* 0x0000000202027824 */ /* 0x010fea00078e00ff */
[----:B------:R-:W-:Y:S05]  /*fc40*/  LOP3.LUT R2, R2, 0x6, RZ, 0xc0, !PT ;  /* 0x0000000602027812 */ /* 0x000fea00078ec0ff */
[----:B------:R-:W-:Y:S04]  /*fc50*/  IMAD R2, R196, 0x40, R2 ;  /* 0x00000040c4027824 */ /* 0x000fe800078e0202 */
[----:B------:R-:W1:Y:S01]  /*fc60*/  I2F R116, R2 ;  /* 0x0000000200747306 */ /* 0x000e620000201400 */
[C---:B------:R-:W-:Y:S02]  /*fc70*/  IADD3 R3, R2.reuse, 0x1, RZ ;  /* 0x0000000102037810 */ /* 0x040fe40007ffe0ff */
[C---:B------:R-:W-:Y:S02]  /*fc80*/  IADD3 R118, R2.reuse, 0x8, RZ ;  /* 0x0000000802767810 */ /* 0x040fe40007ffe0ff */
[C---:B------:R-:W-:Y:S02]  /*fc90*/  IADD3 R119, R2.reuse, 0x9, RZ ;  /* 0x0000000902777810 */ /* 0x040fe40007ffe0ff */
[C---:B------:R-:W-:Y:S02]  /*fca0*/  IADD3 R136, R2.reuse, 0x10, RZ ;  /* 0x0000001002887810 */ /* 0x040fe40007ffe0ff */
[C---:B------:R-:W-:Y:S01]  /*fcb0*/  IADD3 R137, R2.reuse, 0x11, RZ ;  /* 0x0000001102897810 */ /* 0x040fe20007ffe0ff */
[----:B------:R-:W4:Y:S01]  /*fcc0*/  I2F R3, R3 ;  /* 0x0000000300037306 */ /* 0x000f220000201400 */
[C---:B------:R-:W-:Y:S02]  /*fcd0*/  IADD3 R138, R2.reuse, 0x18, RZ ;  /* 0x00000018028a7810 */ /* 0x040fe40007ffe0ff */
[C---:B------:R-:W-:Y:S02]  /*fce0*/  IADD3 R139, R2.reuse, 0x19, RZ ;  /* 0x00000019028b7810 */ /* 0x040fe40007ffe0ff */
[C---:B------:R-:W-:Y:S02]  /*fcf0*/  IADD3 R140, R2.reuse, 0x20, RZ ;  /* 0x00000020028c7810 */ /* 0x040fe40007ffe0ff */
[C---:B------:R-:W-:Y:S02]  /*fd00*/  IADD3 R141, R2.reuse, 0x21, RZ ;  /* 0x00000021028d7810 */ /* 0x040fe40007ffe0ff */
[C---:B------:R-:W-:Y:S01]  /*fd10*/  IADD3 R142, R2.reuse, 0x28, RZ ;  /* 0x00000028028e7810 */ /* 0x040fe20007ffe0ff */
[----:B------:R-:W4:Y:S01]  /*fd20*/  I2F R118, R118 ;  /* 0x0000007600767306 */ /* 0x000f220000201400 */
[C---:B------:R-:W-:Y:S02]  /*fd30*/  IADD3 R143, R2.reuse, 0x29, RZ ;  /* 0x00000029028f7810 */ /* 0x040fe40007ffe0ff */
[----:B------:R-:W-:Y:S01]  /*fd40*/  IADD3 R144, R2, 0x30, RZ ;  /* 0x0000003002907810 */ /* 0x000fe20007ffe0ff */
[CC--:B-1----:R-:W-:Y:S02]  /*fd50*/  FFMA.FTZ R4, R116.reuse, R189.reuse, R4 ;  /* 0x000000bd74047223 */ /* 0x0c2fe40000010004 */
[-C--:B------:R-:W-:Y:S03]  /*fd60*/  FFMA.FTZ R6, R116, R189.reuse, R6 ;  /* 0x000000bd74067223 */ /* 0x080fe60000010006 */
[----:B------:R-:W-:Y:S01]  /*fd70*/  FMNMX.FTZ R116, R4, R0, !PT ;  /* 0x0000000004747209 */ /* 0x000fe20007810000 */
[----:B------:R-:W1:Y:S01]  /*fd80*/  I2F R119, R119 ;  /* 0x0000007700777306 */ /* 0x000e620000201400 */
[CC--:B----4-:R-:W-:Y:S02]  /*fd90*/  FFMA.FTZ R5, R3.reuse, R189.reuse, R5 ;  /* 0x000000bd03057223 */ /* 0x0d0fe40000010005 */
[-C--:B------:R-:W-:Y:S01]  /*fda0*/  FFMA.FTZ R7, R3, R189.reuse, R7 ;  /* 0x000000bd03077223 */ /* 0x080fe20000010007 */
[----:B------:R-:W-:Y:S02]  /*fdb0*/  IADD3 R3, R2, 0x31, RZ ;  /* 0x0000003102037810 */ /* 0x000fe40007ffe0ff */
[----:B------:R-:W-:Y:S04]  /*fdc0*/  FMNMX.FTZ R116, R5, R116, !PT ;  /* 0x0000007405747209 */ /* 0x000fe80007810000 */
[----:B------:R-:W4:Y:S01]  /*fdd0*/  I2F R136, R136 ;  /* 0x0000008800887306 */ /* 0x000f220000201400 */
[CC--:B------:R-:W-:Y:S02]  /*fde0*/  FFMA.FTZ R8, R118.reuse, R189.reuse, R8 ;  /* 0x000000bd76087223 */ /* 0x0c0fe40000010008 */
[-C--:B------:R-:W-:Y:S03]  /*fdf0*/  FFMA.FTZ R10, R118, R189.reuse, R10 ;  /* 0x000000bd760a7223 */ /* 0x080fe6000001000a */
[----:B------:R-:W-:Y:S04]  /*fe00*/  FMNMX.FTZ R116, R8, R116, !PT ;  /* 0x0000007408747209 */ /* 0x000fe80007810000 */
[----:B------:R-:W4:Y:S01]  /*fe10*/  I2F R137, R137 ;  /* 0x0000008900897306 */ /* 0x000f220000201400 */
[CC--:B-1----:R-:W-:Y:S02]  /*fe20*/  FFMA.FTZ R9, R119.reuse, R189.reuse, R9 ;  /* 0x000000bd77097223 */ /* 0x0c2fe40000010009 */
[-C--:B------:R-:W-:Y:S01]  /*fe30*/  FFMA.FTZ R11, R119, R189.reuse, R11 ;  /* 0x000000bd770b7223 */ /* 0x080fe2000001000b */
[----:B------:R-:W-:Y:S02]  /*fe40*/  IADD3 R119, R2, 0x38, RZ ;  /* 0x0000003802777810 */ /* 0x000fe40007ffe0ff */
[----:B------:R-:W-:Y:S04]  /*fe50*/  FMNMX.FTZ R116, R9, R116, !PT ;  /* 0x0000007409747209 */ /* 0x000fe80007810000 */
[----:B------:R1:W1:Y:S01]  /*fe60*/  I2F R118, R3 ;  /* 0x0000000300767306 */ /* 0x0002620000201400 */
[CC--:B----4-:R-:W-:Y:S02]  /*fe70*/  FFMA.FTZ R12, R136.reuse, R189.reuse, R12 ;  /* 0x000000bd880c7223 */ /* 0x0d0fe4000001000c */
[-C--:B------:R-:W-:Y:S01]  /*fe80*/  FFMA.FTZ R14, R136, R189.reuse, R14 ;  /* 0x000000bd880e7223 */ /* 0x080fe2000001000e */
[----:B------:R-:W-:Y:S02]  /*fe90*/  IADD3 R136, R2, 0x39, RZ ;  /* 0x0000003902887810 */ /* 0x000fe40007ffe0ff */
[----:B------:R-:W-:Y:S04]  /*fea0*/  FMNMX.FTZ R116, R12, R116, !PT ;  /* 0x000000740c747209 */ /* 0x000fe80007810000 */
[----:B------:R-:W4:Y:S01]  /*feb0*/  I2F R138, R138 ;  /* 0x0000008a008a7306 */ /* 0x000f220000201400 */
[CC--:B------:R-:W-:Y:S02]  /*fec0*/  FFMA.FTZ R13, R137.reuse, R189.reuse, R13 ;  /* 0x000000bd890d7223 */ /* 0x0c0fe4000001000d */
[----:B------:R-:W-:Y:S03]  /*fed0*/  FFMA.FTZ R15, R137, R189, R15 ;  /* 0x000000bd890f7223 */ /* 0x000fe6000001000f */
[----:B------:R-:W-:Y:S04]  /*fee0*/  FMNMX.FTZ R116, R13, R116, !PT ;  /* 0x000000740d747209 */ /* 0x000fe80007810000 */
[----:B------:R-:W4:Y:S01]  /*fef0*/  I2F R139, R139 ;  /* 0x0000008b008b7306 */ /* 0x000f220000201400 */
[----:B-1----:R-:W-:Y:S01]  /*ff00*/  FMNMX.FTZ R3, R6, R117, !PT ;  /* 0x0000007506037209 */ /* 0x002fe20007810000 */
[CC--:B------:R-:W-:Y:S02]  /*ff10*/  FFMA.FTZ R29, R118.reuse, R189.reuse, R29 ;  /* 0x000000bd761d7223 */ /* 0x0c0fe4000001001d */
[----:B------:R-:W-:Y:S01]  /*ff20*/  FFMA.FTZ R31, R118, R189, R31 ;  /* 0x000000bd761f7223 */ /* 0x000fe2000001001f */
[----:B------:R-:W-:Y:S05]  /*ff30*/  FMNMX.FTZ R3, R7, R3, !PT ;  /* 0x0000000307037209 */ /* 0x000fea0007810000 */
[----:B------:R-:W1:Y:S01]  /*ff40*/  I2F R140, R140 ;  /* 0x0000008c008c7306 */ /* 0x000e620000201400 */
[----:B------:R-:W-:Y:S01]  /*ff50*/  FMNMX.FTZ R3, R10, R3, !PT ;  /* 0x000000030a037209 */ /* 0x000fe20007810000 */
[C---:B----4-:R-:W-:Y:S03]  /*ff60*/  FFMA.FTZ R16, R138.reuse, R189, R16 ;  /* 0x000000bd8a107223 */ /* 0x050fe60000010010 */
[----:B------:R-:W-:Y:S01]  /*ff70*/  FMNMX.FTZ R2, R11, R3, !PT ;  /* 0x000000030b027209 */ /* 0x000fe20007810000 */
[-C--:B------:R-:W-:Y:S01]  /*ff80*/  FFMA.FTZ R18, R138, R189.reuse, R18 ;  /* 0x000000bd8a127223 */ /* 0x080fe20000010012 */
[----:B------:R-:W-:Y:S03]  /*ff90*/  FMNMX.FTZ R116, R16, R116, !PT ;  /* 0x0000007410747209 */ /* 0x000fe60007810000 */
[----:B------:R-:W4:Y:S01]  /*ffa0*/  I2F R141, R141 ;  /* 0x0000008d008d7306 */ /* 0x000f220000201400 */
[----:B------:R-:W-:Y:S01]  /*ffb0*/  FMNMX.FTZ R2, R14, R2, !PT ;  /* 0x000000020e027209 */ /* 0x000fe20007810000 */
[-C--:B------:R-:W-:Y:S03]  /*ffc0*/  FFMA.FTZ R17, R139, R189.reuse, R17 ;  /* 0x000000bd8b117223 */ /* 0x080fe60000010011 */
[----:B------:R-:W-:Y:S01]  /*ffd0*/  FMNMX.FTZ R2, R15, R2, !PT ;  /* 0x000000020f027209 */ /* 0x000fe20007810000 */
[-C--:B------:R-:W-:Y:S01]  /*ffe0*/  FFMA.FTZ R19, R139, R189.reuse, R19 ;  /* 0x000000bd8b137223 */ /* 0x080fe20000010013 */
[----:B------:R-:W-:Y:S03]  /*fff0*/  FMNMX.FTZ R116, R17, R116, !PT ;  /* 0x0000007411747209 */ /* 0x000fe60007810000 */
[----:B------:R-:W4:Y:S01]  /*10000*/  I2F R142, R142 ;  /* 0x0000008e008e7306 */ /* 0x000f220000201400 */
[----:B------:R-:W-:Y:S01]  /*10010*/  FMNMX.FTZ R2, R18, R2, !PT ;  /* 0x0000000212027209 */ /* 0x000fe20007810000 */
[CC--:B-1----:R-:W-:Y:S03]  /*10020*/  FFMA.FTZ R20, R140.reuse, R189.reuse, R20 ;  /* 0x000000bd8c147223 */ /* 0x0c2fe60000010014 */
[----:B------:R-:W-:Y:S01]  /*10030*/  FMNMX.FTZ R2, R19, R2, !PT ;  /* 0x0000000213027209 */ /* 0x000fe20007810000 */
[-C--:B------:R-:W-:Y:S01]  /*10040*/  FFMA.FTZ R22, R140, R189.reuse, R22 ;  /* 0x000000bd8c167223 */ /* 0x080fe20000010016 */
[----:B------:R-:W-:Y:S03]  /*10050*/  FMNMX.FTZ R116, R20, R116, !PT ;  /* 0x0000007414747209 */ /* 0x000fe60007810000 */
[----:B------:R-:W1:Y:S01]  /*10060*/  I2F R143, R143 ;  /* 0x0000008f008f7306 */ /* 0x000e620000201400 */
[----:B------:R-:W-:Y:S01]  /*10070*/  FMNMX.FTZ R2, R22, R2, !PT ;  /* 0x0000000216027209 */ /* 0x000fe20007810000 */
[CC--:B----4-:R-:W-:Y:S02]  /*10080*/  FFMA.FTZ R21, R141.reuse, R189.reuse, R21 ;  /* 0x000000bd8d157223 */ /* 0x0d0fe40000010015 */
[-C--:B------:R-:W-:Y:S03]  /*10090*/  FFMA.FTZ R23, R141, R189.reuse, R23 ;  /* 0x000000bd8d177223 */ /* 0x080fe60000010017 */
[----:B------:R-:W-:Y:S03]  /*100a0*/  FMNMX.FTZ R116, R21, R116, !PT ;  /* 0x0000007415747209 */ /* 0x000fe60007810000 */
[----:B------:R-:W4:Y:S01]  /*100b0*/  I2F R144, R144 ;  /* 0x0000009000907306 */ /* 0x000f220000201400 */
[----:B------:R-:W-:Y:S01]  /*100c0*/  FMNMX.FTZ R2, R23, R2, !PT ;  /* 0x0000000217027209 */ /* 0x000fe20007810000 */
[CC--:B------:R-:W-:Y:S02]  /*100d0*/  FFMA.FTZ R24, R142.reuse, R189.reuse, R24 ;  /* 0x000000bd8e187223 */ /* 0x0c0fe40000010018 */
[-C--:B------:R-:W-:Y:S03]  /*100e0*/  FFMA.FTZ R26, R142, R189.reuse, R26 ;  /* 0x000000bd8e1a7223 */ /* 0x080fe6000001001a */
[----:B------:R-:W-:Y:S03]  /*100f0*/  FMNMX.FTZ R116, R24, R116, !PT ;  /* 0x0000007418747209 */ /* 0x000fe60007810000 */
[----:B------:R-:W4:Y:S01]  /*10100*/  I2F R119, R119 ;  /* 0x0000007700777306 */ /* 0x000f220000201400 */
[----:B------:R-:W-:Y:S01]  /*10110*/  FMNMX.FTZ R2, R26, R2, !PT ;  /* 0x000000021a027209 */ /* 0x000fe20007810000 */
[CC--:B-1----:R-:W-:Y:S02]  /*10120*/  FFMA.FTZ R25, R143.reuse, R189.reuse, R25 ;  /* 0x000000bd8f197223 */ /* 0x0c2fe40000010019 */
[-C--:B------:R-:W-:Y:S02]  /*10130*/  FFMA.FTZ R27, R143, R189.reuse, R27 ;  /* 0x000000bd8f1b7223 */ /* 0x080fe4000001001b */
[----:B------:R-:W-:Y:S01]  /*10140*/  LDSM.16.MT88.4 R140, [R177+0xc000] ;  /* 0x00c00000b18c783b */ /* 0x000fe20000004200 */
[----:B------:R-:W-:Y:S03]  /*10150*/  FMNMX.FTZ R116, R25, R116, !PT ;  /* 0x0000007419747209 */ /* 0x000fe60007810000 */
[----:B------:R-:W1:Y:S01]  /*10160*/  I2F R3, R136 ;  /* 0x0000008800037306 */ /* 0x000e620000201400 */
[----:B------:R-:W-:Y:S01]  /*10170*/  FMNMX.FTZ R2, R27, R2, !PT ;  /* 0x000000021b027209 */ /* 0x000fe20007810000 */
[CC--:B----4-:R-:W-:Y:S02]  /*10180*/  FFMA.FTZ R28, R144.reuse, R189.reuse, R28 ;  /* 0x000000bd901c7223 */ /* 0x0d0fe4000001001c */
[-C--:B------:R-:W-:Y:S02]  /*10190*/  FFMA.FTZ R30, R144, R189.reuse, R30 ;  /* 0x000000bd901e7223 */ /* 0x080fe4000001001e */
[----:B------:R-:W-:Y:S01]  /*101a0*/  LDSM.16.MT88.4 R144, [R178+0xc000] ;  /* 0x00c00000b290783b */ /* 0x000fe20000004200 */
[----:B------:R-:W-:Y:S02]  /*101b0*/  FMNMX.FTZ R116, R28, R116, !PT ;  /* 0x000000741c747209 */ /* 0x000fe40007810000 */
[----:B------:R-:W-:Y:S02]  /*101c0*/  FMNMX.FTZ R2, R30, R2, !PT ;  /* 0x000000021e027209 */ /* 0x000fe40007810000 */
[----:B------:R-:W-:Y:S01]  /*101d0*/  FMNMX.FTZ R116, R29, R116, !PT ;  /* 0x000000741d747209 */ /* 0x000fe20007810000 */
[-C--:B------:R-:W-:Y:S01]  /*101e0*/  FFMA.FTZ R32, R119, R189.reuse, R32 ;  /* 0x000000bd77207223 */ /* 0x080fe20000010020 */
[----:B------:R-:W-:Y:S01]  /*101f0*/  FMNMX.FTZ R2, R31, R2, !PT ;  /* 0x000000021f027209 */ /* 0x000fe20007810000 */
[-C--:B------:R-:W-:Y:S03]  /*10200*/  FFMA.FTZ R34, R119, R189.reuse, R34 ;  /* 0x000000bd77227223 */ /* 0x080fe60000010022 */
[----:B------:R-:W-:Y:S02]  /*10210*/  FMNMX.FTZ R116, R32, R116, !PT ;  /* 0x0000007420747209 */ /* 0x000fe40007810000 */
[----:B------:R-:W-:Y:S01]  /*10220*/  FMNMX.FTZ R2, R34, R2, !PT ;  /* 0x0000000222027209 */ /* 0x000fe20007810000 */
[CC--:B-1----:R-:W-:Y:S02]  /*10230*/  FFMA.FTZ R33, R3.reuse, R189.reuse, R33 ;  /* 0x000000bd03217223 */ /* 0x0c2fe40000010021 */
[----:B------:R-:W-:Y:S03]  /*10240*/  FFMA.FTZ R35, R3, R189, R35 ;  /* 0x000000bd03237223 */ /* 0x000fe60000010023 */
[----:B------:R-:W-:Y:S02]  /*10250*/  FMNMX.FTZ R116, R33, R116, !PT ;  /* 0x0000007421747209 */ /* 0x000fe40007810000 */
[----:B------:R-:W-:Y:S03]  /*10260*/  FMNMX.FTZ R2, R35, R2, !PT ;  /* 0x0000000223027209 */ /* 0x000fe60007810000 */
[----:B------:R-:W1:Y:S08]  /*10270*/  SHFL.BFLY PT, R118, R116, 0x2, 0x1f ;  /* 0x0c401f0074767f89 */ /* 0x000e7000000e0000 */
[----:B------:R-:W4:Y:S01]  /*10280*/  SHFL.BFLY PT, R3, R2, 0x2, 0x1f ;  /* 0x0c401f0002037f89 */ /* 0x000f2200000e0000 */
[----:B-1----:R-:W-:Y:S07]  /*10290*/  FMNMX.FTZ R116, R116, R118, !PT ;  /* 0x0000007674747209 */ /* 0x002fee0007810000 */
[----:B------:R-:W1:Y:S01]  /*102a0*/  SHFL.BFLY PT, R118, R116, 0x1, 0x1f ;  /* 0x0c201f0074767f89 */ /* 0x000e6200000e0000 */
[----:B----4-:R-:W-:Y:S07]  /*102b0*/  FMNMX.FTZ R2, R2, R3, !PT ;  /* 0x0000000302027209 */ /* 0x010fee0007810000 */
[----:B------:R-:W4:Y:S01]  /*102c0*/  SHFL.BFLY PT, R3, R2, 0x1, 0x1f ;  /* 0x0c201f0002037f89 */ /* 0x000f2200000e0000 */
[----:B-1----:R-:W-:Y:S04]  /*102d0*/  FMNMX.FTZ R116, R116, R118, !PT ;  /* 0x0000007674747209 */ /* 0x002fe80007810000 */
[C---:B------:R-:W-:Y:S01]  /*102e0*/  FSETP.NEU.FTZ.AND P0, PT, R116.reuse, -INF , PT ;  /* 0xff8000007400780b */ /* 0x040fe20003f1d000 */
[C---:B------:R-:W-:Y:S02]  /*102f0*/  FMUL.FTZ R119, R116.reuse, c[0x0][0x23c] ;  /* 0x00008f0074777a20 */ /* 0x040fe40000410000 */
[----:B------:R-:W-:Y:S01]  /*10300*/  FADD.FTZ R0, -R116, R0 ;  /* 0x0000000074007221 */ /* 0x000fe20000010100 */
[----:B----4-:R-:W-:Y:S02]  /*10310*/  FMNMX.FTZ R3, R2, R3, !PT ;  /* 0x0000000302037209 */ /* 0x010fe40007810000 */
[----:B------:R-:W-:Y:S01]  /*10320*/  FSEL R119, R119, RZ, P0 ;  /* 0x000000ff77777208 */ /* 0x000fe20000000000 */
[----:B------:R-:W-:Y:S01]  /*10330*/  FMUL.FTZ R0, R0, c[0x0][0x23c] ;  /* 0x00008f0000007a20 */ /* 0x000fe20000410000 */
[----:B------:R-:W-:Y:S01]  /*10340*/  IADD3 R2, R191, -0x4498517b, RZ ;  /* 0xbb67ae85bf027810 */ /* 0x000fe20007ffe0ff */
[C---:B------:R-:W-:Y:S01]  /*10350*/  FMUL.FTZ R166, R3.reuse, c[0x0][0x23c] ;  /* 0x00008f0003a67a20 */ /* 0x040fe20000410000 */
[----:B------:R-:W-:Y:S01]  /*10360*/  FSETP.NEU.FTZ.AND P0, PT, R3, -INF , PT ;  /* 0xff8000000300780b */ /* 0x000fe20003f1d000 */
[--C-:B------:R-:W-:Y:S01]  /*10370*/  FFMA.FTZ R5, R5, c[0x0][0x23c], -R119.reuse ;  /* 0x00008f0005057a23 */ /* 0x100fe20000010877 */
[----:B------:R-:W-:Y:S01]  /*10380*/  LOP3.LUT R2, R223, R224, R2, 0x96, !PT ;  /* 0x000000e0df027212 */ /* 0x000fe200078e9602 */
[----:B------:R-:W-:Y:S01]  /*10390*/  FFMA.FTZ R118, R4, c[0x0][0x23c], -R119 ;  /* 0x00008f0004767a23 */ /* 0x000fe20000010877 */
[----:B------:R-:W-:Y:S01]  /*103a0*/  LOP3.LUT R4, R154, R191, RZ, 0x3c, !PT ;  /* 0x000000bf9a047212 */ /* 0x000fe200078e3cff */
[----:B------:R1:W-:Y:S01]  /*103b0*/  MUFU.EX2 R216, R5 ;  /* 0x0000000500d87308 */ /* 0x0003e20000000800 */
[----:B------:R-:W-:Y:S01]  /*103c0*/  FSEL R166, R166, RZ, P0 ;  /* 0x000000ffa6a67208 */ /* 0x000fe20000000000 */
[----:B------:R-:W-:Y:S01]  /*103d0*/  IMAD.WIDE.U32 R192, R2, -0x326172a9, RZ ;  /* 0xcd9e8d5702c07825 */ /* 0x000fe200078e00ff */
[----:B------:R-:W-:Y:S01]  /*103e0*/  LOP3.LUT R4, R225, R4, RZ, 0x3c, !PT ;  /* 0x00000004e1047212 */ /* 0x000fe200078e3cff */
[----:B--2---:R2:W4:Y:S02]  /*103f0*/  LDL.S16 R199, [R1+0x8] ;  /* 0x0000080001c77983 */ /* 0x0045240000100600 */
[--C-:B------:R-:W-:Y:S02]  /*10400*/  FFMA.FTZ R6, R6, c[0x0][0x23c], -R166.reuse ;  /* 0x00008f0006067a23 */ /* 0x100fe400000108a6 */
[----:B------:R-:W-:Y:S02]  /*10410*/  IMAD.WIDE.U32 R136, R4, -0x326172a9, RZ ;  /* 0xcd9e8d5704887825 */ /* 0x000fe400078e00ff */
[----:B------:R-:W-:Y:S02]  /*10420*/  MUFU.EX2 R209, R6 ;  /* 0x0000000600d17308 */ /* 0x000fe40000000800 */
[----:B------:R-:W-:Y:S01]  /*10430*/  FFMA.FTZ R7, R7, c[0x0][0x23c], -R166 ;  /* 0x00008f0007077a23 */ /* 0x000fe200000108a6 */
[----:B------:R-:W-:Y:S01]  /*10440*/  LOP3.LUT R4, R137, R198, R155, 0x96, !PT ;  /* 0x000000c689047212 */ /* 0x000fe200078e969b */
[--C-:B------:R-:W-:Y:S01]  /*10450*/  FFMA.FTZ R8, R8, c[0x0][0x23c], -R119.reuse ;  /* 0x00008f0008087a23 */ /* 0x100fe20000010877 */
[----:B------:R-:W-:Y:S01]  /*10460*/  LOP3.LUT R136, R193, R136, R156, 0x96, !PT ;  /* 0x00000088c1887212 */ /* 0x000fe200078e969c */
[----:B------:R-:W-:Y:S02]  /*10470*/  FFMA.FTZ R9, R9, c[0x0][0x23c], -R119 ;  /* 0x00008f0009097a23 */ /* 0x000fe40000010877 */
[--C-:B------:R-:W-:Y:S02]  /*10480*/  FFMA.FTZ R10, R10, c[0x0][0x23c], -R166.reuse ;  /* 0x00008f000a0a7a23 */ /* 0x100fe400000108a6 */
[----:B------:R-:W-:Y:S01]  /*10490*/  IMAD.WIDE.U32 R136, R136, -0x2daee0ad, RZ ;  /* 0xd2511f5388887825 */ /* 0x000fe200078e00ff */
[----:B------:R-:W2:Y:S03]  /*104a0*/  MUFU.EX2 R215, R7 ;  /* 0x0000000700d77308 */ /* 0x000ea60000000800 */
[----:B-1----:R-:W-:Y:S04]  /*104b0*/  IMAD.WIDE.U32 R4, R4, -0x2daee0ad, RZ ;  /* 0xd2511f5304047825 */ /* 0x002fe800078e00ff */
[----:B------:R-:W-:Y:S01]  /*104c0*/  FFMA.FTZ R11, R11, c[0x0][0x23c], -R166 ;  /* 0x00008f000b0b7a23 */ /* 0x000fe200000108a6 */
[----:B------:R-:W-:Y:S01]  /*104d0*/  LOP3.LUT R2, R137, R4, R167, 0x96, !PT ;  /* 0x0000000489027212 */ /* 0x000fe200078e96a7 */
[--C-:B------:R-:W-:Y:S01]  /*104e0*/  FFMA.FTZ R12, R12, c[0x0][0x23c], -R119.reuse ;  /* 0x00008f000c0c7a23 */ /* 0x100fe20000010877 */
[----:B------:R-:W-:Y:S01]  /*104f0*/  LOP3.LUT R5, R5, R222, R168, 0x96, !PT ;  /* 0x000000de05057212 */ /* 0x000fe200078e96a8 */
[----:B------:R-:W1:Y:S01]  /*10500*/  MUFU.EX2 R210, R118 ;  /* 0x0000007600d27308 */ /* 0x000e620000000800 */
[----:B------:R-:W-:Y:S02]  /*10510*/  FFMA.FTZ R13, R13, c[0x0][0x23c], -R119 ;  /* 0x00008f000d0d7a23 */ /* 0x000fe40000010877 */
[----:B------:R-:W-:Y:S04]  /*10520*/  IMAD.WIDE.U32 R152, R2, -0x326172a9, RZ ;  /* 0xcd9e8d5702987825 */ /* 0x000fe800078e00ff */
[----:B------:R-:W-:Y:S03]  /*10530*/  IMAD.WIDE.U32 R4, R5, -0x326172a9, RZ ;  /* 0xcd9e8d5705047825 */ /* 0x000fe600078e00ff */
[----:B------:R-:W-:Y:S01]  /*10540*/  MUFU.EX2 R217, R8 ;  /* 0x0000000800d97308 */ /* 0x000fe20000000800 */
[--C-:B------:R-:W-:Y:S01]  /*10550*/  FFMA.FTZ R14, R14, c[0x0][0x23c], -R166.reuse ;  /* 0x00008f000e0e7a23 */ /* 0x100fe200000108a6 */
[----:B------:R-:W-:Y:S01]  /*10560*/  LOP3.LUT R5, R5, R192, R169, 0x96, !PT ;  /* 0x000000c005057212 */ /* 0x000fe200078e96a9 */
[----:B------:R-:W-:Y:S01]  /*10570*/  FFMA.FTZ R15, R15, c[0x0][0x23c], -R166 ;  /* 0x00008f000f0f7a23 */ /* 0x000fe200000108a6 */
[----:B------:R-:W-:Y:S01]  /*10580*/  LOP3.LUT R2, R153, R4, R174, 0x96, !PT ;  /* 0x0000000499027212 */ /* 0x000fe200078e96ae */
[----:B------:R-:W-:Y:S01]  /*10590*/  FFMA.FTZ R16, R16, c[0x0][0x23c], -R119 ;  /* 0x00008f0010107a23 */ /* 0x000fe20000010877 */
[----:B--2---:R-:W-:Y:S01]  /*105a0*/  F2FP.BF16.PACK_AB R160, R215, R209 ;  /* 0x000000d1d7a0723e */ /* 0x004fe200000010ff */
[----:B------:R-:W-:Y:S03]  /*105b0*/  IMAD.WIDE.U32 R4, R5, -0x2daee0ad, RZ ;  /* 0xd2511f5305047825 */ /* 0x000fe600078e00ff */
[----:B------:R-:W2:Y:S01]  /*105c0*/  MUFU.EX2 R220, R9 ;  /* 0x0000000900dc7308 */ /* 0x000ea20000000800 */
[----:B------:R-:W-:Y:S01]  /*105d0*/  IMAD.WIDE.U32 R172, R2, -0x2daee0ad, RZ ;  /* 0xd2511f5302ac7825 */ /* 0x000fe200078e00ff */
[----:B------:R-:W-:Y:S02]  /*105e0*/  PRMT R161, R160, 0x7632, R161 ;  /* 0x00007632a0a17816 */ /* 0x000fe400000000a1 */
[----:B-1----:R-:W-:Y:S01]  /*105f0*/  F2FP.BF16.PACK_AB R118, R216, R210 ;  /* 0x000000d2d876723e */ /* 0x002fe200000010ff */
[----:B------:R-:W-:Y:S01]  /*10600*/  FFMA.FTZ R17, R17, c[0x0][0x23c], -R119 ;  /* 0x00008f0011117a23 */ /* 0x000fe20000010877 */
[----:B---3--:R-:W-:Y:S01]  /*10610*/  LOP3.LUT R148, R173, R4, R201, 0x96, !PT ;  /* 0x00000004ad947212 */ /* 0x008fe200078e96c9 */
[--C-:B------:R-:W-:Y:S01]  /*10620*/  FFMA.FTZ R18, R18, c[0x0][0x23c], -R166.reuse ;  /* 0x00008f0012127a23 */ /* 0x100fe200000108a6 */
[----:B------:R-:W-:Y:S01]  /*10630*/  LOP3.LUT R4, R5, R136, R175, 0x96, !PT ;  /* 0x0000008805047212 */ /* 0x000fe200078e96af */
[----:B------:R-:W-:Y:S01]  /*10640*/  FFMA.FTZ R23, R23, c[0x0][0x23c], -R166 ;  /* 0x00008f0017177a23 */ /* 0x000fe200000108a6 */
[----:B------:R-:W-:Y:S01]  /*10650*/  IADD3 R173, R190, -0x4ab325aa, RZ ;  /* 0xb54cda56bead7810 */ /* 0x000fe20007ffe0ff */
[----:B------:R-:W-:Y:S01]  /*10660*/  IMAD.WIDE.U32 R148, R148, -0x326172a9, RZ ;  /* 0xcd9e8d5794947825 */ /* 0x000fe200078e00ff */
[----:B------:R-:W-:Y:S01]  /*10670*/  MUFU.EX2 R218, R10 ;  /* 0x0000000a00da7308 */ /* 0x000fe20000000800 */
[----:B------:R-:W-:Y:S02]  /*10680*/  PRMT R159, R118, 0x7632, R159 ;  /* 0x00007632769f7816 */ /* 0x000fe4000000009f */
[----:B------:R-:W-:Y:S01]  /*10690*/  IMAD.WIDE.U32 R150, R4, -0x326172a9, RZ ;  /* 0xcd9e8d5704967825 */ /* 0x000fe200078e00ff */
[----:B------:R-:W-:Y:S02]  /*106a0*/  LOP3.LUT R2, R148, 0xffff, RZ, 0xc0, !PT ;  /* 0x0000ffff94027812 */ /* 0x000fe400078ec0ff */
[----:B------:R-:W-:Y:S01]  /*106b0*/  SHF.R.U32.HI R4, RZ, 0x10, R148 ;  /* 0x00000010ff047819 */ /* 0x000fe20000011694 */
[--C-:B------:R-:W-:Y:S01]  /*106c0*/  FFMA.FTZ R26, R26, c[0x0][0x23c], -R166.reuse ;  /* 0x00008f001a1a7a23 */ /* 0x100fe200000108a6 */
[----:B------:R-:W-:Y:S01]  /*106d0*/  LOP3.LUT R6, R148, 0xff, RZ, 0xc0, !PT ;  /* 0x000000ff94067812 */ /* 0x000fe200078ec0ff */
[----:B------:R-:W-:Y:S01]  /*106e0*/  FFMA.FTZ R27, R27, c[0x0][0x23c], -R166 ;  /* 0x00008f001b1b7a23 */ /* 0x000fe200000108a6 */
[----:B------:R-:W-:Y:S01]  /*106f0*/  SHF.R.U32.HI R2, RZ, 0x8, R2 ;  /* 0x00000008ff027819 */ /* 0x000fe20000011602 */
[----:B------:R-:W1:Y:S01]  /*10700*/  MUFU.EX2 R219, R11 ;  /* 0x0000000b00db7308 */ /* 0x000e620000000800 */
[----:B------:R-:W-:Y:S01]  /*10710*/  SHF.R.U32.HI R5, RZ, 0x18, R148 ;  /* 0x00000018ff057819 */ /* 0x000fe20000011694 */
[----:B------:R-:W-:Y:S01]  /*10720*/  FFMA.FTZ R22, R22, c[0x0][0x23c], -R166 ;  /* 0x00008f0016167a23 */ /* 0x000fe200000108a6 */
[----:B------:R-:W-:Y:S01]  /*10730*/  PRMT R138, R6, 0x5410, R2 ;  /* 0x00005410068a7816 */ /* 0x000fe20000000002 */
[----:B------:R-:W-:Y:S01]  /*10740*/  FFMA.FTZ R24, R24, c[0x0][0x23c], -R119 ;  /* 0x00008f0018187a23 */ /* 0x000fe20000010877 */
[----:B------:R-:W-:Y:S01]  /*10750*/  LOP3.LUT R2, R149, R150, R173, 0x96, !PT ;  /* 0x0000009695027212 */ /* 0x000fe200078e96ad */
[--C-:B------:R-:W-:Y:S01]  /*10760*/  FFMA.FTZ R20, R20, c[0x0][0x23c], -R119.reuse ;  /* 0x00008f0014147a23 */ /* 0x100fe20000010877 */
[----:B------:R-:W-:Y:S01]  /*10770*/  LOP3.LUT R4, R4, 0xff, RZ, 0xc0, !PT ;  /* 0x000000ff04047812 */ /* 0x000fe200078ec0ff */
[--C-:B------:R-:W-:Y:S01]  /*10780*/  HSET2.LE.AND R138, R138, R194.reuse, PT ;  /* 0x000000c28a8a7233 */ /* 0x100fe20003803000 */
[----:B------:R-:W-:Y:S01]  /*10790*/  LOP3.LUT R7, R2, 0xff, RZ, 0xc0, !PT ;  /* 0x000000ff02077812 */ /* 0x000fe200078ec0ff */
[----:B------:R-:W-:Y:S01]  /*107a0*/  MUFU.EX2 R206, R12 ;  /* 0x0000000c00ce7308 */ /* 0x000fe20000000800 */
[--C-:B------:R-:W-:Y:S01]  /*107b0*/  SHF.R.U32.HI R6, RZ, 0x18, R2.reuse ;  /* 0x00000018ff067819 */ /* 0x100fe20000011602 */
[----:B------:R-:W-:Y:S01]  /*107c0*/  FFMA.FTZ R21, R21, c[0x0][0x23c], -R119 ;  /* 0x00008f0015157a23 */ /* 0x000fe20000010877 */
[----:B------:R-:W-:Y:S02]  /*107d0*/  PRMT R139, R4, 0x5410, R5 ;  /* 0x00005410048b7816 */ /* 0x000fe40000000005 */
[----:B------:R-:W-:Y:S02]  /*107e0*/  LOP3.LUT R4, R2, 0xffff, RZ, 0xc0, !PT ;  /* 0x0000ffff02047812 */ /* 0x000fe400078ec0ff */
[----:B------:R-:W-:Y:S01]  /*107f0*/  SHF.R.U32.HI R5, RZ, 0x10, R2 ;  /* 0x00000010ff057819 */ /* 0x000fe20000011602 */
[--C-:B------:R-:W-:Y:S01]  /*10800*/  HSET2.LE.AND R139, R139, R194.reuse, PT ;  /* 0x000000c28b8b7233 */ /* 0x100fe20003803000 */
[----:B------:R-:W-:Y:S01]  /*10810*/  SHF.R.U32.HI R4, RZ, 0x8, R4 ;  /* 0x00000008ff047819 */ /* 0x000fe20000011604 */
[----:B------:R3:W3:Y:S01]  /*10820*/  MUFU.EX2 R2, R0 ;  /* 0x0000000000027308 */ /* 0x0006e20000000800 */
[----:B------:R-:W-:Y:S02]  /*10830*/  LOP3.LUT R5, R5, 0xff, RZ, 0xc0, !PT ;  /* 0x000000ff05057812 */ /* 0x000fe400078ec0ff */
[----:B------:R-:W-:Y:S02]  /*10840*/  PRMT R4, R7, 0x5410, R4 ;  /* 0x0000541007047816 */ /* 0x000fe40000000004 */
[----:B------:R-:W-:Y:S02]  /*10850*/  PRMT R5, R5, 0x5410, R6 ;  /* 0x0000541005057816 */ /* 0x000fe40000000006 */
[----:B--2---:R-:W-:Y:S01]  /*10860*/  F2FP.BF16.PACK_AB R163, R220, R217 ;  /* 0x000000d9dca3723e */ /* 0x004fe200000010ff */
[--C-:B------:R-:W-:Y:S01]  /*10870*/  HSET2.LE.AND R136, R4, R194.reuse, PT ;  /* 0x000000c204887233 */ /* 0x100fe20003803000 */
[----:B------:R-:W-:Y:S01]  /*10880*/  PRMT R4, R118, 0x5410, R159 ;  /* 0x0000541076047816 */ /* 0x000fe2000000009f */
[--C-:B------:R-:W-:Y:S01]  /*10890*/  HSET2.LE.AND R137, R5, R194.reuse, PT ;  /* 0x000000c205897233 */ /* 0x100fe20003803000 */
[----:B-1----:R-:W-:Y:S01]  /*108a0*/  F2FP.BF16.PACK_AB R165, R219, R218 ;  /* 0x000000dadba5723e */ /* 0x002fe200000010ff */
[----:B------:R-:W-:Y:S01]  /*108b0*/  MUFU.EX2 R207, R13 ;  /* 0x0000000d00cf7308 */ /* 0x000fe20000000800 */
[----:B------:R-:W-:Y:S02]  /*108c0*/  PRMT R162, R163, 0x7632, R162 ;  /* 0x00007632a3a27816 */ /* 0x000fe400000000a2 */
[----:B------:R-:W-:Y:S02]  /*108d0*/  LOP3.LUT R136, R136, R4, RZ, 0xc0, !PT ;  /* 0x0000000488887212 */ /* 0x000fe400078ec0ff */
[----:B------:R-:W-:Y:S02]  /*108e0*/  PRMT R4, R160, 0x5410, R161 ;  /* 0x00005410a0047816 */ /* 0x000fe400000000a1 */
[----:B------:R-:W-:Y:S02]  /*108f0*/  PRMT R164, R165, 0x7632, R164 ;  /* 0x00007632a5a47816 */ /* 0x000fe400000000a4 */
[----:B------:R-:W-:Y:S01]  /*10900*/  LOP3.LUT R137, R137, R4, RZ, 0xc0, !PT ;  /* 0x0000000489897212 */ /* 0x000fe200078ec0ff */
[----:B------:R-:W-:Y:S01]  /*10910*/  MUFU.EX2 R205, R14 ;  /* 0x0000000e00cd7308 */ /* 0x000fe20000000800 */
[----:B------:R-:W-:Y:S01]  /*10920*/  PRMT R4, R163, 0x5410, R162 ;  /* 0x00005410a3047816 */ /* 0x000fe200000000a2 */
[----:B---3--:R-:W-:Y:S01]  /*10930*/  FADD.FTZ R0, -R3, R117 ;  /* 0x0000007503007221 */ /* 0x008fe20000010100 */
[----:B------:R-:W-:Y:S01]  /*10940*/  IADD3 R12, R154, 0x1, RZ ;  /* 0x000000019a0c7810 */ /* 0x000fe20007ffe0ff */
[----:B------:R-:W-:Y:S01]  /*10950*/  FMUL.FTZ R5, R2, R121 ;  /* 0x0000007902057220 */ /* 0x000fe20000410000 */
[----:B------:R-:W-:Y:S01]  /*10960*/  LOP3.LUT R138, R138, R4, RZ, 0xc0, !PT ;  /* 0x000000048a8a7212 */ /* 0x000fe200078ec0ff */
[----:B------:R-:W-:Y:S01]  /*10970*/  FMUL.FTZ R0, R0, c[0x0][0x23c] ;  /* 0x00008f0000007a20 */ /* 0x000fe20000410000 */
[----:B------:R-:W-:Y:S01]  /*10980*/  PRMT R4, R165, 0x5410, R164 ;  /* 0x00005410a5047816 */ /* 0x000fe200000000a4 */
[----:B------:R-:W-:Y:S01]  /*10990*/  FMUL.FTZ R8, R2, R124 ;  /* 0x0000007c02087220 */ /* 0x000fe20000410000 */
[----:B------:R-:W-:Y:S01]  /*109a0*/  LOP3.LUT R12, R12, R191, RZ, 0x3c, !PT ;  /* 0x000000bf0c0c7212 */ /* 0x000fe200078e3cff */
[C---:B------:R-:W-:Y:S01]  /*109b0*/  FMUL.FTZ R9, R2.reuse, R125 ;  /* 0x0000007d02097220 */ /* 0x040fe20000410000 */
[----:B------:R-:W-:Y:S01]  /*109c0*/  LOP3.LUT R139, R139, R4, RZ, 0xc0, !PT ;  /* 0x000000048b8b7212 */ /* 0x000fe200078ec0ff */
[----:B------:R-:W1:Y:S01]  /*109d0*/  MUFU.EX2 R0, R0 ;  /* 0x0000000000007308 */ /* 0x000e620000000800 */
[C---:B------:R-:W-:Y:S01]  /*109e0*/  FMUL.FTZ R4, R2.reuse, R120 ;  /* 0x0000007802047220 */ /* 0x040fe20000410000 */
[----:B------:R-:W-:Y:S01]  /*109f0*/  LOP3.LUT R12, R225, R12, RZ, 0x3c, !PT ;  /* 0x0000000ce10c7212 */ /* 0x000fe200078e3cff */
[C---:B------:R-:W-:Y:S02]  /*10a00*/  FMUL.FTZ R36, R2.reuse, R36 ;  /* 0x0000002402247220 */ /* 0x040fe40000410000 */
[C---:B------:R-:W-:Y:S02]  /*10a10*/  FMUL.FTZ R37, R2.reuse, R37 ;  /* 0x0000002502257220 */ /* 0x040fe40000410000 */
[C---:B------:R-:W-:Y:S02]  /*10a20*/  FMUL.FTZ R40, R2.reuse, R40 ;  /* 0x0000002802287220 */ /* 0x040fe40000410000 */
[C---:B------:R-:W-:Y:S01]  /*10a30*/  FMUL.FTZ R41, R2.reuse, R41 ;  /* 0x0000002902297220 */ /* 0x040fe20000410000 */
[----:B------:R-:W2:Y:S01]  /*10a40*/  MUFU.EX2 R208, R15 ;  /* 0x0000000f00d07308 */ /* 0x000ea20000000800 */
        /* <DEDUP_REMOVED lines=8> */
[C---:B-1----:R-:W-:Y:S02]  /*10ad0*/  FMUL.FTZ R6, R0.reuse, R122 ;  /* 0x0000007a00067220 */ /* 0x042fe40000410000 */
[C---:B------:R-:W-:Y:S02]  /*10ae0*/  FMUL.FTZ R7, R0.reuse, R123 ;  /* 0x0000007b00077220 */ /* 0x040fe40000410000 */
[----:B------:R-:W1:Y:S01]  /*10af0*/  LDSM.16.MT88.4 R120, [R180+0xc000] ;  /* 0x00c00000b478783b */ /* 0x000e620000004200 */
[C---:B------:R-:W-:Y:S01]  /*10b00*/  FMUL.FTZ R10, R0.reuse, R126 ;  /* 0x0000007e000a7220 */ /* 0x040fe20000410000 */
[----:B------:R3:W-:Y:S01]  /*10b10*/  MUFU.EX2 R211, R18 ;  /* 0x0000001200d37308 */ /* 0x0007e20000000800 */
[C---:B------:R-:W-:Y:S02]  /*10b20*/  FMUL.FTZ R11, R0.reuse, R127 ;  /* 0x0000007f000b7220 */ /* 0x040fe40000410000 */
[C---:B------:R-:W-:Y:S01]  /*10b30*/  HMMA.16816.F32.BF16 R4, R136.reuse, R140, R4 ;  /* 0x0000008c8804723c */ /* 0x040fe20000041804 */
[----:B------:R-:W-:Y:S01]  /*10b40*/  FMUL.FTZ R46, R0, R46 ;  /* 0x0000002e002e7220 */ /* 0x000fe20000410000 */
[----:B--2---:R-:W-:Y:S01]  /*10b50*/  F2FP.BF16.PACK_AB R158, R208, R205 ;  /* 0x000000cdd09e723e */ /* 0x004fe200000010ff */
[----:B------:R-:W2:Y:S01]  /*10b60*/  LDSM.16.MT88.4 R124, [R179+0xc000] ;  /* 0x00c00000b37c783b */ /* 0x000ea20000004200 */
[C---:B------:R-:W-:Y:S02]  /*10b70*/  FMUL.FTZ R47, R0.reuse, R47 ;  /* 0x0000002f002f7220 */ /* 0x040fe40000410000 */
[----:B------:R-:W-:Y:S01]  /*10b80*/  FMUL.FTZ R50, R0, R50 ;  /* 0x0000003200327220 */ /* 0x000fe20000410000 */
[----:B------:R-:W-:Y:S01]  /*10b90*/  PRMT R157, R158, 0x7632, R157 ;  /* 0x000076329e9d7816 */ /* 0x000fe2000000009d */
[C---:B------:R-:W-:Y:S01]  /*10ba0*/  HMMA.16816.F32.BF16 R8, R136.reuse, R142, R8 ;  /* 0x0000008e8808723c */ /* 0x040fe20000041808 */
[C---:B------:R-:W-:Y:S01]  /*10bb0*/  FMUL.FTZ R38, R0.reuse, R38 ;  /* 0x0000002600267220 */ /* 0x040fe20000410000 */
[----:B------:R-:W1:Y:S01]  /*10bc0*/  MUFU.EX2 R213, R17 ;  /* 0x0000001100d57308 */ /* 0x000e620000000800 */
[----:B------:R-:W2:Y:S01]  /*10bd0*/  LDSM.16.MT88.4 R140, [R177+0xe000] ;  /* 0x00e00000b18c783b */ /* 0x000ea20000004200 */
[C---:B------:R-:W-:Y:S02]  /*10be0*/  FMUL.FTZ R39, R0.reuse, R39 ;  /* 0x0000002700277220 */ /* 0x040fe40000410000 */
[C---:B------:R-:W-:Y:S02]  /*10bf0*/  FMUL.FTZ R51, R0.reuse, R51 ;  /* 0x0000003300337220 */ /* 0x040fe40000410000 */
[C---:B------:R-:W-:Y:S03]  /*10c00*/  FMUL.FTZ R54, R0.reuse, R54 ;  /* 0x0000003600367220 */ /* 0x040fe60000410000 */
[C---:B------:R-:W-:Y:S01]  /*10c10*/  HMMA.16816.F32.BF16 R36, R136.reuse, R144, R36 ;  /* 0x000000908824723c */ /* 0x040fe20000041824 */
[C---:B------:R-:W-:Y:S01]  /*10c20*/  FMUL.FTZ R42, R0.reuse, R42 ;  /* 0x0000002a002a7220 */ /* 0x040fe20000410000 */
[----:B------:R-:W-:Y:S01]  /*10c30*/  MUFU.EX2 R202, R22 ;  /* 0x0000001600ca7308 */ /* 0x000fe20000000800 */
[C---:B------:R-:W-:Y:S02]  /*10c40*/  FMUL.FTZ R43, R0.reuse, R43 ;  /* 0x0000002b002b7220 */ /* 0x040fe40000410000 */
[C---:B---3--:R-:W-:Y:S02]  /*10c50*/  FMUL.FTZ R18, R0.reuse, R134 ;  /* 0x0000008600127220 */ /* 0x048fe40000410000 */
[----:B------:R-:W-:Y:S01]  /*10c60*/  FMUL.FTZ R55, R0, R55 ;  /* 0x0000003700377220 */ /* 0x000fe20000410000 */
[----:B-----5:R-:W-:Y:S01]  /*10c70*/  LOP3.LUT R144, R151, R152, R197, 0x96, !PT ;  /* 0x0000009897907212 */ /* 0x020fe200078e96c5 */
[----:B------:R-:W-:Y:S01]  /*10c80*/  FMUL.FTZ R57, R2, R57 ;  /* 0x0000003902397220 */ /* 0x000fe20000410000 */
[C---:B------:R-:W-:Y:S02]  /*10c90*/  HMMA.16816.F32.BF16 R40, R136.reuse, R146, R40 ;  /* 0x000000928828723c */ /* 0x040fe40000041828 */
[C---:B------:R-:W-:Y:S01]  /*10ca0*/  FMUL.FTZ R58, R0.reuse, R58 ;  /* 0x0000003a003a7220 */ /* 0x040fe20000410000 */
[----:B------:R-:W-:Y:S01]  /*10cb0*/  MUFU.EX2 R204, R20 ;  /* 0x0000001400cc7308 */ /* 0x000fe20000000800 */
[----:B------:R-:W-:Y:S01]  /*10cc0*/  FMUL.FTZ R59, R0, R59 ;  /* 0x0000003b003b7220 */ /* 0x000fe20000410000 */
[----:B-1----:R-:W-:Y:S01]  /*10cd0*/  F2FP.BF16.PACK_AB R153, R213, R214 ;  /* 0x000000d6d599723e */ /* 0x002fe200000010ff */
[C---:B------:R-:W-:Y:S02]  /*10ce0*/  FMUL.FTZ R60, R2.reuse, R60 ;  /* 0x0000003c023c7220 */ /* 0x040fe40000410000 */
[C---:B------:R-:W-:Y:S01]  /*10cf0*/  HMMA.16816.F32.BF16 R44, R136.reuse, R120, R44 ;  /* 0x00000078882c723c */ /* 0x040fe2000004182c */
[----:B------:R-:W-:Y:S03]  /*10d00*/  FMUL.FTZ R61, R2, R61 ;  /* 0x0000003d023d7220 */ /* 0x000fe60000410000 */
[C---:B------:R-:W-:Y:S01]  /*10d10*/  FMUL.FTZ R62, R0.reuse, R62 ;  /* 0x0000003e003e7220 */ /* 0x040fe20000410000 */
[----:B------:R-:W-:Y:S01]  /*10d20*/  PRMT R152, R153, 0x7632, R152 ;  /* 0x0000763299987816 */ /* 0x000fe20000000098 */
[----:B------:R-:W-:Y:S01]  /*10d30*/  FMUL.FTZ R63, R0, R63 ;  /* 0x0000003f003f7220 */ /* 0x000fe20000410000 */
[----:B------:R-:W-:Y:S01]  /*10d40*/  MUFU.EX2 R203, R21 ;  /* 0x0000001500cb7308 */ /* 0x000fe20000000800 */
[C---:B------:R-:W-:Y:S01]  /*10d50*/  HMMA.16816.F32.BF16 R48, R136.reuse, R122, R48 ;  /* 0x0000007a8830723c */ /* 0x040fe20000041830 */
[----:B------:R-:W1:Y:S03]  /*10d60*/  LDSM.16.MT88.4 R120, [R178+0xe000] ;  /* 0x00e00000b278783b */ /* 0x000e660000004200 */
[C---:B------:R-:W-:Y:S02]  /*10d70*/  FMUL.FTZ R64, R2.reuse, R64 ;  /* 0x0000004002407220 */ /* 0x040fe40000410000 */
[----:B------:R-:W-:Y:S02]  /*10d80*/  FMUL.FTZ R65, R2, R65 ;  /* 0x0000004102417220 */ /* 0x000fe40000410000 */
[C---:B--2---:R-:W-:Y:S01]  /*10d90*/  HMMA.16816.F32.BF16 R52, R136.reuse, R124, R52 ;  /* 0x0000007c8834723c */ /* 0x044fe20000041834 */
[C---:B------:R-:W-:Y:S03]  /*10da0*/  FMUL.FTZ R66, R0.reuse, R66 ;  /* 0x0000004200427220 */ /* 0x040fe60000410000 */
[----:B------:R-:W-:Y:S02]  /*10db0*/  FMUL.FTZ R67, R0, R67 ;  /* 0x0000004300437220 */ /* 0x000fe40000410000 */
[C---:B------:R-:W-:Y:S02]  /*10dc0*/  FMUL.FTZ R68, R2.reuse, R68 ;  /* 0x0000004402447220 */ /* 0x040fe40000410000 */
[C---:B------:R-:W-:Y:S01]  /*10dd0*/  HMMA.16816.F32.BF16 R56, R136.reuse, R126, R56 ;  /* 0x0000007e8838723c */ /* 0x040fe20000041838 */
[----:B------:R-:W2:Y:S03]  /*10de0*/  LDSM.16.MT88.4 R124, [R180+0xe000] ;  /* 0x00e00000b47c783b */ /* 0x000ea60000004200 */
[----:B------:R-:W-:Y:S02]  /*10df0*/  FMUL.FTZ R69, R2, R69 ;  /* 0x0000004502457220 */ /* 0x000fe40000410000 */
[C---:B------:R-:W-:Y:S02]  /*10e00*/  FMUL.FTZ R70, R0.reuse, R70 ;  /* 0x0000004600467220 */ /* 0x040fe40000410000 */
[C---:B------:R-:W-:Y:S01]  /*10e10*/  HMMA.16816.F32.BF16 R60, R136.reuse, R140, R60 ;  /* 0x0000008c883c723c */ /* 0x040fe2000004183c */
[----:B------:R-:W-:Y:S03]  /*10e20*/  FMUL.FTZ R71, R0, R71 ;  /* 0x0000004700477220 */ /* 0x000fe60000410000 */
[C---:B------:R-:W-:Y:S02]  /*10e30*/  FMUL.FTZ R72, R2.reuse, R72 ;  /* 0x0000004802487220 */ /* 0x040fe40000410000 */
[----:B------:R-:W-:Y:S02]  /*10e40*/  FMUL.FTZ R73, R2, R73 ;  /* 0x0000004902497220 */ /* 0x000fe40000410000 */
[C---:B------:R-:W-:Y:S01]  /*10e50*/  HMMA.16816.F32.BF16 R64, R136.reuse, R142, R64 ;  /* 0x0000008e8840723c */ /* 0x040fe20000041840 */
[----:B------:R-:W3:Y:S03]  /*10e60*/  LDSM.16.MT88.4 R140, [R179+0xe000] ;  /* 0x00e00000b38c783b */ /* 0x000ee60000004200 */
        /* <DEDUP_REMOVED lines=15> */
[----:B------:R-:W-:Y:S03]  /*10f60*/  FMUL.FTZ R85, R2, R85 ;  /* 0x0000005502557220 */ /* 0x000fe60000410000 */
[C---:B------:R-:W-:Y:S01]  /*10f70*/  HMMA.16816.F32.BF16 R80, R136.reuse, R126, R80 ;  /* 0x0000007e8850723c */ /* 0x040fe20000041850 */
[C---:B------:R-:W-:Y:S01]  /*10f80*/  FMUL.FTZ R86, R0.reuse, R86 ;  /* 0x0000005600567220 */ /* 0x040fe20000410000 */
[----:B------:R-:W2:Y:S01]  /*10f90*/  LDSM.16.MT88.4 R124, [R178+0x10000] ;  /* 0x01000000b27c783b */ /* 0x000ea20000004200 */
[----:B------:R-:W-:Y:S02]  /*10fa0*/  FMUL.FTZ R87, R0, R87 ;  /* 0x0000005700577220 */ /* 0x000fe40000410000 */
[C---:B------:R-:W-:Y:S02]  /*10fb0*/  FMUL.FTZ R88, R2.reuse, R88 ;  /* 0x0000005802587220 */ /* 0x040fe40000410000 */
[----:B------:R-:W-:Y:S02]  /*10fc0*/  FMUL.FTZ R89, R2, R89 ;  /* 0x0000005902597220 */ /* 0x000fe40000410000 */
[C---:B------:R-:W-:Y:S01]  /*10fd0*/  FMUL.FTZ R90, R0.reuse, R90 ;  /* 0x0000005a005a7220 */ /* 0x040fe20000410000 */
[C---:B---3--:R-:W-:Y:S02]  /*10fe0*/  HMMA.16816.F32.BF16 R84, R136.reuse, R140, R84 ;  /* 0x0000008c8854723c */ /* 0x048fe40000041854 */
[----:B------:R-:W-:Y:S02]  /*10ff0*/  FMUL.FTZ R91, R0, R91 ;  /* 0x0000005b005b7220 */ /* 0x000fe40000410000 */
[C---:B------:R-:W-:Y:S02]  /*11000*/  FMUL.FTZ R92, R2.reuse, R92 ;  /* 0x0000005c025c7220 */ /* 0x040fe40000410000 */
[C---:B------:R-:W-:Y:S02]  /*11010*/  FMUL.FTZ R93, R2.reuse, R93 ;  /* 0x0000005d025d7220 */ /* 0x040fe40000410000 */
[----:B------:R-:W-:Y:S01]  /*11020*/  FMUL.FTZ R96, R2, R96 ;  /* 0x0000006002607220 */ /* 0x000fe20000410000 */
[C---:B------:R-:W-:Y:S01]  /*11030*/  HMMA.16816.F32.BF16 R88, R136.reuse, R142, R88 ;  /* 0x0000008e8858723c */ /* 0x040fe20000041858 */
[----:B------:R-:W3:Y:S02]  /*11040*/  LDSM.16.MT88.4 R140, [R180+0x10000] ;  /* 0x01000000b48c783b */ /* 0x000ee40000004200 */
[C---:B------:R-:W-:Y:S02]  /*11050*/  FMUL.FTZ R94, R0.reuse, R94 ;  /* 0x0000005e005e7220 */ /* 0x040fe40000410000 */
[----:B------:R-:W-:Y:S02]  /*11060*/  FMUL.FTZ R95, R0, R95 ;  /* 0x0000005f005f7220 */ /* 0x000fe40000410000 */
[----:B------:R-:W-:Y:S02]  /*11070*/  FMUL.FTZ R97, R2, R97 ;  /* 0x0000006102617220 */ /* 0x000fe40000410000 */
[C---:B------:R-:W-:Y:S03]  /*11080*/  FMUL.FTZ R98, R0.reuse, R98 ;  /* 0x0000006200627220 */ /* 0x040fe60000410000 */
[C---:B-1----:R-:W-:Y:S01]  /*11090*/  HMMA.16816.F32.BF16 R92, R136.reuse, R120, R92 ;  /* 0x00000078885c723c */ /* 0x042fe2000004185c */
[----:B------:R-:W-:Y:S02]  /*110a0*/  FMUL.FTZ R99, R0, R99 ;  /* 0x0000006300637220 */ /* 0x000fe40000410000 */
[C---:B------:R-:W-:Y:S02]  /*110b0*/  FMUL.FTZ R100, R2.reuse, R100 ;  /* 0x0000006402647220 */ /* 0x040fe40000410000 */
[----:B------:R-:W-:Y:S02]  /*110c0*/  FMUL.FTZ R101, R2, R101 ;  /* 0x0000006502657220 */ /* 0x000fe40000410000 */
[----:B------:R-:W-:Y:S01]  /*110d0*/  IMAD.WIDE.U32 R120, R12, -0x326172a9, RZ ;  /* 0xcd9e8d570c787825 */ /* 0x000fe200078e00ff */
[C---:B------:R-:W-:Y:S04]  /*110e0*/  HMMA.16816.F32.BF16 R96, R136.reuse, R122, R96 ;  /* 0x0000007a8860723c */ /* 0x040fe80000041860 */
[--C-:B------:R-:W-:Y:S01]  /*110f0*/  LOP3.LUT R146, R121, R198, R155.reuse, 0x96, !PT ;  /* 0x000000c679927212 */ /* 0x100fe200078e969b */
[C---:B------:R-:W-:Y:S01]  /*11100*/  FMUL.FTZ R102, R0.reuse, R102 ;  /* 0x0000006600667220 */ /* 0x040fe20000410000 */
[----:B------:R-:W-:Y:S01]  /*11110*/  LOP3.LUT R147, R193, R120, R156, 0x96, !PT ;  /* 0x00000078c1937212 */ /* 0x000fe200078e969c */
[----:B------:R-:W-:Y:S01]  /*11120*/  FMUL.FTZ R103, R0, R103 ;  /* 0x0000006700677220 */ /* 0x000fe20000410000 */
[----:B------:R-:W1:Y:S01]  /*11130*/  LDSM.16.MT88.4 R120, [R179+0x10000] ;  /* 0x01000000b378783b */ /* 0x000e620000004200 */
[C---:B------:R-:W-:Y:S03]  /*11140*/  FMUL.FTZ R104, R2.reuse, R104 ;  /* 0x0000006802687220 */ /* 0x040fe60000410000 */
[----:B------:R-:W-:Y:S01]  /*11150*/  FMUL.FTZ R105, R2, R105 ;  /* 0x0000006902697220 */ /* 0x000fe20000410000 */
[----:B------:R-:W-:Y:S01]  /*11160*/  F2FP.BF16.PACK_AB R156, R207, R206 ;  /* 0x000000cecf9c723e */ /* 0x000fe200000010ff */
[C---:B--2---:R-:W-:Y:S01]  /*11170*/  HMMA.16816.F32.BF16 R100, R136.reuse, R124, R100 ;  /* 0x0000007c8864723c */ /* 0x044fe20000041864 */
[C---:B------:R-:W-:Y:S01]  /*11180*/  FMUL.FTZ R106, R0.reuse, R106 ;  /* 0x0000006a006a7220 */ /* 0x040fe20000410000 */
[----:B------:R2:W5:Y:S01]  /*11190*/  LDL.S16 R198, [R1+0x4] ;  /* 0x0000040001c67983 */ /* 0x0005620000100600 */
[----:B------:R-:W-:Y:S01]  /*111a0*/  FMUL.FTZ R107, R0, R107 ;  /* 0x0000006b006b7220 */ /* 0x000fe20000410000 */
[----:B------:R-:W-:Y:S01]  /*111b0*/  PRMT R155, R156, 0x7632, R155 ;  /* 0x000076329c9b7816 */ /* 0x000fe2000000009b */
[----:B------:R-:W-:Y:S04]  /*111c0*/  IMAD.WIDE.U32 R144, R144, -0x2daee0ad, RZ ;  /* 0xd2511f5390907825 */ /* 0x000fe800078e00ff */
[----:B------:R-:W-:Y:S01]  /*111d0*/  FFMA.FTZ R125, R19, c[0x0][0x23c], -R166 ;  /* 0x00008f00137d7a23 */ /* 0x000fe200000108a6 */
[C---:B------:R-:W-:Y:S02]  /*111e0*/  HMMA.16816.F32.BF16 R104, R136.reuse, R126, R104 ;  /* 0x0000007e8868723c */ /* 0x040fe40000041868 */
[C---:B------:R-:W-:Y:S01]  /*111f0*/  FMUL.FTZ R12, R2.reuse, R128 ;  /* 0x00000080020c7220 */ /* 0x040fe20000410000 */
[----:B------:R-:W-:Y:S01]  /*11200*/  LOP3.LUT R16, R145, R172, R195, 0x96, !PT ;  /* 0x000000ac91107212 */ /* 0x000fe200078e96c3 */
[----:B------:R-:W-:Y:S01]  /*11210*/  FMUL.FTZ R13, R2, R129 ;  /* 0x00000081020d7220 */ /* 0x000fe20000410000 */
[----:B------:R-:W-:Y:S01]  /*11220*/  SHF.R.U32.HI R17, RZ, 0x10, R144 ;  /* 0x00000010ff117819 */ /* 0x000fe20000011690 */
[----:B------:R-:W-:Y:S01]  /*11230*/  FMUL.FTZ R14, R0, R130 ;  /* 0x00000082000e7220 */ /* 0x000fe20000410000 */
[----:B------:R-:W-:Y:S01]  /*11240*/  LOP3.LUT R117, R144, 0xffff, RZ, 0xc0, !PT ;  /* 0x0000ffff90757812 */ /* 0x000fe200078ec0ff */
[----:B------:R-:W-:Y:S01]  /*11250*/  FMUL.FTZ R15, R0, R131 ;  /* 0x00000083000f7220 */ /* 0x000fe20000410000 */
[----:B------:R-:W-:Y:S01]  /*11260*/  LOP3.LUT R128, R17, 0xff, RZ, 0xc0, !PT ;  /* 0x000000ff11807812 */ /* 0x000fe200078ec0ff */
[----:B------:R-:W1:Y:S02]  /*11270*/  MUFU.EX2 R212, R125 ;  /* 0x0000007d00d47308 */ /* 0x000e640000000800 */
[----:B------:R-:W-:Y:S01]  /*11280*/  LOP3.LUT R17, R16, 0xffff, RZ, 0xc0, !PT ;  /* 0x0000ffff10117812 */ /* 0x000fe200078ec0ff */
[----:B------:R-:W-:Y:S01]  /*11290*/  FMUL.FTZ R19, R0, R135 ;  /* 0x0000008700137220 */ /* 0x000fe20000410000 */
[----:B------:R-:W-:Y:S01]  /*112a0*/  LOP3.LUT R127, R16, 0xff, RZ, 0xc0, !PT ;  /* 0x000000ff107f7812 */ /* 0x000fe200078ec0ff */
[C---:B---3--:R-:W-:Y:S01]  /*112b0*/  HMMA.16816.F32.BF16 R12, R136.reuse, R140, R12 ;  /* 0x0000008c880c723c */ /* 0x048fe2000004180c */
[--C-:B------:R-:W-:Y:S01]  /*112c0*/  SHF.R.U32.HI R126, RZ, 0x18, R16.reuse ;  /* 0x00000018ff7e7819 */ /* 0x100fe20000011610 */
[C---:B------:R-:W-:Y:S01]  /*112d0*/  FMUL.FTZ R108, R2.reuse, R108 ;  /* 0x0000006c026c7220 */ /* 0x040fe20000410000 */
[----:B------:R-:W-:Y:S01]  /*112e0*/  SHF.R.U32.HI R124, RZ, 0x8, R17 ;  /* 0x00000008ff7c7819 */ /* 0x000fe20000011611 */
[C---:B------:R-:W-:Y:S01]  /*112f0*/  FMUL.FTZ R17, R2.reuse, R133 ;  /* 0x0000008502117220 */ /* 0x040fe20000410000 */
[----:B------:R-:W-:Y:S01]  /*11300*/  SHF.R.U32.HI R129, RZ, 0x8, R117 ;  /* 0x00000008ff817819 */ /* 0x000fe20000011675 */
[C---:B------:R-:W-:Y:S01]  /*11310*/  FMUL.FTZ R109, R2.reuse, R109 ;  /* 0x0000006d026d7220 */ /* 0x040fe20000410000 */
[----:B------:R-:W-:Y:S01]  /*11320*/  SHF.R.U32.HI R117, RZ, 0x10, R16 ;  /* 0x00000010ff757819 */ /* 0x000fe20000011610 */
[----:B------:R-:W-:Y:S01]  /*11330*/  FMUL.FTZ R16, R2, R132 ;  /* 0x0000008402107220 */ /* 0x000fe20000410000 */
[----:B------:R-:W-:Y:S03]  /*11340*/  LOP3.LUT R131, R144, 0xff, RZ, 0xc0, !PT ;  /* 0x000000ff90837812 */ /* 0x000fe600078ec0ff */
[----:B------:R-:W-:Y:S01]  /*11350*/  SHF.R.U32.HI R130, RZ, 0x18, R144 ;  /* 0x00000018ff827819 */ /* 0x000fe20000011690 */
[----:B------:R-:W-:Y:S01]  /*11360*/  FMUL.FTZ R112, R2, R112 ;  /* 0x0000007002707220 */ /* 0x000fe20000410000 */
[----:B------:R-:W-:Y:S01]  /*11370*/  PRMT R132, R131, 0x5410, R129 ;  /* 0x0000541083847816 */ /* 0x000fe20000000081 */
[C---:B------:R-:W-:Y:S01]  /*11380*/  HMMA.16816.F32.BF16 R16, R136.reuse, R142, R16 ;  /* 0x0000008e8810723c */ /* 0x040fe20000041810 */
[----:B------:R-:W-:Y:S01]  /*11390*/  FMUL.FTZ R110, R0, R110 ;  /* 0x0000006e006e7220 */ /* 0x000fe20000410000 */
[----:B------:R-:W-:Y:S01]  /*113a0*/  PRMT R133, R128, 0x5410, R130 ;  /* 0x0000541080857816 */ /* 0x000fe20000000082 */
[----:B------:R-:W-:Y:S01]  /*113b0*/  FMUL.FTZ R111, R0, R111 ;  /* 0x0000006f006f7220 */ /* 0x000fe20000410000 */
[----:B------:R-:W-:Y:S01]  /*113c0*/  PRMT R128, R127, 0x5410, R124 ;  /* 0x000054107f807816 */ /* 0x000fe2000000007c */
[----:B------:R-:W-:Y:S01]  /*113d0*/  FMUL.FTZ R113, R2, R113 ;  /* 0x0000007102717220 */ /* 0x000fe20000410000 */
[----:B------:R-:W-:Y:S01]  /*113e0*/  LOP3.LUT R117, R117, 0xff, RZ, 0xc0, !PT ;  /* 0x000000ff75757812 */ /* 0x000fe200078ec0ff */
[----:B------:R-:W-:Y:S01]  /*113f0*/  FFMA.FTZ R193, R28, c[0x0][0x23c], -R119 ;  /* 0x00008f001cc17a23 */ /* 0x000fe20000010877 */
[----:B-1----:R-:W-:Y:S01]  /*11400*/  F2FP.BF16.PACK_AB R151, R212, R211 ;  /* 0x000000d3d497723e */ /* 0x002fe200000010ff */
[C---:B------:R-:W-:Y:S01]  /*11410*/  FMUL.FTZ R114, R0.reuse, R114 ;  /* 0x0000007200727220 */ /* 0x040fe20000410000 */
[C---:B------:R-:W-:Y:S02]  /*11420*/  HMMA.16816.F32.BF16 R108, R136.reuse, R120, R108 ;  /* 0x00000078886c723c */ /* 0x040fe4000004186c */
[----:B------:R-:W-:Y:S01]  /*11430*/  FMUL.FTZ R115, R0, R115 ;  /* 0x0000007300737220 */ /* 0x000fe20000410000 */
[----:B------:R-:W-:Y:S01]  /*11440*/  PRMT R129, R117, 0x5410, R126 ;  /* 0x0000541075817816 */ /* 0x000fe2000000007e */
[----:B------:R-:W-:Y:S01]  /*11450*/  MUFU.EX2 R193, R193 ;  /* 0x000000c100c17308 */ /* 0x000fe20000000800 */
[----:B------:R-:W1:Y:S01]  /*11460*/  LDSM.16.MT88.4 R124, [R177+0xc800] ;  /* 0x00c80000b17c783b */ /* 0x000e620000004200 */
[----:B------:R-:W-:Y:S01]  /*11470*/  PRMT R117, R156, 0x5410, R155 ;  /* 0x000054109c757816 */ /* 0x000fe2000000009b */
[--C-:B------:R-:W-:Y:S01]  /*11480*/  HSET2.LE.AND R120, R128, R194.reuse, PT ;  /* 0x000000c280787233 */ /* 0x100fe20003803000 */
[----:B------:R-:W-:Y:S01]  /*11490*/  PRMT R154, R151, 0x7632, R154 ;  /* 0x00007632979a7816 */ /* 0x000fe2000000009a */
[----:B------:R-:W-:Y:S03]  /*114a0*/  HMMA.16816.F32.BF16 R112, R136, R122, R112 ;  /* 0x0000007a8870723c */ /* 0x000fe60000041870 */
[--C-:B------:R-:W-:Y:S01]  /*114b0*/  HSET2.LE.AND R121, R129, R194.reuse, PT ;  /* 0x000000c281797233 */ /* 0x100fe20003803000 */
[----:B------:R-:W-:Y:S01]  /*114c0*/  LOP3.LUT R120, R120, R117, RZ, 0xc0, !PT ;  /* 0x0000007578787212 */ /* 0x000fe200078ec0ff */
[----:B------:R-:W3:Y:S01]  /*114d0*/  LDSM.16.MT88.4 R128, [R178+0xc800] ;  /* 0x00c80000b280783b */ /* 0x000ee20000004200 */
[----:B------:R-:W-:Y:S01]  /*114e0*/  PRMT R117, R158, 0x5410, R157 ;  /* 0x000054109e757816 */ /* 0x000fe2000000009d */
[--C-:B------:R-:W-:Y:S01]  /*114f0*/  HSET2.LE.AND R122, R132, R194.reuse, PT ;  /* 0x000000c2847a7233 */ /* 0x100fe20003803000 */
[----:B------:R-:W-:Y:S01]  /*11500*/  IMAD.WIDE.U32 R138, R147, -0x2daee0ad, RZ ;  /* 0xd2511f53938a7825 */ /* 0x000fe200078e00ff */
[----:B------:R-:W-:Y:S02]  /*11510*/  HSET2.LE.AND R123, R133, R194, PT ;  /* 0x000000c2857b7233 */ /* 0x000fe40003803000 */
[----:B------:R-:W1:Y:S01]  /*11520*/  LDC.U8 R194, c[0x0][0x2d8] ;  /* 0x0000b600ffc27b82 */ /* 0x000e620000000000 */
[----:B------:R-:W-:Y:S01]  /*11530*/  IMAD.WIDE.U32 R132, R146, -0x2daee0ad, RZ ;  /* 0xd2511f5392847825 */ /* 0x000fe200078e00ff */
[----:B------:R-:W-:Y:S02]  /*11540*/  LOP3.LUT R121, R121, R117, RZ, 0xc0, !PT ;  /* 0x0000007579797212 */ /* 0x000fe400078ec0ff */
[----:B------:R-:W-:Y:S02]  /*11550*/  PRMT R117, R153, 0x5410, R152 ;  /* 0x0000541099757816 */ /* 0x000fe40000000098 */
[----:B------:R-:W-:Y:S02]  /*11560*/  LOP3.LUT R140, R139, R132, R167, 0x96, !PT ;  /* 0x000000848b8c7212 */ /* 0x000fe400078e96a7 */
[----:B------:R2:W2:Y:S01]  /*11570*/  LDL.S16 R167, [R1] ;  /* 0x0000000001a77983 */ /* 0x0004a20000100600 */
[----:B------:R-:W-:Y:S02]  /*11580*/  LOP3.LUT R122, R122, R117, RZ, 0xc0, !PT ;  /* 0x000000757a7a7212 */ /* 0x000fe400078ec0ff */
[----:B------:R-:W-:Y:S01]  /*11590*/  PRMT R117, R151, 0x5410, R154 ;  /* 0x0000541097757816 */ /* 0x000fe2000000009a */
[----:B------:R-:W-:Y:S01]  /*115a0*/  IMAD.WIDE.U32 R140, R140, -0x326172a9, RZ ;  /* 0xcd9e8d578c8c7825 */ /* 0x000fe200078e00ff */
[----:B------:R-:W-:Y:S02]  /*115b0*/  LOP3.LUT R136, R133, R222, R168, 0x96, !PT ;  /* 0x000000de85887212 */ /* 0x000fe400078e96a8 */
[----:B------:R-:W-:Y:S01]  /*115c0*/  LOP3.LUT R123, R123, R117, RZ, 0xc0, !PT ;  /* 0x000000757b7b7212 */ /* 0x000fe200078ec0ff */
[----:B------:R-:W4:Y:S01]  /*115d0*/  LDSM.16.MT88.4 R132, [R180+0xc800] ;  /* 0x00c80000b484783b */ /* 0x000f220000004200 */
[----:B------:R-:W-:Y:S01]  /*115e0*/  IADD3 R168, P0, R170, UR5, RZ ;  /* 0x00000005aaa87c10 */ /* 0x000fe2000ff1e0ff */
[----:B------:R-:W-:Y:S01]  /*115f0*/  IMAD.WIDE.U32 R136, R136, -0x326172a9, RZ ;  /* 0xcd9e8d5788887825 */ /* 0x000fe200078e00ff */
[----:B------:R-:W-:Y:S02]  /*11600*/  LOP3.LUT R117, R149, R150, R173, 0x96, !PT ;  /* 0x0000009695757212 */ /* 0x000fe400078e96ad */
[----:B------:R-:W-:Y:S01]  /*11610*/  F2FP.BF16.PACK_AB R150, R203, R204 ;  /* 0x000000cccb96723e */ /* 0x000fe200000010ff */
[C---:B-1----:R-:W-:Y:S07]  /*11620*/  HMMA.16816.F32.BF16 R4, R120.reuse, R124, R4 ;  /* 0x0000007c7804723c */ /* 0x042fee0000041804 */
[----:B------:R-:W-:Y:S01]  /*11630*/  LOP3.LUT R125, R137, R192, R169, 0x96, !PT ;  /* 0x000000c0897d7212 */ /* 0x000fe200078e96a9 */
[C---:B------:R-:W-:Y:S01]  /*11640*/  HMMA.16816.F32.BF16 R8, R120.reuse, R126, R8 ;  /* 0x0000007e7808723c */ /* 0x040fe20000041808 */
[----:B------:R-:W-:Y:S03]  /*11650*/  LOP3.LUT R124, R117, 0xff, RZ, 0xc0, !PT ;  /* 0x000000ff757c7812 */ /* 0x000fe600078ec0ff */
[----:B------:R-:W-:Y:S01]  /*11660*/  LOP3.LUT R137, R141, R136, R174, 0x96, !PT ;  /* 0x000000888d897212 */ /* 0x000fe200078e96ae */
[----:B------:R-:W-:Y:S01]  /*11670*/  FFMA.FTZ R192, R30, c[0x0][0x23c], -R166 ;  /* 0x00008f001ec07a23 */ /* 0x000fe200000108a6 */
[----:B------:R-:W-:Y:S02]  /*11680*/  LOP3.LUT R136, R117, 0xffff, RZ, 0xc0, !PT ;  /* 0x0000ffff75887812 */ /* 0x000fe400078ec0ff */
[C---:B---3--:R-:W-:Y:S01]  /*11690*/  HMMA.16816.F32.BF16 R36, R120.reuse, R128, R36 ;  /* 0x000000807824723c */ /* 0x048fe20000041824 */
[----:B------:R-:W-:Y:S02]  /*116a0*/  ISETP.GE.U32.AND P6, PT, R194, R124, PT ;  /* 0x0000007cc200720c */ /* 0x000fe40003fc6070 */
[----:B------:R-:W-:Y:S01]  /*116b0*/  MUFU.EX2 R192, R192 ;  /* 0x000000c000c07308 */ /* 0x000fe20000000800 */
[----:B------:R-:W-:Y:S01]  /*116c0*/  SHF.R.U32.HI R126, RZ, 0x10, R117 ;  /* 0x00000010ff7e7819 */ /* 0x000fe20000011675 */
[----:B------:R-:W-:Y:S01]  /*116d0*/  IMAD.WIDE.U32 R124, R125, -0x2daee0ad, RZ ;  /* 0xd2511f537d7c7825 */ /* 0x000fe200078e00ff */
[----:B------:R-:W-:Y:S02]  /*116e0*/  SHF.R.U32.HI R136, RZ, 0x8, R136 ;  /* 0x00000008ff887819 */ /* 0x000fe40000011688 */
[C---:B------:R-:W-:Y:S01]  /*116f0*/  HMMA.16816.F32.BF16 R40, R120.reuse, R130, R40 ;  /* 0x000000827828723c */ /* 0x040fe20000041828 */
[----:B------:R-:W-:Y:S03]  /*11700*/  LOP3.LUT R127, R126, 0xff, RZ, 0xc0, !PT ;  /* 0x000000ff7e7f7812 */ /* 0x000fe600078ec0ff */
[----:B------:R-:W-:Y:S01]  /*11710*/  LOP3.LUT R126, R136, 0xffff, RZ, 0xc0, !PT ;  /* 0x0000ffff887e7812 */ /* 0x000fe200078ec0ff */
[----:B------:R-:W-:Y:S01]  /*11720*/  IMAD.WIDE.U32 R142, R137, -0x2daee0ad, RZ ;  /* 0xd2511f53898e7825 */ /* 0x000fe200078e00ff */
[----:B------:R-:W-:Y:S01]  /*11730*/  @!P6 HFMA2.BF16_V2 R200, -RZ.H0_H0, RZ.H0_H0, -R118.H0_H0 ;  /* 0x200000ffffc8e231 */ /* 0x000fe20000340976 */
[--C-:B------:R-:W-:Y:S01]  /*11740*/  LOP3.LUT R138, R125, R138, R175.reuse, 0x96, !PT ;  /* 0x0000008a7d8a7212 */ /* 0x100fe200078e96af */
[C---:B----4-:R-:W-:Y:S01]  /*11750*/  HMMA.16816.F32.BF16 R44, R120.reuse, R132, R44 ;  /* 0x00000084782c723c */ /* 0x050fe2000004182c */
[C---:B------:R-:W-:Y:S02]  /*11760*/  ISETP.GE.U32.AND P2, PT, R194.reuse, R126, PT ;  /* 0x0000007ec200720c */ /* 0x040fe40003f46070 */
[----:B------:R-:W-:Y:S01]  /*11770*/  ISETP.GE.U32.AND P1, PT, R194, R127, PT ;  /* 0x0000007fc200720c */ /* 0x000fe20003f26070 */
[----:B------:R1:W-:Y:S01]  /*11780*/  @!P6 STL.S16 [R1+0xc], R200 ;  /* 0x00000cc80100e387 */ /* 0x0003e20000100600 */
[----:B------:R-:W-:Y:S02]  /*11790*/  PRMT R175, R200, 0x7610, R175 ;  /* 0x00007610c8af7816 */ /* 0x000fe400000000af */
[----:B------:R-:W-:Y:S01]  /*117a0*/  LOP3.LUT R136, R148, 0xffff, RZ, 0xc0, !PT ;  /* 0x0000ffff94887812 */ /* 0x000fe200078ec0ff */
[C---:B------:R-:W-:Y:S01]  /*117b0*/  HMMA.16816.F32.BF16 R48, R120.reuse, R134, R48 ;  /* 0x000000867830723c */ /* 0x040fe20000041830 */
[----:B------:R-:W-:Y:S03]  /*117c0*/  SHF.R.U32.HI R117, RZ, 0x18, R117 ;  /* 0x00000018ff757819 */ /* 0x000fe60000011675 */
[----:B------:R-:W-:Y:S02]  /*117d0*/  LOP3.LUT R141, R143, R124, R201, 0x96, !PT ;  /* 0x0000007c8f8d7212 */ /* 0x000fe400078e96c9 */
[----:B------:R-:W3:Y:S01]  /*117e0*/  LDSM.16.MT88.4 R124, [R179+0xc800] ;  /* 0x00c80000b37c783b */ /* 0x000ee20000004200 */
[----:B------:R-:W-:Y:S01]  /*117f0*/  @!P2 HFMA2.BF16_V2 R199, -RZ.H0_H0, RZ.H0_H0, -R159.H0_H0 ;  /* 0x200000ffffc7a231 */ /* 0x000fe2000034099f */
[----:B------:R-:W-:Y:S01]  /*11800*/  @!P6 PRMT R118, R175, 0x5410, RZ ;  /* 0x00005410af76e816 */ /* 0x000fe200000000ff */
[----:B------:R-:W4:Y:S01]  /*11810*/  MUFU.EX2 R201, R23 ;  /* 0x0000001700c97308 */ /* 0x000f220000000800 */
[----:B------:R-:W-:Y:S02]  /*11820*/  ISETP.GE.U32.AND P6, PT, R194, R117, PT ;  /* 0x00000075c200720c */ /* 0x000fe40003fc6070 */
[----:B------:R-:W-:Y:S01]  /*11830*/  SHF.R.U32.HI R117, RZ, 0x8, R136 ;  /* 0x00000008ff757819 */ /* 0x000fe20000011688 */
[----:B------:R-:W-:Y:S01]  /*11840*/  FFMA.FTZ R175, R31, c[0x0][0x23c], -R166 ;  /* 0x00008f001faf7a23 */ /* 0x000fe200000108a6 */
[----:B------:R-:W-:Y:S01]  /*11850*/  PRMT R174, R199, 0x7610, R174 ;  /* 0x00007610c7ae7816 */ /* 0x000fe200000000ae */
[----:B------:R-:W-:Y:S01]  /*11860*/  @!P2 STL.S16 [R1+0x8], R199 ;  /* 0x000008c70100a387 */ /* 0x000fe20000100600 */
[----:B------:R-:W-:Y:S02]  /*11870*/  LOP3.LUT R117, R117, 0xffff, RZ, 0xc0, !PT ;  /* 0x0000ffff75757812 */ /* 0x000fe400078ec0ff */
[----:B------:R-:W-:Y:S01]  /*11880*/  @!P2 PRMT R159, R174, 0x5410, RZ ;  /* 0x00005410ae9fa816 */ /* 0x000fe200000000ff */
[----:B------:R-:W-:Y:S01]  /*11890*/  STG.E.U16 [R170.64], R118 ;  /* 0x00000076aa007986 */ /* 0x000fe2000c101508 */
[----:B------:R-:W-:Y:S01]  /*118a0*/  ISETP.GE.U32.AND P2, PT, R194, R117, PT ;  /* 0x00000075c200720c */ /* 0x000fe20003f46070 */
[----:B-1----:R1:W-:Y:S01]  /*118b0*/  MUFU.EX2 R200, R24 ;  /* 0x0000001800c87308 */ /* 0x0023e20000000800 */
[----:B------:R-:W-:Y:S01]  /*118c0*/  LOP3.LUT R128, R148, 0xff, RZ, 0xc0, !PT ;  /* 0x000000ff94807812 */ /* 0x000fe200078ec0ff */
[----:B------:R-:W-:Y:S01]  /*118d0*/  @!P6 HFMA2.BF16_V2 R252, -RZ.H0_H0, RZ.H0_H0, -R161.H0_H0 ;  /* 0x200000fffffce231 */ /* 0x000fe200003409a1 */
[----:B------:R-:W-:Y:S01]  /*118e0*/  IADD3.X R169, R171, UR6, RZ, P0, !PT ;  /* 0x00000006aba97c10 */ /* 0x000fe200087fe4ff */
[----:B------:R-:W-:Y:S01]  /*118f0*/  STG.E.U16 [R170.64+0x2], R159 ;  /* 0x0000029faa007986 */ /* 0x000fe2000c101508 */
[----:B------:R-:W-:Y:S01]  /*11900*/  ISETP.GE.U32.AND P0, PT, R194, R128, PT ;  /* 0x00000080c200720c */ /* 0x000fe20003f06070 */
[----:B------:R-:W-:Y:S01]  /*11910*/  FFMA.FTZ R174, R32, c[0x0][0x23c], -R119 ;  /* 0x00008f0020ae7a23 */ /* 0x000fe20000010877 */
[--C-:B------:R-:W-:Y:S01]  /*11920*/  SHF.R.U32.HI R137, RZ, 0x18, R148.reuse ;  /* 0x00000018ff897819 */ /* 0x100fe20000011694 */
[----:B------:R-:W1:Y:S01]  /*11930*/  LDSM.16.MT88.4 R128, [R177+0xe800] ;  /* 0x00e80000b180783b */ /* 0x000e620000004200 */
[----:B------:R-:W-:Y:S01]  /*11940*/  SHF.R.U32.HI R148, RZ, 0x10, R148 ;  /* 0x00000010ff947819 */ /* 0x000fe20000011694 */
[----:B------:R-:W-:Y:S01]  /*11950*/  MUFU.EX2 R175, R175 ;  /* 0x000000af00af7308 */ /* 0x000fe20000000800 */
[----:B------:R-:W-:Y:S01]  /*11960*/  LOP3.LUT R117, R145, R172, R195, 0x96, !PT ;  /* 0x000000ac91757212 */ /* 0x000fe200078e96c3 */
[----:B------:R-:W-:Y:S01]  /*11970*/  FFMA.FTZ R172, R34, c[0x0][0x23c], -R166 ;  /* 0x00008f0022ac7a23 */ /* 0x000fe200000108a6 */
[----:B------:R-:W-:Y:S02]  /*11980*/  LOP3.LUT R132, R148, 0xff, RZ, 0xc0, !PT ;  /* 0x000000ff94847812 */ /* 0x000fe400078ec0ff */
[----:B------:R-:W-:Y:S02]  /*11990*/  @!P6 PRMT R161, R252, 0x5410, RZ ;  /* 0x00005410fca1e816 */ /* 0x000fe400000000ff */
[----:B------:R-:W-:Y:S01]  /*119a0*/  ISETP.GE.U32.AND P6, PT, R194, R132, PT ;  /* 0x00000084c200720c */ /* 0x000fe20003fc6070 */
[----:B------:R-:W-:Y:S01]  /*119b0*/  @!P0 HFMA2.BF16_V2 R237, -RZ.H0_H0, RZ.H0_H0, -R163.H0_H0 ;  /* 0x200000ffffed8231 */ /* 0x000fe200003409a3 */
[----:B------:R-:W-:Y:S01]  /*119c0*/  LOP3.LUT R136, R117, 0xffff, RZ, 0xc0, !PT ;  /* 0x0000ffff75887812 */ /* 0x000fe200078ec0ff */
[----:B------:R-:W1:Y:S01]  /*119d0*/  LDSM.16.MT88.4 R132, [R178+0xe800] ;  /* 0x00e80000b284783b */ /* 0x000e620000004200 */
[----:B------:R-:W-:Y:S01]  /*119e0*/  PRMT R149, R150, 0x7632, R149 ;  /* 0x0000763296957816 */ /* 0x000fe20000000095 */
[----:B------:R-:W-:Y:S01]  /*119f0*/  MUFU.EX2 R174, R174 ;  /* 0x000000ae00ae7308 */ /* 0x000fe20000000800 */
[----:B------:R-:W-:Y:S01]  /*11a00*/  @!P0 PRMT R163, R237, 0x5410, RZ ;  /* 0x00005410eda38816 */ /* 0x000fe200000000ff */
[C---:B---3--:R-:W-:Y:S01]  /*11a10*/  HMMA.16816.F32.BF16 R52, R120.reuse, R124, R52 ;  /* 0x0000007c7834723c */ /* 0x048fe20000041834 */
[----:B------:R-:W-:Y:S03]  /*11a20*/  SHF.R.U32.HI R136, RZ, 0x8, R136 ;  /* 0x00000008ff887819 */ /* 0x000fe60000011688 */
[----:B------:R-:W-:Y:S01]  /*11a30*/  STG.E.U16 [R168.64+0x2], R161 ;  /* 0x000002a1a8007986 */ /* 0x000fe2000c101508 */
[----:B----4-:R-:W-:Y:S01]  /*11a40*/  F2FP.BF16.PACK_AB R148, R201, R202 ;  /* 0x000000cac994723e */ /* 0x010fe200000010ff */
[----:B------:R-:W-:Y:S01]  /*11a50*/  @!P6 HFMA2.BF16_V2 R240, -RZ.H0_H0, RZ.H0_H0, -R165.H0_H0 ;  /* 0x200000fffff0e231 */ /* 0x000fe200003409a5 */
[----:B------:R-:W-:Y:S01]  /*11a60*/  LOP3.LUT R124, R136, 0xffff, RZ, 0xc0, !PT ;  /* 0x0000ffff887c7812 */ /* 0x000fe200078ec0ff */
[C---:B------:R-:W-:Y:S01]  /*11a70*/  HMMA.16816.F32.BF16 R56, R120.reuse, R126, R56 ;  /* 0x0000007e7838723c */ /* 0x040fe20000041838 */
[----:B------:R-:W-:Y:S01]  /*11a80*/  LOP3.LUT R125, R117, 0xff, RZ, 0xc0, !PT ;  /* 0x000000ff757d7812 */ /* 0x000fe200078ec0ff */
[----:B------:R-:W-:Y:S02]  /*11a90*/  MUFU.EX2 R172, R172 ;  /* 0x000000ac00ac7308 */ /* 0x000fe40000000800 */
[----:B------:R-:W-:Y:S02]  /*11aa0*/  @!P6 PRMT R165, R240, 0x5410, RZ ;  /* 0x00005410f0a5e816 */ /* 0x000fe400000000ff */
[----:B------:R-:W-:Y:S02]  /*11ab0*/  ISETP.GE.U32.AND P0, PT, R194, R125, PT ;  /* 0x0000007dc200720c */ /* 0x000fe40003f06070 */
[C---:B------:R-:W-:Y:S04]  /*11ac0*/  PRMT R147, R148.reuse, 0x7632, R147 ;  /* 0x0000763294937816 */ /* 0x040fe80000000093 */
[----:B------:R-:W-:Y:S01]  /*11ad0*/  PRMT R32, R148, 0x5410, R147 ;  /* 0x0000541094207816 */ /* 0x000fe20000000093 */
[C---:B-1----:R-:W-:Y:S06]  /*11ae0*/  HMMA.16816.F32.BF16 R60, R120.reuse, R128, R60 ;  /* 0x00000080783c723c */ /* 0x042fec000004183c */
[----:B------:R-:W-:Y:S01]  /*11af0*/  @!P0 HFMA2.BF16_V2 R245, -RZ.H0_H0, RZ.H0_H0, -R156.H0_H0 ;  /* 0x200000fffff58231 */ /* 0x000fe2000034099c */
[----:B------:R-:W-:Y:S01]  /*11b00*/  SHF.R.U32.HI R128, RZ, 0x18, R117 ;  /* 0x00000018ff807819 */ /* 0x000fe20000011675 */
[C---:B------:R-:W-:Y:S04]  /*11b10*/  HMMA.16816.F32.BF16 R64, R120.reuse, R130, R64 ;  /* 0x000000827840723c */ /* 0x040fe80000041840 */
[----:B------:R-:W-:Y:S04]  /*11b20*/  @!P0 PRMT R156, R245, 0x5410, RZ ;  /* 0x00005410f59c8816 */ /* 0x000fe800000000ff */
[C---:B------:R-:W-:Y:S07]  /*11b30*/  HMMA.16816.F32.BF16 R68, R120.reuse, R132, R68 ;  /* 0x000000847844723c */ /* 0x040fee0000041844 */
[----:B------:R-:W-:Y:S01]  /*11b40*/  SHF.R.U32.HI R132, RZ, 0x10, R144 ;  /* 0x00000010ff847819 */ /* 0x000fe20000011690 */
[C---:B------:R-:W-:Y:S04]  /*11b50*/  HMMA.16816.F32.BF16 R72, R120.reuse, R134, R72 ;  /* 0x000000867848723c */ /* 0x040fe80000041848 */
[----:B------:R-:W-:Y:S01]  /*11b60*/  LOP3.LUT R132, R132, 0xff, RZ, 0xc0, !PT ;  /* 0x000000ff84847812 */ /* 0x000fe200078ec0ff */
[----:B-----5:R-:W-:Y:S05]  /*11b70*/  @!P1 HFMA2.BF16_V2 R198, -RZ.H0_H0, RZ.H0_H0, -R160.H0_H0 ;  /* 0x200000ffffc69231 */ /* 0x020fea00003409a0 */
[----:B------:R1:W-:Y:S02]  /*11b80*/  @!P1 STL.S16 [R1+0x4], R198 ;  /* 0x000004c601009387 */ /* 0x0003e40000100600 */
[----:B------:R-:W-:Y:S04]  /*11b90*/  PRMT R139, R198, 0x7610, R139 ;  /* 0x00007610c68b7816 */ /* 0x000fe8000000008b */
[----:B------:R-:W-:Y:S01]  /*11ba0*/  @!P1 PRMT R160, R139, 0x5410, RZ ;  /* 0x000054108ba09816 */ /* 0x000fe200000000ff */
[----:B------:R-:W-:Y:S01]  /*11bb0*/  IMAD.WIDE.U32 R138, R138, -0x326172a9, RZ ;  /* 0xcd9e8d578a8a7825 */ /* 0x000fe200078e00ff */
[C---:B------:R-:W-:Y:S03]  /*11bc0*/  ISETP.GE.U32.AND P1, PT, R194.reuse, R137, PT ;  /* 0x00000089c200720c */ /* 0x040fe60003f26070 */
[----:B------:R-:W-:Y:S04]  /*11bd0*/  STG.E.U16 [R168.64], R160 ;  /* 0x000000a0a8007986 */ /* 0x000fe8000c101508 */
[----:B------:R-:W-:Y:S06]  /*11be0*/  STG.E.U16 [R170.64+0x10], R163 ;  /* 0x000010a3aa007986 */ /* 0x000fec000c101508 */
[----:B------:R-:W-:Y:S05]  /*11bf0*/  @!P1 HFMA2.BF16_V2 R251, -RZ.H0_H0, RZ.H0_H0, -R164.H0_H0 ;  /* 0x200000fffffb9231 */ /* 0x000fea00003409a4 */
[----:B------:R-:W-:Y:S01]  /*11c00*/  @!P1 PRMT R164, R251, 0x5410, RZ ;  /* 0x00005410fba49816 */ /* 0x000fe200000000ff */
[----:B-1----:R-:W-:Y:S01]  /*11c10*/  MUFU.EX2 R198, R26 ;  /* 0x0000001a00c67308 */ /* 0x002fe20000000800 */
[----:B--2---:R-:W-:Y:S05]  /*11c20*/  @!P2 HFMA2.BF16_V2 R167, -RZ.H0_H0, RZ.H0_H0, -R162.H0_H0 ;  /* 0x200000ffffa7a231 */ /* 0x004fea00003409a2 */
[----:B------:R1:W-:Y:S01]  /*11c30*/  @!P2 STL.S16 [R1], R167 ;  /* 0x000000a70100a387 */ /* 0x0003e20000100600 */
[----:B------:R-:W-:Y:S04]  /*11c40*/  PRMT R137, R167, 0x7610, R137 ;  /* 0x00007610a7897816 */ /* 0x000fe80000000089 */
[----:B------:R-:W-:Y:S01]  /*11c50*/  @!P2 PRMT R162, R137, 0x5410, RZ ;  /* 0x0000541089a2a816 */ /* 0x000fe200000000ff */
[----:B------:R-:W-:Y:S01]  /*11c60*/  IMAD.WIDE.U32 R136, R141, -0x326172a9, RZ ;  /* 0xcd9e8d578d887825 */ /* 0x000fe200078e00ff */
[----:B------:R-:W-:Y:S02]  /*11c70*/  ISETP.GE.U32.AND P2, PT, R194, R124, PT ;  /* 0x0000007cc200720c */ /* 0x000fe40003f46070 */
[----:B------:R-:W2:Y:S01]  /*11c80*/  LDSM.16.MT88.4 R124, [R180+0xe800] ;  /* 0x00e80000b47c783b */ /* 0x000ea20000004200 */
[----:B------:R-:W-:Y:S01]  /*11c90*/  FFMA.FTZ R194, R29, c[0x0][0x23c], -R119 ;  /* 0x00008f001dc27a23 */ /* 0x000fe20000010877 */
[----:B------:R-:W-:Y:S02]  /*11ca0*/  SHF.R.U32.HI R22, RZ, 0x18, R136 ;  /* 0x00000018ff167819 */ /* 0x000fe40000011688 */
[C---:B------:R-:W-:Y:S02]  /*11cb0*/  LOP3.LUT R24, R136.reuse, 0xffff, RZ, 0xc0, !PT ;  /* 0x0000ffff88187812 */ /* 0x040fe400078ec0ff */
[----:B------:R-:W-:Y:S01]  /*11cc0*/  LOP3.LUT R21, R136, 0xff, RZ, 0xc0, !PT ;  /* 0x000000ff88157812 */ /* 0x000fe200078ec0ff */
[----:B------:R-:W-:Y:S01]  /*11cd0*/  MUFU.EX2 R194, R194 ;  /* 0x000000c200c27308 */ /* 0x000fe20000000800 */
[----:B------:R-:W-:Y:S01]  /*11ce0*/  STG.E.U16 [R170.64+0x12], R162 ;  /* 0x000012a2aa007986 */ /* 0x000fe2000c101508 */
[----:B------:R-:W-:Y:S02]  /*11cf0*/  SHF.R.U32.HI R24, RZ, 0x8, R24 ;  /* 0x00000008ff187819 */ /* 0x000fe40000011618 */
[----:B------:R-:W-:Y:S01]  /*11d00*/  @!P2 HFMA2.BF16_V2 R244, -RZ.H0_H0, RZ.H0_H0, -R155.H0_H0 ;  /* 0x200000fffff4a231 */ /* 0x000fe2000034099b */
[----:B------:R-:W-:Y:S01]  /*11d10*/  STG.E.U16 [R168.64+0x10], R165 ;  /* 0x000010a5a8007986 */ /* 0x000fe2000c101508 */
[----:B------:R-:W-:Y:S02]  /*11d20*/  LOP3.LUT R24, R24, 0xffff, RZ, 0xc0, !PT ;  /* 0x0000ffff18187812 */ /* 0x000fe400078ec0ff */
[----:B-1----:R-:W-:Y:S01]  /*11d30*/  LOP3.LUT R167, R139, R140, R197, 0x96, !PT ;  /* 0x0000008c8ba77212 */ /* 0x002fe200078e96c5 */
[----:B------:R-:W-:Y:S01]  /*11d40*/  STG.E.U16 [R168.64+0x12], R164 ;  /* 0x000012a4a8007986 */ /* 0x000fe2000c101508 */
[CCC-:B------:R-:W-:Y:S01]  /*11d50*/  LOP3.LUT R139, R137.reuse, R138.reuse, R173.reuse, 0x96, !PT ;  /* 0x0000008a898b7212 */ /* 0x1c0fe200078e96ad */
[----:B------:R-:W1:Y:S01]  /*11d60*/  MUFU.EX2 R197, R27 ;  /* 0x0000001b00c57308 */ /* 0x000e620000000800 */
[----:B------:R-:W-:Y:S01]  /*11d70*/  LOP3.LUT R138, R137, R138, R173, 0x96, !PT ;  /* 0x0000008a898a7212 */ /* 0x000fe200078e96ad */
[----:B------:R-:W-:Y:S01]  /*11d80*/  STG.E.U16 [R170.64+0x20], R156 ;  /* 0x0000209caa007986 */ /* 0x000fe2000c101508 */
[----:B------:R-:W3:Y:S01]  /*11d90*/  LDC.U8 R173, c[0x0][0x2d8] ;  /* 0x0000b600ffad7b82 */ /* 0x000ee20000000000 */
[----:B------:R-:W-:Y:S02]  /*11da0*/  @!P2 PRMT R155, R244, 0x5410, RZ ;  /* 0x00005410f49ba816 */ /* 0x000fe400000000ff */
[----:B------:R-:W-:Y:S02]  /*11db0*/  LOP3.LUT R29, R138, 0xff, RZ, 0xc0, !PT ;  /* 0x000000ff8a1d7812 */ /* 0x000fe400078ec0ff */
[----:B------:R-:W-:Y:S01]  /*11dc0*/  LOP3.LUT R20, R139, 0xff, RZ, 0xc0, !PT ;  /* 0x000000ff8b147812 */ /* 0x000fe200078ec0ff */
[----:B------:R-:W-:Y:S01]  /*11dd0*/  STG.E.U16 [R170.64+0x22], R155 ;  /* 0x0000229baa007986 */ /* 0x000fe2000c101508 */
[----:B------:R-:W-:Y:S02]  /*11de0*/  SHF.R.U32.HI R140, RZ, 0x10, R117 ;  /* 0x00000010ff8c7819 */ /* 0x000fe40000011675 */
[----:B------:R-:W-:Y:S02]  /*11df0*/  LOP3.LUT R117, R144, 0xffff, RZ, 0xc0, !PT ;  /* 0x0000ffff90757812 */ /* 0x000fe400078ec0ff */
[----:B------:R-:W-:Y:S02]  /*11e00*/  LOP3.LUT R140, R140, 0xff, RZ, 0xc0, !PT ;  /* 0x000000ff8c8c7812 */ /* 0x000fe400078ec0ff */
[----:B------:R-:W-:Y:S04]  /*11e10*/  SHF.R.U32.HI R117, RZ, 0x8, R117 ;  /* 0x00000008ff757819 */ /* 0x000fe80000011675 */
[----:B------:R-:W-:Y:S01]  /*11e20*/  LOP3.LUT R117, R117, 0xffff, RZ, 0xc0, !PT ;  /* 0x0000ffff75757812 */ /* 0x000fe200078ec0ff */
[C---:B--2---:R-:W-:Y:S01]  /*11e30*/  HMMA.16816.F32.BF16 R76, R120.reuse, R124, R76 ;  /* 0x0000007c784c723c */ /* 0x044fe2000004184c */
[C---:B---3--:R-:W-:Y:S07]  /*11e40*/  ISETP.GE.U32.AND P1, PT, R173.reuse, R128, PT ;  /* 0x00000080ad00720c */ /* 0x048fee0003f26070 */
[C---:B------:R-:W-:Y:S01]  /*11e50*/  HMMA.16816.F32.BF16 R80, R120.reuse, R126, R80 ;  /* 0x0000007e7850723c */ /* 0x040fe20000041850 */
[----:B------:R-:W2:Y:S01]  /*11e60*/  LDSM.16.MT88.4 R128, [R179+0xe800] ;  /* 0x00e80000b380783b */ /* 0x000ea20000004200 */
[C---:B------:R-:W-:Y:S02]  /*11e70*/  ISETP.GE.U32.AND P6, PT, R173.reuse, R140, PT ;  /* 0x0000008cad00720c */ /* 0x040fe40003fc6070 */
[----:B------:R-:W-:Y:S02]  /*11e80*/  LOP3.LUT R140, R144, 0xff, RZ, 0xc0, !PT ;  /* 0x000000ff908c7812 */ /* 0x000fe400078ec0ff */
[C---:B------:R-:W-:Y:S02]  /*11e90*/  ISETP.GE.U32.AND P2, PT, R173.reuse, R117, PT ;  /* 0x00000075ad00720c */ /* 0x040fe40003f46070 */
[----:B------:R-:W-:Y:S01]  /*11ea0*/  ISETP.GE.U32.AND P0, PT, R173, R140, PT ;  /* 0x0000008cad00720c */ /* 0x000fe20003f06070 */
[----:B------:R-:W-:Y:S03]  /*11eb0*/  LDSM.16.MT88.4 R124, [R178+0x10800] ;  /* 0x01080000b27c783b */ /* 0x000fe60000004200 */
[----:B------:R-:W-:Y:S01]  /*11ec0*/  @!P1 HFMA2.BF16_V2 R243, -RZ.H0_H0, RZ.H0_H0, -R157.H0_H0 ;  /* 0x200000fffff39231 */ /* 0x000fe2000034099d */
[----:B------:R-:W-:Y:S02]  /*11ed0*/  LOP3.LUT R117, R136, 0xff, RZ, 0xc0, !PT ;  /* 0x000000ff88757812 */ /* 0x000fe400078ec0ff */
[----:B------:R-:W-:Y:S01]  /*11ee0*/  @!P6 HFMA2.BF16_V2 R247, -RZ.H0_H0, RZ.H0_H0, -R158.H0_H0 ;  /* 0x200000fffff7e231 */ /* 0x000fe2000034099e */
[----:B------:R-:W-:Y:S02]  /*11ef0*/  SHF.R.U32.HI R144, RZ, 0x18, R144 ;  /* 0x00000018ff907819 */ /* 0x000fe40000011690 */
[----:B------:R-:W-:Y:S01]  /*11f00*/  @!P1 PRMT R157, R243, 0x5410, RZ ;  /* 0x00005410f39d9816 */ /* 0x000fe200000000ff */
[----:B------:R-:W-:Y:S01]  /*11f10*/  @!P2 HFMA2.BF16_V2 R242, -RZ.H0_H0, RZ.H0_H0, -R152.H0_H0 ;  /* 0x200000fffff2a231 */ /* 0x000fe20000340998 */
[----:B------:R-:W-:Y:S01]  /*11f20*/  ISETP.GE.U32.AND P1, PT, R173, R132, PT ;  /* 0x00000084ad00720c */ /* 0x000fe20003f26070 */
[----:B------:R-:W-:Y:S01]  /*11f30*/  @!P0 HFMA2.BF16_V2 R234, -RZ.H0_H0, RZ.H0_H0, -R153.H0_H0 ;  /* 0x200000ffffea8231 */ /* 0x000fe20000340999 */
[----:B------:R-:W3:Y:S01]  /*11f40*/  LDSM.16.MT88.4 R132, [R177+0x10800] ;  /* 0x01080000b184783b */ /* 0x000ee20000004200 */
[----:B------:R-:W-:Y:S02]  /*11f50*/  @!P6 PRMT R158, R247, 0x5410, RZ ;  /* 0x00005410f79ee816 */ /* 0x000fe400000000ff */
[----:B------:R-:W-:Y:S02]  /*11f60*/  @!P2 PRMT R152, R242, 0x5410, RZ ;  /* 0x00005410f298a816 */ /* 0x000fe400000000ff */
[----:B------:R-:W-:Y:S02]  /*11f70*/  @!P0 PRMT R153, R234, 0x5410, RZ ;  /* 0x00005410ea998816 */ /* 0x000fe400000000ff */
[C---:B------:R-:W-:Y:S01]  /*11f80*/  ISETP.GE.U32.AND P6, PT, R173.reuse, R117, PT ;  /* 0x00000075ad00720c */ /* 0x040fe20003fc6070 */
[----:B------:R-:W-:Y:S01]  /*11f90*/  STG.E.U16 [R168.64+0x20], R158 ;  /* 0x0000209ea8007986 */ /* 0x000fe2000c101508 */
[----:B------:R-:W-:Y:S02]  /*11fa0*/  LOP3.LUT R117, R136, 0xffff, RZ, 0xc0, !PT ;  /* 0x0000ffff88757812 */ /* 0x000fe400078ec0ff */
[C---:B------:R-:W-:Y:S01]  /*11fb0*/  ISETP.GE.U32.AND P0, PT, R173.reuse, R144, PT ;  /* 0x00000090ad00720c */ /* 0x040fe20003f06070 */
[----:B------:R-:W-:Y:S01]  /*11fc0*/  STG.E.U16 [R168.64+0x22], R157 ;  /* 0x0000229da8007986 */ /* 0x000fe2000c101508 */
[----:B------:R-:W-:Y:S01]  /*11fd0*/  ISETP.GE.U32.AND P2, PT, R173, R20, PT ;  /* 0x00000014ad00720c */ /* 0x000fe20003f46070 */
[----:B------:R-:W-:Y:S01]  /*11fe0*/  @!P1 HFMA2.BF16_V2 R236, -RZ.H0_H0, RZ.H0_H0, -R151.H0_H0 ;  /* 0x200000ffffec9231 */ /* 0x000fe20000340997 */
[----:B-1----:R-:W-:Y:S01]  /*11ff0*/  F2FP.BF16.PACK_AB R144, R197, R198 ;  /* 0x000000c6c590723e */ /* 0x002fe200000010ff */
[----:B------:R-:W-:Y:S01]  /*12000*/  STG.E.U16 [R170.64+0x30], R153 ;  /* 0x00003099aa007986 */ /* 0x000fe2000c101508 */
[----:B------:R-:W-:Y:S01]  /*12010*/  LOP3.LUT R20, R139, 0xffff, RZ, 0xc0, !PT ;  /* 0x0000ffff8b147812 */ /* 0x000fe200078ec0ff */
[C---:B--2---:R-:W-:Y:S02]  /*12020*/  HMMA.16816.F32.BF16 R84, R120.reuse, R128, R84 ;  /* 0x000000807854723c */ /* 0x044fe40000041854 */
[----:B------:R-:W-:Y:S01]  /*12030*/  STG.E.U16 [R170.64+0x32], R152 ;  /* 0x00003298aa007986 */ /* 0x000fe2000c101508 */
[----:B------:R-:W-:Y:S02]  /*12040*/  @!P1 PRMT R151, R236, 0x5410, RZ ;  /* 0x00005410ec979816 */ /* 0x000fe400000000ff */
[----:B------:R-:W-:Y:S01]  /*12050*/  PRMT R143, R144, 0x7632, R143 ;  /* 0x00007632908f7816 */ /* 0x000fe2000000008f */
[----:B------:R-:W-:Y:S01]  /*12060*/  @!P0 HFMA2.BF16_V2 R241, -RZ.H0_H0, RZ.H0_H0, -R154.H0_H0 ;  /* 0x200000fffff18231 */ /* 0x000fe2000034099a */
[----:B------:R-:W-:Y:S01]  /*12070*/  SHF.R.U32.HI R117, RZ, 0x8, R117 ;  /* 0x00000008ff757819 */ /* 0x000fe20000011675 */
[----:B------:R-:W-:Y:S01]  /*12080*/  STG.E.U16 [R168.64+0x30], R151 ;  /* 0x00003097a8007986 */ /* 0x000fe2000c101508 */
[C---:B------:R-:W-:Y:S03]  /*12090*/  HMMA.16816.F32.BF16 R88, R120.reuse, R130, R88 ;  /* 0x000000827858723c */ /* 0x040fe60000041858 */
[----:B------:R-:W-:Y:S01]  /*120a0*/  @!P2 HFMA2.BF16_V2 R249, -RZ.H0_H0, RZ.H0_H0, -R150.H0_H0 ;  /* 0x200000fffff9a231 */ /* 0x000fe20000340996 */
[----:B------:R-:W-:Y:S01]  /*120b0*/  LDSM.16.MT88.4 R128, [R179+0x10800] ;  /* 0x01080000b380783b */ /* 0x000fe20000004200 */
[----:B------:R-:W-:Y:S02]  /*120c0*/  @!P0 PRMT R154, R241, 0x5410, RZ ;  /* 0x00005410f19a8816 */ /* 0x000fe400000000ff */
[----:B------:R-:W-:Y:S01]  /*120d0*/  PRMT R141, R21, 0x5410, R117 ;  /* 0x00005410158d7816 */ /* 0x000fe20000000075 */
[--C-:B------:R-:W-:Y:S01]  /*120e0*/  FFMA.FTZ R117, R25, c[0x0][0x23c], -R119.reuse ;  /* 0x00008f0019757a23 */ /* 0x100fe20000010877 */
[----:B------:R-:W-:Y:S03]  /*120f0*/  SHF.R.U32.HI R21, RZ, 0x10, R136 ;  /* 0x00000010ff157819 */ /* 0x000fe60000011688 */
[----:B------:R-:W-:Y:S01]  /*12100*/  FFMA.FTZ R119, R33, c[0x0][0x23c], -R119 ;  /* 0x00008f0021777a23 */ /* 0x000fe20000010877 */
[----:B------:R-:W-:Y:S01]  /*12110*/  STG.E.U16 [R168.64+0x32], R154 ;  /* 0x0000329aa8007986 */ /* 0x000fe2000c101508 */
[----:B------:R-:W-:Y:S01]  /*12120*/  LOP3.LUT R21, R21, 0xff, RZ, 0xc0, !PT ;  /* 0x000000ff15157812 */ /* 0x000fe200078ec0ff */
[C---:B---3--:R-:W-:Y:S01]  /*12130*/  HMMA.16816.F32.BF16 R92, R120.reuse, R132, R92 ;  /* 0x00000084785c723c */ /* 0x048fe2000004185c */
[----:B------:R-:W-:Y:S01]  /*12140*/  SHF.R.U32.HI R20, RZ, 0x8, R20 ;  /* 0x00000008ff147819 */ /* 0x000fe20000011614 */
[----:B------:R-:W2:Y:S01]  /*12150*/  LDL.LU R132, [R1+0x14] ;  /* 0x0000140001847983 */ /* 0x000ea20000300800 */
[----:B------:R-:W-:Y:S01]  /*12160*/  PRMT R140, R21, 0x5410, R22 ;  /* 0x00005410158c7816 */ /* 0x000fe20000000016 */
[----:B------:R1:W3:Y:S01]  /*12170*/  MUFU.EX2 R199, R117 ;  /* 0x0000007500c77308 */ /* 0x0002e20000000800 */
[----:B------:R-:W-:Y:S02]  /*12180*/  LOP3.LUT R20, R20, 0xffff, RZ, 0xc0, !PT ;  /* 0x0000ffff14147812 */ /* 0x000fe400078ec0ff */
[----:B------:R-:W-:Y:S01]  /*12190*/  FFMA.FTZ R133, R35, c[0x0][0x23c], -R166 ;  /* 0x00008f0023857a23 */ /* 0x000fe200000108a6 */
[C---:B------:R-:W-:Y:S01]  /*121a0*/  HMMA.16816.F32.BF16 R96, R120.reuse, R134, R96 ;  /* 0x000000867860723c */ /* 0x040fe20000041860 */
[----:B------:R-:W4:Y:S01]  /*121b0*/  LDL.LU R135, [R1+0x10] ;  /* 0x0000100001877983 */ /* 0x000f220000300800 */
[----:B------:R-:W-:Y:S02]  /*121c0*/  ISETP.GE.U32.AND P1, PT, R173, R20, PT ;  /* 0x00000014ad00720c */ /* 0x000fe40003f26070 */
[--C-:B------:R-:W-:Y:S01]  /*121d0*/  SHF.R.U32.HI R20, RZ, 0x18, R139.reuse ;  /* 0x00000018ff147819 */ /* 0x100fe2000001168b */
[----:B------:R-:W-:Y:S01]  /*121e0*/  IMAD.WIDE.U32 R166, R167, -0x2daee0ad, RZ ;  /* 0xd2511f53a7a67825 */ /* 0x000fe200078e00ff */
[----:B------:R-:W-:Y:S02]  /*121f0*/  SHF.R.U32.HI R139, RZ, 0x10, R139 ;  /* 0x00000010ff8b7819 */ /* 0x000fe4000001168b */
[C---:B------:R-:W-:Y:S01]  /*12200*/  HMMA.16816.F32.BF16 R100, R120.reuse, R124, R100 ;  /* 0x0000007c7864723c */ /* 0x040fe20000041864 */
[----:B------:R-:W-:Y:S02]  /*12210*/  ISETP.GE.U32.AND P0, PT, R173, R20, PT ;  /* 0x00000014ad00720c */ /* 0x000fe40003f06070 */
[----:B------:R-:W5:Y:S01]  /*12220*/  LDSM.16.MT88.4 R20, [R180+0x10800] ;  /* 0x01080000b414783b */ /* 0x000f620000004200 */
[----:B------:R-:W-:Y:S02]  /*12230*/  LOP3.LUT R25, R139, 0xff, RZ, 0xc0, !PT ;  /* 0x000000ff8b197812 */ /* 0x000fe400078ec0ff */
[----:B------:R-:W-:Y:S01]  /*12240*/  PRMT R139, R173, 0x7054, R173 ;  /* 0x00007054ad8b7816 */ /* 0x000fe200000000ad */
[----:B------:R-:W-:Y:S01]  /*12250*/  @!P1 HFMA2.BF16_V2 R248, -RZ.H0_H0, RZ.H0_H0, -R149.H0_H0 ;  /* 0x200000fffff89231 */ /* 0x000fe20000340995 */
[C---:B------:R-:W-:Y:S03]  /*12260*/  HMMA.16816.F32.BF16 R104, R120.reuse, R126, R104 ;  /* 0x0000007e7868723c */ /* 0x040fe60000041868 */
[----:B------:R-:W-:Y:S01]  /*12270*/  LDSM.16.MT88.4 R124, [R177+0xf000] ;  /* 0x00f00000b17c783b */ /* 0x000fe20000004200 */
[----:B-1----:R-:W-:Y:S02]  /*12280*/  PRMT R117, R150, 0x5410, R149 ;  /* 0x0000541096757816 */ /* 0x002fe40000000095 */
[----:B------:R-:W-:Y:S01]  /*12290*/  @!P2 PRMT R150, R249, 0x5410, RZ ;  /* 0x00005410f996a816 */ /* 0x000fe200000000ff */
[----:B------:R-:W-:Y:S01]  /*122a0*/  @!P0 HFMA2.BF16_V2 R246, -RZ.H0_H0, RZ.H0_H0, -R147.H0_H0 ;  /* 0x200000fffff68231 */ /* 0x000fe20000340993 */
[----:B------:R-:W-:Y:S03]  /*122b0*/  ISETP.GE.U32.AND P2, PT, R173, R25, PT ;  /* 0x00000019ad00720c */ /* 0x000fe60003f46070 */
[----:B------:R-:W-:Y:S01]  /*122c0*/  STG.E.U16 [R170.64+0x40], R150 ;  /* 0x00004096aa007986 */ /* 0x000fe2000c101508 */
[--C-:B------:R-:W-:Y:S02]  /*122d0*/  SHF.R.U32.HI R25, RZ, 0x10, R136.reuse ;  /* 0x00000010ff197819 */ /* 0x100fe40000011688 */
[----:B------:R-:W-:Y:S02]  /*122e0*/  @!P1 PRMT R149, R248, 0x5410, RZ ;  /* 0x00005410f8959816 */ /* 0x000fe400000000ff */
[----:B------:R-:W-:Y:S02]  /*122f0*/  LOP3.LUT R25, R25, 0xff, RZ, 0xc0, !PT ;  /* 0x000000ff19197812 */ /* 0x000fe400078ec0ff */
[C---:B------:R-:W-:Y:S01]  /*12300*/  ISETP.GE.U32.AND P1, PT, R173.reuse, R24, PT ;  /* 0x00000018ad00720c */ /* 0x040fe20003f26070 */
[----:B------:R-:W-:Y:S01]  /*12310*/  STG.E.U16 [R170.64+0x42], R149 ;  /* 0x00004295aa007986 */ /* 0x000fe2000c101508 */
[----:B------:R-:W-:Y:S01]  /*12320*/  LOP3.LUT R24, R138, 0xffff, RZ, 0xc0, !PT ;  /* 0x0000ffff8a187812 */ /* 0x000fe200078ec0ff */
[----:B------:R-:W-:Y:S01]  /*12330*/  @!P2 HFMA2.BF16_V2 R250, -RZ.H0_H0, RZ.H0_H0, -R148.H0_H0 ;  /* 0x200000fffffaa231 */ /* 0x000fe20000340994 */
[----:B------:R-:W-:Y:S02]  /*12340*/  SHF.R.U32.HI R136, RZ, 0x18, R136 ;  /* 0x00000018ff887819 */ /* 0x000fe40000011688 */
[----:B------:R-:W-:Y:S02]  /*12350*/  SHF.R.U32.HI R28, RZ, 0x8, R24 ;  /* 0x00000008ff1c7819 */ /* 0x000fe40000011618 */
[----:B------:R-:W-:Y:S02]  /*12360*/  @!P2 PRMT R148, R250, 0x5410, RZ ;  /* 0x00005410fa94a816 */ /* 0x000fe400000000ff */
[----:B------:R-:W-:Y:S02]  /*12370*/  ISETP.GE.U32.AND P2, PT, R173, R25, PT ;  /* 0x00000019ad00720c */ /* 0x000fe40003f46070 */
[----:B------:R-:W1:Y:S01]  /*12380*/  LDSM.16.MT88.4 R24, [R177+0xd000] ;  /* 0x00d00000b118783b */ /* 0x000e620000004200 */
[----:B------:R-:W-:Y:S01]  /*12390*/  PRMT R33, R29, 0x5410, R28 ;  /* 0x000054101d217816 */ /* 0x000fe2000000001c */
[----:B------:R-:W1:Y:S01]  /*123a0*/  MUFU.EX2 R173, R119 ;  /* 0x0000007700ad7308 */ /* 0x000e620000000800 */
[----:B------:R-:W-:Y:S01]  /*123b0*/  @!P0 PRMT R147, R246, 0x5410, RZ ;  /* 0x00005410f6938816 */ /* 0x000fe200000000ff */
[C---:B-----5:R-:W-:Y:S01]  /*123c0*/  HMMA.16816.F32.BF16 R12, R120.reuse, R20, R12 ;  /* 0x00000014780c723c */ /* 0x060fe2000004180c */
[----:B---3--:R-:W-:Y:S03]  /*123d0*/  F2FP.BF16.PACK_AB R145, R199, R200 ;  /* 0x000000c8c791723e */ /* 0x008fe600000010ff */
[----:B------:R-:W3:Y:S01]  /*123e0*/  LDSM.16.MT88.4 R28, [R178+0xd000] ;  /* 0x00d00000b21c783b */ /* 0x000ee20000004200 */
[----:B------:R-:W-:Y:S02]  /*123f0*/  PRMT R146, R145, 0x7632, R146 ;  /* 0x0000763291927816 */ /* 0x000fe40000000092 */
[----:B------:R-:W-:Y:S01]  /*12400*/  @!P2 HFMA2.BF16_V2 R233, -RZ.H0_H0, RZ.H0_H0, -R144.H0_H0 ;  /* 0x200000ffffe9a231 */ /* 0x000fe20000340990 */
[--C-:B------:R-:W-:Y:S01]  /*12410*/  SHF.R.U32.HI R20, RZ, 0x10, R138.reuse ;  /* 0x00000010ff147819 */ /* 0x100fe2000001168a */
[C---:B------:R-:W-:Y:S03]  /*12420*/  HMMA.16816.F32.BF16 R16, R120.reuse, R22, R16 ;  /* 0x000000167810723c */ /* 0x040fe60000041810 */
[----:B------:R-:W-:Y:S01]  /*12430*/  SHF.R.U32.HI R138, RZ, 0x18, R138 ;  /* 0x00000018ff8a7819 */ /* 0x000fe2000001168a */
[----:B------:R-:W-:Y:S01]  /*12440*/  STG.E.U16 [R168.64+0x40], R148 ;  /* 0x00004094a8007986 */ /* 0x000fe2000c101508 */
[----:B------:R-:W-:Y:S01]  /*12450*/  LOP3.LUT R20, R20, 0xff, RZ, 0xc0, !PT ;  /* 0x000000ff14147812 */ /* 0x000fe200078ec0ff */
[----:B------:R-:W-:Y:S02]  /*12460*/  @!P6 HFMA2.BF16_V2 R239, -RZ.H0_H0, RZ.H0_H0, -R145.H0_H0 ;  /* 0x200000ffffefe231 */ /* 0x000fe40000340991 */
[----:B------:R-:W-:Y:S01]  /*12470*/  STG.E.U16 [R168.64+0x42], R147 ;  /* 0x00004293a8007986 */ /* 0x000fe2000c101508 */
[C---:B------:R-:W-:Y:S03]  /*12480*/  HMMA.16816.F32.BF16 R108, R120.reuse, R128, R108 ;  /* 0x00000080786c723c */ /* 0x040fe6000004186c */
[----:B------:R-:W-:Y:S01]  /*12490*/  PRMT R21, R20, 0x5410, R138 ;  /* 0x0000541014157816 */ /* 0x000fe2000000008a */
[--C-:B------:R-:W-:Y:S01]  /*124a0*/  HSET2.LE.AND R22, R141, R139.reuse, PT ;  /* 0x0000008b8d167233 */ /* 0x100fe20003803000 */
[----:B-1----:R-:W-:Y:S03]  /*124b0*/  F2FP.BF16.PACK_AB R118, R173, R174 ;  /* 0x000000aead76723e */ /* 0x002fe600000010ff */
[--C-:B------:R-:W-:Y:S01]  /*124c0*/  HSET2.LE.AND R21, R21, R139.reuse, PT ;  /* 0x0000008b15157233 */ /* 0x100fe20003803000 */
[----:B------:R-:W-:Y:S03]  /*124d0*/  HMMA.16816.F32.BF16 R112, R120, R130, R112 ;  /* 0x000000827870723c */ /* 0x000fe60000041870 */
[--C-:B------:R-:W-:Y:S01]  /*124e0*/  HSET2.LE.AND R20, R33, R139.reuse, PT ;  /* 0x0000008b21147233 */ /* 0x100fe20003803000 */
[----:B------:R-:W-:Y:S01]  /*124f0*/  LDSM.16.MT88.4 R120, [R179+0xd000] ;  /* 0x00d00000b378783b */ /* 0x000fe20000004200 */
[----:B------:R-:W-:Y:S01]  /*12500*/  HSET2.LE.AND R23, R140, R139, PT ;  /* 0x0000008b8c177233 */ /* 0x000fe20003803000 */
[----:B------:R-:W-:Y:S01]  /*12510*/  LOP3.LUT R21, R21, R32, RZ, 0xc0, !PT ;  /* 0x0000002015157212 */ /* 0x000fe200078ec0ff */
[----:B------:R-:W-:Y:S01]  /*12520*/  @!P1 HFMA2.BF16_V2 R238, -RZ.H0_H0, RZ.H0_H0, -R146.H0_H0 ;  /* 0x200000ffffee9231 */ /* 0x000fe20000340992 */
[----:B------:R-:W-:Y:S04]  /*12530*/  LOP3.LUT R20, R20, R117, RZ, 0xc0, !PT ;  /* 0x0000007514147212 */ /* 0x000fe800078ec0ff */
[----:B------:R-:W-:Y:S01]  /*12540*/  F2FP.BF16.PACK_AB R140, R175, R192 ;  /* 0x000000c0af8c723e */ /* 0x000fe200000010ff */
[----:B------:R-:W1:Y:S03]  /*12550*/  LDSM.16.MT88.4 R32, [R180+0xd000] ;  /* 0x00d00000b420783b */ /* 0x000e660000004200 */
[----:B------:R-:W-:Y:S05]  /*12560*/  PRMT R119, R140, 0x7632, R119 ;  /* 0x000076328c777816 */ /* 0x000fea0000000077 */
[----:B------:R-:W-:Y:S01]  /*12570*/  LDSM.16.MT88.4 R128, [R180+0xd800] ;  /* 0x00d80000b480783b */ /* 0x000fe20000004200 */
[----:B--2---:R-:W-:Y:S01]  /*12580*/  FFMA.FTZ R132, R0, R132, R209 ;  /* 0x0000008400847223 */ /* 0x004fe200000100d1 */
[----:B------:R-:W-:Y:S02]  /*12590*/  PRMT R0, R145, 0x5410, R146 ;  /* 0x0000541091007816 */ /* 0x000fe40000000092 */
[----:B------:R-:W-:Y:S02]  /*125a0*/  @!P6 PRMT R145, R239, 0x5410, RZ ;  /* 0x00005410ef91e816 */ /* 0x000fe400000000ff */
[----:B------:R-:W-:Y:S02]  /*125b0*/  LOP3.LUT R22, R22, R0, RZ, 0xc0, !PT ;  /* 0x0000000016167212 */ /* 0x000fe400078ec0ff */
[----:B------:R-:W-:Y:S01]  /*125c0*/  PRMT R0, R144, 0x5410, R143 ;  /* 0x0000541090007816 */ /* 0x000fe2000000008f */
[----:B------:R-:W-:Y:S01]  /*125d0*/  STG.E.U16 [R170.64+0x50], R145 ;  /* 0x00005091aa007986 */ /* 0x000fe2000c101508 */
[----:B----4-:R-:W-:Y:S01]  /*125e0*/  FFMA.FTZ R2, R2, R135, R210 ;  /* 0x0000008702027223 */ /* 0x010fe200000100d2 */
[----:B------:R-:W-:Y:S01]  /*125f0*/  @!P2 PRMT R144, R233, 0x5410, RZ ;  /* 0x00005410e990a816 */ /* 0x000fe200000000ff */
[----:B------:R-:W2:Y:S01]  /*12600*/  LDC.U8 R210, c[0x0][0x2d8] ;  /* 0x0000b600ffd27b82 */ /* 0x000ea20000000000 */
[----:B------:R-:W-:Y:S01]  /*12610*/  LOP3.LUT R23, R23, R0, RZ, 0xc0, !PT ;  /* 0x0000000017177212 */ /* 0x000fe200078ec0ff */
[----:B------:R-:W-:Y:S01]  /*12620*/  FADD.FTZ R0, R216, R2 ;  /* 0x00000002d8007221 */ /* 0x000fe20000010000 */
[----:B------:R-:W-:Y:S02]  /*12630*/  @!P1 PRMT R146, R238, 0x5410, RZ ;  /* 0x00005410ee929816 */ /* 0x000fe400000000ff */
[--C-:B------:R-:W-:Y:S03]  /*12640*/  LOP3.LUT R2, R167, R142, R195.reuse, 0x96, !PT ;  /* 0x0000008ea7027212 */ /* 0x100fe600078e96c3 */
[C---:B------:R-:W-:Y:S01]  /*12650*/  HMMA.16816.F32.BF16 R4, R20.reuse, R24, R4 ;  /* 0x000000181404723c */ /* 0x040fe20000041804 */
[----:B------:R-:W-:Y:S01]  /*12660*/  STG.E.U16 [R170.64+0x52], R146 ;  /* 0x00005292aa007986 */ /* 0x000fe2000c101508 */
[----:B------:R-:W-:Y:S03]  /*12670*/  SHF.R.U32.HI R117, RZ, 0x18, R2 ;  /* 0x00000018ff757819 */ /* 0x000fe60000011602 */
[----:B------:R-:W-:Y:S03]  /*12680*/  STG.E.U16 [R168.64+0x50], R144 ;  /* 0x00005090a8007986 */ /* 0x000fe6000c101508 */
[C---:B------:R-:W-:Y:S01]  /*12690*/  HMMA.16816.F32.BF16 R8, R20.reuse, R26, R8 ;  /* 0x0000001a1408723c */ /* 0x040fe20000041808 */
[----:B------:R-:W4:Y:S07]  /*126a0*/  LDSM.16.MT88.4 R24, [R178+0xf000] ;  /* 0x00f00000b218783b */ /* 0x000f2e0000004200 */
[C---:B---3--:R-:W-:Y:S01]  /*126b0*/  HMMA.16816.F32.BF16 R36, R20.reuse, R28, R36 ;  /* 0x0000001c1424723c */ /* 0x048fe20000041824 */
[C---:B--2---:R-:W-:Y:S02]  /*126c0*/  ISETP.GE.U32.AND P0, PT, R210.reuse, R136, PT ;  /* 0x00000088d200720c */ /* 0x044fe40003f06070 */
[----:B------:R-:W-:Y:S02]  /*126d0*/  ISETP.GE.U32.AND P2, PT, R210, R117, PT ;  /* 0x00000075d200720c */ /* 0x000fe40003f46070 */
[----:B------:R-:W-:Y:S03]  /*126e0*/  SHF.R.U32.HI R117, RZ, 0x10, R166 ;  /* 0x00000010ff757819 */ /* 0x000fe600000116a6 */
[C---:B------:R-:W-:Y:S01]  /*126f0*/  HMMA.16816.F32.BF16 R40, R20.reuse, R30, R40 ;  /* 0x0000001e1428723c */ /* 0x040fe20000041828 */
[----:B------:R-:W2:Y:S05]  /*12700*/  LDSM.16.MT88.4 R28, [R180+0xf000] ;  /* 0x00f00000b41c783b */ /* 0x000eaa0000004200 */
[----:B------:R-:W-:Y:S02]  /*12710*/  @!P0 HFMA2.BF16_V2 R232, -RZ.H0_H0, RZ.H0_H0, -R143.H0_H0 ;  /* 0x200000ffffe88231 */ /* 0x000fe4000034098f */
[C---:B-1----:R-:W-:Y:S01]  /*12720*/  HMMA.16816.F32.BF16 R44, R20.reuse, R32, R44 ;  /* 0x00000020142c723c */ /* 0x042fe2000004182c */
[----:B------:R-:W-:Y:S03]  /*12730*/  @!P2 HFMA2.BF16_V2 R229, -RZ.H0_H0, RZ.H0_H0, -R119.H0_H0 ;  /* 0x200000ffffe5a231 */ /* 0x000fe60000340977 */
[----:B------:R-:W-:Y:S04]  /*12740*/  @!P0 PRMT R143, R232, 0x5410, RZ ;  /* 0x00005410e88f8816 */ /* 0x000fe800000000ff */
[C---:B------:R-:W-:Y:S01]  /*12750*/  HMMA.16816.F32.BF16 R48, R20.reuse, R34, R48 ;  /* 0x000000221430723c */ /* 0x040fe20000041830 */
[----:B------:R-:W1:Y:S07]  /*12760*/  LDSM.16.MT88.4 R32, [R179+0xf000] ;  /* 0x00f00000b320783b */ /* 0x000e6e0000004200 */
[C---:B------:R-:W-:Y:S01]  /*12770*/  HMMA.16816.F32.BF16 R52, R20.reuse, R120, R52 ;  /* 0x000000781434723c */ /* 0x040fe20000041834 */
[----:B------:R-:W-:Y:S06]  /*12780*/  STG.E.U16 [R168.64+0x52], R143 ;  /* 0x0000528fa8007986 */ /* 0x000fec000c101508 */
[----:B------:R-:W-:Y:S01]  /*12790*/  LOP3.LUT R121, R166, 0xff, RZ, 0xc0, !PT ;  /* 0x000000ffa6797812 */ /* 0x000fe200078ec0ff */
[C---:B------:R-:W-:Y:S07]  /*127a0*/  HMMA.16816.F32.BF16 R56, R20.reuse, R122, R56 ;  /* 0x0000007a1438723c */ /* 0x040fee0000041838 */
[----:B------:R-:W-:Y:S01]  /*127b0*/  FADD.FTZ R123, R215, R132 ;  /* 0x00000084d77b7221 */ /* 0x000fe20000010000 */
[C---:B------:R-:W-:Y:S01]  /*127c0*/  HMMA.16816.F32.BF16 R60, R20.reuse, R124, R60 ;  /* 0x0000007c143c723c */ /* 0x040fe2000004183c */
[----:B------:R-:W-:Y:S03]  /*127d0*/  FADD.FTZ R122, R217, R0 ;  /* 0x00000000d97a7221 */ /* 0x000fe60000010000 */
[----:B------:R-:W-:Y:S04]  /*127e0*/  LOP3.LUT R0, R2, 0xff, RZ, 0xc0, !PT ;  /* 0x000000ff02007812 */ /* 0x000fe800078ec0ff */
[C---:B------:R-:W-:Y:S01]  /*127f0*/  HMMA.16816.F32.BF16 R64, R20.reuse, R126, R64 ;  /* 0x0000007e1440723c */ /* 0x040fe20000041840 */
[----:B------:R-:W-:Y:S01]  /*12800*/  LDSM.16.MT88.4 R124, [R177+0xd800] ;  /* 0x00d80000b17c783b */ /* 0x000fe20000004200 */
[----:B------:R-:W-:Y:S02]  /*12810*/  ISETP.GE.U32.AND P6, PT, R210, R0, PT ;  /* 0x00000000d200720c */ /* 0x000fe40003fc6070 */
[----:B------:R-:W-:Y:S04]  /*12820*/  LOP3.LUT R0, R2, 0xffff, RZ, 0xc0, !PT ;  /* 0x0000ffff02007812 */ /* 0x000fe800078ec0ff */
[C---:B----4-:R-:W-:Y:S01]  /*12830*/  HMMA.16816.F32.BF16 R68, R20.reuse, R24, R68 ;  /* 0x000000181444723c */ /* 0x050fe20000041844 */
[----:B------:R-:W-:Y:S04]  /*12840*/  SHF.R.U32.HI R0, RZ, 0x8, R0 ;  /* 0x00000008ff007819 */ /* 0x000fe80000011600 */
[----:B------:R-:W-:Y:S03]  /*12850*/  LOP3.LUT R0, R0, 0xffff, RZ, 0xc0, !PT ;  /* 0x0000ffff00007812 */ /* 0x000fe600078ec0ff */
[C---:B------:R-:W-:Y:S01]  /*12860*/  HMMA.16816.F32.BF16 R72, R20.reuse, R26, R72 ;  /* 0x0000001a1448723c */ /* 0x040fe20000041848 */
[----:B------:R-:W3:Y:S01]  /*12870*/  LDSM.16.MT88.4 R24, [R177+0x11000] ;  /* 0x01100000b118783b */ /* 0x000ee20000004200 */
[----:B------:R-:W-:Y:S02]  /*12880*/  ISETP.GE.U32.AND P1, PT, R210, R0, PT ;  /* 0x00000000d200720c */ /* 0x000fe40003f26070 */
[----:B------:R-:W-:Y:S02]  /*12890*/  LOP3.LUT R0, R167, R142, R195, 0x96, !PT ;  /* 0x0000008ea7007212 */ /* 0x000fe400078e96c3 */
[----:B------:R-:W-:Y:S02]  /*128a0*/  F2FP.BF16.PACK_AB R142, R194, R193 ;  /* 0x000000c1c28e723e */ /* 0x000fe400000010ff */
[C---:B--2---:R-:W-:Y:S04]  /*128b0*/  HMMA.16816.F32.BF16 R76, R20.reuse, R28, R76 ;  /* 0x0000001c144c723c */ /* 0x044fe8000004184c */
[----:B------:R-:W-:Y:S01]  /*128c0*/  @!P6 HFMA2.BF16_V2 R231, -RZ.H0_H0, RZ.H0_H0, -R142.H0_H0 ;  /* 0x200000ffffe7e231 */ /* 0x000fe2000034098e */
[----:B------:R-:W-:Y:S03]  /*128d0*/  PRMT R141, R142, 0x7632, R141 ;  /* 0x000076328e8d7816 */ /* 0x000fe6000000008d */
[C---:B------:R-:W-:Y:S01]  /*128e0*/  HMMA.16816.F32.BF16 R80, R20.reuse, R30, R80 ;  /* 0x0000001e1450723c */ /* 0x040fe20000041850 */
[----:B------:R-:W2:Y:S03]  /*128f0*/  LDSM.16.MT88.4 R28, [R178+0x11000] ;  /* 0x01100000b21c783b */ /* 0x000ea60000004200 */
[----:B------:R-:W-:Y:S04]  /*12900*/  @!P1 HFMA2.BF16_V2 R230, -RZ.H0_H0, RZ.H0_H0, -R141.H0_H0 ;  /* 0x200000ffffe69231 */ /* 0x000fe8000034098d */
[C---:B-1----:R-:W-:Y:S07]  /*12910*/  HMMA.16816.F32.BF16 R84, R20.reuse, R32, R84 ;  /* 0x000000201454723c */ /* 0x042fee0000041854 */
[C---:B------:R-:W-:Y:S01]  /*12920*/  LOP3.LUT R32, R166.reuse, 0xffff, RZ, 0xc0, !PT ;  /* 0x0000ffffa6207812 */ /* 0x040fe200078ec0ff */
[C---:B------:R-:W-:Y:S01]  /*12930*/  HMMA.16816.F32.BF16 R88, R20.reuse, R34, R88 ;  /* 0x000000221458723c */ /* 0x040fe20000041858 */
[----:B------:R-:W-:Y:S03]  /*12940*/  LOP3.LUT R33, R166, 0xff, RZ, 0xc0, !PT ;  /* 0x000000ffa6217812 */ /* 0x000fe600078ec0ff */
[----:B------:R-:W-:Y:S02]  /*12950*/  SHF.R.U32.HI R120, RZ, 0x8, R32 ;  /* 0x00000008ff787819 */ /* 0x000fe40000011620 */
[----:B------:R-:W-:Y:S01]  /*12960*/  LOP3.LUT R32, R117, 0xff, RZ, 0xc0, !PT ;  /* 0x000000ff75207812 */ /* 0x000fe200078ec0ff */
[----:B------:R-:W-:Y:S01]  /*12970*/  FADD.FTZ R117, R218, R123 ;  /* 0x0000007bda757221 */ /* 0x000fe20000010000 */
[----:B------:R-:W-:Y:S01]  /*12980*/  ISETP.GE.U32.AND P0, PT, R210, R33, PT ;  /* 0x00000021d200720c */ /* 0x000fe20003f06070 */
[C---:B---3--:R-:W-:Y:S03]  /*12990*/  HMMA.16816.F32.BF16 R92, R20.reuse, R24, R92 ;  /* 0x00000018145c723c */ /* 0x048fe6000004185c */
[----:B------:R-:W-:Y:S01]  /*129a0*/  SHF.R.U32.HI R33, RZ, 0x18, R166 ;  /* 0x00000018ff217819 */ /* 0x000fe200000116a6 */
[----:B------:R-:W-:Y:S01]  /*129b0*/  FADD.FTZ R117, R219, R117 ;  /* 0x00000075db757221 */ /* 0x000fe20000010000 */
[----:B------:R-:W-:Y:S01]  /*129c0*/  PRMT R132, R121, 0x5410, R120 ;  /* 0x0000541079847816 */ /* 0x000fe20000000078 */
[----:B------:R-:W-:Y:S01]  /*129d0*/  FADD.FTZ R121, R220, R122 ;  /* 0x0000007adc797221 */ /* 0x000fe20000010000 */
[----:B------:R-:W-:Y:S01]  /*129e0*/  PRMT R123, R32, 0x5410, R33 ;  /* 0x00005410207b7816 */ /* 0x000fe20000000021 */
[C---:B------:R-:W-:Y:S01]  /*129f0*/  HMMA.16816.F32.BF16 R96, R20.reuse, R26, R96 ;  /* 0x0000001a1460723c */ /* 0x040fe20000041860 */
[----:B------:R-:W1:Y:S03]  /*12a00*/  LDSM.16.MT88.4 R32, [R180+0x11000] ;  /* 0x01100000b420783b */ /* 0x000e660000004200 */
[----:B------:R-:W-:Y:S01]  /*12a10*/  SHF.R.U32.HI R24, RZ, 0x10, R2 ;  /* 0x00000010ff187819 */ /* 0x000fe20000011602 */
[----:B------:R-:W-:Y:S01]  /*12a20*/  FADD.FTZ R122, R205, R117 ;  /* 0x00000075cd7a7221 */ /* 0x000fe20000010000 */
[----:B------:R-:W-:Y:S01]  /*12a30*/  PRMT R120, R142, 0x5410, R141 ;  /* 0x000054108e787816 */ /* 0x000fe2000000008d */
[----:B------:R-:W-:Y:S01]  /*12a40*/  FADD.FTZ R121, R206, R121 ;  /* 0x00000079ce797221 */ /* 0x000fe20000010000 */
[C---:B--2---:R-:W-:Y:S01]  /*12a50*/  HMMA.16816.F32.BF16 R100, R20.reuse, R28, R100 ;  /* 0x0000001c1464723c */ /* 0x044fe20000041864 */
[----:B------:R-:W-:Y:S03]  /*12a60*/  LOP3.LUT R24, R24, 0xff, RZ, 0xc0, !PT ;  /* 0x000000ff18187812 */ /* 0x000fe600078ec0ff */
[----:B------:R-:W-:Y:S01]  /*12a70*/  @!P6 PRMT R142, R231, 0x5410, RZ ;  /* 0x00005410e78ee816 */ /* 0x000fe200000000ff */
[----:B------:R-:W-:Y:S01]  /*12a80*/  FADD.FTZ R195, R207, R121 ;  /* 0x00000079cfc37221 */ /* 0x000fe20000010000 */
[----:B------:R-:W-:Y:S01]  /*12a90*/  ISETP.GE.U32.AND P6, PT, R210, R24, PT ;  /* 0x00000018d200720c */ /* 0x000fe20003fc6070 */
[----:B------:R-:W-:Y:S01]  /*12aa0*/  FADD.FTZ R159, R208, R122 ;  /* 0x0000007ad09f7221 */ /* 0x000fe20000010000 */
[C---:B------:R-:W-:Y:S01]  /*12ab0*/  HMMA.16816.F32.BF16 R104, R20.reuse, R30, R104 ;  /* 0x0000001e1468723c */ /* 0x040fe20000041868 */
[----:B------:R-:W2:Y:S03]  /*12ac0*/  LDSM.16.MT88.4 R24, [R179+0x11000] ;  /* 0x01100000b318783b */ /* 0x000ea60000004200 */
[----:B------:R-:W-:Y:S01]  /*12ad0*/  LOP3.LUT R2, R166, 0xffff, RZ, 0xc0, !PT ;  /* 0x0000ffffa6027812 */ /* 0x000fe200078ec0ff */
[----:B------:R-:W-:Y:S01]  /*12ae0*/  @!P0 HFMA2.BF16_V2 R228, -RZ.H0_H0, RZ.H0_H0, -R118.H0_H0 ;  /* 0x200000ffffe48231 */ /* 0x000fe20000340976 */
[----:B------:R-:W3:Y:S01]  /*12af0*/  MUFU.EX2 R167, R133 ;  /* 0x0000008500a77308 */ /* 0x000ee20000000800 */
[----:B------:R-:W-:Y:S02]  /*12b00*/  @!P1 PRMT R141, R230, 0x5410, RZ ;  /* 0x00005410e68d9816 */ /* 0x000fe400000000ff */
[----:B------:R-:W-:Y:S01]  /*12b10*/  SHF.R.U32.HI R2, RZ, 0x8, R2 ;  /* 0x00000008ff027819 */ /* 0x000fe20000011602 */
[----:B------:R-:W-:Y:S02]  /*12b20*/  STG.E.U16 [R170.64+0x60], R142 ;  /* 0x0000608eaa007986 */ /* 0x000fe4000c101508 */
[----:B------:R-:W-:Y:S01]  /*12b30*/  @!P6 HFMA2.BF16_V2 R235, -RZ.H0_H0, RZ.H0_H0, -R140.H0_H0 ;  /* 0x200000ffffebe231 */ /* 0x000fe2000034098c */
[----:B------:R-:W-:Y:S01]  /*12b40*/  LOP3.LUT R2, R2, 0xffff, RZ, 0xc0, !PT ;  /* 0x0000ffff02027812 */ /* 0x000fe200078ec0ff */
[----:B------:R-:W-:Y:S01]  /*12b50*/  STG.E.U16 [R170.64+0x62], R141 ;  /* 0x0000628daa007986 */ /* 0x000fe2000c101508 */
[----:B------:R-:W-:Y:S02]  /*12b60*/  LOP3.LUT R30, R0, 0xff, RZ, 0xc0, !PT ;  /* 0x000000ff001e7812 */ /* 0x000fe400078ec0ff */
[----:B------:R-:W-:Y:S02]  /*12b70*/  ISETP.GE.U32.AND P1, PT, R210, R2, PT ;  /* 0x00000002d200720c */ /* 0x000fe40003f26070 */
[----:B------:R-:W-:Y:S02]  /*12b80*/  PRMT R31, R140, 0x5410, R119 ;  /* 0x000054108c1f7816 */ /* 0x000fe40000000077 */
[----:B------:R-:W-:Y:S02]  /*12b90*/  @!P6 PRMT R140, R235, 0x5410, RZ ;  /* 0x00005410eb8ce816 */ /* 0x000fe400000000ff */
[----:B------:R-:W-:Y:S01]  /*12ba0*/  @!P2 PRMT R119, R229, 0x5410, RZ ;  /* 0x00005410e577a816 */ /* 0x000fe200000000ff */
[C---:B-1----:R-:W-:Y:S01]  /*12bb0*/  HMMA.16816.F32.BF16 R12, R20.reuse, R32, R12 ;  /* 0x00000020140c723c */ /* 0x042fe2000004180c */
[----:B------:R-:W-:Y:S01]  /*12bc0*/  SHF.R.U32.HI R2, RZ, 0x10, R166 ;  /* 0x00000010ff027819 */ /* 0x000fe200000116a6 */
[----:B------:R-:W-:Y:S01]  /*12bd0*/  STG.E.U16 [R168.64+0x60], R140 ;  /* 0x0000608ca8007986 */ /* 0x000fe2000c101508 */
[--C-:B------:R-:W-:Y:S02]  /*12be0*/  SHF.R.U32.HI R28, RZ, 0x10, R0.reuse ;  /* 0x00000010ff1c7819 */ /* 0x100fe40000011600 */
[----:B------:R-:W-:Y:S01]  /*12bf0*/  LOP3.LUT R117, R2, 0xff, RZ, 0xc0, !PT ;  /* 0x000000ff02757812 */ /* 0x000fe200078ec0ff */
[----:B------:R1:W-:Y:S01]  /*12c00*/  STG.E.U16 [R168.64+0x62], R119 ;  /* 0x00006277a8007986 */ /* 0x0003e2000c101508 */
[----:B------:R-:W-:Y:S01]  /*12c10*/  LOP3.LUT R2, R0, 0xffff, RZ, 0xc0, !PT ;  /* 0x0000ffff00027812 */ /* 0x000fe200078ec0ff */
[C---:B------:R-:W-:Y:S01]  /*12c20*/  HMMA.16816.F32.BF16 R16, R20.reuse, R34, R16 ;  /* 0x000000221410723c */ /* 0x040fe20000041810 */
[----:B------:R-:W-:Y:S01]  /*12c30*/  SHF.R.U32.HI R29, RZ, 0x18, R0 ;  /* 0x00000018ff1d7819 */ /* 0x000fe20000011600 */
[----:B------:R-:W4:Y:S01]  /*12c40*/  LDSM.16.MT88.4 R32, [R178+0xd800] ;  /* 0x00d80000b220783b */ /* 0x000f220000004200 */
[----:B------:R-:W-:Y:S02]  /*12c50*/  ISETP.GE.U32.AND P6, PT, R210, R117, PT ;  /* 0x00000075d200720c */ /* 0x000fe40003fc6070 */
[----:B------:R-:W-:Y:S02]  /*12c60*/  LOP3.LUT R0, R28, 0xff, RZ, 0xc0, !PT ;  /* 0x000000ff1c007812 */ /* 0x000fe400078ec0ff */
[----:B------:R-:W-:Y:S01]  /*12c70*/  SHF.R.U32.HI R2, RZ, 0x8, R2 ;  /* 0x00000008ff027819 */ /* 0x000fe20000011602 */
[C---:B--2---:R-:W-:Y:S01]  /*12c80*/  HMMA.16816.F32.BF16 R108, R20.reuse, R24, R108 ;  /* 0x00000018146c723c */ /* 0x044fe2000004186c */
[----:B------:R-:W-:Y:S03]  /*12c90*/  PRMT R29, R0, 0x5410, R29 ;  /* 0x00005410001d7816 */ /* 0x000fe6000000001d */
[----:B------:R-:W-:Y:S01]  /*12ca0*/  PRMT R28, R30, 0x5410, R2 ;  /* 0x000054101e1c7816 */ /* 0x000fe20000000002 */
[--C-:B------:R-:W-:Y:S01]  /*12cb0*/  HSET2.LE.AND R30, R132, R139.reuse, PT ;  /* 0x0000008b841e7233 */ /* 0x100fe20003803000 */
[----:B---3--:R-:W-:Y:S01]  /*12cc0*/  F2FP.BF16.PACK_AB R2, R167, R172 ;  /* 0x000000aca702723e */ /* 0x008fe200000010ff */
[--C-:B------:R-:W-:Y:S01]  /*12cd0*/  HSET2.LE.AND R29, R29, R139.reuse, PT ;  /* 0x0000008b1d1d7233 */ /* 0x100fe20003803000 */
[----:B------:R-:W-:Y:S01]  /*12ce0*/  HMMA.16816.F32.BF16 R112, R20, R26, R112 ;  /* 0x0000001a1470723c */ /* 0x000fe20000041870 */
[--C-:B------:R-:W-:Y:S01]  /*12cf0*/  HSET2.LE.AND R28, R28, R139.reuse, PT ;  /* 0x0000008b1c1c7233 */ /* 0x100fe20003803000 */
[----:B------:R-:W2:Y:S02]  /*12d00*/  LDSM.16.MT88.4 R132, [R179+0xd800] ;  /* 0x00d80000b384783b */ /* 0x000ea40000004200 */
[----:B------:R-:W-:Y:S01]  /*12d10*/  PRMT R117, R118, 0x7632, R117 ;  /* 0x0000763276757816 */ /* 0x000fe20000000075 */
[----:B------:R-:W-:Y:S01]  /*12d20*/  @!P6 HFMA2.BF16_V2 R226, -RZ.H0_H0, RZ.H0_H0, -R2.H0_H0 ;  /* 0x200000ffffe2e231 */ /* 0x000fe20000340902 */
[----:B------:R-:W-:Y:S02]  /*12d30*/  PRMT R0, R2, 0x7632, R0 ;  /* 0x0000763202007816 */ /* 0x000fe40000000000 */
[----:B------:R-:W-:Y:S01]  /*12d40*/  LOP3.LUT R29, R29, R31, RZ, 0xc0, !PT ;  /* 0x0000001f1d1d7212 */ /* 0x000fe200078ec0ff */
[----:B------:R-:W-:Y:S01]  /*12d50*/  HSET2.LE.AND R31, R123, R139, PT ;  /* 0x0000008b7b1f7233 */ /* 0x000fe20003803000 */
[----:B------:R-:W3:Y:S02]  /*12d60*/  LDSM.16.MT88.4 R20, [R177+0xf800] ;  /* 0x00f80000b114783b */ /* 0x000ee40000004200 */
[----:B------:R-:W-:Y:S01]  /*12d70*/  PRMT R24, R118, 0x5410, R117 ;  /* 0x0000541076187816 */ /* 0x000fe20000000075 */
[----:B------:R-:W-:Y:S01]  /*12d80*/  @!P1 HFMA2.BF16_V2 R227, -RZ.H0_H0, RZ.H0_H0, -R117.H0_H0 ;  /* 0x200000ffffe39231 */ /* 0x000fe20000340975 */
[----:B------:R-:W-:Y:S02]  /*12d90*/  LOP3.LUT R28, R28, R120, RZ, 0xc0, !PT ;  /* 0x000000781c1c7212 */ /* 0x000fe400078ec0ff */
[----:B------:R-:W-:Y:S02]  /*12da0*/  PRMT R120, R2, 0x5410, R0 ;  /* 0x0000541002787816 */ /* 0x000fe40000000000 */
[----:B------:R-:W-:Y:S01]  /*12db0*/  LOP3.LUT R30, R30, R24, RZ, 0xc0, !PT ;  /* 0x000000181e1e7212 */ /* 0x000fe200078ec0ff */
[----:B------:R-:W-:Y:S01]  /*12dc0*/  LDSM.16.MT88.4 R136, [R180+0xf800] ;  /* 0x00f80000b488783b */ /* 0x000fe20000004200 */
[----:B------:R-:W-:Y:S02]  /*12dd0*/  LOP3.LUT R31, R31, R120, RZ, 0xc0, !PT ;  /* 0x000000781f1f7212 */ /* 0x000fe400078ec0ff */
[----:B------:R-:W-:Y:S02]  /*12de0*/  @!P0 PRMT R118, R228, 0x5410, RZ ;  /* 0x00005410e4768816 */ /* 0x000fe400000000ff */
[----:B------:R-:W-:Y:S02]  /*12df0*/  @!P1 PRMT R117, R227, 0x5410, RZ ;  /* 0x00005410e3759816 */ /* 0x000fe400000000ff */
[----:B------:R-:W-:Y:S01]  /*12e00*/  @!P6 PRMT R2, R226, 0x5410, RZ ;  /* 0x00005410e202e816 */ /* 0x000fe200000000ff */
[C---:B------:R-:W-:Y:S01]  /*12e10*/  HMMA.16816.F32.BF16 R120, R28.reuse, R124, R4 ;  /* 0x0000007c1c78723c */ /* 0x040fe20000041804 */
[----:B------:R-:W5:Y:S01]  /*12e20*/  LDSM.16.MT88.4 R24, [R178+0xf800] ;  /* 0x00f80000b218783b */ /* 0x000f620000004200 */
[----:B------:R-:W-:Y:S02]  /*12e30*/  SHF.R.U32.HI R166, RZ, 0x18, R166 ;  /* 0x00000018ffa67819 */ /* 0x000fe400000116a6 */
[----:B------:R-:W-:Y:S02]  /*12e40*/  ISETP.GT.AND P1, PT, R196, RZ, PT ;  /* 0x000000ffc400720c */ /* 0x000fe40003f24270 */
[----:B------:R-:W-:Y:S02]  /*12e50*/  ISETP.GE.U32.AND P2, PT, R210, R166, PT ;  /* 0x000000a6d200720c */ /* 0x000fe40003f46070 */
[C---:B------:R-:W-:Y:S01]  /*12e60*/  HMMA.16816.F32.BF16 R124, R28.reuse, R126, R8 ;  /* 0x0000007e1c7c723c */ /* 0x040fe20000041808 */
[----:B------:R-:W3:Y:S03]  /*12e70*/  LDSM.16.MT88.4 R4, [R179+0xf800] ;  /* 0x00f80000b304783b */ /* 0x000ee60000004200 */
[----:B-1----:R-:W-:Y:S04]  /*12e80*/  IADD3 R119, P0, R170, -0x80, RZ ;  /* 0xffffff80aa777810 */ /* 0x002fe80007f1e0ff */
[C---:B----4-:R-:W-:Y:S01]  /*12e90*/  HMMA.16816.F32.BF16 R36, R28.reuse, R32, R36 ;  /* 0x000000201c24723c */ /* 0x050fe20000041824 */
[----:B------:R-:W1:Y:S03]  /*12ea0*/  LDSM.16.MT88.4 R8, [R177+0x11800] ;  /* 0x01180000b108783b */ /* 0x000e660000004200 */
[----:B------:R-:W-:Y:S04]  /*12eb0*/  @!P2 HFMA2.BF16_V2 R221, -RZ.H0_H0, RZ.H0_H0, -R0.H0_H0 ;  /* 0x200000ffffdda231 */ /* 0x000fe80000340900 */
[C---:B------:R-:W-:Y:S01]  /*12ec0*/  HMMA.16816.F32.BF16 R40, R28.reuse, R34, R40 ;  /* 0x000000221c28723c */ /* 0x040fe20000041828 */
[----:B------:R4:W-:Y:S03]  /*12ed0*/  STG.E.U16 [R170.64+0x70], R118 ;  /* 0x00007076aa007986 */ /* 0x0009e6000c101508 */
[----:B------:R-:W-:Y:S01]  /*12ee0*/  @!P2 PRMT R0, R221, 0x5410, RZ ;  /* 0x00005410dd00a816 */ /* 0x000fe200000000ff */
[----:B------:R1:W-:Y:S03]  /*12ef0*/  STG.E.U16 [R170.64+0x72], R117 ;  /* 0x00007275aa007986 */ /* 0x0003e6000c101508 */
[C---:B------:R-:W-:Y:S01]  /*12f00*/  HMMA.16816.F32.BF16 R44, R28.reuse, R128, R44 ;  /* 0x000000801c2c723c */ /* 0x040fe2000004182c */
[----:B------:R-:W-:Y:S04]  /*12f10*/  STG.E.U16 [R168.64+0x70], R2 ;  /* 0x00007002a8007986 */ /* 0x000fe8000c101508 */
[----:B------:R-:W-:Y:S03]  /*12f20*/  STG.E.U16 [R168.64+0x72], R0 ;  /* 0x00007200a8007986 */ /* 0x000fe6000c101508 */
[C---:B------:R-:W-:Y:S08]  /*12f30*/  HMMA.16816.F32.BF16 R48, R28.reuse, R130, R48 ;  /* 0x000000821c30723c */ /* 0x040ff00000041830 */
[C---:B--2---:R-:W-:Y:S01]  /*12f40*/  HMMA.16816.F32.BF16 R52, R28.reuse, R132, R52 ;  /* 0x000000841c34723c */ /* 0x044fe20000041834 */
[----:B----4-:R-:W-:Y:S07]  /*12f50*/  IADD3.X R118, R171, -0x1, RZ, P0, !PT ;  /* 0xffffffffab767810 */ /* 0x010fee00007fe4ff */
[C---:B------:R-:W-:Y:S01]  /*12f60*/  HMMA.16816.F32.BF16 R56, R28.reuse, R134, R56 ;  /* 0x000000861c38723c */ /* 0x040fe20000041838 */
[----:B------:R-:W-:Y:S03]  /*12f70*/  LDSM.16.MT88.4 R132, [R180+0x11800] ;  /* 0x01180000b484783b */ /* 0x000fe60000004200 */
[----:B-1----:R-:W-:Y:S04]  /*12f80*/  IMAD.MOV.U32 R117, RZ, RZ, R3 ;  /* 0x000000ffff757224 */ /* 0x002fe800078e0003 */
[C---:B---3--:R-:W-:Y:S08]  /*12f90*/  HMMA.16816.F32.BF16 R60, R28.reuse, R20, R60 ;  /* 0x000000141c3c723c */ /* 0x048ff0000004183c */
[C---:B------:R-:W-:Y:S01]  /*12fa0*/  HMMA.16816.F32.BF16 R64, R28.reuse, R22, R64 ;  /* 0x000000161c40723c */ /* 0x040fe20000041840 */
[----:B------:R-:W1:Y:S07]  /*12fb0*/  LDSM.16.MT88.4 R20, [R178+0x11800] ;  /* 0x01180000b214783b */ /* 0x000e6e0000004200 */
[C---:B-----5:R-:W-:Y:S08]  /*12fc0*/  HMMA.16816.F32.BF16 R68, R28.reuse, R24, R68 ;  /* 0x000000181c44723c */ /* 0x060ff00000041844 */
[C---:B------:R-:W-:Y:S08]  /*12fd0*/  HMMA.16816.F32.BF16 R72, R28.reuse, R26, R72 ;  /* 0x0000001a1c48723c */ /* 0x040ff00000041848 */
[C---:B------:R-:W-:Y:S08]  /*12fe0*/  HMMA.16816.F32.BF16 R76, R28.reuse, R136, R76 ;  /* 0x000000881c4c723c */ /* 0x040ff0000004184c */
[C---:B------:R-:W-:Y:S08]  /*12ff0*/  HMMA.16816.F32.BF16 R80, R28.reuse, R138, R80 ;  /* 0x0000008a1c50723c */ /* 0x040ff00000041850 */
[C---:B------:R-:W-:Y:S08]  /*13000*/  HMMA.16816.F32.BF16 R84, R28.reuse, R4, R84 ;  /* 0x000000041c54723c */ /* 0x040ff00000041854 */
[C---:B------:R-:W-:Y:S01]  /*13010*/  HMMA.16816.F32.BF16 R88, R28.reuse, R6, R88 ;  /* 0x000000061c58723c */ /* 0x040fe20000041858 */
[----:B------:R-:W2:Y:S07]  /*13020*/  LDSM.16.MT88.4 R4, [R179+0x11800] ;  /* 0x01180000b304783b */ /* 0x000eae0000004200 */
[C---:B------:R-:W-:Y:S07]  /*13030*/  HMMA.16816.F32.BF16 R92, R28.reuse, R8, R92 ;  /* 0x000000081c5c723c */ /* 0x040fee000004185c */
[----:B------:R-:W-:Y:S01]  /*13040*/  FADD.FTZ R9, R211, R159 ;  /* 0x0000009fd3097221 */ /* 0x000fe20000010000 */
[C---:B------:R-:W-:Y:S01]  /*13050*/  HMMA.16816.F32.BF16 R96, R28.reuse, R10, R96 ;  /* 0x0000000a1c60723c */ /* 0x040fe20000041860 */
[----:B------:R-:W-:Y:S04]  /*13060*/  FADD.FTZ R8, R214, R195 ;  /* 0x000000c3d6087221 */ /* 0x000fe80000010000 */
[----:B------:R-:W-:Y:S02]  /*13070*/  FADD.FTZ R8, R213, R8 ;  /* 0x00000008d5087221 */ /* 0x000fe40000010000 */
[----:B------:R-:W-:Y:S01]  /*13080*/  FADD.FTZ R10, R212, R9 ;  /* 0x00000009d40a7221 */ /* 0x000fe20000010000 */
[C---:B-1----:R-:W-:Y:S01]  /*13090*/  HMMA.16816.F32.BF16 R100, R28.reuse, R20, R100 ;  /* 0x000000141c64723c */ /* 0x042fe20000041864 */
[----:B------:R-:W-:Y:S03]  /*130a0*/  FADD.FTZ R9, R204, R8 ;  /* 0x00000008cc097221 */ /* 0x000fe60000010000 */
[----:B------:R-:W-:Y:S02]  /*130b0*/  FADD.FTZ R8, R202, R10 ;  /* 0x0000000aca087221 */ /* 0x000fe40000010000 */
[----:B------:R-:W-:Y:S02]  /*130c0*/  FADD.FTZ R9, R203, R9 ;  /* 0x00000009cb097221 */ /* 0x000fe40000010000 */
[C---:B------:R-:W-:Y:S01]  /*130d0*/  HMMA.16816.F32.BF16 R104, R28.reuse, R22, R104 ;  /* 0x000000161c68723c */ /* 0x040fe20000041868 */
        /* <DEDUP_REMOVED lines=11> */
[C---:B--2---:R-:W-:Y:S07]  /*13190*/  HMMA.16816.F32.BF16 R108, R28.reuse, R4, R108 ;  /* 0x000000041c6c723c */ /* 0x044fee000004186c */
[----:B------:R-:W-:Y:S01]  /*131a0*/  FADD.FTZ R4, R174, R2 ;  /* 0x00000002ae047221 */ /* 0x000fe20000010000 */
[----:B------:R-:W-:Y:S01]  /*131b0*/  HMMA.16816.F32.BF16 R112, R28, R6, R112 ;  /* 0x000000061c70723c */ /* 0x000fe20000041870 */
[----:B------:R-:W-:Y:S03]  /*131c0*/  FADD.FTZ R2, R172, R0 ;  /* 0x00000000ac027221 */ /* 0x000fe60000010000 */
[----:B------:R-:W-:Y:S01]  /*131d0*/  FADD.FTZ R4, R173, R4 ;  /* 0x00000004ad047221 */ /* 0x000fe20000010000 */
[----:B------:R-:W-:Y:S01]  /*131e0*/  IADD3 R0, R196, -0x1, RZ ;  /* 0xffffffffc4007810 */ /* 0x000fe20007ffe0ff */
[----:B------:R-:W-:Y:S03]  /*131f0*/  FADD.FTZ R2, R167, R2 ;  /* 0x00000002a7027221 */ /* 0x000fe60000010000 */
[----:B------:R1:W-:Y:S03]  /*13200*/  STL [R1+0x10], R4 ;  /* 0x0000100401007387 */ /* 0x0003e60000100800 */
[----:B------:R-:W-:Y:S01]  /*13210*/  IMAD.MOV.U32 R196, RZ, RZ, R0 ;  /* 0x000000ffffc47224 */ /* 0x000fe200078e0000 */
[----:B------:R1:W-:Y:S01]  /*13220*/  STL [R1+0x14], R2 ;  /* 0x0000140201007387 */ /* 0x0003e20000100800 */
[----:B------:R-:W-:Y:S01]  /*13230*/  IMAD.MOV.U32 R0, RZ, RZ, R116 ;  /* 0x000000ffff007224 */ /* 0x000fe200078e0074 */
[----:B-1----:R-:W-:-:S05]  /*13240*/  @P1 BRA `(.L_x_604) ;  /* 0xffffb7f000001947 */ /* 0x002fca000383ffff */
.L_x_603:
[----:B---3--:R-:W2:Y:S04]  /*13250*/  LDL.LU R5, [R1+0x10] ;  /* 0x0000100001057983 */ /* 0x008ea80000300800 */
[----:B------:R-:W3:Y:S04]  /*13260*/  LDL.LU R4, [R1+0x14] ;  /* 0x0000140001047983 */ /* 0x000ee80000300800 */
[----:B------:R-:W4:Y:S01]  /*13270*/  LDL.LU R143, [R1+0x58] ;  /* 0x00005800018f7983 */ /* 0x000f220000300800 */
[----:B------:R-:W-:-:S03]  /*13280*/  MOV R6, 0x3f800000 ;  /* 0x3f80000000067802 */ /* 0x000fc60000000f00 */
[----:B------:R-:W1:Y:S02]  /*13290*/  S2R R141, SR_TID.X ;  /* 0x00000000008d7919 */ /* 0x000e640000002100 */
[----:B-1----:R-:W-:-:S04]  /*132a0*/  SHF.R.S32.HI R142, RZ, 0x1f, R141 ;  /* 0x0000001fff8e7819 */ /* 0x002fc8000001148d */
[CC--:B------:R-:W-:Y:S02]  /*132b0*/  LEA.HI R8, R142.reuse, R141.reuse, RZ, 0x2 ;  /* 0x0000008d8e087211 */ /* 0x0c0fe400078f10ff */
[----:B------:R-:W-:Y:S02]  /*132c0*/  LEA.HI R140, R142, R141, RZ, 0x5 ;  /* 0x0000008d8e8c7211 */ /* 0x000fe400078f28ff */
[----:B------:R-:W-:Y:S01]  /*132d0*/  SHF.R.S32.HI R7, RZ, 0x1f, R8 ;  /* 0x0000001fff077819 */ /* 0x000fe20000011408 */
[----:B--2---:R-:W1:Y:S04]  /*132e0*/  SHFL.BFLY PT, R2, R5, 0x2, 0x1f ;  /* 0x0c401f0005027f89 */ /* 0x004e6800000e0000 */
[----:B---3--:R-:W2:Y:S01]  /*132f0*/  SHFL.BFLY PT, R0, R4, 0x2, 0x1f ;  /* 0x0c401f0004007f89 */ /* 0x008ea200000e0000 */
[----:B----4-:R-:W-:Y:S01]  /*13300*/  ISETP.NE.AND P0, PT, R143, -0x1, PT ;  /* 0xffffffff8f00780c */ /* 0x010fe20003f05270 */
[----:B-1----:R-:W-:-:S02]  /*13310*/  FADD.FTZ R2, R2, R5 ;  /* 0x0000000502027221 */ /* 0x002fc40000010000 */
[----:B--2---:R-:W-:-:S03]  /*13320*/  FADD.FTZ R0, R0, R4 ;  /* 0x0000000400007221 */ /* 0x004fc60000010000 */
[----:B------:R-:W1:Y:S04]  /*13330*/  SHFL.BFLY PT, R5, R2, 0x1, 0x1f ;  /* 0x0c201f0002057f89 */ /* 0x000e6800000e0000 */
[----:B------:R-:W2:Y:S01]  /*13340*/  SHFL.BFLY PT, R4, R0, 0x1, 0x1f ;  /* 0x0c201f0000047f89 */ /* 0x000ea200000e0000 */
[----:B-1----:R-:W-:Y:S01]  /*13350*/  FADD.FTZ R117, R2, R5 ;  /* 0x0000000502757221 */ /* 0x002fe20000010000 */
[----:B------:R-:W-:Y:S01]  /*13360*/  MOV R2, 0x3f800000 ;  /* 0x3f80000000027802 */ /* 0x000fe20000000f00 */
[----:B--2---:R-:W-:-:S03]  /*13370*/  FADD.FTZ R118, R0, R4 ;  /* 0x0000000400767221 */ /* 0x004fc60000010000 */
[----:B------:R-:W-:Y:S01]  /*13380*/  FSETP.NE.FTZ.AND P4, PT, R117, RZ, PT ;  /* 0x000000ff7500720b */ /* 0x000fe20003f95000 */
[C---:B------:R-:W-:Y:S01]  /*13390*/  @P0 IMAD.WIDE.U32 R4, R143.reuse, c[0x0][0x1e8], RZ ;  /* 0x00007a008f040a25 */ /* 0x040fe200078e00ff */
[----:B------:R-:W-:Y:S02]  /*133a0*/  SHF.R.S32.HI R0, RZ, 0x2, R8 ;  /* 0x00000002ff007819 */ /* 0x000fe40000011408 */
[----:B------:R-:W-:Y:S01]  /*133b0*/  FSETP.NE.FTZ.AND P3, PT, R118, RZ, PT ;  /* 0x000000ff7600720b */ /* 0x000fe20003f75000 */
[----:B------:R-:W-:Y:S01]  /*133c0*/  @P0 IMAD R138, R143, c[0x0][0x1ec], R5 ;  /* 0x00007b008f8a0a24 */ /* 0x000fe200078e0205 */
[----:B------:R-:W-:Y:S02]  /*133d0*/  LEA.HI R7, R7, R0, RZ, 0x3 ;  /* 0x0000000007077211 */ /* 0x000fe400078f18ff */
[----:B------:R-:W-:Y:S02]  /*133e0*/  LOP3.LUT R8, R8, 0x3ffffffc, RZ, 0xc0, !PT ;  /* 0x3ffffffc08087812 */ /* 0x000fe400078ec0ff */
[----:B------:R-:W-:-:S02]  /*133f0*/  LOP3.LUT R7, R7, 0xfffffff8, RZ, 0xc0, !PT ;  /* 0xfffffff807077812 */ /* 0x000fc400078ec0ff */
[----:B------:R-:W-:Y:S01]  /*13400*/  SHF.R.S32.HI R5, RZ, 0x5, R140 ;  /* 0x00000005ff057819 */ /* 0x000fe2000001148c */
[----:B------:R-:W1:Y:S01]  /*13410*/  @P4 MUFU.RCP R2, R117 ;  /* 0x0000007500024308 */ /* 0x000e620000001000 */
[----:B------:R-:W-:Y:S02]  /*13420*/  IADD3 R8, -R8, R141, RZ ;  /* 0x0000008d08087210 */ /* 0x000fe40007ffe1ff */
[----:B------:R-:W-:Y:S02]  /*13430*/  IADD3 R16, R0, -R7, RZ ;  /* 0x8000000700107210 */ /* 0x000fe40007ffe0ff */
[----:B------:R-:W-:Y:S02]  /*13440*/  LEA R139, R5, R8, 0x9 ;  /* 0x00000008058b7211 */ /* 0x000fe400078e48ff */
[----:B------:R-:W-:Y:S01]  /*13450*/  @P0 MOV R137, R4 ;  /* 0x0000000400890202 */ /* 0x000fe20000000f00 */
[----:B------:R-:W2:Y:S01]  /*13460*/  @P3 MUFU.RCP R6, R118 ;  /* 0x0000007600063308 */ /* 0x000ea20000001000 */
[----:B------:R-:W-:Y:S01]  /*13470*/  R2P PR, R16, 0x6 ;  /* 0x0000000610007804 */ /* 0x000fe20000000000 */
[----:B-1----:R-:W-:-:S04]  /*13480*/  FMUL.FTZ R2, R2, c[0x0][0x2dc] ;  /* 0x0000b70002027a20 */ /* 0x002fc80000410000 */
[C---:B------:R-:W-:Y:S02]  /*13490*/  FMUL.FTZ R14, R2.reuse, R37 ;  /* 0x00000025020e7220 */ /* 0x040fe40000410000 */
[C---:B------:R-:W-:Y:S02]  /*134a0*/  FMUL.FTZ R68, R2.reuse, R68 ;  /* 0x0000004402447220 */ /* 0x040fe40000410000 */
[----:B------:R-:W-:Y:S02]  /*134b0*/  FMUL.FTZ R37, R2, R69 ;  /* 0x0000004502257220 */ /* 0x000fe40000410000 */
[----:B--2---:R-:W-:Y:S02]  /*134c0*/  FMUL.FTZ R0, R6, c[0x0][0x2dc] ;  /* 0x0000b70006007a20 */ /* 0x004fe40000410000 */
[C---:B------:R-:W-:Y:S01]  /*134d0*/  FMUL.FTZ R136, R2.reuse, R120 ;  /* 0x0000007802887220 */ /* 0x040fe20000410000 */
[----:B------:R-:W-:Y:S01]  /*134e0*/  F2FP.BF16.PACK_AB R37, R37, R68 ;  /* 0x000000442525723e */ /* 0x000fe200000010ff */
[C---:B------:R-:W-:Y:S01]  /*134f0*/  FMUL.FTZ R5, R2.reuse, R121 ;  /* 0x0000007902057220 */ /* 0x040fe20000410000 */
[----:B------:R1:W5:Y:S01]  /*13500*/  LDL R68, [R1+0x88] ;  /* 0x0000880001447983 */ /* 0x0003620000100800 */
[----:B------:R-:W-:-:S02]  /*13510*/  FMUL.FTZ R12, R2, R41 ;  /* 0x00000029020c7220 */ /* 0x000fc40000410000 */
[C---:B------:R-:W-:Y:S01]  /*13520*/  FMUL.FTZ R10, R2.reuse, R45 ;  /* 0x0000002d020a7220 */ /* 0x040fe20000410000 */
[----:B------:R-:W-:Y:S01]  /*13530*/  F2FP.BF16.PACK_AB R5, R5, R136 ;  /* 0x000000880505723e */ /* 0x000fe200000010ff */
[C---:B------:R-:W-:Y:S02]  /*13540*/  FMUL.FTZ R124, R2.reuse, R124 ;  /* 0x0000007c027c7220 */ /* 0x040fe40000410000 */
[C---:B------:R-:W-:Y:S02]  /*13550*/  FMUL.FTZ R6, R2.reuse, R125 ;  /* 0x0000007d02067220 */ /* 0x040fe40000410000 */
        /* <DEDUP_REMOVED lines=10> */
[C---:B------:R-:W-:Y:S02]  /*13600*/  FMUL.FTZ R45, R2.reuse, R53 ;  /* 0x00000035022d7220 */ /* 0x040fe40000410000 */
[C---:B------:R-:W-:Y:S02]  /*13610*/  FMUL.FTZ R56, R2.reuse, R56 ;  /* 0x0000003802387220 */ /* 0x040fe40000410000 */
[C---:B------:R-:W-:Y:S01]  /*13620*/  FMUL.FTZ R57, R2.reuse, R57 ;  /* 0x0000003902397220 */ /* 0x040fe20000410000 */
[----:B------:R-:W-:Y:S01]  /*13630*/  F2FP.BF16.PACK_AB R45, R45, R52 ;  /* 0x000000342d2d723e */ /* 0x000fe200000010ff */
[C---:B------:R-:W-:Y:S02]  /*13640*/  FMUL.FTZ R60, R2.reuse, R60 ;  /* 0x0000003c023c7220 */ /* 0x040fe40000410000 */
[C---:B------:R-:W-:Y:S02]  /*13650*/  FMUL.FTZ R41, R2.reuse, R61 ;  /* 0x0000003d02297220 */ /* 0x040fe40000410000 */
[----:B------:R-:W-:-:S02]  /*13660*/  FMUL.FTZ R64, R2, R64 ;  /* 0x0000004002407220 */ /* 0x000fc40000410000 */
[C---:B------:R-:W-:Y:S01]  /*13670*/  FMUL.FTZ R65, R2.reuse, R65 ;  /* 0x0000004102417220 */ /* 0x040fe20000410000 */
[----:B------:R-:W-:Y:S01]  /*13680*/  F2FP.BF16.PACK_AB R41, R41, R60 ;  /* 0x0000003c2929723e */ /* 0x000fe200000010ff */
[C---:B------:R-:W-:Y:S02]  /*13690*/  FMUL.FTZ R72, R2.reuse, R72 ;  /* 0x0000004802487220 */ /* 0x040fe40000410000 */
[C---:B------:R-:W-:Y:S02]  /*136a0*/  FMUL.FTZ R35, R2.reuse, R73 ;  /* 0x0000004902237220 */ /* 0x040fe40000410000 */
        /* <DEDUP_REMOVED lines=28> */
[C---:B------:R-:W-:Y:S02]  /*13870*/  FMUL.FTZ R133, R2.reuse, R133 ;  /* 0x0000008502857220 */ /* 0x040fe40000410000 */
[----:B------:R-:W-:-:S02]  /*13880*/  FMUL.FTZ R108, R2, R108 ;  /* 0x0000006c026c7220 */ /* 0x000fc40000410000 */
[C---:B------:R-:W-:Y:S02]  /*13890*/  FMUL.FTZ R109, R2.reuse, R109 ;  /* 0x0000006d026d7220 */ /* 0x040fe40000410000 */
[C---:B------:R-:W-:Y:S02]  /*138a0*/  FMUL.FTZ R112, R2.reuse, R112 ;  /* 0x0000007002707220 */ /* 0x040fe40000410000 */
[----:B------:R-:W-:Y:S02]  /*138b0*/  FMUL.FTZ R113, R2, R113 ;  /* 0x0000007102717220 */ /* 0x000fe40000410000 */
[C---:B------:R-:W-:Y:S02]  /*138c0*/  FMUL.FTZ R2, R0.reuse, R46 ;  /* 0x0000002e00027220 */ /* 0x040fe40000410000 */
[C---:B------:R-:W-:Y:S01]  /*138d0*/  FMUL.FTZ R9, R0.reuse, R38 ;  /* 0x0000002600097220 */ /* 0x040fe20000410000 */
[----:B------:R-:W-:Y:S01]  /*138e0*/  F2FP.BF16.PACK_AB R52, R113, R112 ;  /* 0x000000707134723e */ /* 0x000fe200000010ff */
[----:B------:R-:W-:-:S02]  /*138f0*/  FMUL.FTZ R7, R0, R42 ;  /* 0x0000002a00077220 */ /* 0x000fc40000410000 */
[C---:B------:R-:W-:Y:S01]  /*13900*/  FMUL.FTZ R15, R0.reuse, R47 ;  /* 0x0000002f000f7220 */ /* 0x040fe20000410000 */
[----:B------:R-:W-:Y:S01]  /*13910*/  F2FP.BF16.PACK_AB R47, R17, R48 ;  /* 0x00000030112f723e */ /* 0x000fe200000010ff */
[C---:B------:R-:W-:Y:S01]  /*13920*/  FMUL.FTZ R46, R0.reuse, R51 ;  /* 0x00000033002e7220 */ /* 0x040fe20000410000 */
[----:B------:R-:W-:Y:S01]  /*13930*/  F2FP.BF16.PACK_AB R17, R129, R128 ;  /* 0x000000808111723e */ /* 0x000fe200000010ff */
[C---:B------:R-:W-:Y:S01]  /*13940*/  FMUL.FTZ R122, R0.reuse, R122 ;  /* 0x0000007a007a7220 */ /* 0x040fe20000410000 */
[----:B------:R-:W-:Y:S01]  /*13950*/  F2FP.BF16.PACK_AB R15, R15, R2 ;  /* 0x000000020f0f723e */ /* 0x000fe200000010ff */
[----:B------:R-:W-:Y:S01]  /*13960*/  FMUL.FTZ R4, R0, R123 ;  /* 0x0000007b00047220 */ /* 0x000fe20000410000 */
[----:B------:R-:W-:Y:S01]  /*13970*/  LOP3.LUT R2, R16, 0x1, RZ, 0xc0, !PT ;  /* 0x0000000110027812 */ /* 0x000fe200078ec0ff */
[C---:B------:R-:W-:Y:S01]  /*13980*/  FMUL.FTZ R126, R0.reuse, R126 ;  /* 0x0000007e007e7220 */ /* 0x040fe20000410000 */
[----:B------:R-:W-:Y:S01]  /*13990*/  F2FP.BF16.PACK_AB R48, R109, R108 ;  /* 0x0000006c6d30723e */ /* 0x000fe200000010ff */
[----:B------:R-:W-:Y:S01]  /*139a0*/  FMUL.FTZ R8, R0, R127 ;  /* 0x0000007f00087220 */ /* 0x000fe20000410000 */
[----:B------:R-:W-:Y:S01]  /*139b0*/  ISETP.NE.U32.AND P5, PT, R2, 0x1, PT ;  /* 0x000000010200780c */ /* 0x000fe20003fa5070 */
[----:B------:R-:W-:Y:S01]  /*139c0*/  FMUL.FTZ R13, R0, R39 ;  /* 0x00000027000d7220 */ /* 0x000fe20000410000 */
[----:B------:R-:W-:Y:S01]  /*139d0*/  F2FP.BF16.PACK_AB R4, R4, R122 ;  /* 0x0000007a0404723e */ /* 0x000fe200000010ff */
[----:B------:R-:W-:Y:S01]  /*139e0*/  FMUL.FTZ R11, R0, R43 ;  /* 0x0000002b000b7220 */ /* 0x000fe20000410000 */
[----:B------:R-:W-:Y:S01]  /*139f0*/  F2FP.BF16.PACK_AB R8, R8, R126 ;  /* 0x0000007e0808723e */ /* 0x000fe200000010ff */
[C---:B------:R-:W-:Y:S01]  /*13a00*/  FMUL.FTZ R50, R0.reuse, R50 ;  /* 0x0000003200327220 */ /* 0x040fe20000410000 */
[----:B------:R-:W-:Y:S01]  /*13a10*/  F2FP.BF16.PACK_AB R13, R13, R9 ;  /* 0x000000090d0d723e */ /* 0x000fe200000010ff */
[C---:B------:R-:W-:Y:S01]  /*13a20*/  FMUL.FTZ R54, R0.reuse, R54 ;  /* 0x0000003600367220 */ /* 0x040fe20000410000 */
[----:B------:R-:W-:Y:S01]  /*13a30*/  MOV R9, 0x20 ;  /* 0x0000002000097802 */ /* 0x000fe20000000f00 */
[C---:B------:R-:W-:Y:S01]  /*13a40*/  FMUL.FTZ R44, R0.reuse, R55 ;  /* 0x00000037002c7220 */ /* 0x040fe20000410000 */
[----:B------:R-:W-:Y:S01]  /*13a50*/  F2FP.BF16.PACK_AB R11, R11, R7 ;  /* 0x000000070b0b723e */ /* 0x000fe200000010ff */
        /* <DEDUP_REMOVED lines=10> */
[C---:B------:R-:W-:Y:S01]  /*13b00*/  FMUL.FTZ R38, R0.reuse, R67 ;  /* 0x0000004300267220 */ /* 0x040fe20000410000 */
[----:B------:R-:W-:Y:S01]  /*13b10*/  F2FP.BF16.PACK_AB R43, R57, R56 ;  /* 0x00000038392b723e */ /* 0x000fe200000010ff */
        /* <DEDUP_REMOVED lines=16> */
[C---:B------:R-:W-:Y:S01]  /*13c20*/  FMUL.FTZ R86, R0.reuse, R86 ;  /* 0x0000005600567220 */ /* 0x040fe20000410000 */
[----:B------:R-:W2:Y:S01]  /*13c30*/  S2R R65, SR_CTAID.X ;  /* 0x0000000000417919 */ /* 0x000ea20000002500 */
[----:B------:R-:W-:Y:S01]  /*13c40*/  FMUL.FTZ R28, R0, R87 ;  /* 0x00000057001c7220 */ /* 0x000fe20000410000 */
[----:B------:R-:W-:Y:S01]  /*13c50*/  F2FP.BF16.PACK_AB R30, R30, R82 ;  /* 0x000000521e1e723e */ /* 0x000fe200000010ff */
[C---:B------:R-:W-:Y:S01]  /*13c60*/  FMUL.FTZ R90, R0.reuse, R90 ;  /* 0x0000005a005a7220 */ /* 0x040fe20000410000 */
[----:B------:R-:W3:Y:S01]  /*13c70*/  S2R R64, SR_CTAID.Z ;  /* 0x0000000000407919 */ /* 0x000ee20000002700 */
        /* <DEDUP_REMOVED lines=18> */
[C---:B------:R-:W-:Y:S02]  /*13da0*/  FMUL.FTZ R49, R0.reuse, R135 ;  /* 0x0000008700317220 */ /* 0x040fe40000410000 */
[----:B------:R-:W-:-:S02]  /*13db0*/  FMUL.FTZ R110, R0, R110 ;  /* 0x0000006e006e7220 */ /* 0x000fc40000410000 */
[C---:B------:R-:W-:Y:S01]  /*13dc0*/  FMUL.FTZ R53, R0.reuse, R111 ;  /* 0x0000006f00357220 */ /* 0x040fe20000410000 */
[----:B------:R-:W-:Y:S01]  /*13dd0*/  F2FP.BF16.PACK_AB R49, R49, R134 ;  /* 0x000000863131723e */ /* 0x000fe200000010ff */
[C---:B------:R-:W-:Y:S02]  /*13de0*/  FMUL.FTZ R114, R0.reuse, R114 ;  /* 0x0000007200727220 */ /* 0x040fe40000410000 */
[----:B------:R-:W-:Y:S01]  /*13df0*/  FMUL.FTZ R51, R0, R115 ;  /* 0x0000007300337220 */ /* 0x000fe20000410000 */
[----:B------:R-:W-:Y:S02]  /*13e00*/  SHF.L.U32 R0, R16, 0x6, RZ ;  /* 0x0000000610007819 */ /* 0x000fe400000006ff */
[----:B------:R-:W-:Y:S02]  /*13e10*/  F2FP.BF16.PACK_AB R16, R131, R130 ;  /* 0x000000828310723e */ /* 0x000fe400000010ff */
[----:B------:R-:W-:Y:S02]  /*13e20*/  LOP3.LUT R0, R0, 0x1c0, RZ, 0xc0, !PT ;  /* 0x000001c000007812 */ /* 0x000fe400078ec0ff */
[----:B------:R-:W-:-:S02]  /*13e30*/  F2FP.BF16.PACK_AB R53, R53, R110 ;  /* 0x0000006e3535723e */ /* 0x000fc400000010ff */
[----:B------:R-:W-:Y:S02]  /*13e40*/  LEA.HI R0, R0, R0, RZ, 0x1d ;  /* 0x0000000000007211 */ /* 0x000fe400078fe8ff */
[----:B------:R-:W-:Y:S02]  /*13e50*/  F2FP.BF16.PACK_AB R51, R51, R114 ;  /* 0x000000723333723e */ /* 0x000fe400000010ff */
[----:B------:R-:W-:-:S04]  /*13e60*/  LEA R0, R139, R0, 0x1 ;  /* 0x000000008b007211 */ /* 0x000fc800078e08ff */
[----:B------:R-:W-:-:S04]  /*13e70*/  SHF.L.U32 R0, R0, 0x1, RZ ;  /* 0x0000000100007819 */ /* 0x000fc800000006ff */
[C---:B------:R-:W-:Y:S01]  /*13e80*/  IADD3 R2, R0.reuse, -0x10, RZ ;  /* 0xfffffff000027810 */ /* 0x040fe20007ffe0ff */
[----:B------:R4:W-:Y:S01]  /*13e90*/  STS [R0+0x400], R4 ;  /* 0x0004000400007388 */ /* 0x0009e20000000800 */
[----:B------:R-:W-:-:S03]  /*13ea0*/  @P5 IADD3 R2, R0, 0x10, RZ ;  /* 0x0000001000025810 */ /* 0x000fc60007ffe0ff */
[----:B------:R1:W-:Y:S04]  /*13eb0*/  STS [R0], R5 ;  /* 0x0000000500007388 */ /* 0x0003e80000000800 */
[----:B------:R2:W-:Y:S04]  /*13ec0*/  STS [R2], R6 ;  /* 0x0000000602007388 */ /* 0x0005e80000000800 */
[----:B------:R3:W-:Y:S01]  /*13ed0*/  STS [R2+0x400], R8 ;  /* 0x0004000802007388 */ /* 0x0007e20000000800 */
[----:B----4-:R-:W-:Y:S02]  /*13ee0*/  IADD3 R4, R0, R9, RZ ;  /* 0x0000000900047210 */ /* 0x010fe40007ffe0ff */
[----:B------:R-:W-:-:S02]  /*13ef0*/  IADD3 R9, R9, R2, RZ ;  /* 0x0000000209097210 */ /* 0x000fc40007ffe0ff */
[-C--:B-1----:R-:W-:Y:S01]  /*13f00*/  IADD3 R5, R4, R7.reuse, RZ ;  /* 0x0000000704057210 */ /* 0x082fe20007ffe0ff */
[----:B------:R-:W-:Y:S01]  /*13f10*/  STS [R4], R14 ;  /* 0x0000000e04007388 */ /* 0x000fe20000000800 */
[----:B--2---:R-:W-:-:S03]  /*13f20*/  IADD3 R6, R0, R7, RZ ;  /* 0x0000000700067210 */ /* 0x004fc60007ffe0ff */
[----:B------:R-:W-:Y:S01]  /*13f30*/  STS [R4+0x400], R13 ;  /* 0x0004000d04007388 */ /* 0x000fe20000000800 */
[----:B---3--:R-:W-:-:S03]  /*13f40*/  IADD3 R8, R7, R2, RZ ;  /* 0x0000000207087210 */ /* 0x008fc60007ffe0ff */
[----:B------:R1:W-:Y:S01]  /*13f50*/  STS [R9], R12 ;  /* 0x0000000c09007388 */ /* 0x0003e20000000800 */
[----:B------:R-:W-:-:S03]  /*13f60*/  IADD3 R7, R9, R7, RZ ;  /* 0x0000000709077210 */ /* 0x000fc60007ffe0ff */
[----:B------:R2:W-:Y:S04]  /*13f70*/  STS [R9+0x400], R11 ;  /* 0x0004000b09007388 */ /* 0x0005e80000000800 */
[----:B------:R3:W-:Y:S04]  /*13f80*/  STS [R6], R10 ;  /* 0x0000000a06007388 */ /* 0x0007e80000000800 */
[----:B------:R-:W-:Y:S04]  /*13f90*/  STS [R6+0x400], R15 ;  /* 0x0004000f06007388 */ /* 0x000fe80000000800 */
[----:B------:R-:W-:Y:S04]  /*13fa0*/  STS [R8], R47 ;  /* 0x0000002f08007388 */ /* 0x000fe80000000800 */
[----:B------:R-:W-:Y:S04]  /*13fb0*/  STS [R8+0x400], R46 ;  /* 0x0004002e08007388 */ /* 0x000fe80000000800 */
[----:B------:R-:W-:Y:S01]  /*13fc0*/  STS [R5], R45 ;  /* 0x0000002d05007388 */ /* 0x000fe20000000800 */
[----:B-1----:R-:W-:Y:S03]  /*13fd0*/  @P4 MUFU.LG2 R12, R117 ;  /* 0x00000075000c4308 */ /* 0x002fe60000000c00 */
[----:B------:R-:W-:Y:S01]  /*13fe0*/  STS [R5+0x400], R44 ;  /* 0x0004002c05007388 */ /* 0x000fe20000000800 */
[----:B--2---:R-:W1:Y:S03]  /*13ff0*/  LDC.U8 R11, c[0x0][0x328] ;  /* 0x0000ca00ff0b7b82 */ /* 0x004e660000000000 */
[----:B------:R-:W-:Y:S04]  /*14000*/  STS [R7], R43 ;  /* 0x0000002b07007388 */ /* 0x000fe80000000800 */
[----:B------:R-:W-:Y:S01]  /*14010*/  STS [R7+0x400], R42 ;  /* 0x0004002a07007388 */ /* 0x000fe20000000800 */
[----:B---3--:R-:W2:Y:S03]  /*14020*/  LDC.U8 R10, c[0x0][0x329] ;  /* 0x0000ca40ff0a7b82 */ /* 0x008ea60000000000 */
[----:B------:R-:W-:Y:S04]  /*14030*/  STS [R0+0x2000], R41 ;  /* 0x0020002900007388 */ /* 0x000fe80000000800 */
[----:B------:R-:W-:Y:S04]  /*14040*/  STS [R0+0x2400], R40 ;  /* 0x0024002800007388 */ /* 0x000fe80000000800 */
[----:B------:R-:W-:Y:S04]  /*14050*/  STS [R2+0x2000], R39 ;  /* 0x0020002702007388 */ /* 0x000fe80000000800 */
[----:B------:R-:W-:Y:S01]  /*14060*/  STS [R2+0x2400], R38 ;  /* 0x0024002602007388 */ /* 0x000fe20000000800 */
[----:B-1----:R-:W-:-:S03]  /*14070*/  ISETP.NE.AND P5, PT, R11, RZ, PT ;  /* 0x000000ff0b00720c */ /* 0x002fc60003fa5270 */
[----:B------:R-:W-:Y:S04]  /*14080*/  STS [R4+0x2000], R37 ;  /* 0x0020002504007388 */ /* 0x000fe80000000800 */
[----:B------:R-:W-:Y:S01]  /*14090*/  STS [R4+0x2400], R36 ;  /* 0x0024002404007388 */ /* 0x000fe20000000800 */
[C---:B--2---:R-:W-:Y:S02]  /*140a0*/  ISETP.NE.AND P2, PT, R10.reuse, RZ, PT ;  /* 0x000000ff0a00720c */ /* 0x044fe40003f45270 */
[----:B------:R-:W-:Y:S01]  /*140b0*/  ISETP.NE.OR P1, PT, R10, RZ, !P5 ;  /* 0x000000ff0a00720c */ /* 0x000fe20006f25670 */
        /* <DEDUP_REMOVED lines=15> */
[----:B------:R-:W-:Y:S04]  /*141b0*/  STS [R4+0x4400], R20 ;  /* 0x0044001404007388 */ /* 0x000fe80000000800 */
[----:B------:R-:W-:Y:S04]  /*141c0*/  STS [R9+0x4000], R19 ;  /* 0x0040001309007388 */ /* 0x000fe80000000800 */
[----:B------:R-:W-:Y:S01]  /*141d0*/  STS [R9+0x4400], R18 ;  /* 0x0044001209007388 */ /* 0x000fe20000000800 */
[----:B-1----:R-:W-:-:S03]  /*141e0*/  @!P2 MOV R0, c[0x0][0x214] ;  /* 0x000085000000aa02 */ /* 0x002fc60000000f00 */
[----:B------:R-:W-:Y:S04]  /*141f0*/  STS [R6+0x4000], R17 ;  /* 0x0040001106007388 */ /* 0x000fe80000000800 */
[----:B------:R-:W-:Y:S01]  /*14200*/  STS [R6+0x4400], R16 ;  /* 0x0044001006007388 */ /* 0x000fe20000000800 */
[----:B--2---:R-:W-:-:S03]  /*14210*/  @P2 MOV R2, c[0x0][0x210] ;  /* 0x0000840000022a02 */ /* 0x004fc60000000f00 */
[----:B------:R-:W-:Y:S02]  /*14220*/  STS [R8+0x4000], R50 ;  /* 0x0040003208007388 */ /* 0x000fe40000000800 */
[----:B------:R-:W-:Y:S01]  /*14230*/  @P2 IMAD R2, R2, c[0x0][0x214], RZ ;  /* 0x0000850002022a24 */ /* 0x000fe200078e02ff */
[----:B------:R-:W-:Y:S01]  /*14240*/  @!P2 SEL R2, R0, c[0x0][0x234], !P5 ;  /* 0x00008d000002aa07 */ /* 0x000fe20006800000 */
[----:B------:R1:W-:Y:S04]  /*14250*/  STS [R8+0x4400], R49 ;  /* 0x0044003108007388 */ /* 0x0003e80000000800 */
[----:B------:R-:W-:Y:S04]  /*14260*/  STS [R5+0x4000], R48 ;  /* 0x0040003005007388 */ /* 0x000fe80000000800 */
[----:B------:R2:W-:Y:S04]  /*14270*/  STS [R5+0x4400], R53 ;  /* 0x0044003505007388 */ /* 0x0005e80000000800 */
[----:B------:R-:W-:Y:S04]  /*14280*/  STS [R7+0x4000], R52 ;  /* 0x0040003407007388 */ /* 0x000fe80000000800 */
[----:B------:R3:W-:Y:S04]  /*14290*/  STS [R7+0x4400], R51 ;  /* 0x0044003307007388 */ /* 0x0007e80000000800 */
[----:B------:R-:W-:Y:S06]  /*142a0*/  BAR.SYNC.DEFER_BLOCKING 0x0 ;  /* 0x0000000000007b1d */ /* 0x000fec0000010000 */
[----:B------:R-:W4:Y:S01]  /*142b0*/  S2R R14, SR_CTAID.Y ;  /* 0x00000000000e7919 */ /* 0x000f220000002600 */
[----:B-1----:R-:W-:Y:S01]  /*142c0*/  LOP3.LUT R8, R140, 0xffffffe0, RZ, 0xc0, !PT ;  /* 0xffffffe08c087812 */ /* 0x002fe200078ec0ff */
[----:B------:R-:W1:Y:S01]  /*142d0*/  @P3 MUFU.LG2 R10, R118 ;  /* 0x00000076000a3308 */ /* 0x000e620000000c00 */
[----:B------:R-:W-:Y:S01]  /*142e0*/  @P2 MOV R6, c[0x0][0x210] ;  /* 0x0000840000062a02 */ /* 0x000fe20000000f00 */
[----:B--2---:R-:W-:Y:S01]  /*142f0*/  CS2R R4, SRZ ;  /* 0x0000000000047805 */ /* 0x004fe2000001ff00 */
[----:B---3--:R-:W-:Y:S01]  /*14300*/  @P2 MOV R7, 0x1 ;  /* 0x0000000100072802 */ /* 0x008fe20000000f00 */
[----:B------:R2:W3:Y:S04]  /*14310*/  LDS.128 R24, [R188] ;  /* 0x00000000bc187984 */ /* 0x0004e80000000c00 */
[----:B------:R2:W1:Y:S04]  /*14320*/  LDS.128 R36, [R188+0x800] ;  /* 0x00080000bc247984 */ /* 0x0004680000000c00 */
[----:B------:R2:W1:Y:S01]  /*14330*/  LDS.128 R48, [R188+0x1000] ;  /* 0x00100000bc307984 */ /* 0x0004620000000c00 */
[----:B----4-:R-:W-:-:S03]  /*14340*/  @!P1 IMAD R0, R14, c[0x0][0x214], RZ ;  /* 0x000085000e009a24 */ /* 0x010fc600078e02ff */
[----:B------:R2:W4:Y:S04]  /*14350*/  LDS.128 R60, [R188+0x1800] ;  /* 0x00180000bc3c7984 */ /* 0x0005280000000c00 */
[----:B------:R2:W1:Y:S04]  /*14360*/  LDS.128 R20, [R188+0x2000] ;  /* 0x00200000bc147984 */ /* 0x0004680000000c00 */
[----:B------:R2:W1:Y:S04]  /*14370*/  LDS.128 R32, [R188+0x2800] ;  /* 0x00280000bc207984 */ /* 0x0004680000000c00 */
[----:B------:R2:W1:Y:S04]  /*14380*/  LDS.128 R44, [R188+0x3000] ;  /* 0x00300000bc2c7984 */ /* 0x0004680000000c00 */
[----:B------:R2:W1:Y:S04]  /*14390*/  LDS.128 R56, [R188+0x3800] ;  /* 0x00380000bc387984 */ /* 0x0004680000000c00 */
[----:B------:R2:W1:Y:S04]  /*143a0*/  LDS.128 R16, [R188+0x4000] ;  /* 0x00400000bc107984 */ /* 0x0004680000000c00 */
[----:B------:R2:W2:Y:S04]  /*143b0*/  LDS.128 R28, [R188+0x4800] ;  /* 0x00480000bc1c7984 */ /* 0x0004a80000000c00 */
[----:B------:R1:W2:Y:S04]  /*143c0*/  LDS.128 R40, [R188+0x5000] ;  /* 0x00500000bc287984 */ /* 0x0002a80000000c00 */
[----:B------:R1:W2:Y:S01]  /*143d0*/  LDS.128 R52, [R188+0x5800] ;  /* 0x00580000bc347984 */ /* 0x0002a20000000c00 */
[----:B------:R-:W-:Y:S01]  /*143e0*/  @!P2 IMAD R7, R2, c[0x0][0x1c0], RZ ;  /* 0x000070000207aa24 */ /* 0x000fe200078e02ff */
[----:B------:R-:W-:-:S02]  /*143f0*/  @!P1 SEL R0, R0, R143, !P0 ;  /* 0x0000008f00009207 */ /* 0x000fc40004000000 */
[----:B------:R-:W-:Y:S01]  /*14400*/  IADD3 R8, R141, -R8, RZ ;  /* 0x800000088d087210 */ /* 0x000fe20007ffe0ff */
[----:B------:R-:W-:Y:S01]  /*14410*/  IMAD R7, R14, R7, RZ ;  /* 0x000000070e077224 */ /* 0x000fe200078e02ff */
[----:B------:R-:W-:Y:S02]  /*14420*/  @!P2 MOV R6, 0x1 ;  /* 0x000000010006a802 */ /* 0x000fe40000000f00 */
[----:B------:R-:W-:Y:S02]  /*14430*/  @!P0 SHF.R.S32.HI R9, RZ, 0x1f, R14 ;  /* 0x0000001fff098819 */ /* 0x000fe4000001140e */
[----:B------:R-:W-:Y:S02]  /*14440*/  @!P1 SHF.R.S32.HI R5, RZ, 0x1f, R0 ;  /* 0x0000001fff059819 */ /* 0x000fe40000011400 */
[----:B------:R-:W-:Y:S02]  /*14450*/  LOP3.LUT P5, RZ, R8, 0x3, RZ, 0xc0, !PT ;  /* 0x0000000308ff7812 */ /* 0x000fe400078ac0ff */
[----:B------:R-:W-:-:S02]  /*14460*/  SEL R7, R7, RZ, P1 ;  /* 0x000000ff07077207 */ /* 0x000fc40000800000 */
[----:B------:R-:W-:Y:S01]  /*14470*/  @!P1 MOV R4, R0 ;  /* 0x0000000000049202 */ /* 0x000fe20000000f00 */
[----:B------:R-:W-:Y:S02]  /*14480*/  IMAD R0, R65, R6, RZ ;  /* 0x0000000641007224 */ /* 0x000fe400078e02ff */
[----:B------:R-:W-:Y:S02]  /*14490*/  @!P0 IMAD R9, R9, c[0x0][0x1e0], RZ ;  /* 0x0000780009098a24 */ /* 0x000fe400078e02ff */
[----:B------:R-:W-:Y:S01]  /*144a0*/  IMAD R2, R64, R2, R7 ;  /* 0x0000000240027224 */ /* 0x000fe200078e0207 */
[----:B------:R-:W-:Y:S01]  /*144b0*/  SHF.L.U32 R0, R0, 0x6, RZ ;  /* 0x0000000600007819 */ /* 0x000fe200000006ff */
[C---:B------:R-:W-:Y:S02]  /*144c0*/  @!P0 IMAD R13, R14.reuse, c[0x0][0x1e4], R9 ;  /* 0x000079000e0d8a24 */ /* 0x040fe400078e0209 */
[----:B------:R-:W-:Y:S01]  /*144d0*/  @!P0 IMAD.WIDE.U32 R14, R14, c[0x0][0x1e0], RZ ;  /* 0x000078000e0e8a25 */ /* 0x000fe200078e00ff */
[----:B------:R-:W-:Y:S01]  /*144e0*/  IADD3 R4, P2, P1, R0, R4, R2 ;  /* 0x0000000400047210 */ /* 0x000fe2000795e002 */
[----:B------:R-:W-:Y:S01]  /*144f0*/  BSSY B0, `(.L_x_607) ;  /* 0x000001e000007945 */ /* 0x000fe20003800000 */
[----:B------:R-:W-:Y:S01]  /*14500*/  SHF.R.S32.HI R0, RZ, 0x1f, R0 ;  /* 0x0000001fff007819 */ /* 0x000fe20000011400 */
[----:B-1----:R-:W-:Y:S01]  /*14510*/  @P3 FMUL.FTZ R7, R10, 0.69314718246459960938 ;  /* 0x3f3172180a073820 */ /* 0x002fe20000410000 */
[----:B------:R-:W-:Y:S01]  /*14520*/  SHF.R.S32.HI R2, RZ, 0x1f, R2 ;  /* 0x0000001fff027819 */ /* 0x000fe20000011402 */
[----:B------:R-:W-:Y:S01]  /*14530*/  @P4 FMUL.FTZ R8, R12, 0.69314718246459960938 ;  /* 0x3f3172180c084820 */ /* 0x000fe20000410000 */
[----:B------:R-:W-:Y:S01]  /*14540*/  MOV R11, 0x7f800000 ;  /* 0x7f800000000b7802 */ /* 0x000fe20000000f00 */
[----:B------:R-:W-:Y:S01]  /*14550*/  @P3 FFMA.FTZ R11, R3, c[0x0][0x238], R7 ;  /* 0x00008e00030b3a23 */ /* 0x000fe20000010007 */
[----:B------:R-:W-:Y:S01]  /*14560*/  MOV R9, 0x7f800000 ;  /* 0x7f80000000097802 */ /* 0x000fe20000000f00 */
[----:B------:R-:W-:Y:S01]  /*14570*/  @P4 FFMA.FTZ R9, R116, c[0x0][0x238], R8 ;  /* 0x00008e0074094a23 */ /* 0x000fe20000010008 */
[----:B------:R-:W-:-:S02]  /*14580*/  @!P0 MOV R137, R14 ;  /* 0x0000000e00898202 */ /* 0x000fc40000000f00 */
[----:B------:R-:W-:Y:S02]  /*14590*/  @!P0 IADD3 R138, R15, R13, RZ ;  /* 0x0000000d0f8a8210 */ /* 0x000fe40007ffe0ff */
[----:B------:R-:W-:Y:S01]  /*145a0*/  IADD3.X R3, R0, R5, R2, P2, P1 ;  /* 0x0000000500037210 */ /* 0x000fe200017e2402 */
[----:B------:R-:W-:Y:S05]  /*145b0*/  @P5 BRA `(.L_x_608) ;  /* 0x0000011000005947 */ /* 0x000fea0003800000 */
[----:B--234-:R-:W2:Y:S01]  /*145c0*/  LDL.LU R66, [R1+0xa4] ;  /* 0x0000a40001427983 */ /* 0x01cea20000300800 */
[----:B------:R-:W-:Y:S01]  /*145d0*/  IMAD R2, R65, -0x40, R68 ;  /* 0xffffffc041027824 */ /* 0x000fe200078e0244 */
[----:B--2---:R-:W-:-:S04]  /*145e0*/  IADD3 R0, R66, 0x8, RZ ;  /* 0x0000000842007810 */ /* 0x004fc80007ffe0ff */
        /* <DEDUP_REMOVED lines=14> */
.L_x_608:
[----:B--234-:R-:W-:Y:S05]  /*146d0*/  BSYNC B0 ;  /* 0x0000000000007941 */ /* 0x01cfea0003800000 */
.L_x_607:
[----:B------:R-:W2:Y:S04]  /*146e0*/  LDL.64 R66, [R1+0x38] ;  /* 0x0000380001427983 */ /* 0x000ea80000100a00 */
[----:B------:R3:W5:Y:S04]  /*146f0*/  LDL R15, [R1+0x48] ;  /* 0x00004800010f7983 */ /* 0x0007680000100800 */
[----:B------:R3:W5:Y:S01]  /*14700*/  LDL R14, [R1+0x4c] ;  /* 0x00004c00010e7983 */ /* 0x0007620000100800 */
[----:B------:R-:W-:Y:S01]  /*14710*/  LEA.HI R13, R142, R141, RZ, 0x3 ;  /* 0x0000008d8e0d7211 */ /* 0x000fe200078f18ff */
[----:B------:R-:W-:Y:S01]  /*14720*/  IMAD R12, R65, -0x40, R68 ;  /* 0xffffffc0410c7824 */ /* 0x000fe200078e0244 */
[----:B-1----:R-:W-:Y:S01]  /*14730*/  SHF.R.S32.HI R3, RZ, 0x1f, R64 ;  /* 0x0000001fff037819 */ /* 0x002fe20000011440 */
[----:B------:R-:W1:Y:S01]  /*14740*/  S2R R6, SR_TID.X ;  /* 0x0000000000067919 */ /* 0x000e620000002100 */
[----:B------:R-:W-:Y:S03]  /*14750*/  BSSY B0, `(.L_x_609) ;  /* 0x000001e000007945 */ /* 0x000fe60003800000 */
[----:B------:R-:W4:Y:S01]  /*14760*/  S2R R7, SR_CTAID.X ;  /* 0x0000000000077919 */ /* 0x000f220000002500 */
[----:B------:R-:W-:Y:S01]  /*14770*/  IMAD R3, R3, c[0x0][0x1f0], RZ ;  /* 0x00007c0003037a24 */ /* 0x000fe200078e02ff */
[----:B-1----:R-:W-:-:S04]  /*14780*/  SHF.R.S32.HI R2, RZ, 0x1f, R6 ;  /* 0x0000001fff027819 */ /* 0x002fc80000011406 */
[----:B------:R-:W-:-:S04]  /*14790*/  LEA.HI R2, R2, R6, RZ, 0x3 ;  /* 0x0000000602027211 */ /* 0x000fc800078f18ff */
[----:B------:R-:W-:Y:S02]  /*147a0*/  SHF.R.S32.HI R2, RZ, 0x3, R2 ;  /* 0x00000003ff027819 */ /* 0x000fe40000011402 */
[----:B--2---:R-:W-:Y:S02]  /*147b0*/  IADD3 R4, P0, R66, R137, RZ ;  /* 0x0000008942047210 */ /* 0x004fe40007f1e0ff */
[----:B------:R-:W-:-:S05]  /*147c0*/  SHF.R.S32.HI R0, RZ, 0x1f, R66 ;  /* 0x0000001fff007819 */ /* 0x000fca0000011442 */
[----:B------:R-:W-:Y:S01]  /*147d0*/  IMAD.X R5, R0, 0x1, R138, P0 ;  /* 0x0000000100057824 */ /* 0x000fe200000e068a */
[----:B------:R-:W-:-:S03]  /*147e0*/  SHF.R.S32.HI R0, RZ, 0x3, R13 ;  /* 0x00000003ff007819 */ /* 0x000fc6000001140d */
[----:B------:R-:W-:Y:S01]  /*147f0*/  IMAD.WIDE.U32 R10, R64, c[0x0][0x1f0], R4 ;  /* 0x00007c00400a7a25 */ /* 0x000fe200078e0004 */
[----:B------:R-:W-:-:S03]  /*14800*/  ISETP.GE.AND P0, PT, R0, R12, PT ;  /* 0x0000000c0000720c */ /* 0x000fc60003f06270 */
[----:B------:R-:W-:Y:S01]  /*14810*/  IMAD R0, R64, c[0x0][0x1f4], R3 ;  /* 0x00007d0040007a24 */ /* 0x000fe200078e0203 */
[----:B------:R-:W-:-:S03]  /*14820*/  SHF.R.S32.HI R3, RZ, 0x1f, R2 ;  /* 0x0000001fff037819 */ /* 0x000fc60000011402 */
[----:B------:R-:W-:Y:S02]  /*14830*/  IMAD.IADD R9, R11, 0x1, R0 ;  /* 0x000000010b097824 */ /* 0x000fe400078e0200 */
[----:B----4-:R-:W-:-:S04]  /*14840*/  IMAD.WIDE R2, R7, 0x40, R2 ;  /* 0x0000004007027825 */ /* 0x010fc800078e0202 */
[----:B------:R-:W-:Y:S05]  /*14850*/  @P0 BRA `(.L_x_610) ;  /* 0x000000d000000947 */ /* 0x000fea0003800000 */
[----:B---3--:R-:W-:Y:S01]  /*14860*/  IMAD R0, R3, c[0x0][0x1e8], RZ ;  /* 0x00007a0003007a24 */ /* 0x008fe200078e02ff */
[----:B------:R-:W-:Y:S01]  /*14870*/  ISETP.GE.AND P3, PT, R66, c[0x0][0x220], PT ;  /* 0x0000880042007a0c */ /* 0x000fe20003f66270 */
[----:B------:R-:W-:Y:S01]  /*14880*/  IMAD.MOV.U32 R8, RZ, RZ, R10 ;  /* 0x000000ffff087224 */ /* 0x000fe200078e000a */
[----:B-----5:R-:W-:Y:S01]  /*14890*/  ISETP.GE.AND P2, PT, R15, c[0x0][0x220], PT ;  /* 0x000088000f007a0c */ /* 0x020fe20003f46270 */
[----:B------:R-:W-:Y:S01]  /*148a0*/  IMAD R0, R2, c[0x0][0x1ec], R0 ;  /* 0x00007b0002007a24 */ /* 0x000fe200078e0200 */
        /* <DEDUP_REMOVED lines=8> */
.L_x_610:
[----:B---3--:R-:W-:Y:S05]  /*14930*/  BSYNC B0 ;  /* 0x0000000000007941 */ /* 0x008fea0003800000 */
.L_x_609:
        /* <DEDUP_REMOVED lines=20> */
.L_x_612:
[----:B------:R-:W-:Y:S05]  /*14a80*/  BSYNC B0 ;  /* 0x0000000000007941 */ /* 0x000fea0003800000 */
.L_x_611:
        /* <DEDUP_REMOVED lines=20> */
.L_x_614:
[----:B------:R-:W-:Y:S05]  /*14bd0*/  BSYNC B0 ;  /* 0x0000000000007941 */ /* 0x000fea0003800000 */
.L_x_613:
[----:B------:R-:W-:-:S04]  /*14be0*/  LEA.HI.SX32 R0, R13, 0x30, 0x1d ;  /* 0x000000300d007811 */ /* 0x000fc800078feaff */
[----:B------:R-:W-:-:S13]  /*14bf0*/  ISETP.GE.AND P0, PT, R0, R12, PT ;  /* 0x0000000c0000720c */ /* 0x000fda0003f06270 */
        /* <DEDUP_REMOVED lines=19> */
.L_x_568:
[----:B------:R-:W2:Y:S04]  /*14d30*/  LDL.LU R9, [R1+0x58] ;  /* 0x0000580001097983 */ /* 0x000ea80000300800 */
[----:B------:R-:W3:Y:S01]  /*14d40*/  LDL.LU R12, [R1+0x88] ;  /* 0x00008800010c7983 */ /* 0x000ee20000300800 */
[----:B------:R-:W4:Y:S01]  /*14d50*/  LDC.U8 R3, c[0x0][0x329] ;  /* 0x0000ca40ff037b82 */ /* 0x000f220000000000 */
[----:B------:R-:W-:Y:S01]  /*14d60*/  LEA.HI R10, R13, R30, RZ, 0x3 ;  /* 0x0000001e0d0a7211 */ /* 0x000fe200078f18ff */
[----:B------:R-:W-:Y:S03]  /*14d70*/  BSSY B0, `(.L_x_615) ;  /* 0x0000045000007945 */ /* 0x000fe60003800000 */
[----:B------:R-:W-:-:S02]  /*14d80*/  LOP3.LUT R8, R10, 0xfffffff8, RZ, 0xc0, !PT ;  /* 0xfffffff80a087812 */ /* 0x000fc400078ec0ff */
[----:B------:R-:W-:Y:S01]  /*14d90*/  SHF.R.S32.HI R10, RZ, 0x3, R10 ;  /* 0x00000003ff0a7819 */ /* 0x000fe2000001140a */
[----:B------:R-:W5:Y:S02]  /*14da0*/  LDC.U8 R2, c[0x0][0x328] ;  /* 0x0000ca00ff027b82 */ /* 0x000f640000000000 */
[----:B------:R-:W-:Y:S01]  /*14db0*/  IMAD.IADD R20, R30, 0x1, -R8 ;  /* 0x000000011e147824 */ /* 0x000fe200078e0a08 */
[----:B------:R-:W-:-:S03]  /*14dc0*/  SHF.R.S32.HI R11, RZ, 0x1f, R10 ;  /* 0x0000001fff0b7819 */ /* 0x000fc6000001140a */
[----:B------:R-:W-:-:S05]  /*14dd0*/  IMAD.SHL.U32 R14, R20, 0x8, RZ ;  /* 0x00000008140e7824 */ /* 0x000fca00078e00ff */
[C---:B------:R-:W-:Y:S02]  /*14de0*/  IADD3 R24, R14.reuse, 0x40, RZ ;  /* 0x000000400e187810 */ /* 0x040fe40007ffe0ff */
[----:B------:R-:W-:Y:S02]  /*14df0*/  IADD3 R23, R14, 0x80, RZ ;  /* 0x000000800e177810 */ /* 0x000fe40007ffe0ff */
[----:B----4-:R-:W-:Y:S02]  /*14e00*/  ISETP.NE.AND P1, PT, R3, RZ, PT ;  /* 0x000000ff0300720c */ /* 0x010fe40003f25270 */
[----:B-----5:R-:W-:-:S04]  /*14e10*/  ISETP.NE.AND P3, PT, R2, RZ, PT ;  /* 0x000000ff0200720c */ /* 0x020fc80003f65270 */
[----:B------:R-:W-:-:S07]  /*14e20*/  ISETP.EQ.AND P3, PT, R3, RZ, P3 ;  /* 0x000000ff0300720c */ /* 0x000fce0001f62270 */
[----:B------:R-:W-:Y:S01]  /*14e30*/  @P1 IMAD.MOV.U32 R0, RZ, RZ, c[0x0][0x210] ;  /* 0x00008400ff001624 */ /* 0x000fe200078e00ff */
[----:B------:R-:W-:Y:S01]  /*14e40*/  @!P1 ISETP.NE.AND P0, PT, R2, RZ, PT ;  /* 0x000000ff0200920c */ /* 0x000fe20003f05270 */
[----:B------:R-:W-:Y:S02]  /*14e50*/  @!P1 IMAD.MOV.U32 R2, RZ, RZ, c[0x0][0x214] ;  /* 0x00008500ff029624 */ /* 0x000fe400078e00ff */
[----:B------:R-:W-:Y:S02]  /*14e60*/  @P1 IMAD R0, R0, c[0x0][0x214], RZ ;  /* 0x0000850000001a24 */ /* 0x000fe400078e02ff */
[----:B------:R-:W-:Y:S01]  /*14e70*/  @P1 IMAD.MOV.U32 R4, RZ, RZ, 0x1 ;  /* 0x00000001ff041424 */ /* 0x000fe200078e00ff */
[----:B------:R-:W-:Y:S01]  /*14e80*/  @!P1 SEL R0, R2, c[0x0][0x234], !P0 ;  /* 0x00008d0002009a07 */ /* 0x000fe20004000000 */
[----:B------:R-:W-:Y:S02]  /*14e90*/  @P1 IMAD.MOV.U32 R19, RZ, RZ, c[0x0][0x210] ;  /* 0x00008400ff131624 */ /* 0x000fe400078e00ff */
[----:B------:R-:W-:-:S02]  /*14ea0*/  @!P1 IMAD.MOV.U32 R19, RZ, RZ, 0x1 ;  /* 0x00000001ff139424 */ /* 0x000fc400078e00ff */
[----:B------:R-:W-:Y:S01]  /*14eb0*/  @!P1 IMAD R4, R0, c[0x0][0x1c0], RZ ;  /* 0x0000700000049a24 */ /* 0x000fe200078e02ff */
[C---:B--2---:R-:W-:Y:S02]  /*14ec0*/  ISETP.NE.AND P2, PT, R9.reuse, -0x1, PT ;  /* 0xffffffff0900780c */ /* 0x044fe40003f45270 */
[----:B------:R-:W-:Y:S02]  /*14ed0*/  ISETP.NE.OR P0, PT, R9, -0x1, !P3 ;  /* 0xffffffff0900780c */ /* 0x000fe40005f05670 */
[----:B---3--:R-:W-:-:S09]  /*14ee0*/  IADD3 R16, -R33, R12, RZ ;  /* 0x0000000c21107210 */ /* 0x008fd20007ffe1ff */
[----:B------:R-:W-:Y:S01]  /*14ef0*/  @P2 IMAD.WIDE.U32 R2, R9, c[0x0][0x1e8], RZ ;  /* 0x00007a0009022a25 */ /* 0x000fe200078e00ff */
[----:B------:R-:W-:-:S03]  /*14f00*/  @!P2 SHF.R.S32.HI R5, RZ, 0x1f, R31 ;  /* 0x0000001fff05a819 */ /* 0x000fc6000001141f */
[----:B------:R-:W-:Y:S02]  /*14f10*/  @P2 IMAD R7, R9, c[0x0][0x1ec], R3 ;  /* 0x00007b0009072a24 */ /* 0x000fe400078e0203 */
[----:B------:R-:W-:Y:S02]  /*14f20*/  @!P2 IMAD R6, R5, c[0x0][0x1e0], RZ ;  /* 0x000078000506aa24 */ /* 0x000fe400078e02ff */
[C---:B------:R-:W-:Y:S02]  /*14f30*/  IMAD R3, R31.reuse, R4, RZ ;  /* 0x000000041f037224 */ /* 0x040fe400078e02ff */
[----:B------:R-:W-:-:S03]  /*14f40*/  @!P2 IMAD.WIDE.U32 R4, R31, c[0x0][0x1e0], RZ ;  /* 0x000078001f04aa25 */ /* 0x000fc600078e00ff */
[----:B------:R-:W-:Y:S01]  /*14f50*/  SEL R3, R3, RZ, !P3 ;  /* 0x000000ff03037207 */ /* 0x000fe20005800000 */
[C---:B------:R-:W-:Y:S01]  /*14f60*/  @!P0 IMAD R9, R31.reuse, c[0x0][0x214], RZ ;  /* 0x000085001f098a24 */ /* 0x040fe200078e02ff */
[----:B------:R-:W-:Y:S01]  /*14f70*/  @!P2 MOV R2, R4 ;  /* 0x000000040002a202 */ /* 0x000fe20000000f00 */
[----:B------:R-:W-:-:S03]  /*14f80*/  @!P2 IMAD R6, R31, c[0x0][0x1e4], R6 ;  /* 0x000079001f06aa24 */ /* 0x000fc600078e0206 */
[----:B------:R2:W-:Y:S01]  /*14f90*/  @!P0 STL [R1+0x58], R9 ;  /* 0x0000580901008387 */ /* 0x0005e20000100800 */
[----:B------:R-:W-:Y:S01]  /*14fa0*/  @!P2 IMAD.IADD R7, R5, 0x1, R6 ;  /* 0x000000010507a824 */ /* 0x000fe200078e0206 */
[----:B------:R-:W-:Y:S01]  /*14fb0*/  IADD3 R4, P0, R14, R2, RZ ;  /* 0x000000020e047210 */ /* 0x000fe20007f1e0ff */
[----:B------:R-:W-:Y:S01]  /*14fc0*/  IMAD R6, R22, R0, R3 ;  /* 0x0000000016067224 */ /* 0x000fe200078e0203 */
[----:B------:R-:W-:Y:S01]  /*14fd0*/  SHF.R.S32.HI R0, RZ, 0x1f, R22 ;  /* 0x0000001fff007819 */ /* 0x000fe20000011416 */
[----:B------:R-:W-:Y:S01]  /*14fe0*/  @!P3 CS2R R2, SRZ ;  /* 0x000000000002b805 */ /* 0x000fe2000001ff00 */
[----:B------:R-:W-:Y:S02]  /*14ff0*/  ISETP.GE.AND P2, PT, R10, R16, PT ;  /* 0x000000100a00720c */ /* 0x000fe40003f46270 */
[----:B------:R-:W-:Y:S01]  /*15000*/  @P3 SHF.R.S32.HI R3, RZ, 0x1f, R9 ;  /* 0x0000001fff033819 */ /* 0x000fe20000011409 */
[----:B------:R-:W-:Y:S01]  /*15010*/  IMAD R0, R0, c[0x0][0x1f0], RZ ;  /* 0x00007c0000007a24 */ /* 0x000fe200078e02ff */
[----:B------:R-:W-:-:S02]  /*15020*/  @P3 MOV R2, R9 ;  /* 0x0000000900023202 */ /* 0x000fc40000000f00 */
[----:B------:R-:W-:Y:S01]  /*15030*/  LEA.HI.X.SX32 R5, R14, R7, 0x1, P0 ;  /* 0x000000070e057211 */ /* 0x000fe200000f0eff */
[C---:B------:R-:W-:Y:S02]  /*15040*/  IMAD R8, R22.reuse, c[0x0][0x1f4], R0 ;  /* 0x00007d0016087a24 */ /* 0x040fe400078e0200 */
[----:B------:R-:W-:Y:S02]  /*15050*/  IMAD R0, R33, R19, RZ ;  /* 0x0000001321007224 */ /* 0x000fe400078e02ff */
[----:B------:R-:W-:-:S03]  /*15060*/  IMAD.WIDE.U32 R12, R22, c[0x0][0x1f0], R4 ;  /* 0x00007c00160c7a25 */ /* 0x000fc600078e0004 */
[----:B------:R-:W-:Y:S02]  /*15070*/  SHF.R.S32.HI R4, RZ, 0x1f, R0 ;  /* 0x0000001fff047819 */ /* 0x000fe40000011400 */
[--C-:B------:R-:W-:Y:S02]  /*15080*/  IADD3 R22, P1, P0, R0, R2, R6.reuse ;  /* 0x0000000200167210 */ /* 0x100fe4000783e006 */
[----:B------:R-:W-:Y:S01]  /*15090*/  SHF.R.S32.HI R0, RZ, 0x1f, R6 ;  /* 0x0000001fff007819 */ /* 0x000fe20000011406 */
[----:B--2---:R-:W2:Y:S03]  /*150a0*/  S2R R9, SR_CTAID.X ;  /* 0x0000000000097919 */ /* 0x004ea60000002500 */
[----:B------:R-:W-:Y:S01]  /*150b0*/  IADD3.X R21, R4, R3, R0, P1, P0 ;  /* 0x0000000304157210 */ /* 0x000fe20000fe0400 */
[----:B--2---:R-:W-:-:S04]  /*150c0*/  IMAD.WIDE R6, R9, 0x40, R10 ;  /* 0x0000004009067825 */ /* 0x004fc800078e020a */
        /* <DEDUP_REMOVED lines=15> */
.L_x_616:
[----:B------:R-:W-:Y:S05]  /*151c0*/  BSYNC B0 ;  /* 0x0000000000007941 */ /* 0x000fea0003800000 */
.L_x_615:
[----:B------:R-:W-:Y:S01]  /*151d0*/  IADD3 R18, R10, 0x10, RZ ;  /* 0x000000100a127810 */ /* 0x000fe20007ffe0ff */
[----:B------:R-:W-:Y:S03]  /*151e0*/  BSSY B0, `(.L_x_617) ;  /* 0x0000013000007945 */ /* 0x000fe60003800000 */
[----:B------:R-:W-:-:S13]  /*151f0*/  ISETP.GE.AND P0, PT, R18, R16, PT ;  /* 0x000000101200720c */ /* 0x000fda0003f06270 */
[----:B------:R-:W-:Y:S05]  /*15200*/  @P0 BRA `(.L_x_618) ;  /* 0x0000010000000947 */ /* 0x000fea0003800000 */
[----:B------:R-:W-:Y:S01]  /*15210*/  IADD3 R0, P0, R6, 0x10, RZ ;  /* 0x0000001006007810 */ /* 0x000fe20007f1e0ff */
[----:B------:R-:W-:Y:S01]  /*15220*/  IMAD.MOV.U32 R4, RZ, RZ, R12 ;  /* 0x000000ffff047224 */ /* 0x000fe200078e000c */
[----:B------:R-:W-:Y:S02]  /*15230*/  MOV R5, R9 ;  /* 0x0000000900057202 */ /* 0x000fe40000000f00 */
[----:B------:R-:W-:Y:S01]  /*15240*/  ISETP.GE.AND P2, PT, R14, c[0x0][0x220], PT ;  /* 0x000088000e007a0c */ /* 0x000fe20003f46270 */
[----:B--2---:R-:W-:Y:S01]  /*15250*/  IMAD.X R2, RZ, RZ, R7, P0 ;  /* 0x000000ffff027224 */ /* 0x004fe200000e0607 */
        /* <DEDUP_REMOVED lines=11> */
.L_x_618:
[----:B------:R-:W-:Y:S05]  /*15310*/  BSYNC B0 ;  /* 0x0000000000007941 */ /* 0x000fea0003800000 */
.L_x_617:
        /* <DEDUP_REMOVED lines=20> */
.L_x_620:
[----:B------:R-:W-:Y:S05]  /*15460*/  BSYNC B0 ;  /* 0x0000000000007941 */ /* 0x000fea0003800000 */
.L_x_619:
[----:B------:R-:W-:Y:S01]  /*15470*/  IADD3 R17, R10, 0x30, RZ ;  /* 0x000000300a117810 */ /* 0x000fe20007ffe0ff */
[----:B------:R-:W-:Y:S03]  /*15480*/  BSSY B0, `(.L_x_621) ;  /* 0x0000013000007945 */ /* 0x000fe60003800000 */
[----:B------:R-:W-:-:S13]  /*15490*/  ISETP.GE.AND P0, PT, R17, R16, PT ;  /* 0x000000101100720c */ /* 0x000fda0003f06270 */
[----:B------:R-:W-:Y:S05]  /*154a0*/  @P0 BRA `(.L_x_622) ;  /* 0x0000010000000947 */ /* 0x000fea0003800000 */
[----:B------:R-:W-:Y:S01]  /*154b0*/  IADD3 R0, P0, R6, 0x30, RZ ;  /* 0x0000003006007810 */ /* 0x000fe20007f1e0ff */
[----:B--2---:R-:W-:Y:S01]  /*154c0*/  IMAD.MOV.U32 R2, RZ, RZ, R12 ;  /* 0x000000ffff027224 */ /* 0x004fe200078e000c */
        /* <DEDUP_REMOVED lines=14> */
.L_x_622:
[----:B------:R-:W-:Y:S05]  /*155b0*/  BSYNC B0 ;  /* 0x0000000000007941 */ /* 0x000fea0003800000 */
.L_x_621:
[----:B------:R-:W-:-:S04]  /*155c0*/  ISETP.NE.AND P6, PT, R20, RZ, PT ;  /* 0x000000ff1400720c */ /* 0x000fc80003fc5270 */
[-C--:B------:R-:W-:Y:S02]  /*155d0*/  ISETP.GE.OR P5, PT, R10, R16.reuse, P6 ;  /* 0x000000100a00720c */ /* 0x080fe400037a6670 */
[-C--:B------:R-:W-:Y:S02]  /*155e0*/  ISETP.GE.OR P4, PT, R18, R16.reuse, P6 ;  /* 0x000000101200720c */ /* 0x080fe40003786670 */
[-C--:B------:R-:W-:Y:S02]  /*155f0*/  ISETP.GE.OR P3, PT, R15, R16.reuse, P6 ;  /* 0x000000100f00720c */ /* 0x080fe40003766670 */
[----:B------:R-:W-:-:S07]  /*15600*/  ISETP.GE.OR P6, PT, R17, R16, P6 ;  /* 0x000000101100720c */ /* 0x000fce00037c6670 */
[-C--:B------:R-:W-:Y:S02]  /*15610*/  @!P5 IMAD R0, R10, R19.reuse, RZ ;  /* 0x000000130a00d224 */ /* 0x080fe400078e02ff */
[-C--:B--2---:R-:W-:Y:S02]  /*15620*/  @!P4 IMAD R3, R18, R19.reuse, RZ ;  /* 0x000000131203c224 */ /* 0x084fe400078e02ff */
[----:B------:R-:W-:Y:S01]  /*15630*/  @!P3 IMAD R5, R15, R19, RZ ;  /* 0x000000130f05b224 */ /* 0x000fe200078e02ff */
[CC--:B------:R-:W-:Y:S02]  /*15640*/  @!P5 IADD3 R2, P0, R0.reuse, R22.reuse, RZ ;  /* 0x000000160002d210 */ /* 0x0c0fe40007f1e0ff */
[----:B------:R-:W-:Y:S02]  /*15650*/  @!P4 IADD3 R9, P1, R3, R22, RZ ;  /* 0x000000160309c210 */ /* 0x000fe40007f3e0ff */
[----:B------:R-:W-:Y:S02]  /*15660*/  @!P5 LEA.HI.X.SX32 R0, R0, R21, 0x1, P0 ;  /* 0x000000150000d211 */ /* 0x000fe400000f0eff */
[----:B------:R-:W-:-:S02]  /*15670*/  @!P5 LEA R6, P2, R2, c[0x0][0x200], 0x2 ;  /* 0x000080000206da11 */ /* 0x000fc400078410ff */
[----:B------:R-:W-:Y:S02]  /*15680*/  @!P3 IADD3 R8, P0, R5, R22, RZ ;  /* 0x000000160508b210 */ /* 0x000fe40007f1e0ff */
[-C--:B------:R-:W-:Y:S02]  /*15690*/  @!P4 LEA.HI.X.SX32 R3, R3, R21.reuse, 0x1, P1 ;  /* 0x000000150303c211 */ /* 0x080fe400008f0eff */
[----:B------:R-:W-:Y:S02]  /*156a0*/  @!P5 LEA.HI.X R7, R2, c[0x0][0x204], R0, 0x2, P2 ;  /* 0x000081000207da11 */ /* 0x000fe400010f1400 */
[----:B------:R-:W-:Y:S02]  /*156b0*/  @!P4 LEA R4, P1, R9, c[0x0][0x200], 0x2 ;  /* 0x000080000904ca11 */ /* 0x000fe400078210ff */
[----:B------:R-:W-:Y:S02]  /*156c0*/  @!P3 LEA.HI.X.SX32 R0, R5, R21, 0x1, P0 ;  /* 0x000000150500b211 */ /* 0x000fe400000f0eff */
        /* <DEDUP_REMOVED lines=10> */
[----:B--2---:R-:W-:-:S05]  /*15770*/  IMAD R0, R17, R19, RZ ;  /* 0x0000001311007224 */ /* 0x004fca00078e02ff */
[----:B------:R-:W-:-:S04]  /*15780*/  IADD3 R3, P0, R0, R22, RZ ;  /* 0x0000001600037210 */ /* 0x000fc80007f1e0ff */
[----:B------:R-:W-:Y:S02]  /*15790*/  LEA.HI.X.SX32 R0, R0, R21, 0x1, P0 ;  /* 0x0000001500007211 */ /* 0x000fe400000f0eff */
[----:B------:R-:W-:-:S04]  /*157a0*/  LEA R2, P0, R3, c[0x0][0x200], 0x2 ;  /* 0x0000800003027a11 */ /* 0x000fc800078010ff */
[----:B------:R-:W-:Y:S01]  /*157b0*/  LEA.HI.X R3, R3, c[0x0][0x204], R0, 0x2, P0 ;  /* 0x0000810003037a11 */ /* 0x000fe200000f1400 */
[----:B------:R-:W-:-:S05]  /*157c0*/  IMAD.MOV.U32 R0, RZ, RZ, 0x7f800000 ;  /* 0x7f800000ff007424 */ /* 0x000fca00078e00ff */
[----:B------:R-:W-:Y:S01]  /*157d0*/  STG.E [R2.64], R0 ;  /* 0x0000000002007986 */ /* 0x000fe2000c101908 */
[----:B------:R-:W-:Y:S05]  /*157e0*/  EXIT ;  /* 0x000000000000794d */ /* 0x000fea0003800000 */
.L_x_623:
        /* <DEDUP_REMOVED lines=9> */
.L_x_694:


//--------------------- .text._ZN5flash16flash_fwd_kernelI23Flash_fwd_kernel_traitsILi192ELi64ELi64ELi4ELb0ELb0EN7cutlass10bfloat16_tE19Flash_kernel_traitsILi192ELi64ELi64ELi4ES3_EELb0ELb1ELb0ELb1ELb0ELb0ELb1ELb0EEEvNS_16Flash_fwd_paramsE --------------------------
	.section	.text._ZN5flash16flash_fwd_kernelI23Flash_fwd_kernel_traitsILi192ELi64ELi64ELi4ELb0ELb0EN7cutlass10bfloat16_tE19Flash_kernel_traitsILi192ELi64ELi64ELi4ES3_EELb0ELb1ELb0ELb1ELb0ELb0ELb1ELb0EEEvNS_16Flash_fwd_paramsE,"ax",@progbits
	.sectioninfo	@"SHI_REGISTERS=254"
	.align	128
        .global         _ZN5flash16flash_fwd_kernelI23Flash_fwd_kernel_traitsILi192ELi64ELi64ELi4ELb0ELb0EN7cutlass10bfloat16_tE19Flash_kernel_traitsILi192ELi64ELi64ELi4ES3_EELb0ELb1ELb0ELb1ELb0ELb0ELb1ELb0EEEvNS_16Flash_fwd_paramsE
        .type           _ZN5flash16flash_fwd_kernelI23Flash_fwd_kernel_traitsILi192ELi64ELi64ELi4ELb0ELb0EN7cutlass10bfloat16_tE19Flash_kernel_traitsILi192ELi64ELi64ELi4ES3_EELb0ELb1ELb0ELb1ELb0ELb0ELb1ELb0EEEvNS_16Flash_fwd_paramsE,@function
        .size           _ZN5flash16flash_fwd_kernelI23Flash_fwd_kernel_traitsILi192ELi64ELi64ELi4ELb0ELb0EN7cutlass10bfloat16_tE19Flash_kernel_traitsILi192ELi64ELi64ELi4ES3_EELb0ELb1ELb0ELb1ELb0ELb0ELb1ELb0EEEvNS_16Flash_fwd_paramsE,(.L_x_695 - _ZN5flash16flash_fwd_kernelI23Flash_fwd_kernel_traitsILi192ELi64ELi64ELi4ELb0ELb0EN7cutlass10bfloat16_tE19Flash_kernel_traitsILi192ELi64ELi64ELi4ES3_EELb0ELb1ELb0ELb1ELb0ELb0ELb1ELb0EEEvNS_16Flash_fwd_paramsE)
        .other          _ZN5flash16flash_fwd_kernelI23Flash_fwd_kernel_traitsILi192ELi64ELi64ELi4ELb0ELb0EN7cutlass10bfloat16_tE19Flash_kernel_traitsILi192ELi64ELi64ELi4ES3_EELb0ELb1ELb0ELb1ELb0ELb0ELb1ELb0EEEvNS_16Flash_fwd_paramsE,@"STO_CUDA_ENTRY STV_DEFAULT"
_ZN5flash16flash_fwd_kernelI23Flash_fwd_kernel_traitsILi192ELi64ELi64ELi4ELb0ELb0EN7cutlass10bfloat16_tE19Flash_kernel_traitsILi192ELi64ELi64ELi4ES3_EELb0ELb1ELb0ELb1ELb0ELb0ELb1ELb0EEEvNS_16Flash_fwd_paramsE:
.text._ZN5flash16flash_fwd_kernelI23Flash_fwd_kernel_traitsILi192ELi64ELi64ELi4ELb0ELb0EN7cutlass10bfloat16_tE19Flash_kernel_traitsILi192ELi64ELi64ELi4ES3_EELb0ELb1ELb0ELb1ELb0ELb0ELb1ELb0EEEvNS_16Flash_fwd_paramsE:
        /* <DEDUP_REMOVED lines=33> */
.L_x_624:
[----:B-1-34-:R-:W-:Y:S02]  /*0210*/  MOV R2, c[0x0][0x218] ;  /* 0x0000860000027a02 */ /* 0x01afe40000000f00 */
.L_x_625:
[----:B------:R-:W-:-:S04]  /*0220*/  ISETP.NE.U32.AND P2, PT, RZ, c[0x0][0x258], PT ;  /* 0x00009600ff007a0c */ /* 0x000fc80003f45070 */
[----:B------:R-:W-:-:S13]  /*0230*/  ISETP.NE.AND.EX P2, PT, RZ, c[0x0][0x25c], PT, P2 ;  /* 0x00009700ff007a0c */ /* 0x000fda0003f45320 */
[----:B-1----:R-:W-:-:S06]  /*0240*/  @P2 IMAD.WIDE R6, R19, R10, c[0x0][0x258] ;  /* 0x0000960013062625 */ /* 0x002fcc00078e020a */
        /* <DEDUP_REMOVED lines=47> */
.L_x_627:
[----:B------:R-:W-:Y:S01]  /*0540*/  IABS R4, c[0x0][0x1c8] ;  /* 0x0000720000047a13 */ /* 0x000fe20000000000 */
[----:B------:R-:W-:-:S03]  /*0550*/  @P0 IMAD.IADD R5, R0, 0x1, R5 ;  /* 0x0000000100050824 */ /* 0x000fc600078e0205 */
        /* <DEDUP_REMOVED lines=18> */
[----:B------:R-:W-:Y:S01]  /*0680*/  @P0 IMAD.WIDE.U32 R2, R5, c[0x0][0x1a0], RZ ;  /* 0x0000680005020a25 */ /* 0x000fe200078e00ff */
[----:B------:R-:W-:-:S03]  /*0690*/  ISETP.NE.AND P2, PT, RZ, c[0x0][0x1c8], PT ;  /* 0x00007200ff007a0c */ /* 0x000fc60003f45270 */
[----:B------:R-:W-:Y:S01]  /*06a0*/  @P0 IMAD R5, R5, c[0x0][0x1a4], R3 ;  /* 0x0000690005050a24 */ /* 0x000fe200078e0203 */
[----:B------:R-:W-:-:S07]  /*06b0*/  @P0 MOV R6, R2 ;  /* 0x0000000200060202 */ /* 0x000fce0000000f00 */
        /* <DEDUP_REMOVED lines=15> */
.L_x_628:
[----:B------:R-:W-:Y:S01]  /*07b0*/  SHF.R.S32.HI R0, RZ, 0x1f, R219 ;  /* 0x0000001fff007819 */ /* 0x000fe200000114db */
[----:B------:R-:W-:Y:S01]  /*07c0*/  IMAD R27, R23, c[0x0][0x1a8], RZ ;  /* 0x00006a00171b7a24 */ /* 0x000fe200078e02ff */
[----:B------:R-:W-:Y:S01]  /*07d0*/  SHF.R.S32.HI R187, RZ, 0x1f, R184 ;  /* 0x0000001fffbb7819 */ /* 0x000fe200000114b8 */
[----:B------:R-:W-:Y:S01]  /*07e0*/  BSSY B0, `(.L_x_629) ;  /* 0x0000069000007945 */ /* 0x000fe20003800000 */
[-C--:B------:R-:W-:Y:S01]  /*07f0*/  LEA.HI R4, R0, R219.reuse, RZ, 0x3 ;  /* 0x000000db00047211 */ /* 0x080fe200078f18ff */
        /* <DEDUP_REMOVED lines=17> */
[----:B------:R-:W-:Y:S01]  /*0910*/  SHF.R.U32.HI R220, RZ, 0x3, R11 ;  /* 0x00000003ffdc7819 */ /* 0x000fe2000001160b */
[----:B------:R-:W-:Y:S01]  /*0920*/  IMAD R187, R184, c[0x0][0x1bc], R187 ;  /* 0x00006f00b8bb7a24 */ /* 0x000fe200078e02bb */
[----:B------:R-:W-:Y:S01]  /*0930*/  LOP3.LUT R3, R11, 0x38, R228, 0xf8, !PT ;  /* 0x000000380b037812 */ /* 0x000fe200078ef8e4 */
[----:B------:R-:W-:Y:S01]  /*0940*/  IMAD.WIDE R28, R218, 0x40, R20 ;  /* 0x00000040da1c7825 */ /* 0x000fe200078e0214 */
[----:B------:R-:W-:-:S02]  /*0950*/  SHF.R.S32.HI R229, RZ, 0x1f, R228 ;  /* 0x0000001fffe57819 */ /* 0x000fc400000114e4 */
[----:B------:R-:W-:Y:S02]  /*0960*/  SHF.R.S32.HI R2, RZ, 0x1f, R13 ;  /* 0x0000001fff027819 */ /* 0x000fe4000001140d */
[----:B------:R-:W-:Y:S01]  /*0970*/  LOP3.LUT R209, R209, 0xfffffffe, RZ, 0xc0, !PT ;  /* 0xfffffffed1d17812 */ /* 0x000fe200078ec0ff */
[----:B------:R-:W-:Y:S01]  /*0980*/  IMAD.WIDE.U32 R16, R20, c[0x0][0x198], R228 ;  /* 0x0000660014107a25 */ /* 0x000fe200078e00e4 */
[----:B------:R-:W-:Y:S02]  /*0990*/  LOP3.LUT R220, R3, R220, RZ, 0x3c, !PT ;  /* 0x000000dc03dc7212 */ /* 0x000fe400078e3cff */
[----:B------:R-:W-:Y:S01]  /*09a0*/  LEA.HI R3, R2, R13, RZ, 0x3 ;  /* 0x0000000d02037211 */ /* 0x000fe200078f18ff */
[----:B------:R-:W-:Y:S01]  /*09b0*/  IMAD.IADD R209, R8, 0x1, -R209 ;  /* 0x0000000108d17824 */ /* 0x000fe200078e0ad1 */
[----:B------:R-:W-:Y:S01]  /*09c0*/  IADD3 R224, P1, R224, R16, RZ ;  /* 0x00000010e0e07210 */ /* 0x000fe20007f3e0ff */
[----:B------:R-:W-:Y:S01]  /*09d0*/  IMAD R2, R20, c[0x0][0x19c], R15 ;  /* 0x0000670014027a24 */ /* 0x000fe200078e020f */
[C---:B------:R-:W-:Y:S01]  /*09e0*/  LOP3.LUT R8, R3.reuse, 0xfffffff8, RZ, 0xc0, !PT ;  /* 0xfffffff803087812 */ /* 0x040fe200078ec0ff */
[----:B------:R-:W-:Y:S01]  /*09f0*/  IMAD.SHL.U32 R3, R3, 0x40, RZ ;  /* 0x0000004003037824 */ /* 0x000fe200078e00ff */
[----:B------:R-:W-:-:S02]  /*0a00*/  IADD3 R24, P0, R228, R24, RZ ;  /* 0x00000018e4187210 */ /* 0x000fc40007f1e0ff */
[----:B------:R-:W-:Y:S01]  /*0a10*/  IADD3.X R225, R7, R17, R2, P1, !PT ;  /* 0x0000001107e17210 */ /* 0x000fe20000ffe402 */
[----:B------:R-:W-:Y:S01]  /*0a20*/  IMAD.IADD R8, R13, 0x1, -R8 ;  /* 0x000000010d087824 */ /* 0x000fe200078e0a08 */
[CC--:B------:R-:W-:Y:S01]  /*0a30*/  LEA.HI R11, R0.reuse, R219.reuse, RZ, 0x6 ;  /* 0x000000db000b7211 */ /* 0x0c0fe200078f30ff */
[----:B------:R-:W-:Y:S01]  /*0a40*/  IMAD R7, R21, c[0x0][0x1a0], RZ ;  /* 0x0000680015077a24 */ /* 0x000fe200078e02ff */
[----:B------:R-:W-:Y:S01]  /*0a50*/  LEA.HI R91, R0, R219, RZ, 0x5 ;  /* 0x000000db005b7211 */ /* 0x000fe200078f28ff */
[----:B------:R-:W-:Y:S01]  /*0a60*/  IMAD.WIDE.U32 R12, R20, c[0x0][0x1a0], R228 ;  /* 0x00006800140c7a25 */ /* 0x000fe200078e00e4 */
[C---:B------:R-:W-:Y:S02]  /*0a70*/  LOP3.LUT P2, RZ, R8.reuse, 0x4, RZ, 0xc0, !PT ;  /* 0x0000000408ff7812 */ /* 0x040fe4000784c0ff */
[----:B------:R-:W-:Y:S01]  /*0a80*/  LOP3.LUT P1, RZ, R8, 0x2, RZ, 0xc0, !PT ;  /* 0x0000000208ff7812 */ /* 0x000fe2000782c0ff */
[----:B------:R-:W-:Y:S01]  /*0a90*/  IMAD.X R25, R229, 0x1, R9, P0 ;  /* 0x00000001e5197824 */ /* 0x000fe200000e0609 */
[----:B------:R-:W-:Y:S01]  /*0aa0*/  IADD3 R6, P0, R6, R12, RZ ;  /* 0x0000000c06067210 */ /* 0x000fe20007f1e0ff */
[----:B------:R-:W-:Y:S01]  /*0ab0*/  IMAD R2, R20, c[0x0][0x1a4], R7 ;  /* 0x0000690014027a24 */ /* 0x000fe200078e0207 */
[----:B------:R-:W-:Y:S01]  /*0ac0*/  LOP3.LUT R0, R91, 0xffffffe0, RZ, 0xc0, !PT ;  /* 0xffffffe05b007812 */ /* 0x000fe200078ec0ff */
[----:B------:R-:W-:Y:S01]  /*0ad0*/  IMAD.SHL.U32 R8, R8, 0x40, RZ ;  /* 0x0000004008087824 */ /* 0x000fe200078e00ff */
[----:B------:R-:W-:Y:S01]  /*0ae0*/  SHF.R.S32.HI R91, RZ, 0x5, R91 ;  /* 0x00000005ff5b7819 */ /* 0x000fe2000001145b */
[----:B------:R-:W-:Y:S01]  /*0af0*/  IMAD.WIDE.U32 R224, R184, c[0x0][0x1b0], R224 ;  /* 0x00006c00b8e07a25 */ /* 0x000fe200078e00e0 */
[----:B------:R-:W-:-:S02]  /*0b00*/  IADD3.X R7, R5, R13, R2, P0, !PT ;  /* 0x0000000d05077210 */ /* 0x000fc400007fe402 */
[----:B------:R-:W-:Y:S01]  /*0b10*/  LOP3.LUT R8, R8, 0x1c0, RZ, 0xc0, !PT ;  /* 0x000001c008087812 */ /* 0x000fe200078ec0ff */
[----:B------:R-:W-:Y:S01]  /*0b20*/  IMAD.SHL.U32 R9, R209, 0x8, RZ ;  /* 0x00000008d1097824 */ /* 0x000fe200078e00ff */
[----:B------:R-:W-:Y:S01]  /*0b30*/  IADD3 R222, R228, 0x40, RZ ;  /* 0x00000040e4de7810 */ /* 0x000fe20007ffe0ff */
[----:B------:R-:W-:Y:S01]  /*0b40*/  IMAD.WIDE.U32 R184, R184, c[0x0][0x1b8], R6 ;  /* 0x00006e00b8b87a25 */ /* 0x000fe200078e0006 */
[----:B------:R-:W-:Y:S02]  /*0b50*/  IADD3 R221, R228, 0x80, RZ ;  /* 0x00000080e4dd7810 */ /* 0x000fe40007ffe0ff */
[----:B------:R-:W-:Y:S01]  /*0b60*/  LOP3.LUT R9, R8, 0x8, R9, 0xf8, !PT ;  /* 0x0000000808097812 */ /* 0x000fe200078ef809 */
[----:B------:R-:W-:Y:S01]  /*0b70*/  IMAD.IADD R6, R223, 0x1, -R90 ;  /* 0x00000001df067824 */ /* 0x000fe200078e0a5a */
[----:B------:R-:W-:Y:S01]  /*0b80*/  SHF.R.U32.HI R8, RZ, 0x3, R8 ;  /* 0x00000003ff087819 */ /* 0x000fe20000011608 */
[----:B------:R-:W-:Y:S02]  /*0b90*/  IMAD.SHL.U32 R11, R11, 0x8, RZ ;  /* 0x000000080b0b7824 */ /* 0x000fe400078e00ff */
[----:B------:R-:W-:Y:S01]  /*0ba0*/  IMAD.MOV.U32 R5, RZ, RZ, 0x10 ;  /* 0x00000010ff057424 */ /* 0x000fe200078e00ff */
[----:B------:R-:W-:Y:S01]  /*0bb0*/  ISETP.GE.AND P0, PT, R20, R6, PT ;  /* 0x000000061400720c */ /* 0x000fe20003f06270 */
[----:B------:R-:W-:Y:S01]  /*0bc0*/  IMAD.WIDE.U32 R24, R22, c[0x0][0x1a8], R24 ;  /* 0x00006a0016187a25 */ /* 0x000fe200078e0018 */
[----:B------:R-:W-:-:S02]  /*0bd0*/  LOP3.LUT R2, R9, R8, RZ, 0x3c, !PT ;  /* 0x0000000809027212 */ /* 0x000fc400078e3cff */
[----:B------:R-:W-:Y:S01]  /*0be0*/  LOP3.LUT R220, R220, 0xfffffe00, R11, 0xf8, !PT ;  /* 0xfffffe00dcdc7812 */ /* 0x000fe200078ef80b */
[----:B------:R-:W-:Y:S01]  /*0bf0*/  IMAD.IADD R0, R219, 0x1, -R0 ;  /* 0x00000001db007824 */ /* 0x000fe200078e0a00 */
[----:B------:R-:W-:Y:S01]  /*0c00*/  LOP3.LUT R2, R2, 0xfffffe00, R3, 0xf8, !PT ;  /* 0xfffffe0002027812 */ /* 0x000fe200078ef803 */
[----:B------:R-:W-:Y:S01]  /*0c10*/  IMAD.MOV.U32 R3, RZ, RZ, 0x20 ;  /* 0x00000020ff037424 */ /* 0x000fe200078e00ff */
[----:B------:R-:W-:Y:S01]  /*0c20*/  SEL R5, R5, 0xfffffff0, !P1 ;  /* 0xfffffff005057807 */ /* 0x000fe20004800000 */
[----:B------:R-:W-:Y:S02]  /*0c30*/  IMAD.SHL.U32 R220, R220, 0x2, RZ ;  /* 0x00000002dcdc7824 */ /* 0x000fe400078e00ff */
[----:B------:R-:W-:Y:S01]  /*0c40*/  IMAD.IADD R27, R25, 0x1, R27 ;  /* 0x00000001191b7824 */ /* 0x000fe200078e021b */
[----:B------:R-:W-:Y:S01]  /*0c50*/  SEL R3, R3, 0xffffffe0, !P2 ;  /* 0xffffffe003037807 */ /* 0x000fe20005000000 */
        /* <DEDUP_REMOVED lines=33> */
.L_x_630:
[----:B------:R-:W-:Y:S05]  /*0e70*/  BSYNC B0 ;  /* 0x0000000000007941 */ /* 0x000fea0003800000 */
.L_x_629:
        /* <DEDUP_REMOVED lines=37> */
.L_x_632:
[----:B------:R-:W-:Y:S05]  /*10d0*/  BSYNC B0 ;  /* 0x0000000000007941 */ /* 0x000fea0003800000 */
.L_x_631:
        /* <DEDUP_REMOVED lines=37> */
.L_x_634:
[----:B------:R-:W-:Y:S05]  /*1330*/  BSYNC B0 ;  /* 0x0000000000007941 */ /* 0x000fea0003800000 */
.L_x_633:
        /* <DEDUP_REMOVED lines=40> */
.L_x_636:
[----:B------:R-:W-:Y:S05]  /*15c0*/  BSYNC B0 ;  /* 0x0000000000007941 */ /* 0x000fea0003800000 */
.L_x_635:
[----:B------:R-:W-:Y:S01]  /*15d0*/  IADD3 R144, R134, -0x1, RZ ;  /* 0xffffffff86907810 */ /* 0x000fe20007ffe0ff */
[----:B------:R-:W-:Y:S01]  /*15e0*/  BSSY B0, `(.L_x_637) ;  /* 0x0000023000007945 */ /* 0x000fe20003800000 */
[----:B------:R-:W-:Y:S02]  /*15f0*/  MOV R226, R224 ;  /* 0x000000e000e27202 */ /* 0x000fe40000000f00 */
[----:B------:R-:W-:Y:S01]  /*1600*/  SHF.R.S32.HI R12, RZ, 0x1f, R144 ;  /* 0x0000001fff0c7819 */ /* 0x000fe20000011490 */
[----:B------:R-:W-:Y:S02]  /*1610*/  IMAD R8, R144, -0x40, R88 ;  /* 0xffffffc090087824 */ /* 0x000fe400078e0258 */
[----:B------:R-:W-:Y:S02]  /*1620*/  IMAD R9, R6, R144, RZ ;  /* 0x0000009006097224 */ /* 0x000fe400078e02ff */
[----:B------:R-:W-:Y:S01]  /*1630*/  IMAD.WIDE.U32 R24, R144, R7, R226 ;  /* 0x0000000790187225 */ /* 0x000fe200078e00e2 */
[----:B------:R-:W-:-:S03]  /*1640*/  ISETP.GE.AND P0, PT, R20, R8, PT ;  /* 0x000000081400720c */ /* 0x000fc60003f06270 */
[----:B------:R-:W-:-:S05]  /*1650*/  IMAD R9, R12, R7, R9 ;  /* 0x000000070c097224 */ /* 0x000fca00078e0209 */
[----:B-1----:R-:W-:-:S05]  /*1660*/  IADD3 R27, R25, R9, RZ ;  /* 0x00000009191b7210 */ /* 0x002fca0007ffe0ff */
        /* <DEDUP_REMOVED lines=26> */
.L_x_638:
[----:B------:R-:W-:Y:S05]  /*1810*/  BSYNC B0 ;  /* 0x0000000000007941 */ /* 0x000fea0003800000 */
.L_x_637:
        /* <DEDUP_REMOVED lines=32> */
.L_x_640:
[----:B------:R-:W-:Y:S05]  /*1a20*/  BSYNC B0 ;  /* 0x0000000000007941 */ /* 0x000fea0003800000 */
.L_x_639:
        /* <DEDUP_REMOVED lines=31> */
.L_x_642:
[----:B------:R-:W-:Y:S05]  /*1c20*/  BSYNC B0 ;  /* 0x0000000000007941 */ /* 0x000fea0003800000 */
.L_x_641:
        /* <DEDUP_REMOVED lines=33> */
.L_x_644:
[----:B------:R-:W-:Y:S05]  /*1e40*/  BSYNC B0 ;  /* 0x0000000000007941 */ /* 0x000fea0003800000 */
.L_x_643:
[----:B------:R-:W-:Y:S01]  /*1e50*/  ISETP.NE.U32.AND P1, PT, RZ, c[0x0][0x318], PT ;  /* 0x0000c600ff007a0c */ /* 0x000fe20003f25070 */
[----:B------:R-:W0:Y:S03]  /*1e60*/  LDGDEPBAR ;  /* 0x00000000000079af */ /* 0x000e260000000000 */
[----:B------:R-:W-:-:S13]  /*1e70*/  ISETP.NE.AND.EX P1, PT, RZ, c[0x0][0x31c], PT, P1 ;  /* 0x0000c700ff007a0c */ /* 0x000fda0003f25310 */
[----:B------:R-:W-:Y:S01]  /*1e80*/  @P1 SHF.R.S32.HI R9, RZ, 0x1f, R19 ;  /* 0x0000001fff091819 */ /* 0x000fe20000011413 */
[----:B------:R-:W-:-:S04]  /*1e90*/  @P1 IMAD.WIDE.U32 R22, R19, c[0x0][0x320], R22 ;  /* 0x0000c80013161a25 */ /* 0x000fc800078e0016 */
[----:B--2---:R-:W-:Y:S01]  /*1ea0*/  @P1 IMAD R16, R9, c[0x0][0x320], RZ ;  /* 0x0000c80009101a24 */ /* 0x004fe200078e02ff */
[----:B------:R-:W-:Y:S01]  /*1eb0*/  @P1 LEA R18, P0, R22, c[0x0][0x318], 0x2 ;  /* 0x0000c60016121a11 */ /* 0x000fe200078010ff */
[----:B------:R-:W-:-:S04]  /*1ec0*/  DEPBAR.LE SB0, 0x0 ;  /* 0x000080000000791a */ /* 0x000fc80000000000 */
[----:B------:R-:W-:-:S04]  /*1ed0*/  @P1 IMAD R16, R19, c[0x0][0x324], R16 ;  /* 0x0000c90013101a24 */ /* 0x000fc800078e0210 */
[----:B------:R-:W-:-:S05]  /*1ee0*/  @P1 IMAD.IADD R16, R23, 0x1, R16 ;  /* 0x0000000117101824 */ /* 0x000fca00078e0210 */
[----:B------:R-:W-:-:S05]  /*1ef0*/  @P1 LEA.HI.X R19, R22, c[0x0][0x31c], R16, 0x2, P0 ;  /* 0x0000c70016131a11 */ /* 0x000fca00000f1410 */
[----:B------:R2:W3:Y:S04]  /*1f00*/  @P1 LDG.E R17, [R18.64] ;  /* 0x0000000612111981 */ /* 0x0004e8000c1e1900 */
[----:B------:R-:W-:Y:S01]  /*1f10*/  BAR.SYNC.DEFER_BLOCKING 0x0 ;  /* 0x0000000000007b1d */ /* 0x000fe20000010000 */
[----:B------:R-:W-:Y:S01]  /*1f20*/  ISETP.GE.AND P0, PT, R20, R8, PT ;  /* 0x000000081400720c */ /* 0x000fe20003f06270 */
[----:B------:R-:W-:Y:S01]  /*1f30*/  IMAD.MOV.U32 R9, RZ, RZ, c[0x0][0x1a0] ;  /* 0x00006800ff097624 */ /* 0x000fe200078e00ff */
[----:B------:R-:W-:Y:S01]  /*1f40*/  SHF.R.S32.HI R89, RZ, 0x1f, R0 ;  /* 0x0000001fff597819 */ /* 0x000fe20000011400 */
[----:B------:R-:W-:Y:S01]  /*1f50*/  IMAD.MOV.U32 R186, RZ, RZ, R184 ;  /* 0x000000ffffba7224 */ /* 0x000fe200078e00b8 */
[----:B------:R-:W-:Y:S01]  /*1f60*/  SHF.L.U32 R219, R219, 0x1, RZ ;  /* 0x00000001dbdb7819 */ /* 0x000fe200000006ff */
[----:B------:R-:W-:Y:S01]  /*1f70*/  BSSY B0, `(.L_x_645) ;  /* 0x000002a000007945 */ /* 0x000fe20003800000 */
[----:B------:R-:W-:-:S02]  /*1f80*/  SHF.L.U64.HI R213, R9, R14, c[0x0][0x1a4] ;  /* 0x0000690009d57619 */ /* 0x000fc4000001020e */
[----:B------:R-:W3:Y:S01]  /*1f90*/  @P1 MUFU.RCP R14, c[0x0][0x238] ;  /* 0x00008e00000e1b08 */ /* 0x000ee20000001000 */
[----:B------:R-:W-:Y:S02]  /*1fa0*/  SHF.L.U32 R214, R9, 0x6, RZ ;  /* 0x0000000609d67819 */ /* 0x000fe400000006ff */
[----:B------:R-:W-:Y:S01]  /*1fb0*/  LEA.HI R89, R89, R0, RZ, 0x2 ;  /* 0x0000000059597211 */ /* 0x000fe200078f10ff */
[----:B------:R-:W-:Y:S01]  /*1fc0*/  IMAD.MOV.U32 R0, RZ, RZ, RZ ;  /* 0x000000ffff007224 */ /* 0x000fe200078e00ff */
[----:B------:R-:W-:Y:S02]  /*1fd0*/  LOP3.LUT R219, R219, 0x6, RZ, 0xc0, !PT ;  /* 0x00000006dbdb7812 */ /* 0x000fe400078ec0ff */
[----:B------:R-:W-:Y:S01]  /*1fe0*/  SHF.R.S32.HI R89, RZ, 0x2, R89 ;  /* 0x00000002ff597819 */ /* 0x000fe20000011459 */
[----:B--2---:R-:W-:Y:S01]  /*1ff0*/  IMAD R19, R213, R144, RZ ;  /* 0x00000090d5137224 */ /* 0x004fe200078e02ff */
[----:B------:R2:W-:Y:S03]  /*2000*/  @P0 STS.128 [R220+0xc000], RZ ;  /* 0x00c000ffdc000388 */ /* 0x0005e60000000c00 */
[----:B------:R-:W-:-:S02]  /*2010*/  IMAD R12, R12, R214, R19 ;  /* 0x000000d60c0c7224 */ /* 0x000fc400078e0213 */
[----:B------:R-:W-:Y:S01]  /*2020*/  IMAD.WIDE.U32 R18, R144, R214, R186 ;  /* 0x000000d690127225 */ /* 0x000fe200078e00ba */
[----:B------:R2:W-:Y:S04]  /*2030*/  @P0 STS.128 [R220+0xe000], RZ ;  /* 0x00e000ffdc000388 */ /* 0x0005e80000000c00 */
[----:B------:R2:W-:Y:S01]  /*2040*/  @P0 STS.128 [R220+0x10000], RZ ;  /* 0x010000ffdc000388 */ /* 0x0005e20000000c00 */
[----:B---3--:R-:W-:Y:S01]  /*2050*/  @P1 FMUL.FTZ R0, R17, R14 ;  /* 0x0000000e11001220 */ /* 0x008fe20000410000 */
[----:B------:R-:W-:Y:S01]  /*2060*/  IADD3 R17, R19, R12, RZ ;  /* 0x0000000c13117210 */ /* 0x000fe20007ffe0ff */
        /* <DEDUP_REMOVED lines=26> */
.L_x_646:
[----:B--2---:R-:W-:Y:S05]  /*2210*/  BSYNC B0 ;  /* 0x0000000000007941 */ /* 0x004fea0003800000 */
.L_x_645:
        /* <DEDUP_REMOVED lines=35> */
.L_x_648:
[----:B------:R-:W-:Y:S05]  /*2450*/  BSYNC B0 ;  /* 0x0000000000007941 */ /* 0x000fea0003800000 */
.L_x_647:
        /* <DEDUP_REMOVED lines=12> */
[C---:B---3--:R-:W-:Y:S01]  /*2520*/  @!P3 LEA R22, P4, R13.reuse, c[0x0][0x170], 0x1 ;  /* 0x00005c000d16ba11 */ /* 0x048fe200078808ff */
        /* <DEDUP_REMOVED lines=21> */
.L_x_650:
[----:B------:R-:W-:Y:S05]  /*2680*/  BSYNC B0 ;  /* 0x0000000000007941 */ /* 0x000fea0003800000 */
.L_x_649:
        /* <DEDUP_REMOVED lines=36> */
.L_x_652:
[----:B------:R-:W-:Y:S05]  /*28d0*/  BSYNC B0 ;  /* 0x0000000000007941 */ /* 0x000fea0003800000 */
.L_x_651:
        /* <DEDUP_REMOVED lines=18> */
[----:B------:R-:W-:Y:S03]  /*2a00*/  LDSM.16.M88.4 R68, [R206] ;  /* 0x00000000ce44783b */ /* 0x000fe60000000200 */
[----:B------:R-:W-:-:S05]  /*2a10*/  IMAD.SHL.U32 R209, R209, 0x2, RZ ;  /* 0x00000002d1d17824 */ /* 0x000fca00078e00ff */
[----:B---3--:R-:W3:Y:S01]  /*2a20*/  LDSM.16.M88.4 R24, [R209+0x6000] ;  /* 0x00600000d118783b */ /* 0x008ee20000000200 */
[C---:B------:R-:W-:Y:S02]  /*2a30*/  IADD3 R4, R209.reuse, 0x6000, RZ ;  /* 0x00006000d1047810 */ /* 0x040fe40007ffe0ff */
[----:B------:R-:W-:Y:S01]  /*2a40*/  IADD3 R207, R209, 0x6020, RZ ;  /* 0x00006020d1cf7810 */ /* 0x000fe20007ffe0ff */
[----:B------:R-:W5:Y:S01]  /*2a50*/  LDSM.16.M88.4 R56, [R209+0x6800] ;  /* 0x00680000d138783b */ /* 0x000f620000000200 */
[----:B------:R-:W-:Y:S01]  /*2a60*/  @P1 IADD3 R207, R4, -0x20, RZ ;  /* 0xffffffe004cf1810 */ /* 0x000fe20007ffe0ff */
[----:B------:R-:W-:Y:S02]  /*2a70*/  IMAD.MOV.U32 R4, RZ, RZ, 0x40 ;  /* 0x00000040ff047424 */ /* 0x000fe400078e00ff */
[----:B------:R-:W1:Y:S01]  /*2a80*/  LDSM.16.M88.4 R48, [R209+0x7000] ;  /* 0x00700000d130783b */ /* 0x000e620000000200 */
[C---:B------:R-:W-:Y:S02]  /*2a90*/  IADD3 R199, R207.reuse, 0x800, RZ ;  /* 0x00000800cfc77810 */ /* 0x040fe40007ffe0ff */
[----:B------:R-:W-:Y:S01]  /*2aa0*/  SEL R4, R4, 0xffffffc0, !P2 ;  /* 0xffffffc004047807 */ /* 0x000fe20005000000 */
[----:B----4-:R-:W4:Y:S01]  /*2ab0*/  LDSM.16.M88.4 R8, [R209+0x7800] ;  /* 0x00780000d108783b */ /* 0x010f220000000200 */
[----:B------:R-:W-:-:S02]  /*2ac0*/  IADD3 R198, R207, 0x1000, RZ ;  /* 0x00001000cfc67810 */ /* 0x000fc40007ffe0ff */
[----:B------:R-:W-:Y:S01]  /*2ad0*/  IADD3 R197, R207, 0x1800, RZ ;  /* 0x00001800cfc57810 */ /* 0x000fe20007ffe0ff */
[----:B-1----:R-:W1:Y:S01]  /*2ae0*/  LDSM.16.M88.4 R28, [R207] ;  /* 0x00000000cf1c783b */ /* 0x002e620000000200 */
[----:B------:R-:W-:Y:S01]  /*2af0*/  IMAD.IADD R203, R209, 0x1, R4 ;  /* 0x00000001d1cb7824 */ /* 0x000fe200078e0204 */
[C---:B------:R-:W-:Y:S01]  /*2b00*/  IADD3 R195, R207.reuse, 0x2000, RZ ;  /* 0x00002000cfc37810 */ /* 0x040fe20007ffe0ff */
[----:B------:R-:W-:Y:S01]  /*2b10*/  IMAD.IADD R196, R4, 0x1, R207 ;  /* 0x0000000104c47824 */ /* 0x000fe200078e02cf */
[----:B------:R-:W2:Y:S01]  /*2b20*/  LDSM.16.M88.4 R20, [R207+0x800] ;  /* 0x00080000cf14783b */ /* 0x000ea20000000200 */
[----:B------:R-:W-:Y:S01]  /*2b30*/  IMAD R4, R144, 0x40, R219 ;  /* 0x0000004090047824 */ /* 0x000fe200078e02db */
[----:B------:R-:W-:Y:S02]  /*2b40*/  IADD3 R194, R207, 0x2800, RZ ;  /* 0x00002800cfc27810 */ /* 0x000fe40007ffe0ff */
[----:B------:R-:W1:Y:S01]  /*2b50*/  LDSM.16.M88.4 R12, [R207+0x1000] ;  /* 0x00100000cf0c783b */ /* 0x000e620000000200 */
[----:B------:R-:W-:Y:S01]  /*2b60*/  I2F R93, R4 ;  /* 0x00000004005d7306 */ /* 0x000fe20000201400 */
[----:B------:R-:W-:-:S02]  /*2b70*/  IADD3 R92, R4, 0x1, RZ ;  /* 0x00000001045c7810 */ /* 0x000fc40007ffe0ff */
[----:B------:R-:W1:Y:S01]  /*2b80*/  LDSM.16.M88.4 R60, [R203+0x6000] ;  /* 0x00600000cb3c783b */ /* 0x000e620000000200 */
[C---:B------:R-:W-:Y:S02]  /*2b90*/  IADD3 R96, R4.reuse, 0x9, RZ ;  /* 0x0000000904607810 */ /* 0x040fe40007ffe0ff */
[C---:B------:R-:W-:Y:S01]  /*2ba0*/  IADD3 R94, R4.reuse, 0x8, RZ ;  /* 0x00000008045e7810 */ /* 0x040fe20007ffe0ff */
[----:B------:R-:W1:Y:S01]  /*2bb0*/  LDSM.16.M88.4 R76, [R207+0x1800] ;  /* 0x00180000cf4c783b */ /* 0x000e620000000200 */
[----:B------:R-:W-:Y:S01]  /*2bc0*/  I2F R95, R92 ;  /* 0x0000005c005f7306 */ /* 0x000fe20000201400 */
[C---:B------:R-:W-:Y:S02]  /*2bd0*/  IADD3 R100, R4.reuse, 0x18, RZ ;  /* 0x0000001804647810 */ /* 0x040fe40007ffe0ff */
[----:B------:R-:W1:Y:S01]  /*2be0*/  LDSM.16.M88.4 R36, [R203+0x6800] ;  /* 0x00680000cb24783b */ /* 0x000e620000000200 */
[C---:B------:R-:W-:Y:S02]  /*2bf0*/  IADD3 R102, R4.reuse, 0x19, RZ ;  /* 0x0000001904667810 */ /* 0x040fe40007ffe0ff */
[C---:B------:R-:W-:Y:S01]  /*2c00*/  IADD3 R108, R4.reuse, 0x28, RZ ;  /* 0x00000028046c7810 */ /* 0x040fe20007ffe0ff */
[----:B---3--:R-:W-:Y:S01]  /*2c10*/  HMMA.16816.F32.BF16 R16, R72, R24, RZ ;  /* 0x000000184810723c */ /* 0x008fe200000418ff */
        /* <DEDUP_REMOVED lines=8> */
[C---:B------:R-:W-:Y:S02]  /*2ca0*/  IADD3 R104, R4.reuse, 0x20, RZ ;  /* 0x0000002004687810 */ /* 0x040fe40007ffe0ff */
[C---:B------:R-:W-:Y:S02]  /*2cb0*/  IADD3 R110, R4.reuse, 0x29, RZ ;  /* 0x00000029046e7810 */ /* 0x040fe40007ffe0ff */
[C---:B------:R-:W-:Y:S01]  /*2cc0*/  IADD3 R112, R4.reuse, 0x30, RZ ;  /* 0x0000003004707810 */ /* 0x040fe20007ffe0ff */
[----:B-----5:R-:W-:Y:S01]  /*2cd0*/  HMMA.16816.F32.BF16 R32, R72, R56, RZ ;  /* 0x000000384820723c */ /* 0x020fe200000418ff */
[----:B------:R-:W-:Y:S01]  /*2ce0*/  IADD3 R114, R4, 0x38, RZ ;  /* 0x0000003804727810 */ /* 0x000fe20007ffe0ff */
[----:B------:R-:W-:Y:S01]  /*2cf0*/  I2F R103, R100 ;  /* 0x0000006400677306 */ /* 0x000fe20000201400 */
[----:B------:R-:W-:-:S02]  /*2d00*/  IADD3 R193, R207, 0x3000, RZ ;  /* 0x00003000cfc17810 */ /* 0x000fc40007ffe0ff */
[C---:B------:R-:W-:Y:S02]  /*2d10*/  IADD3 R192, R207.reuse, 0x3800, RZ ;  /* 0x00003800cfc07810 */ /* 0x040fe40007ffe0ff */
[C---:B------:R-:W-:Y:S01]  /*2d20*/  IADD3 R191, R207.reuse, 0x4000, RZ ;  /* 0x00004000cfbf7810 */ /* 0x040fe20007ffe0ff */
[----:B------:R-:W-:Y:S01]  /*2d30*/  HMMA.16816.F32.BF16 R52, R72, R48, RZ ;  /* 0x000000304834723c */ /* 0x000fe200000418ff */
[C---:B------:R-:W-:Y:S01]  /*2d40*/  IADD3 R190, R207.reuse, 0x4800, RZ ;  /* 0x00004800cfbe7810 */ /* 0x040fe20007ffe0ff */
[----:B------:R-:W-:Y:S01]  /*2d50*/  I2F R105, R102 ;  /* 0x0000006600697306 */ /* 0x000fe20000201400 */
[C---:B------:R-:W-:Y:S02]  /*2d60*/  IADD3 R189, R207.reuse, 0x5000, RZ ;  /* 0x00005000cfbd7810 */ /* 0x040fe40007ffe0ff */
[----:B------:R-:W-:-:S03]  /*2d70*/  IADD3 R188, R207, 0x5800, RZ ;  /* 0x00005800cfbc7810 */ /* 0x000fc60007ffe0ff */
[C---:B------:R-:W-:Y:S02]  /*2d80*/  HMMA.16816.F32.BF16 R56, R72.reuse, R58, RZ ;  /* 0x0000003a4838723c */ /* 0x040fe400000418ff */
[----:B------:R-:W-:Y:S06]  /*2d90*/  I2F R111, R108 ;  /* 0x0000006c006f7306 */ /* 0x000fec0000201400 */
[C---:B------:R-:W-:Y:S02]  /*2da0*/  HMMA.16816.F32.BF16 R48, R72.reuse, R50, RZ ;  /* 0x000000324830723c */ /* 0x040fe400000418ff */
[----:B------:R-:W-:Y:S06]  /*2db0*/  I2F R101, R98 ;  /* 0x0000006200657306 */ /* 0x000fec0000201400 */
[C---:B----4-:R-:W-:Y:S02]  /*2dc0*/  HMMA.16816.F32.BF16 R44, R72.reuse, R8, RZ ;  /* 0x00000008482c723c */ /* 0x050fe400000418ff */
[----:B------:R-:W-:Y:S06]  /*2dd0*/  I2F R109, R106 ;  /* 0x0000006a006d7306 */ /* 0x000fec0000201400 */
[----:B------:R-:W-:Y:S01]  /*2de0*/  HMMA.16816.F32.BF16 R72, R72, R10, RZ ;  /* 0x0000000a4848723c */ /* 0x000fe200000418ff */
[----:B------:R-:W3:Y:S01]  /*2df0*/  LDSM.16.M88.4 R8, [R203+0x7000] ;  /* 0x00700000cb08783b */ /* 0x000ee20000000200 */
[----:B------:R-:W-:Y:S06]  /*2e00*/  I2F R107, R104 ;  /* 0x00000068006b7306 */ /* 0x000fec0000201400 */
[C---:B-1----:R-:W-:Y:S02]  /*2e10*/  HMMA.16816.F32.BF16 R16, R64.reuse, R28, R16 ;  /* 0x0000001c4010723c */ /* 0x042fe40000041810 */
[----:B------:R-:W-:Y:S06]  /*2e20*/  I2F R113, R110 ;  /* 0x0000006e00717306 */ /* 0x000fec0000201400 */
[C---:B------:R-:W-:Y:S01]  /*2e30*/  HMMA.16816.F32.BF16 R24, R64.reuse, R30, R24 ;  /* 0x0000001e4018723c */ /* 0x040fe20000041818 */
[----:B------:R-:W-:Y:S01]  /*2e40*/  LDSM.16.M88.4 R28, [R196+0x800] ;  /* 0x00080000c41c783b */ /* 0x000fe20000000200 */
[----:B------:R-:W-:Y:S06]  /*2e50*/  I2F R115, R112 ;  /* 0x0000007000737306 */ /* 0x000fec0000201400 */
[C---:B--2---:R-:W-:Y:S02]  /*2e60*/  HMMA.16816.F32.BF16 R32, R64.reuse, R20, R32 ;  /* 0x000000144020723c */ /* 0x044fe40000041820 */
[----:B------:R-:W-:Y:S06]  /*2e70*/  I2F R117, R114 ;  /* 0x0000007200757306 */ /* 0x000fec0000201400 */
[C---:B------:R-:W-:Y:S01]  /*2e80*/  HMMA.16816.F32.BF16 R56, R64.reuse, R22, R56 ;  /* 0x000000164038723c */ /* 0x040fe20000041838 */
[----:B------:R-:W1:Y:S07]  /*2e90*/  LDSM.16.M88.4 R20, [R205] ;  /* 0x00000000cd14783b */ /* 0x000e6e0000000200 */
[C---:B------:R-:W-:Y:S08]  /*2ea0*/  HMMA.16816.F32.BF16 R52, R64.reuse, R12, R52 ;  /* 0x0000000c4034723c */ /* 0x040ff00000041834 */
[----:B------:R-:W-:Y:S01]  /*2eb0*/  HMMA.16816.F32.BF16 R48, R64, R14, R48 ;  /* 0x0000000e4030723c */ /* 0x000fe20000041830 */
[----:B------:R-:W2:Y:S07]  /*2ec0*/  LDSM.16.M88.4 R12, [R196+0x1000] ;  /* 0x00100000c40c783b */ /* 0x000eae0000000200 */
        /* <DEDUP_REMOVED lines=9> */
[----:B------:R-:W2:Y:S07]  /*2f60*/  LDSM.16.M88.4 R36, [R209+0x8800] ;  /* 0x00880000d124783b */ /* 0x000eae0000000200 */
[C---:B---3--:R-:W-:Y:S08]  /*2f70*/  HMMA.16816.F32.BF16 R52, R68.reuse, R8, R52 ;  /* 0x000000084434723c */ /* 0x048ff00000041834 */
[----:B------:R-:W-:Y:S01]  /*2f80*/  HMMA.16816.F32.BF16 R48, R68, R10, R48 ;  /* 0x0000000a4430723c */ /* 0x000fe20000041830 */
[----:B------:R-:W3:Y:S07]  /*2f90*/  LDSM.16.M88.4 R8, [R209+0x9000] ;  /* 0x00900000d108783b */ /* 0x000eee0000000200 */
[----:B-1----:R-:W-:Y:S08]  /*2fa0*/  HMMA.16816.F32.BF16 R16, R20, R40, R16 ;  /* 0x000000281410723c */ /* 0x002ff00000041810 */
        /* <DEDUP_REMOVED lines=9> */
[C---:B--2---:R-:W-:Y:S08]  /*3040*/  HMMA.16816.F32.BF16 R52, R20.reuse, R12, R52 ;  /* 0x0000000c1434723c */ /* 0x044ff00000041834 */
[----:B------:R-:W-:Y:S01]  /*3050*/  HMMA.16816.F32.BF16 R48, R20, R14, R48 ;  /* 0x0000000e1430723c */ /* 0x000fe20000041830 */
[----:B------:R-:W1:Y:S07]  /*3060*/  LDSM.16.M88.4 R12, [R208+0x2000] ;  /* 0x00200000d00c783b */ /* 0x000e6e0000000200 */
        /* <DEDUP_REMOVED lines=13> */
[C---:B-1----:R-:W-:Y:S08]  /*3140*/  HMMA.16816.F32.BF16 R16, R12.reuse, R40, R16 ;  /* 0x000000280c10723c */ /* 0x042ff00000041810 */
        /* <DEDUP_REMOVED lines=8> */
[----:B------:R-:W1:Y:S07]  /*31d0*/  LDSM.16.M88.4 R28, [R196+0x2000] ;  /* 0x00200000c41c783b */ /* 0x000e6e0000000200 */
        /* <DEDUP_REMOVED lines=9> */
[----:B------:R-:W3:Y:S03]  /*3270*/  LDSM.16.M88.4 R12, [R196+0x3000] ;  /* 0x00300000c40c783b */ /* 0x000ee60000000200 */
[C---:B-1----:R-:W-:Y:S08]  /*3280*/  HMMA.16816.F32.BF16 R16, R72.reuse, R28, R16 ;  /* 0x0000001c4810723c */ /* 0x042ff00000041810 */
[----:B------:R-:W-:Y:S01]  /*3290*/  HMMA.16816.F32.BF16 R24, R72, R30, R24 ;  /* 0x0000001e4818723c */ /* 0x000fe20000041818 */
[----:B------:R-:W-:Y:S07]  /*32a0*/  LDSM.16.M88.4 R28, [R207+0x4000] ;  /* 0x00400000cf1c783b */ /* 0x000fee0000000200 */
[C---:B------:R-:W-:Y:S08]  /*32b0*/  HMMA.16816.F32.BF16 R52, R36.reuse, R60, R52 ;  /* 0x0000003c2434723c */ /* 0x040ff00000041834 */
[C---:B------:R-:W-:Y:S01]  /*32c0*/  HMMA.16816.F32.BF16 R48, R36.reuse, R62, R48 ;  /* 0x0000003e2430723c */ /* 0x040fe20000041830 */
[----:B------:R-:W-:Y:S07]  /*32d0*/  LDSM.16.M88.4 R60, [R209+0xb000] ;  /* 0x00b00000d13c783b */ /* 0x000fee0000000200 */
[C---:B------:R-:W-:Y:S08]  /*32e0*/  HMMA.16816.F32.BF16 R44, R36.reuse, R40, R44 ;  /* 0x00000028242c723c */ /* 0x040ff0000004182c */
[C---:B------:R-:W-:Y:S01]  /*32f0*/  HMMA.16816.F32.BF16 R68, R36.reuse, R42, R68 ;  /* 0x0000002a2444723c */ /* 0x040fe20000041844 */
[----:B------:R-:W1:Y:S07]  /*3300*/  LDSM.16.M88.4 R40, [R208+0x4000] ;  /* 0x00400000d028783b */ /* 0x000e6e0000000200 */
[C---:B------:R-:W-:Y:S08]  /*3310*/  HMMA.16816.F32.BF16 R32, R36.reuse, R76, R32 ;  /* 0x0000004c2420723c */ /* 0x040ff00000041820 */
[----:B------:R-:W-:Y:S01]  /*3320*/  HMMA.16816.F32.BF16 R56, R36, R78, R56 ;  /* 0x0000004e2438723c */ /* 0x000fe20000041838 */
[----:B------:R-:W-:Y:S04]  /*3330*/  LDSM.16.M88.4 R76, [R203+0xa000] ;  /* 0x00a00000cb4c783b */ /* 0x000fe80000000200 */
[----:B------:R-:W-:Y:S03]  /*3340*/  LDSM.16.M88.4 R36, [R207+0x4800] ;  /* 0x00480000cf24783b */ /* 0x000fe60000000200 */
[C---:B--2---:R-:W-:Y:S08]  /*3350*/  HMMA.16816.F32.BF16 R16, R64.reuse, R8, R16 ;  /* 0x000000084010723c */ /* 0x044ff00000041810 */
[----:B------:R-:W-:Y:S01]  /*3360*/  HMMA.16816.F32.BF16 R24, R64, R10, R24 ;  /* 0x0000000a4018723c */ /* 0x000fe20000041818 */
[----:B------:R-:W-:Y:S07]  /*3370*/  LDSM.16.M88.4 R8, [R205+0x4000] ;  /* 0x00400000cd08783b */ /* 0x000fee0000000200 */
[C---:B---3--:R-:W-:Y:S08]  /*3380*/  HMMA.16816.F32.BF16 R52, R72.reuse, R12, R52 ;  /* 0x0000000c4834723c */ /* 0x048ff00000041834 */
[C---:B------:R-:W-:Y:S01]  /*3390*/  HMMA.16816.F32.BF16 R48, R72.reuse, R14, R48 ;  /* 0x0000000e4830723c */ /* 0x040fe20000041830 */
[----:B------:R-:W2:Y:S07]  /*33a0*/  LDSM.16.M88.4 R12, [R206+0x4000] ;  /* 0x00400000ce0c783b */ /* 0x000eae0000000200 */
[C---:B------:R-:W-:Y:S08]  /*33b0*/  HMMA.16816.F32.BF16 R32, R72.reuse, R20, R32 ;  /* 0x000000144820723c */ /* 0x040ff00000041820 */
[----:B------:R-:W-:Y:S01]  /*33c0*/  HMMA.16816.F32.BF16 R56, R72, R22, R56 ;  /* 0x000000164838723c */ /* 0x000fe20000041838 */
[----:B------:R-:W3:Y:S07]  /*33d0*/  LDSM.16.M88.4 R20, [R196+0x4000] ;  /* 0x00400000c414783b */ /* 0x000eee0000000200 */
[C---:B-1----:R-:W-:Y:S08]  /*33e0*/  HMMA.16816.F32.BF16 R16, R40.reuse, R28, R16 ;  /* 0x0000001c2810723c */ /* 0x042ff00000041810 */
[----:B------:R-:W-:Y:S01]  /*33f0*/  HMMA.16816.F32.BF16 R24, R40, R30, R24 ;  /* 0x0000001e2818723c */ /* 0x000fe20000041818 */
[----:B------:R-:W1:Y:S07]  /*3400*/  LDSM.16.M88.4 R28, [R203+0xa800] ;  /* 0x00a80000cb1c783b */ /* 0x000e6e0000000200 */
[C---:B------:R-:W-:Y:S08]  /*3410*/  HMMA.16816.F32.BF16 R32, R64.reuse, R80, R32 ;  /* 0x000000504020723c */ /* 0x040ff00000041820 */
[----:B------:R-:W-:Y:S08]  /*3420*/  HMMA.16816.F32.BF16 R56, R64, R82, R56 ;  /* 0x000000524038723c */ /* 0x000ff00000041838 */
[C---:B--2---:R-:W-:Y:S08]  /*3430*/  HMMA.16816.F32.BF16 R16, R12.reuse, R76, R16 ;  /* 0x0000004c0c10723c */ /* 0x044ff00000041810 */
[----:B------:R-:W-:Y:S01]  /*3440*/  HMMA.16816.F32.BF16 R24, R12, R78, R24 ;  /* 0x0000004e0c18723c */ /* 0x000fe20000041818 */
[----:B------:R-:W2:Y:S07]  /*3450*/  LDSM.16.M88.4 R76, [R207+0x5000] ;  /* 0x00500000cf4c783b */ /* 0x000eae0000000200 */
        /* <DEDUP_REMOVED lines=12> */
[----:B-1----:R-:W-:Y:S01]  /*3520*/  HMMA.16816.F32.BF16 R32, R12, R28, R32 ;  /* 0x0000001c0c20723c */ /* 0x002fe20000041820 */
[----:B------:R-:W-:-:S02]  /*3530*/  FMUL.FTZ R116, R16, c[0x0][0x2ec] ;  /* 0x0000bb0010747a20 */ /* 0x000fc40000410000 */
[----:B------:R-:W-:Y:S04]  /*3540*/  I2F R85, R84 ;  /* 0x0000005400557306 */ /* 0x000fe80000201400 */
[----:B------:R-:W-:Y:S01]  /*3550*/  IADD3 R28, R4, 0x39, RZ ;  /* 0x00000039041c7810 */ /* 0x000fe20007ffe0ff */
[----:B------:R-:W-:Y:S01]  /*3560*/  HMMA.16816.F32.BF16 R68, R72, R86, R68 ;  /* 0x000000564844723c */ /* 0x000fe20000041844 */
[----:B------:R-:W-:Y:S02]  /*3570*/  FMUL.FTZ R24, R24, c[0x0][0x2ec] ;  /* 0x0000bb0018187a20 */ /* 0x000fe40000410000 */
[----:B------:R-:W-:Y:S04]  /*3580*/  I2F R29, R28 ;  /* 0x0000001c001d7306 */ /* 0x000fe80000201400 */
[----:B------:R-:W-:Y:S01]  /*3590*/  FMUL.FTZ R73, R17, c[0x0][0x2ec] ;  /* 0x0000bb0011497a20 */ /* 0x000fe20000410000 */
[----:B--2---:R-:W-:Y:S01]  /*35a0*/  HMMA.16816.F32.BF16 R80, R40, R76, R80 ;  /* 0x0000004c2850723c */ /* 0x004fe20000041850 */
[----:B------:R-:W-:-:S02]  /*35b0*/  FMUL.FTZ R72, R18, c[0x0][0x2ec] ;  /* 0x0000bb0012487a20 */ /* 0x000fc40000410000 */
[----:B------:R-:W1:Y:S05]  /*35c0*/  MUFU.TANH R116, R116 ;  /* 0x0000007400747308 */ /* 0x000e6a0000002400 */
[----:B------:R-:W-:Y:S03]  /*35d0*/  HMMA.16816.F32.BF16 R56, R12, R30, R56 ;  /* 0x0000001e0c38723c */ /* 0x000fe60000041838 */
[----:B------:R2:W-:Y:S04]  /*35e0*/  MUFU.TANH R31, R24 ;  /* 0x00000018001f7308 */ /* 0x0005e80000002400 */
[----:B------:R-:W-:Y:S01]  /*35f0*/  FMUL.FTZ R30, R19, c[0x0][0x2ec] ;  /* 0x0000bb00131e7a20 */ /* 0x000fe20000410000 */
[----:B----4-:R-:W-:Y:S01]  /*3600*/  HMMA.16816.F32.BF16 R32, R8, R52, R32 ;  /* 0x000000340820723c */ /* 0x010fe20000041820 */
[----:B------:R-:W4:Y:S02]  /*3610*/  LDSM.16.M88.4 R16, [R209+0xb800] ;  /* 0x00b80000d110783b */ /* 0x000f240000000200 */
[----:B------:R-:W-:Y:S01]  /*3620*/  MUFU.TANH R73, R73 ;  /* 0x0000004900497308 */ /* 0x000fe20000002400 */
[----:B-1----:R-:W-:-:S03]  /*3630*/  FFMA.FTZ R116, R93, R0, R116 ;  /* 0x000000005d747223 */ /* 0x002fc60000010074 */
[----:B------:R-:W-:Y:S01]  /*3640*/  FMUL.FTZ R52, R25, c[0x0][0x2ec] ;  /* 0x0000bb0019347a20 */ /* 0x000fe20000410000 */
[----:B-----5:R-:W-:Y:S03]  /*3650*/  HMMA.16816.F32.BF16 R80, R12, R36, R80 ;  /* 0x000000240c50723c */ /* 0x020fe60000041850 */
[----:B------:R-:W1:Y:S04]  /*3660*/  MUFU.TANH R30, R30 ;  /* 0x0000001e001e7308 */ /* 0x000e680000002400 */
[----:B------:R-:W-:Y:S01]  /*3670*/  FMUL.FTZ R36, R26, c[0x0][0x2ec] ;  /* 0x0000bb001a247a20 */ /* 0x000fe20000410000 */
[----:B------:R-:W-:Y:S01]  /*3680*/  HMMA.16816.F32.BF16 R48, R64, R62, R48 ;  /* 0x0000003e4030723c */ /* 0x000fe20000041830 */
[----:B------:R-:W-:-:S02]  /*3690*/  FMUL.FTZ R37, R27, c[0x0][0x2ec] ;  /* 0x0000bb001b257a20 */ /* 0x000fc40000410000 */
[----:B--2---:R-:W2:Y:S01]  /*36a0*/  LDSM.16.M88.4 R24, [R207+0x5800] ;  /* 0x00580000cf18783b */ /* 0x004ea20000000200 */
[----:B------:R-:W-:Y:S04]  /*36b0*/  MUFU.TANH R52, R52 ;  /* 0x0000003400347308 */ /* 0x000fe80000002400 */
[----:B------:R-:W-:Y:S01]  /*36c0*/  HMMA.16816.F32.BF16 R56, R8, R54, R56 ;  /* 0x000000360838723c */ /* 0x000fe20000041838 */
[----:B------:R-:W-:Y:S02]  /*36d0*/  FMUL.FTZ R33, R33, c[0x0][0x2ec] ;  /* 0x0000bb0021217a20 */ /* 0x000fe40000410000 */
[----:B------:R-:W-:Y:S01]  /*36e0*/  FMUL.FTZ R34, R34, c[0x0][0x2ec] ;  /* 0x0000bb0022227a20 */ /* 0x000fe20000410000 */
[----:B------:R-:W5:Y:S01]  /*36f0*/  MUFU.TANH R36, R36 ;  /* 0x0000002400247308 */ /* 0x000f620000002400 */
[----:B------:R-:W-:-:S02]  /*3700*/  FMUL.FTZ R32, R32, c[0x0][0x2ec] ;  /* 0x0000bb0020207a20 */ /* 0x000fc40000410000 */
[----:B------:R-:W-:Y:S01]  /*3710*/  FMUL.FTZ R35, R35, c[0x0][0x2ec] ;  /* 0x0000bb0023237a20 */ /* 0x000fe20000410000 */
[----:B---3--:R-:W-:Y:S04]  /*3720*/  HMMA.16816.F32.BF16 R80, R8, R20, R80 ;  /* 0x000000140850723c */ /* 0x008fe80000041850 */
[----:B------:R-:W-:Y:S04]  /*3730*/  MUFU.TANH R33, R33 ;  /* 0x0000002100217308 */ /* 0x000fe80000002400 */
[----:B------:R-:W-:Y:S04]  /*3740*/  HMMA.16816.F32.BF16 R48, R40, R78, R48 ;  /* 0x0000004e2830723c */ /* 0x000fe80000041830 */
[----:B------:R-:W3:Y:S04]  /*3750*/  MUFU.TANH R34, R34 ;  /* 0x0000002200227308 */ /* 0x000ee80000002400 */
[----:B----4-:R-:W-:Y:S01]  /*3760*/  HMMA.16816.F32.BF16 R44, R64, R16, R44 ;  /* 0x00000010402c723c */ /* 0x010fe2000004182c */
[----:B------:R-:W-:-:S02]  /*3770*/  FMUL.FTZ R20, R56, c[0x0][0x2ec] ;  /* 0x0000bb0038147a20 */ /* 0x000fc40000410000 */
[----:B------:R-:W-:Y:S01]  /*3780*/  FMUL.FTZ R21, R57, c[0x0][0x2ec] ;  /* 0x0000bb0039157a20 */ /* 0x000fe20000410000 */
[----:B------:R-:W-:Y:S01]  /*3790*/  MUFU.TANH R37, R37 ;  /* 0x0000002500257308 */ /* 0x000fe20000002400 */
[----:B------:R-:W-:-:S03]  /*37a0*/  FMUL.FTZ R59, R59, c[0x0][0x2ec] ;  /* 0x0000bb003b3b7a20 */ /* 0x000fc60000410000 */
[----:B------:R-:W-:Y:S01]  /*37b0*/  HMMA.16816.F32.BF16 R68, R64, R18, R68 ;  /* 0x000000124044723c */ /* 0x000fe20000041844 */
[----:B------:R-:W4:Y:S03]  /*37c0*/  LDSM.16.M88.4 R16, [R203+0xb800] ;  /* 0x00b80000cb10783b */ /* 0x000f260000000200 */
[----:B------:R-:W-:Y:S04]  /*37d0*/  MUFU.TANH R20, R20 ;  /* 0x0000001400147308 */ /* 0x000fe80000002400 */
[----:B------:R-:W-:Y:S04]  /*37e0*/  HMMA.16816.F32.BF16 R48, R12, R38, R48 ;  /* 0x000000260c30723c */ /* 0x000fe80000041830 */
[----:B------:R-:W-:Y:S03]  /*37f0*/  MUFU.TANH R21, R21 ;  /* 0x0000001500157308 */ /* 0x000fe60000002400 */
[----:B------:R-:W-:Y:S01]  /*3800*/  FMUL.FTZ R38, R58, c[0x0][0x2ec] ;  /* 0x0000bb003a267a20 */ /* 0x000fe20000410000 */
[----:B--2---:R-:W-:Y:S01]  /*3810*/  HMMA.16816.F32.BF16 R44, R40, R24, R44 ;  /* 0x00000018282c723c */ /* 0x004fe2000004182c */
[----:B------:R-:W-:-:S03]  /*3820*/  FMUL.FTZ R39, R80, c[0x0][0x2ec] ;  /* 0x0000bb0050277a20 */ /* 0x000fc60000410000 */
[----:B------:R-:W-:Y:S04]  /*3830*/  MUFU.TANH R32, R32 ;  /* 0x0000002000207308 */ /* 0x000fe80000002400 */
[----:B------:R-:W-:Y:S01]  /*3840*/  HMMA.16816.F32.BF16 R68, R40, R26, R68 ;  /* 0x0000001a2844723c */ /* 0x000fe20000041844 */
[----:B------:R-:W2:Y:S01]  /*3850*/  LDSM.16.M88.4 R24, [R196+0x5800] ;  /* 0x00580000c418783b */ /* 0x000ea20000000200 */
[----:B------:R-:W-:-:S04]  /*3860*/  DEPBAR.LE SB0, 0x0 ;  /* 0x000080000000791a */ /* 0x000fc80000000000 */
[----:B------:R-:W2:Y:S01]  /*3870*/  MUFU.TANH R38, R38 ;  /* 0x0000002600267308 */ /* 0x000ea20000002400 */
[----:B------:R-:W-:Y:S01]  /*3880*/  FMUL.FTZ R42, R82, c[0x0][0x2ec] ;  /* 0x0000bb00522a7a20 */ /* 0x000fe20000410000 */
[----:B------:R-:W-:Y:S01]  /*3890*/  HMMA.16816.F32.BF16 R48, R8, R22, R48 ;  /* 0x000000160830723c */ /* 0x000fe20000041830 */
[----:B------:R-:W-:-:S05]  /*38a0*/  FMUL.FTZ R41, R83, c[0x0][0x2ec] ;  /* 0x0000bb0053297a20 */ /* 0x000fca0000410000 */
[----:B------:R-:W-:Y:S01]  /*38b0*/  MUFU.TANH R35, R35 ;  /* 0x0000002300237308 */ /* 0x000fe20000002400 */
[----:B-1----:R-:W-:Y:S01]  /*38c0*/  FFMA.FTZ R23, R95, R0, R30 ;  /* 0x000000005f177223 */ /* 0x002fe2000001001e */
[----:B----4-:R-:W-:Y:S01]  /*38d0*/  HMMA.16816.F32.BF16 R44, R12, R16, R44 ;  /* 0x000000100c2c723c */ /* 0x010fe2000004182c */
[----:B------:R-:W-:-:S05]  /*38e0*/  FMUL.FTZ R22, R81, c[0x0][0x2ec] ;  /* 0x0000bb0051167a20 */ /* 0x000fca0000410000 */
[----:B------:R-:W-:Y:S01]  /*38f0*/  MUFU.TANH R39, R39 ;  /* 0x0000002700277308 */ /* 0x000fe20000002400 */
[----:B------:R-:W-:Y:S01]  /*3900*/  IADD3 R17, R88, R89, -R223 ;  /* 0x0000005958117210 */ /* 0x000fe20007ffe8df */
[----:B------:R-:W-:Y:S01]  /*3910*/  HMMA.16816.F32.BF16 R68, R12, R18, R68 ;  /* 0x000000120c44723c */ /* 0x000fe20000041844 */
[----:B------:R-:W-:Y:S02]  /*3920*/  FFMA.FTZ R16, R95, R0, R73 ;  /* 0x000000005f107223 */ /* 0x000fe40000010049 */
[----:B------:R-:W-:-:S03]  /*3930*/  IADD3 R17, R17, c[0x0][0x2e8], RZ ;  /* 0x0000ba0011117a10 */ /* 0x000fc60007ffe0ff */
[----:B------:R-:W-:Y:S02]  /*3940*/  MUFU.TANH R22, R22 ;  /* 0x0000001600167308 */ /* 0x000fe40000002400 */
[----:B------:R-:W-:Y:S01]  /*3950*/  FMUL.FTZ R43, R48, c[0x0][0x2ec] ;  /* 0x0000bb00302b7a20 */ /* 0x000fe20000410000 */
[C---:B------:R-:W-:Y:S01]  /*3960*/  IMNMX R230, R17.reuse, R88, PT ;  /* 0x0000005811e67217 */ /* 0x040fe20003800200 */
[----:B------:R-:W-:Y:S01]  /*3970*/  FMUL.FTZ R30, R50, c[0x0][0x2ec] ;  /* 0x0000bb00321e7a20 */ /* 0x000fe20000410000 */
[----:B------:R-:W-:Y:S01]  /*3980*/  IADD3 R135, R17, 0x8, RZ ;  /* 0x0000000811877810 */ /* 0x000fe20007ffe0ff */
[----:B------:R-:W-:Y:S01]  /*3990*/  FFMA.FTZ R18, R97, R0, R31 ;  /* 0x0000000061127223 */ /* 0x000fe2000001001f */
[----:B------:R-:W-:Y:S01]  /*39a0*/  ISETP.GE.AND P4, PT, R96, R230, PT ;  /* 0x000000e66000720c */ /* 0x000fe20003f86270 */
[----:B------:R-:W1:Y:S01]  /*39b0*/  MUFU.TANH R43, R43 ;  /* 0x0000002b002b7308 */ /* 0x000e620000002400 */
[----:B------:R-:W-:Y:S01]  /*39c0*/  IMNMX R135, R135, R88, PT ;  /* 0x0000005887877217 */ /* 0x000fe20003800200 */
[----:B------:R-:W-:Y:S01]  /*39d0*/  FMUL.FTZ R31, R51, c[0x0][0x2ec] ;  /* 0x0000bb00331f7a20 */ /* 0x000fe20000410000 */
[C---:B--2---:R-:W-:Y:S01]  /*39e0*/  HMMA.16816.F32.BF16 R44, R8.reuse, R24, R44 ;  /* 0x00000018082c723c */ /* 0x044fe2000004182c */
[C---:B------:R-:W-:Y:S01]  /*39f0*/  ISETP.GE.AND P6, PT, R92.reuse, R230, PT ;  /* 0x000000e65c00720c */ /* 0x040fe20003fc6270 */
[-C--:B-----5:R-:W-:Y:S01]  /*3a00*/  FFMA.FTZ R19, R97, R0.reuse, R36 ;  /* 0x0000000061137223 */ /* 0x0a0fe20000010024 */
[-C--:B------:R-:W-:Y:S01]  /*3a10*/  ISETP.GE.AND P2, PT, R92, R135.reuse, PT ;  /* 0x000000875c00720c */ /* 0x080fe20003f46270 */
[----:B---3--:R-:W-:Y:S01]  /*3a20*/  FFMA.FTZ R15, R101, R0, R34 ;  /* 0x00000000650f7223 */ /* 0x008fe20000010022 */
[----:B------:R-:W2:Y:S01]  /*3a30*/  MUFU.TANH R30, R30 ;  /* 0x0000001e001e7308 */ /* 0x000ea20000002400 */
[C---:B------:R-:W-:Y:S01]  /*3a40*/  ISETP.GE.AND P3, PT, R94.reuse, R230, PT ;  /* 0x000000e65e00720c */ /* 0x040fe20003f66270 */
[-C--:B------:R-:W-:Y:S01]  /*3a50*/  FFMA.FTZ R24, R99, R0.reuse, R52 ;  /* 0x0000000063187223 */ /* 0x080fe20000010034 */
[----:B------:R-:W-:Y:S01]  /*3a60*/  HMMA.16816.F32.BF16 R68, R8, R26, R68 ;  /* 0x0000001a0844723c */ /* 0x000fe20000041844 */
[----:B------:R-:W-:Y:S01]  /*3a70*/  FMUL.FTZ R25, R49, c[0x0][0x2ec] ;  /* 0x0000bb0031197a20 */ /* 0x000fe20000410000 */
[-C--:B------:R-:W-:Y:S01]  /*3a80*/  ISETP.GE.AND P0, PT, R94, R135.reuse, PT ;  /* 0x000000875e00720c */ /* 0x080fe20003f06270 */
[-C--:B------:R-:W-:Y:S01]  /*3a90*/  FFMA.FTZ R14, R85, R0.reuse, R33 ;  /* 0x00000000550e7223 */ /* 0x080fe20000010021 */
[----:B------:R-:W-:Y:S01]  /*3aa0*/  FSEL R24, R24, -INF , !P4 ;  /* 0xff80000018187808 */ /* 0x000fe20006000000 */
[----:B------:R-:W3:Y:S01]  /*3ab0*/  MUFU.TANH R42, R42 ;  /* 0x0000002a002a7308 */ /* 0x000ee20000002400 */
[-C--:B------:R-:W-:Y:S01]  /*3ac0*/  ISETP.GE.AND P4, PT, R100, R135.reuse, PT ;  /* 0x000000876400720c */ /* 0x080fe20003f86270 */
[CC--:B------:R-:W-:Y:S01]  /*3ad0*/  FFMA.FTZ R11, R103.reuse, R0.reuse, R38 ;  /* 0x00000000670b7223 */ /* 0x0c0fe20000010026 */
[----:B------:R-:W-:Y:S01]  /*3ae0*/  FSEL R16, R16, -INF , !P6 ;  /* 0xff80000010107808 */ /* 0x000fe20007000000 */
[-C--:B------:R-:W-:Y:S01]  /*3af0*/  FFMA.FTZ R10, R103, R0.reuse, R20 ;  /* 0x00000000670a7223 */ /* 0x080fe20000010014 */
[----:B------:R-:W-:Y:S01]  /*3b00*/  FSEL R23, R23, -INF , !P2 ;  /* 0xff80000017177808 */ /* 0x000fe20005000000 */
[-C--:B------:R-:W-:Y:S01]  /*3b10*/  FFMA.FTZ R8, R105, R0.reuse, R21 ;  /* 0x0000000069087223 */ /* 0x080fe20000010015 */
[----:B------:R-:W-:Y:S01]  /*3b20*/  FSEL R11, R11, -INF , !P4 ;  /* 0xff8000000b0b7808 */ /* 0x000fe20006000000 */
[----:B------:R-:W-:Y:S01]  /*3b30*/  MUFU.TANH R40, R59 ;  /* 0x0000003b00287308 */ /* 0x000fe20000002400 */
[----:B-1----:R-:W-:Y:S01]  /*3b40*/  FFMA.FTZ R43, R111, R0, R43 ;  /* 0x000000006f2b7223 */ /* 0x002fe2000001002b */
[-C--:B------:R-:W-:Y:S01]  /*3b50*/  ISETP.GE.AND P4, PT, R108, R230.reuse, PT ;  /* 0x000000e66c00720c */ /* 0x080fe20003f86270 */
[----:B------:R-:W-:Y:S01]  /*3b60*/  FMUL.FTZ R27, R47, c[0x0][0x2ec] ;  /* 0x0000bb002f1b7a20 */ /* 0x000fe20000410000 */
[-C--:B------:R-:W-:Y:S01]  /*3b70*/  ISETP.GE.AND P6, PT, R98, R135.reuse, PT ;  /* 0x000000876200720c */ /* 0x080fe20003fc6270 */
[----:B------:R-:W-:Y:S01]  /*3b80*/  FMUL.FTZ R44, R44, c[0x0][0x2ec] ;  /* 0x0000bb002c2c7a20 */ /* 0x000fe20000410000 */
[----:B------:R-:W-:Y:S01]  /*3b90*/  ISETP.GE.AND P2, PT, R84, R230, PT ;  /* 0x000000e65400720c */ /* 0x000fe20003f46270 */
[----:B------:R-:W-:Y:S01]  /*3ba0*/  FMUL.FTZ R45, R45, c[0x0][0x2ec] ;  /* 0x0000bb002d2d7a20 */ /* 0x000fe20000410000 */
[----:B------:R-:W-:Y:S01]  /*3bb0*/  MUFU.TANH R41, R41 ;  /* 0x0000002900297308 */ /* 0x000fe20000002400 */
[----:B------:R-:W-:Y:S01]  /*3bc0*/  FMUL.FTZ R46, R46, c[0x0][0x2ec] ;  /* 0x0000bb002e2e7a20 */ /* 0x000fe20000410000 */
[----:B------:R-:W-:Y:S01]  /*3bd0*/  FSEL R160, R43, -INF , !P4 ;  /* 0xff8000002ba07808 */ /* 0x000fe20006000000 */
[----:B------:R-:W-:Y:S01]  /*3be0*/  FMUL.FTZ R68, R68, c[0x0][0x2ec] ;  /* 0x0000bb0044447a20 */ /* 0x000fe20000410000 */
[----:B------:R-:W-:Y:S01]  /*3bf0*/  FSEL R18, R18, -INF , !P3 ;  /* 0xff80000012127808 */ /* 0x000fe20005800000 */
[----:B------:R-:W-:Y:S01]  /*3c00*/  FMUL.FTZ R69, R69, c[0x0][0x2ec] ;  /* 0x0000bb0045457a20 */ /* 0x000fe20000410000 */
[----:B------:R-:W-:Y:S01]  /*3c10*/  FSEL R19, R19, -INF , !P0 ;  /* 0xff80000013137808 */ /* 0x000fe20004000000 */
[----:B------:R-:W-:Y:S01]  /*3c20*/  FMUL.FTZ R70, R70, c[0x0][0x2ec] ;  /* 0x0000bb0046467a20 */ /* 0x000fe20000410000 */
[----:B------:R-:W1:Y:S01]  /*3c30*/  MUFU.TANH R27, R27 ;  /* 0x0000001b001b7308 */ /* 0x000e620000002400 */
[----:B------:R-:W-:Y:S01]  /*3c40*/  FMUL.FTZ R71, R71, c[0x0][0x2ec] ;  /* 0x0000bb0047477a20 */ /* 0x000fe20000410000 */
[-C--:B------:R-:W-:Y:S01]  /*3c50*/  ISETP.GE.AND P4, PT, R60, R135.reuse, PT ;  /* 0x000000873c00720c */ /* 0x080fe20003f86270 */
[-C--:B------:R-:W-:Y:S01]  /*3c60*/  FFMA.FTZ R162, R109, R0.reuse, R22 ;  /* 0x000000006da27223 */ /* 0x080fe20000010016 */
[-C--:B------:R-:W-:Y:S01]  /*3c70*/  ISETP.GE.AND P5, PT, R96, R135.reuse, PT ;  /* 0x000000876000720c */ /* 0x080fe20003fa6270 */
[----:B--2---:R-:W-:Y:S01]  /*3c80*/  FFMA.FTZ R173, R111, R0, R30 ;  /* 0x000000006fad7223 */ /* 0x004fe2000001001e */
[----:B------:R-:W-:Y:S01]  /*3c90*/  ISETP.GE.AND P1, PT, R98, R230, PT ;  /* 0x000000e66200720c */ /* 0x000fe20003f26270 */
[-C--:B------:R-:W-:Y:S01]  /*3ca0*/  FFMA.FTZ R17, R99, R0.reuse, R37 ;  /* 0x0000000063117223 */ /* 0x080fe20000010025 */
[----:B------:R-:W2:Y:S01]  /*3cb0*/  MUFU.TANH R31, R31 ;  /* 0x0000001f001f7308 */ /* 0x000ea20000002400 */
[-C--:B------:R-:W-:Y:S01]  /*3cc0*/  FFMA.FTZ R12, R101, R0.reuse, R32 ;  /* 0x00000000650c7223 */ /* 0x080fe20000010020 */
[-C--:B------:R-:W-:Y:S01]  /*3cd0*/  ISETP.GE.AND P3, PT, R84, R135.reuse, PT ;  /* 0x000000875400720c */ /* 0x080fe20003f66270 */
[----:B------:R-:W-:Y:S01]  /*3ce0*/  FFMA.FTZ R13, R85, R0, R35 ;  /* 0x00000000550d7223 */ /* 0x000fe20000010023 */
[----:B------:R-:W-:Y:S01]  /*3cf0*/  ISETP.GE.AND P0, PT, R100, R230, PT ;  /* 0x000000e66400720c */ /* 0x000fe20003f06270 */
[-C--:B------:R-:W-:Y:S01]  /*3d00*/  FFMA.FTZ R39, R107, R0.reuse, R39 ;  /* 0x000000006b277223 */ /* 0x080fe20000010027 */
[----:B------:R-:W-:Y:S01]  /*3d10*/  FSEL R15, R15, -INF , !P6 ;  /* 0xff8000000f0f7808 */ /* 0x000fe20007000000 */
[-C--:B---3--:R-:W-:Y:S01]  /*3d20*/  FFMA.FTZ R42, R107, R0.reuse, R42 ;  /* 0x000000006b2a7223 */ /* 0x088fe2000001002a */
[----:B------:R-:W3:Y:S01]  /*3d30*/  MUFU.TANH R26, R44 ;  /* 0x0000002c001a7308 */ /* 0x000ee20000002400 */
[-C--:B-1----:R-:W-:Y:S01]  /*3d40*/  FFMA.FTZ R27, R61, R0.reuse, R27 ;  /* 0x000000003d1b7223 */ /* 0x082fe2000001001b */
[----:B------:R-:W-:Y:S01]  /*3d50*/  FSEL R14, R14, -INF , !P2 ;  /* 0xff8000000e0e7808 */ /* 0x000fe20005000000 */
[----:B------:R-:W-:Y:S01]  /*3d60*/  FFMA.FTZ R9, R105, R0, R40 ;  /* 0x0000000069097223 */ /* 0x000fe20000010028 */
[C---:B------:R-:W-:Y:S01]  /*3d70*/  ISETP.GE.AND P6, PT, R104.reuse, R230, PT ;  /* 0x000000e66800720c */ /* 0x040fe20003fc6270 */
[----:B------:R-:W-:Y:S01]  /*3d80*/  FFMA.FTZ R41, R109, R0, R41 ;  /* 0x000000006d297223 */ /* 0x000fe20000010029 */
[----:B------:R-:W-:-:S02]  /*3d90*/  ISETP.GE.AND P2, PT, R104, R135, PT ;  /* 0x000000876800720c */ /* 0x000fc40003f46270 */
[----:B------:R-:W1:Y:S01]  /*3da0*/  MUFU.TANH R25, R25 ;  /* 0x0000001900197308 */ /* 0x000e620000002400 */
[----:B------:R-:W-:Y:S01]  /*3db0*/  FSEL R143, R27, -INF , !P4 ;  /* 0xff8000001b8f7808 */ /* 0x000fe20006000000 */
[-C--:B--2---:R-:W-:Y:S01]  /*3dc0*/  FFMA.FTZ R31, R113, R0.reuse, R31 ;  /* 0x00000000711f7223 */ /* 0x084fe2000001001f */
[----:B------:R-:W-:Y:S02]  /*3dd0*/  FSEL R17, R17, -INF , !P5 ;  /* 0xff80000011117808 */ /* 0x000fe40006800000 */
[----:B------:R-:W-:Y:S02]  /*3de0*/  FSEL R12, R12, -INF , !P1 ;  /* 0xff8000000c0c7808 */ /* 0x000fe40004800000 */
[----:B------:R-:W-:Y:S01]  /*3df0*/  FSEL R13, R13, -INF , !P3 ;  /* 0xff8000000d0d7808 */ /* 0x000fe20005800000 */
[----:B------:R-:W2:Y:S01]  /*3e00*/  MUFU.TANH R20, R45 ;  /* 0x0000002d00147308 */ /* 0x000ea20000002400 */
[----:B------:R-:W-:Y:S01]  /*3e10*/  FSEL R10, R10, -INF , !P0 ;  /* 0xff8000000a0a7808 */ /* 0x000fe20004000000 */
[----:B---3--:R-:W-:Y:S01]  /*3e20*/  FFMA.FTZ R26, R115, R0, R26 ;  /* 0x00000000731a7223 */ /* 0x008fe2000001001a */
[----:B------:R-:W-:-:S02]  /*3e30*/  ISETP.GE.AND P4, PT, R134, 0x2, PT ;  /* 0x000000028600780c */ /* 0x000fc40003f86270 */
[CC--:B------:R-:W-:Y:S02]  /*3e40*/  ISETP.GE.AND P5, PT, R102.reuse, R230.reuse, PT ;  /* 0x000000e66600720c */ /* 0x0c0fe40003fa6270 */
[-C--:B------:R-:W-:Y:S01]  /*3e50*/  ISETP.GE.AND P1, PT, R102, R135.reuse, PT ;  /* 0x000000876600720c */ /* 0x080fe20003f26270 */
[----:B------:R-:W3:Y:S01]  /*3e60*/  MUFU.TANH R21, R46 ;  /* 0x0000002e00157308 */ /* 0x000ee20000002400 */
[C---:B------:R-:W-:Y:S01]  /*3e70*/  ISETP.GE.AND P3, PT, R106.reuse, R230, PT ;  /* 0x000000e66a00720c */ /* 0x040fe20003f66270 */
[-C--:B-1----:R-:W-:Y:S01]  /*3e80*/  FFMA.FTZ R25, R113, R0.reuse, R25 ;  /* 0x0000000071197223 */ /* 0x082fe20000010019 */
[-C--:B------:R-:W-:Y:S02]  /*3e90*/  ISETP.GE.AND P0, PT, R106, R135.reuse, PT ;  /* 0x000000876a00720c */ /* 0x080fe40003f06270 */
[----:B------:R-:W-:Y:S02]  /*3ea0*/  FSEL R168, R39, -INF , !P6 ;  /* 0xff80000027a87808 */ /* 0x000fe40007000000 */
[----:B------:R-:W-:Y:S01]  /*3eb0*/  FSEL R165, R42, -INF , !P2 ;  /* 0xff8000002aa57808 */ /* 0x000fe20005000000 */
[----:B------:R-:W-:Y:S01]  /*3ec0*/  MUFU.TANH R72, R72 ;  /* 0x0000004800487308 */ /* 0x000fe20000002400 */
[----:B------:R-:W-:Y:S01]  /*3ed0*/  ISETP.GE.AND P6, PT, R110, R135, PT ;  /* 0x000000876e00720c */ /* 0x000fe20003fc6270 */
[----:B--2---:R-:W-:Y:S01]  /*3ee0*/  FFMA.FTZ R20, R61, R0, R20 ;  /* 0x000000003d147223 */ /* 0x004fe20000010014 */
[----:B------:R-:W-:-:S02]  /*3ef0*/  ISETP.GE.AND P2, PT, R112, R230, PT ;  /* 0x000000e67000720c */ /* 0x000fc40003f46270 */
[----:B------:R-:W-:Y:S02]  /*3f00*/  FSEL R8, R8, -INF , !P5 ;  /* 0xff80000008087808 */ /* 0x000fe40006800000 */
[----:B------:R-:W-:Y:S01]  /*3f10*/  FSEL R9, R9, -INF , !P1 ;  /* 0xff80000009097808 */ /* 0x000fe20004800000 */
[----:B------:R-:W1:Y:S01]  /*3f20*/  MUFU.TANH R22, R68 ;  /* 0x0000004400167308 */ /* 0x000e620000002400 */
[----:B------:R-:W-:Y:S01]  /*3f30*/  FSEL R162, R162, -INF , !P3 ;  /* 0xff800000a2a27808 */ /* 0x000fe20005800000 */
[----:B---3--:R-:W-:Y:S01]  /*3f40*/  FFMA.FTZ R21, R115, R0, R21 ;  /* 0x0000000073157223 */ /* 0x008fe20000010015 */
[----:B------:R-:W-:Y:S02]  /*3f50*/  FSEL R175, R41, -INF , !P0 ;  /* 0xff80000029af7808 */ /* 0x000fe40004000000 */
[-C--:B------:R-:W-:Y:S02]  /*3f60*/  ISETP.GE.AND P5, PT, R108, R135.reuse, PT ;  /* 0x000000876c00720c */ /* 0x080fe40003fa6270 */
[----:B------:R-:W-:Y:S01]  /*3f70*/  ISETP.GE.AND P1, PT, R110, R230, PT ;  /* 0x000000e66e00720c */ /* 0x000fe20003f26270 */
[----:B------:R-:W2:Y:S01]  /*3f80*/  MUFU.TANH R30, R69 ;  /* 0x00000045001e7308 */ /* 0x000ea20000002400 */
[----:B------:R-:W-:-:S02]  /*3f90*/  ISETP.GE.AND P3, PT, R112, R135, PT ;  /* 0x000000877000720c */ /* 0x000fc40003f66270 */
[-C--:B------:R-:W-:Y:S02]  /*3fa0*/  ISETP.GE.AND P0, PT, R60, R230.reuse, PT ;  /* 0x000000e63c00720c */ /* 0x080fe40003f06270 */
[----:B------:R-:W-:Y:S02]  /*3fb0*/  FSEL R171, R31, -INF , !P6 ;  /* 0xff8000001fab7808 */ /* 0x000fe40007000000 */
[----:B------:R-:W-:Y:S01]  /*3fc0*/  FSEL R172, R26, -INF , !P2 ;  /* 0xff8000001aac7808 */ /* 0x000fe20005000000 */
[----:B------:R-:W3:Y:S01]  /*3fd0*/  MUFU.TANH R141, R70 ;  /* 0x00000046008d7308 */ /* 0x000ee20000002400 */
[C---:B------:R-:W-:Y:S01]  /*3fe0*/  ISETP.GE.AND P6, PT, R4.reuse, R230, PT ;  /* 0x000000e60400720c */ /* 0x040fe20003fc6270 */
[-C--:B-1----:R-:W-:Y:S01]  /*3ff0*/  FFMA.FTZ R22, R117, R0.reuse, R22 ;  /* 0x0000000075167223 */ /* 0x082fe20000010016 */
[----:B------:R-:W-:Y:S01]  /*4000*/  ISETP.GE.AND P2, PT, R4, R135, PT ;  /* 0x000000870400720c */ /* 0x000fe20003f46270 */
[----:B------:R-:W-:Y:S01]  /*4010*/  FFMA.FTZ R4, R93, R0, R72 ;  /* 0x000000005d047223 */ /* 0x000fe20000010048 */
[----:B------:R-:W-:-:S02]  /*4020*/  FSEL R173, R173, -INF , !P5 ;  /* 0xff800000adad7808 */ /* 0x000fc40006800000 */
[----:B------:R-:W-:Y:S01]  /*4030*/  FSEL R166, R25, -INF , !P1 ;  /* 0xff80000019a67808 */ /* 0x000fe20004800000 */
[----:B------:R-:W1:Y:S01]  /*4040*/  MUFU.TANH R163, R71 ;  /* 0x0000004700a37308 */ /* 0x000e620000002400 */
[----:B------:R-:W-:Y:S01]  /*4050*/  FSEL R167, R21, -INF , !P3 ;  /* 0xff80000015a77808 */ /* 0x000fe20005800000 */
[----:B--2---:R-:W-:Y:S01]  /*4060*/  FFMA.FTZ R30, R29, R0, R30 ;  /* 0x000000001d1e7223 */ /* 0x004fe2000001001e */
[----:B------:R-:W-:Y:S02]  /*4070*/  FSEL R170, R20, -INF , !P0 ;  /* 0xff80000014aa7808 */ /* 0x000fe40004000000 */
[C---:B------:R-:W-:Y:S02]  /*4080*/  ISETP.GE.AND P5, PT, R114.reuse, R230, PT ;  /* 0x000000e67200720c */ /* 0x040fe40003fa6270 */
[----:B------:R-:W-:Y:S01]  /*4090*/  ISETP.GE.AND P1, PT, R114, R135, PT ;  /* 0x000000877200720c */ /* 0x000fe20003f26270 */
[----:B---3--:R-:W-:Y:S01]  /*40a0*/  FFMA.FTZ R141, R117, R0, R141 ;  /* 0x00000000758d7223 */ /* 0x008fe2000001008d */
[----:B------:R-:W-:Y:S01]  /*40b0*/  BAR.SYNC.DEFER_BLOCKING 0x0 ;  /* 0x0000000000007b1d */ /* 0x000fe20000010000 */
[----:B------:R-:W-:-:S02]  /*40c0*/  ISETP.GE.AND P3, PT, R28, R230, PT ;  /* 0x000000e61c00720c */ /* 0x000fc40003f66270 */
[----:B------:R-:W-:Y:S02]  /*40d0*/  ISETP.GE.AND P0, PT, R28, R135, PT ;  /* 0x000000871c00720c */ /* 0x000fe40003f06270 */
[----:B------:R-:W-:Y:S01]  /*40e0*/  FSEL R142, R22, -INF , !P5 ;  /* 0xff800000168e7808 */ /* 0x000fe20006800000 */
[----:B-1----:R-:W-:Y:S01]  /*40f0*/  FFMA.FTZ R163, R29, R0, R163 ;  /* 0x000000001da37223 */ /* 0x002fe200000100a3 */
        /* <DEDUP_REMOVED lines=107> */
.L_x_655:
[----:B------:R-:W-:Y:S05]  /*47b0*/  BSYNC B0 ;  /* 0x0000000000007941 */ /* 0x000fea0003800000 */
.L_x_654:
[----:B------:R-:W0:Y:S02]  /*47c0*/  LDGDEPBAR ;  /* 0x00000000000079af */ /* 0x000e240000000000 */
.L_x_653:
[----:B--2---:R-:W-:Y:S02]  /*47d0*/  FMNMX.FTZ R21, R116, R16, !PT ;  /* 0x0000001074157209 */ /* 0x004fe40007810000 */
        /* <DEDUP_REMOVED lines=53> */
[----:B------:R-:W-:Y:S02]  /*4b30*/  LDSM.16.MT88.4 R136, [R202+0xc800] ;  /* 0x00c80000ca88783b */ /* 0x000fe40000004200 */
[C---:B------:R-:W-:Y:S01]  /*4b40*/  FMUL.FTZ R164, R132.reuse, c[0x0][0x23c] ;  /* 0x00008f0084a47a20 */ /* 0x040fe20000410000 */
[----:B------:R-:W-:Y:S01]  /*4b50*/  FSEL R169, R169, RZ, P0 ;  /* 0x000000ffa9a97208 */ /* 0x000fe20000000000 */
[----:B-1----:R-:W-:Y:S01]  /*4b60*/  LDSM.16.MT88.4 R32, [R201+0xc800] ;  /* 0x00c80000c920783b */ /* 0x002fe20000004200 */
[----:B------:R-:W-:-:S03]  /*4b70*/  FSETP.NEU.FTZ.AND P0, PT, R132, -INF , PT ;  /* 0xff8000008400780b */ /* 0x000fc60003f1d000 */
[--C-:B------:R-:W-:Y:S01]  /*4b80*/  FFMA.FTZ R155, R116, c[0x0][0x23c], -R169.reuse ;  /* 0x00008f00749b7a23 */ /* 0x100fe200000108a9 */
[----:B------:R-:W-:Y:S01]  /*4b90*/  FSEL R164, R164, RZ, P0 ;  /* 0x000000ffa4a47208 */ /* 0x000fe20000000000 */
[--C-:B------:R-:W-:Y:S01]  /*4ba0*/  FFMA.FTZ R154, R16, c[0x0][0x23c], -R169.reuse ;  /* 0x00008f00109a7a23 */ /* 0x100fe200000108a9 */
[----:B------:R-:W1:Y:S01]  /*4bb0*/  LDSM.16.MT88.4 R116, [R202+0xc000] ;  /* 0x00c00000ca74783b */ /* 0x000e620000004200 */
[--C-:B------:R-:W-:Y:S02]  /*4bc0*/  FFMA.FTZ R153, R18, c[0x0][0x23c], -R169.reuse ;  /* 0x00008f0012997a23 */ /* 0x100fe400000108a9 */
[----:B------:R-:W-:Y:S01]  /*4bd0*/  FFMA.FTZ R148, R24, c[0x0][0x23c], -R169 ;  /* 0x00008f0018947a23 */ /* 0x000fe200000108a9 */
[----:B------:R-:W-:Y:S01]  /*4be0*/  MUFU.EX2 R155, R155 ;  /* 0x0000009b009b7308 */ /* 0x000fe20000000800 */
[--C-:B------:R-:W-:Y:S01]  /*4bf0*/  FFMA.FTZ R156, R4, c[0x0][0x23c], -R164.reuse ;  /* 0x00008f00049c7a23 */ /* 0x100fe200000108a4 */
[----:B------:R-:W-:Y:S01]  /*4c00*/  LDSM.16.MT88.4 R28, [R200+0xc800] ;  /* 0x00c80000c81c783b */ /* 0x000fe20000004200 */
[----:B------:R-:W-:-:S02]  /*4c10*/  FFMA.FTZ R157, R23, c[0x0][0x23c], -R164 ;  /* 0x00008f00179d7a23 */ /* 0x000fc400000108a4 */
[--C-:B------:R-:W-:Y:S01]  /*4c20*/  FFMA.FTZ R158, R19, c[0x0][0x23c], -R164.reuse ;  /* 0x00008f00139e7a23 */ /* 0x100fe200000108a4 */
[----:B------:R-:W2:Y:S01]  /*4c30*/  LDSM.16.MT88.4 R4, [R200+0x10000] ;  /* 0x01000000c804783b */ /* 0x000ea20000004200 */
[--C-:B------:R-:W-:Y:S01]  /*4c40*/  FFMA.FTZ R149, R17, c[0x0][0x23c], -R164.reuse ;  /* 0x00008f0011957a23 */ /* 0x100fe200000108a4 */
[----:B------:R-:W3:Y:S01]  /*4c50*/  MUFU.EX2 R154, R154 ;  /* 0x0000009a009a7308 */ /* 0x000ee20000000800 */
        /* <DEDUP_REMOVED lines=8> */
[----:B------:R-:W4:Y:S01]  /*4ce0*/  LDSM.16.MT88.4 R8, [R204+0xe800] ;  /* 0x00e80000cc08783b */ /* 0x000f220000004200 */
[----:B------:R-:W-:-:S02]  /*4cf0*/  FFMA.FTZ R146, R14, c[0x0][0x23c], -R169 ;  /* 0x00008f000e927a23 */ /* 0x000fc400000108a9 */
[--C-:B------:R-:W-:Y:S01]  /*4d00*/  FFMA.FTZ R152, R15, c[0x0][0x23c], -R164.reuse ;  /* 0x00008f000f987a23 */ /* 0x100fe200000108a4 */
[----:B------:R-:W-:Y:S01]  /*4d10*/  LDSM.16.MT88.4 R24, [R202+0xe800] ;  /* 0x00e80000ca18783b */ /* 0x000fe20000004200 */
[----:B------:R-:W-:Y:S01]  /*4d20*/  FFMA.FTZ R145, R13, c[0x0][0x23c], -R164 ;  /* 0x00008f000d917a23 */ /* 0x000fe200000108a4 */
[----:B------:R-:W5:Y:S01]  /*4d30*/  MUFU.EX2 R148, R148 ;  /* 0x0000009400947308 */ /* 0x000f620000000800 */
[----:B---3--:R-:W-:Y:S01]  /*4d40*/  F2FP.BF16.PACK_AB R96, R154, R155 ;  /* 0x0000009b9a60723e */ /* 0x008fe200000010ff */
[----:B------:R-:W3:Y:S01]  /*4d50*/  LDSM.16.MT88.4 R12, [R200+0xe800] ;  /* 0x00e80000c80c783b */ /* 0x000ee20000004200 */
        /* <DEDUP_REMOVED lines=9> */
[----:B-----5:R-:W-:Y:S01]  /*4df0*/  F2FP.BF16.PACK_AB R98, R148, R153 ;  /* 0x000000999462723e */ /* 0x020fe200000010ff */
        /* <DEDUP_REMOVED lines=8> */
[----:B------:R-:W5:Y:S01]  /*4e80*/  MUFU.EX2 R149, R149 ;  /* 0x0000009500957308 */ /* 0x000f620000000800 */
        /* <DEDUP_REMOVED lines=56> */
[----:B------:R-:W3:Y:S06]  /*5210*/  MUFU.EX2 R164, R164 ;  /* 0x000000a400a47308 */ /* 0x000eec0000000800 */
[C---:B--2---:R-:W-:Y:S07]  /*5220*/  HMMA.16816.F32.BF16 R92, R96.reuse, R4, RZ ;  /* 0x00000004605c723c */ /* 0x044fee00000418ff */
[----:B-1----:R-:W-:Y:S01]  /*5230*/  F2FP.BF16.PACK_AB R4, R146, R151 ;  /* 0x000000979204723e */ /* 0x002fe200000010ff */
[----:B------:R-:W-:Y:S01]  /*5240*/  HMMA.16816.F32.BF16 R96, R96, R6, RZ ;  /* 0x000000066060723c */ /* 0x000fe200000418ff */
[----:B-----5:R-:W-:Y:S01]  /*5250*/  F2FP.BF16.PACK_AB R5, R145, R152 ;  /* 0x000000989105723e */ /* 0x020fe200000010ff */
        /* <DEDUP_REMOVED lines=240> */
[----:B------:R-:W2:Y:S04]  /*6160*/  LDSM.16.M88.4 R136, [R209+0x6800] ;  /* 0x00680000d188783b */ /* 0x000ea80000000200 */
[----:B------:R-:W2:Y:S04]  /*6170*/  LDSM.16.M88.4 R152, [R209+0x7000] ;  /* 0x00700000d198783b */ /* 0x000ea80000000200 */
[----:B------:R-:W2:Y:S04]  /*6180*/  LDSM.16.M88.4 R148, [R209+0x7800] ;  /* 0x00780000d194783b */ /* 0x000ea80000000200 */
[----:B---3--:R-:W-:Y:S04]  /*6190*/  LDSM.16.M88.4 R4, [R208] ;  /* 0x00000000d004783b */ /* 0x008fe80000000200 */
[----:B------:R-:W3:Y:S04]  /*61a0*/  LDSM.16.M88.4 R144, [R207] ;  /* 0x00000000cf90783b */ /* 0x000ee80000000200 */
[----:B------:R-:W3:Y:S04]  /*61b0*/  LDSM.16.M88.4 R32, [R199] ;  /* 0x00000000c720783b */ /* 0x000ee80000000200 */
[----:B-1----:R-:W1:Y:S04]  /*61c0*/  LDSM.16.M88.4 R28, [R198] ;  /* 0x00000000c61c783b */ /* 0x002e680000000200 */
[----:B----4-:R-:W4:Y:S04]  /*61d0*/  LDSM.16.M88.4 R16, [R197] ;  /* 0x00000000c510783b */ /* 0x010f280000000200 */
[----:B-----5:R-:W-:Y:S01]  /*61e0*/  LDSM.16.M88.4 R20, [R206] ;  /* 0x00000000ce14783b */ /* 0x020fe20000000200 */
[C---:B--2---:R-:W-:Y:S03]  /*61f0*/  HMMA.16816.F32.BF16 R12, R168.reuse, R24, RZ ;  /* 0x00000018a80c723c */ /* 0x044fe600000418ff */
[----:B------:R-:W2:Y:S04]  /*6200*/  LDSM.16.M88.4 R8, [R203+0x6000] ;  /* 0x00600000cb08783b */ /* 0x000ea80000000200 */
[----:B------:R-:W-:Y:S01]  /*6210*/  LDSM.16.M88.4 R160, [R203+0x6800] ;  /* 0x00680000cba0783b */ /* 0x000fe20000000200 */
[C---:B------:R-:W-:Y:S03]  /*6220*/  HMMA.16816.F32.BF16 R24, R168.reuse, R26, RZ ;  /* 0x0000001aa818723c */ /* 0x040fe600000418ff */
[----:B------:R-:W-:Y:S04]  /*6230*/  LDSM.16.M88.4 R176, [R196+0x800] ;  /* 0x00080000c4b0783b */ /* 0x000fe80000000200 */
[----:B------:R-:W-:Y:S01]  /*6240*/  LDSM.16.M88.4 R164, [R196+0x1000] ;  /* 0x00100000c4a4783b */ /* 0x000fe20000000200 */
[C---:B------:R-:W-:Y:S03]  /*6250*/  HMMA.16816.F32.BF16 R140, R168.reuse, R136, RZ ;  /* 0x00000088a88c723c */ /* 0x040fe600000418ff */
[----:B------:R-:W-:Y:S04]  /*6260*/  LDSM.16.M88.4 R180, [R191] ;  /* 0x00000000bfb4783b */ /* 0x000fe80000000200 */
[----:B------:R-:W0:Y:S01]  /*6270*/  LDGDEPBAR ;  /* 0x00000000000079af */ /* 0x000e220000000000 */
[C---:B------:R-:W-:Y:S08]  /*6280*/  HMMA.16816.F32.BF16 R136, R168.reuse, R138, RZ ;  /* 0x0000008aa888723c */ /* 0x040ff000000418ff */
[C---:B------:R-:W-:Y:S08]  /*6290*/  HMMA.16816.F32.BF16 R156, R168.reuse, R152, RZ ;  /* 0x00000098a89c723c */ /* 0x040ff000000418ff */
[C---:B------:R-:W-:Y:S08]  /*62a0*/  HMMA.16816.F32.BF16 R152, R168.reuse, R154, RZ ;  /* 0x0000009aa898723c */ /* 0x040ff000000418ff */
[C---:B------:R-:W-:Y:S08]  /*62b0*/  HMMA.16816.F32.BF16 R172, R168.reuse, R148, RZ ;  /* 0x00000094a8ac723c */ /* 0x040ff000000418ff */
[----:B------:R-:W-:Y:S01]  /*62c0*/  HMMA.16816.F32.BF16 R168, R168, R150, RZ ;  /* 0x00000096a8a8723c */ /* 0x000fe200000418ff */
[----:B------:R-:W-:Y:S07]  /*62d0*/  LDSM.16.M88.4 R148, [R203+0x7000] ;  /* 0x00700000cb94783b */ /* 0x000fee0000000200 */
[C---:B---3--:R-:W-:Y:S08]  /*62e0*/  HMMA.16816.F32.BF16 R24, R4.reuse, R146, R24 ;  /* 0x000000920418723c */ /* 0x048ff00000041818 */
[C---:B------:R-:W-:Y:S08]  /*62f0*/  HMMA.16816.F32.BF16 R140, R4.reuse, R32, R140 ;  /* 0x00000020048c723c */ /* 0x040ff0000004188c */
[C---:B------:R-:W-:Y:S01]  /*6300*/  HMMA.16816.F32.BF16 R136, R4.reuse, R34, R136 ;  /* 0x000000220488723c */ /* 0x040fe20000041888 */
[----:B------:R-:W3:Y:S07]  /*6310*/  LDSM.16.M88.4 R32, [R203+0x7800] ;  /* 0x00780000cb20783b */ /* 0x000eee0000000200 */
[C---:B------:R-:W-:Y:S01]  /*6320*/  HMMA.16816.F32.BF16 R12, R4.reuse, R144, R12 ;  /* 0x00000090040c723c */ /* 0x040fe2000004180c */
[----:B------:R-:W-:Y:S07]  /*6330*/  LDSM.16.M88.4 R144, [R196+0x1800] ;  /* 0x00180000c490783b */ /* 0x000fee0000000200 */
[C---:B-1----:R-:W-:Y:S08]  /*6340*/  HMMA.16816.F32.BF16 R156, R4.reuse, R28, R156 ;  /* 0x0000001c049c723c */ /* 0x042ff0000004189c */
[C---:B------:R-:W-:Y:S01]  /*6350*/  HMMA.16816.F32.BF16 R152, R4.reuse, R30, R152 ;  /* 0x0000001e0498723c */ /* 0x040fe20000041898 */
[----:B------:R-:W-:Y:S07]  /*6360*/  LDSM.16.M88.4 R28, [R210+0x2000] ;  /* 0x00200000d21c783b */ /* 0x000fee0000000200 */
[C---:B----4-:R-:W-:Y:S08]  /*6370*/  HMMA.16816.F32.BF16 R172, R4.reuse, R16, R172 ;  /* 0x0000001004ac723c */ /* 0x050ff000000418ac */
[----:B------:R-:W-:Y:S01]  /*6380*/  HMMA.16816.F32.BF16 R168, R4, R18, R168 ;  /* 0x0000001204a8723c */ /* 0x000fe200000418a8 */
[----:B------:R-:W-:Y:S04]  /*6390*/  LDSM.16.M88.4 R16, [R205] ;  /* 0x00000000cd10783b */ /* 0x000fe80000000200 */
[----:B------:R-:W1:Y:S03]  /*63a0*/  LDSM.16.M88.4 R4, [R196] ;  /* 0x00000000c404783b */ /* 0x000e660000000200 */
[C---:B--2---:R-:W-:Y:S08]  /*63b0*/  HMMA.16816.F32.BF16 R24, R20.reuse, R10, R24 ;  /* 0x0000000a1418723c */ /* 0x044ff00000041818 */
[C---:B------:R-:W-:Y:S01]  /*63c0*/  HMMA.16816.F32.BF16 R12, R20.reuse, R8, R12 ;  /* 0x00000008140c723c */ /* 0x040fe2000004180c */
[----:B------:R-:W2:Y:S07]  /*63d0*/  LDSM.16.M88.4 R8, [R209+0x8000] ;  /* 0x00800000d108783b */ /* 0x000eae0000000200 */
[C---:B---3--:R-:W-:Y:S08]  /*63e0*/  HMMA.16816.F32.BF16 R172, R20.reuse, R32, R172 ;  /* 0x0000002014ac723c */ /* 0x048ff000000418ac */
[C---:B------:R-:W-:Y:S01]  /*63f0*/  HMMA.16816.F32.BF16 R168, R20.reuse, R34, R168 ;  /* 0x0000002214a8723c */ /* 0x040fe200000418a8 */
[----:B------:R-:W3:Y:S07]  /*6400*/  LDSM.16.M88.4 R32, [R209+0x9800] ;  /* 0x00980000d120783b */ /* 0x000eee0000000200 */
[----:B------:R-:W-:Y:S08]  /*6410*/  HMMA.16816.F32.BF16 R140, R20, R160, R140 ;  /* 0x000000a0148c723c */ /* 0x000ff0000004188c */
[----:B-1----:R-:W-:Y:S08]  /*6420*/  HMMA.16816.F32.BF16 R24, R16, R6, R24 ;  /* 0x000000061018723c */ /* 0x002ff00000041818 */
[C---:B------:R-:W-:Y:S01]  /*6430*/  HMMA.16816.F32.BF16 R136, R20.reuse, R162, R136 ;  /* 0x000000a21488723c */ /* 0x040fe20000041888 */
[----:B------:R-:W-:Y:S07]  /*6440*/  LDSM.16.M88.4 R160, [R209+0x8800] ;  /* 0x00880000d1a0783b */ /* 0x000fee0000000200 */
[C---:B------:R-:W-:Y:S08]  /*6450*/  HMMA.16816.F32.BF16 R156, R20.reuse, R148, R156 ;  /* 0x00000094149c723c */ /* 0x040ff0000004189c */
[----:B------:R-:W-:Y:S01]  /*6460*/  HMMA.16816.F32.BF16 R152, R20, R150, R152 ;  /* 0x000000961498723c */ /* 0x000fe20000041898 */
[----:B------:R-:W-:Y:S04]  /*6470*/  LDSM.16.M88.4 R20, [R195] ;  /* 0x00000000c314783b */ /* 0x000fe80000000200 */
[----:B------:R-:W-:Y:S03]  /*6480*/  LDSM.16.M88.4 R148, [R209+0x9000] ;  /* 0x00900000d194783b */ /* 0x000fe60000000200 */
[C---:B------:R-:W-:Y:S01]  /*6490*/  HMMA.16816.F32.BF16 R12, R16.reuse, R4, R12 ;  /* 0x00000004100c723c */ /* 0x040fe2000004180c */
[----:B------:R-:W1:Y:S07]  /*64a0*/  LDSM.16.M88.4 R4, [R208+0x2000] ;  /* 0x00200000d004783b */ /* 0x000e6e0000000200 */
[C---:B------:R-:W-:Y:S08]  /*64b0*/  HMMA.16816.F32.BF16 R172, R16.reuse, R144, R172 ;  /* 0x0000009010ac723c */ /* 0x040ff000000418ac */
[----:B------:R-:W-:Y:S01]  /*64c0*/  HMMA.16816.F32.BF16 R168, R16, R146, R168 ;  /* 0x0000009210a8723c */ /* 0x000fe200000418a8 */
[----:B------:R-:W-:Y:S07]  /*64d0*/  LDSM.16.M88.4 R144, [R203+0x8000] ;  /* 0x00800000cb90783b */ /* 0x000fee0000000200 */
[----:B--2---:R-:W-:Y:S08]  /*64e0*/  HMMA.16816.F32.BF16 R24, R28, R10, R24 ;  /* 0x0000000a1c18723c */ /* 0x004ff00000041818 */
[C---:B------:R-:W-:Y:S08]  /*64f0*/  HMMA.16816.F32.BF16 R140, R16.reuse, R176, R140 ;  /* 0x000000b0108c723c */ /* 0x040ff0000004188c */
[C---:B------:R-:W-:Y:S01]  /*6500*/  HMMA.16816.F32.BF16 R136, R16.reuse, R178, R136 ;  /* 0x000000b21088723c */ /* 0x040fe20000041888 */
[----:B------:R-:W2:Y:S07]  /*6510*/  LDSM.16.M88.4 R176, [R206+0x2000] ;  /* 0x00200000ceb0783b */ /* 0x000eae0000000200 */
[C---:B------:R-:W-:Y:S08]  /*6520*/  HMMA.16816.F32.BF16 R156, R16.reuse, R164, R156 ;  /* 0x000000a4109c723c */ /* 0x040ff0000004189c */
[----:B------:R-:W-:Y:S01]  /*6530*/  HMMA.16816.F32.BF16 R152, R16, R166, R152 ;  /* 0x000000a61098723c */ /* 0x000fe20000041898 */
[----:B------:R-:W4:Y:S04]  /*6540*/  LDSM.16.M88.4 R16, [R194] ;  /* 0x00000000c210783b */ /* 0x000f280000000200 */
[----:B------:R-:W-:Y:S03]  /*6550*/  LDSM.16.M88.4 R164, [R205+0x2000] ;  /* 0x00200000cda4783b */ /* 0x000fe60000000200 */
[C---:B------:R-:W-:Y:S01]  /*6560*/  HMMA.16816.F32.BF16 R12, R28.reuse, R8, R12 ;  /* 0x000000081c0c723c */ /* 0x040fe2000004180c */
[----:B------:R-:W5:Y:S07]  /*6570*/  LDSM.16.M88.4 R8, [R193] ;  /* 0x00000000c108783b */ /* 0x000f6e0000000200 */
[C---:B---3--:R-:W-:Y:S08]  /*6580*/  HMMA.16816.F32.BF16 R172, R28.reuse, R32, R172 ;  /* 0x000000201cac723c */ /* 0x048ff000000418ac */
[----:B------:R-:W-:Y:S01]  /*6590*/  HMMA.16816.F32.BF16 R168, R28, R34, R168 ;  /* 0x000000221ca8723c */ /* 0x000fe200000418a8 */
[----:B------:R-:W3:Y:S07]  /*65a0*/  LDSM.16.M88.4 R32, [R192] ;  /* 0x00000000c020783b */ /* 0x000eee0000000200 */
        /* <DEDUP_REMOVED lines=8> */
[----:B------:R-:W-:Y:S01]  /*6630*/  HMMA.16816.F32.BF16 R12, R4, R20, R12 ;  /* 0x00000014040c723c */ /* 0x000fe2000004180c */
[----:B------:R-:W1:Y:S07]  /*6640*/  LDSM.16.M88.4 R20, [R196+0x2000] ;  /* 0x00200000c414783b */ /* 0x000e6e0000000200 */
[----:B--2---:R-:W-:Y:S08]  /*6650*/  HMMA.16816.F32.BF16 R24, R176, R146, R24 ;  /* 0x00000092b018723c */ /* 0x004ff00000041818 */
[C---:B----4-:R-:W-:Y:S08]  /*6660*/  HMMA.16816.F32.BF16 R140, R4.reuse, R16, R140 ;  /* 0x00000010048c723c */ /* 0x050ff0000004188c */
[C---:B------:R-:W-:Y:S01]  /*6670*/  HMMA.16816.F32.BF16 R136, R4.reuse, R18, R136 ;  /* 0x000000120488723c */ /* 0x040fe20000041888 */
[----:B------:R-:W-:Y:S07]  /*6680*/  LDSM.16.M88.4 R16, [R203+0x9000] ;  /* 0x00900000cb10783b */ /* 0x000fee0000000200 */
[C---:B-----5:R-:W-:Y:S08]  /*6690*/  HMMA.16816.F32.BF16 R156, R4.reuse, R8, R156 ;  /* 0x00000008049c723c */ /* 0x060ff0000004189c */
[C---:B------:R-:W-:Y:S01]  /*66a0*/  HMMA.16816.F32.BF16 R152, R4.reuse, R10, R152 ;  /* 0x0000000a0498723c */ /* 0x040fe20000041898 */
[----:B------:R-:W2:Y:S07]  /*66b0*/  LDSM.16.M88.4 R8, [R209+0xa000] ;  /* 0x00a00000d108783b */ /* 0x000eae0000000200 */
[C---:B---3--:R-:W-:Y:S08]  /*66c0*/  HMMA.16816.F32.BF16 R172, R4.reuse, R32, R172 ;  /* 0x0000002004ac723c */ /* 0x048ff000000418ac */
[----:B------:R-:W-:Y:S01]  /*66d0*/  HMMA.16816.F32.BF16 R168, R4, R34, R168 ;  /* 0x0000002204a8723c */ /* 0x000fe200000418a8 */
[----:B------:R-:W3:Y:S04]  /*66e0*/  LDSM.16.M88.4 R4, [R196+0x2800] ;  /* 0x00280000c404783b */ /* 0x000ee80000000200 */
[----:B------:R-:W4:Y:S03]  /*66f0*/  LDSM.16.M88.4 R32, [R208+0x4000] ;  /* 0x00400000d020783b */ /* 0x000f260000000200 */
[----:B-1----:R-:W-:Y:S08]  /*6700*/  HMMA.16816.F32.BF16 R24, R164, R22, R24 ;  /* 0x00000016a418723c */ /* 0x002ff00000041818 */
[C---:B------:R-:W-:Y:S01]  /*6710*/  HMMA.16816.F32.BF16 R12, R176.reuse, R144, R12 ;  /* 0x00000090b00c723c */ /* 0x040fe2000004180c */
[----:B------:R-:W1:Y:S07]  /*6720*/  LDSM.16.M88.4 R144, [R209+0xa800] ;  /* 0x00a80000d190783b */ /* 0x000e6e0000000200 */
[C---:B------:R-:W-:Y:S08]  /*6730*/  HMMA.16816.F32.BF16 R140, R176.reuse, R28, R140 ;  /* 0x0000001cb08c723c */ /* 0x040ff0000004188c */
[----:B------:R-:W-:Y:S01]  /*6740*/  HMMA.16816.F32.BF16 R136, R176, R30, R136 ;  /* 0x0000001eb088723c */ /* 0x000fe20000041888 */
[----:B------:R-:W-:Y:S07]  /*6750*/  LDSM.16.M88.4 R28, [R190] ;  /* 0x00000000be1c783b */ /* 0x000fee0000000200 */
[----:B--2---:R-:W-:Y:S08]  /*6760*/  HMMA.16816.F32.BF16 R24, R148, R10, R24 ;  /* 0x0000000a9418723c */ /* 0x004ff00000041818 */
[C---:B------:R-:W-:Y:S01]  /*6770*/  HMMA.16816.F32.BF16 R12, R164.reuse, R20, R12 ;  /* 0x00000014a40c723c */ /* 0x040fe2000004180c */
[----:B------:R-:W-:Y:S07]  /*6780*/  LDSM.16.M88.4 R20, [R206+0x4000] ;  /* 0x00400000ce14783b */ /* 0x000fee0000000200 */
[C---:B---3--:R-:W-:Y:S08]  /*6790*/  HMMA.16816.F32.BF16 R140, R164.reuse, R4, R140 ;  /* 0x00000004a48c723c */ /* 0x048ff0000004188c */
[----:B------:R-:W-:Y:S01]  /*67a0*/  HMMA.16816.F32.BF16 R136, R164, R6, R136 ;  /* 0x00000006a488723c */ /* 0x000fe20000041888 */
[----:B------:R-:W-:Y:S07]  /*67b0*/  LDSM.16.M88.4 R4, [R196+0x4000] ;  /* 0x00400000c404783b */ /* 0x000fee0000000200 */
[C---:B------:R-:W-:Y:S08]  /*67c0*/  HMMA.16816.F32.BF16 R156, R176.reuse, R16, R156 ;  /* 0x00000010b09c723c */ /* 0x040ff0000004189c */
[----:B------:R-:W-:Y:S01]  /*67d0*/  HMMA.16816.F32.BF16 R152, R176, R18, R152 ;  /* 0x00000012b098723c */ /* 0x000fe20000041898 */
[----:B------:R-:W2:Y:S07]  /*67e0*/  LDSM.16.M88.4 R16, [R203+0xa000] ;  /* 0x00a00000cb10783b */ /* 0x000eae0000000200 */
[----:B----4-:R-:W-:Y:S08]  /*67f0*/  HMMA.16816.F32.BF16 R24, R32, R182, R24 ;  /* 0x000000b62018723c */ /* 0x010ff00000041818 */
[C---:B------:R-:W-:Y:S01]  /*6800*/  HMMA.16816.F32.BF16 R12, R148.reuse, R8, R12 ;  /* 0x00000008940c723c */ /* 0x040fe2000004180c */
[----:B------:R-:W3:Y:S07]  /*6810*/  LDSM.16.M88.4 R8, [R205+0x4000] ;  /* 0x00400000cd08783b */ /* 0x000eee0000000200 */
[C---:B-1----:R-:W-:Y:S08]  /*6820*/  HMMA.16816.F32.BF16 R140, R148.reuse, R144, R140 ;  /* 0x00000090948c723c */ /* 0x042ff0000004188c */
[----:B------:R-:W-:Y:S01]  /*6830*/  HMMA.16816.F32.BF16 R136, R148, R146, R136 ;  /* 0x000000929488723c */ /* 0x000fe20000041888 */
[----:B------:R-:W-:Y:S07]  /*6840*/  LDSM.16.M88.4 R144, [R209+0xb000] ;  /* 0x00b00000d190783b */ /* 0x000fee0000000200 */
[----:B------:R-:W-:Y:S08]  /*6850*/  HMMA.16816.F32.BF16 R12, R32, R180, R12 ;  /* 0x000000b4200c723c */ /* 0x000ff0000004180c */
[----:B--2---:R-:W-:Y:S08]  /*6860*/  HMMA.16816.F32.BF16 R24, R20, R18, R24 ;  /* 0x000000121418723c */ /* 0x004ff00000041818 */
[----:B------:R-:W-:Y:S01]  /*6870*/  HMMA.16816.F32.BF16 R180, R164, R160, R156 ;  /* 0x000000a0a4b4723c */ /* 0x000fe2000004189c */
[----:B------:R-:W1:Y:S06]  /*6880*/  LDSM.16.M88.4 R156, [R203+0xa800] ;  /* 0x00a80000cb9c783b */ /* 0x000e6c0000000200 */
[----:B------:R-:W-:Y:S01]  /*6890*/  IMAD R160, R2, 0x40, R219 ;  /* 0x0000004002a07824 */ /* 0x000fe200078e02db */
[----:B------:R-:W-:Y:S03]  /*68a0*/  HMMA.16816.F32.BF16 R140, R32, R28, R140 ;  /* 0x0000001c208c723c */ /* 0x000fe6000004188c */
[----:B------:R-:W-:Y:S01]  /*68b0*/  I2F R3, R160 ;  /* 0x000000a000037306 */ /* 0x000fe20000201400 */
[----:B------:R-:W-:-:S02]  /*68c0*/  IADD3 R233, R160, 0x1, RZ ;  /* 0x00000001a0e97810 */ /* 0x000fc40007ffe0ff */
[C---:B------:R-:W-:Y:S02]  /*68d0*/  IADD3 R234, R160.reuse, 0x8, RZ ;  /* 0x00000008a0ea7810 */ /* 0x040fe40007ffe0ff */
[----:B------:R-:W-:Y:S01]  /*68e0*/  HMMA.16816.F32.BF16 R136, R32, R30, R136 ;  /* 0x0000001e2088723c */ /* 0x000fe20000041888 */
[----:B------:R-:W2:Y:S01]  /*68f0*/  LDSM.16.M88.4 R28, [R203+0x9800] ;  /* 0x00980000cb1c783b */ /* 0x000ea20000000200 */
[C---:B------:R-:W-:Y:S01]  /*6900*/  IADD3 R236, R160.reuse, 0x9, RZ ;  /* 0x00000009a0ec7810 */ /* 0x040fe20007ffe0ff */
[----:B------:R-:W-:Y:S01]  /*6910*/  I2F R161, R233 ;  /* 0x000000e900a17306 */ /* 0x000fe20000201400 */
[----:B------:R-:W-:Y:S02]  /*6920*/  IADD3 R238, R160, 0x10, RZ ;  /* 0x00000010a0ee7810 */ /* 0x000fe40007ffe0ff */
[C---:B------:R-:W-:Y:S02]  /*6930*/  ISETP.GE.AND P6, PT, R233.reuse, R230, PT ;  /* 0x000000e6e900720c */ /* 0x040fe40003fc6270 */
[----:B---3--:R-:W-:Y:S01]  /*6940*/  HMMA.16816.F32.BF16 R24, R8, R6, R24 ;  /* 0x000000060818723c */ /* 0x008fe20000041818 */
[----:B------:R-:W-:-:S02]  /*6950*/  ISETP.GE.AND P0, PT, R233, R135, PT ;  /* 0x00000087e900720c */ /* 0x000fc40003f06270 */
[----:B------:R-:W-:Y:S01]  /*6960*/  I2F R235, R234 ;  /* 0x000000ea00eb7306 */ /* 0x000fe20000201400 */
[C---:B------:R-:W-:Y:S02]  /*6970*/  ISETP.GE.AND P4, PT, R160.reuse, R230, PT ;  /* 0x000000e6a000720c */ /* 0x040fe40003f86270 */
[----:B------:R-:W-:Y:S02]  /*6980*/  ISETP.GE.AND P5, PT, R160, R135, PT ;  /* 0x00000087a000720c */ /* 0x000fe40003fa6270 */
[----:B------:R-:W-:Y:S01]  /*6990*/  HMMA.16816.F32.BF16 R12, R20, R16, R12 ;  /* 0x00000010140c723c */ /* 0x000fe2000004180c */
[----:B------:R-:W3:Y:S02]  /*69a0*/  LDSM.16.M88.4 R16, [R196+0x4800] ;  /* 0x00480000c410783b */ /* 0x000ee40000000200 */
[----:B------:R-:W-:Y:S05]  /*69b0*/  I2F R237, R236 ;  /* 0x000000ec00ed7306 */ /* 0x000fea0000201400 */
[----:B------:R-:W-:Y:S03]  /*69c0*/  HMMA.16816.F32.BF16 R152, R164, R162, R152 ;  /* 0x000000a2a498723c */ /* 0x000fe60000041898 */
[----:B------:R-:W-:Y:S05]  /*69d0*/  I2F R239, R238 ;  /* 0x000000ee00ef7306 */ /* 0x000fea0000201400 */
[----:B-1----:R-:W-:Y:S01]  /*69e0*/  HMMA.16816.F32.BF16 R140, R20, R156, R140 ;  /* 0x0000009c148c723c */ /* 0x002fe2000004188c */
[----:B------:R-:W-:-:S06]  /*69f0*/  FMUL.FTZ R242, R24, c[0x0][0x2ec] ;  /* 0x0000bb0018f27a20 */ /* 0x000fcc0000410000 */
[----:B------:R-:W-:Y:S01]  /*6a00*/  MUFU.TANH R242, R242 ;  /* 0x000000f200f27308 */ /* 0x000fe20000002400 */
[----:B------:R-:W-:Y:S01]  /*6a10*/  HMMA.16816.F32.BF16 R136, R20, R158, R136 ;  /* 0x0000009e1488723c */ /* 0x000fe20000041888 */
[----:B------:R-:W-:Y:S07]  /*6a20*/  LDSM.16.M88.4 R156, [R203+0xb000] ;  /* 0x00b00000cb9c783b */ /* 0x000fee0000000200 */
[C---:B--2---:R-:W-:Y:S07]  /*6a30*/  HMMA.16816.F32.BF16 R172, R176.reuse, R28, R172 ;  /* 0x0000001cb0ac723c */ /* 0x044fee00000418ac */
[----:B------:R-:W-:Y:S01]  /*6a40*/  FMUL.FTZ R28, R25, c[0x0][0x2ec] ;  /* 0x0000bb00191c7a20 */ /* 0x000fe20000410000 */
[----:B------:R-:W-:Y:S03]  /*6a50*/  HMMA.16816.F32.BF16 R168, R176, R30, R168 ;  /* 0x0000001eb0a8723c */ /* 0x000fe600000418a8 */
[----:B------:R-:W1:Y:S04]  /*6a60*/  MUFU.TANH R176, R28 ;  /* 0x0000001c00b07308 */ /* 0x000e680000002400 */
[----:B------:R-:W-:Y:S01]  /*6a70*/  FMUL.FTZ R177, R26, c[0x0][0x2ec] ;  /* 0x0000bb001ab17a20 */ /* 0x000fe20000410000 */
[----:B---3--:R-:W-:Y:S01]  /*6a80*/  HMMA.16816.F32.BF16 R140, R8, R16, R140 ;  /* 0x00000010088c723c */ /* 0x008fe2000004188c */
[----:B------:R-:W-:-:S02]  /*6a90*/  FMUL.FTZ R178, R27, c[0x0][0x2ec] ;  /* 0x0000bb001bb27a20 */ /* 0x000fc40000410000 */
[----:B------:R-:W2:Y:S02]  /*6aa0*/  LDSM.16.M88.4 R24, [R196+0x3800] ;  /* 0x00380000c418783b */ /* 0x000ea40000000200 */
[----:B------:R-:W-:Y:S03]  /*6ab0*/  MUFU.TANH R177, R177 ;  /* 0x000000b100b17308 */ /* 0x000fe60000002400 */
[----:B------:R-:W-:Y:S01]  /*6ac0*/  HMMA.16816.F32.BF16 R12, R8, R4, R12 ;  /* 0x00000004080c723c */ /* 0x000fe2000004180c */
[----:B------:R-:W3:Y:S01]  /*6ad0*/  LDSM.16.M88.4 R4, [R189] ;  /* 0x00000000bd04783b */ /* 0x000ee20000000200 */
[----:B-1----:R-:W-:-:S03]  /*6ae0*/  FFMA.FTZ R176, R237, R0, R176 ;  /* 0x00000000edb07223 */ /* 0x002fc600000100b0 */
[----:B------:R-:W1:Y:S01]  /*6af0*/  LDSM.16.M88.4 R28, [R209+0xb800] ;  /* 0x00b80000d11c783b */ /* 0x000e620000000200 */
[----:B------:R-:W4:Y:S02]  /*6b00*/  MUFU.TANH R178, R178 ;  /* 0x000000b200b27308 */ /* 0x000f240000002400 */
[----:B------:R-:W-:Y:S07]  /*6b10*/  HMMA.16816.F32.BF16 R180, R148, R144, R180 ;  /* 0x0000009094b4723c */ /* 0x000fee00000418b4 */
[----:B------:R-:W-:Y:S01]  /*6b20*/  IADD3 R144, R160, 0x18, RZ ;  /* 0x00000018a0907810 */ /* 0x000fe20007ffe0ff */
[----:B------:R-:W-:Y:S01]  /*6b30*/  HMMA.16816.F32.BF16 R136, R8, R18, R136 ;  /* 0x000000120888723c */ /* 0x000fe20000041888 */
[----:B------:R-:W-:Y:S01]  /*6b40*/  FMUL.FTZ R140, R140, c[0x0][0x2ec] ;  /* 0x0000bb008c8c7a20 */ /* 0x000fe20000410000 */
[----:B------:R-:W5:Y:S01]  /*6b50*/  LDSM.16.M88.4 R16, [R196+0x5000] ;  /* 0x00500000c410783b */ /* 0x000f620000000200 */
[----:B------:R-:W-:Y:S01]  /*6b60*/  FMUL.FTZ R141, R141, c[0x0][0x2ec] ;  /* 0x0000bb008d8d7a20 */ /* 0x000fe20000410000 */
[----:B------:R-:W-:Y:S01]  /*6b70*/  I2F R145, R144 ;  /* 0x0000009000917306 */ /* 0x000fe20000201400 */
[----:B------:R-:W-:-:S02]  /*6b80*/  FMUL.FTZ R142, R142, c[0x0][0x2ec] ;  /* 0x0000bb008e8e7a20 */ /* 0x000fc40000410000 */
[----:B------:R-:W-:Y:S01]  /*6b90*/  FMUL.FTZ R143, R143, c[0x0][0x2ec] ;  /* 0x0000bb008f8f7a20 */ /* 0x000fe20000410000 */
[----:B------:R-:W-:Y:S01]  /*6ba0*/  HMMA.16816.F32.BF16 R152, R148, R146, R152 ;  /* 0x000000929498723c */ /* 0x000fe20000041898 */
[----:B------:R-:W-:Y:S01]  /*6bb0*/  FMUL.FTZ R240, R13, c[0x0][0x2ec] ;  /* 0x0000bb000df07a20 */ /* 0x000fe20000410000 */
[C---:B------:R-:W-:Y:S01]  /*6bc0*/  IADD3 R13, R160.reuse, 0x11, RZ ;  /* 0x00000011a00d7810 */ /* 0x040fe20007ffe0ff */
[----:B------:R-:W-:Y:S01]  /*6bd0*/  FMUL.FTZ R15, R15, c[0x0][0x2ec] ;  /* 0x0000bb000f0f7a20 */ /* 0x000fe20000410000 */
[----:B------:R-:W1:Y:S01]  /*6be0*/  MUFU.TANH R179, R140 ;  /* 0x0000008c00b37308 */ /* 0x000e620000002400 */
[----:B----4-:R-:W-:Y:S02]  /*6bf0*/  FFMA.FTZ R178, R237, R0, R178 ;  /* 0x00000000edb27223 */ /* 0x010fe400000100b2 */
[----:B------:R-:W-:Y:S01]  /*6c00*/  IADD3 R147, R160, 0x28, RZ ;  /* 0x00000028a0937810 */ /* 0x000fe20007ffe0ff */
[----:B------:R-:W-:Y:S01]  /*6c10*/  FMUL.FTZ R12, R12, c[0x0][0x2ec] ;  /* 0x0000bb000c0c7a20 */ /* 0x000fe20000410000 */
[C---:B--2---:R-:W-:Y:S03]  /*6c20*/  HMMA.16816.F32.BF16 R172, R164.reuse, R24, R172 ;  /* 0x00000018a4ac723c */ /* 0x044fe600000418ac */
[----:B------:R-:W-:Y:S04]  /*6c30*/  MUFU.TANH R162, R141 ;  /* 0x0000008d00a27308 */ /* 0x000fe80000002400 */
[----:B------:R-:W-:Y:S01]  /*6c40*/  FMUL.FTZ R244, R139, c[0x0][0x2ec] ;  /* 0x0000bb008bf47a20 */ /* 0x000fe20000410000 */
[----:B------:R-:W-:Y:S03]  /*6c50*/  HMMA.16816.F32.BF16 R168, R164, R26, R168 ;  /* 0x0000001aa4a8723c */ /* 0x000fe600000418a8 */
[----:B------:R-:W2:Y:S01]  /*6c60*/  MUFU.TANH R163, R142 ;  /* 0x0000008e00a37308 */ /* 0x000ea20000002400 */
[----:B------:R-:W-:Y:S03]  /*6c70*/  LDSM.16.M88.4 R24, [R196+0x5800] ;  /* 0x00580000c418783b */ /* 0x000fe60000000200 */
[----:B------:R-:W-:Y:S01]  /*6c80*/  IADD3 R164, R160, 0x29, RZ ;  /* 0x00000029a0a47810 */ /* 0x000fe20007ffe0ff */
[----:B---3--:R-:W-:Y:S03]  /*6c90*/  HMMA.16816.F32.BF16 R180, R32, R4, R180 ;  /* 0x0000000420b4723c */ /* 0x008fe600000418b4 */
[----:B------:R3:W-:Y:S04]  /*6ca0*/  MUFU.TANH R243, R143 ;  /* 0x0000008f00f37308 */ /* 0x0007e80000002400 */
[----:B------:R-:W-:Y:S01]  /*6cb0*/  FMUL.FTZ R4, R136, c[0x0][0x2ec] ;  /* 0x0000bb0088047a20 */ /* 0x000fe20000410000 */
[----:B-1----:R-:W-:Y:S03]  /*6cc0*/  HMMA.16816.F32.BF16 R172, R148, R28, R172 ;  /* 0x0000001c94ac723c */ /* 0x002fe600000418ac */
[----:B------:R-:W1:Y:S01]  /*6cd0*/  MUFU.TANH R240, R240 ;  /* 0x000000f000f07308 */ /* 0x000e620000002400 */
[----:B------:R-:W-:-:S02]  /*6ce0*/  FMUL.FTZ R136, R137, c[0x0][0x2ec] ;  /* 0x0000bb0089887a20 */ /* 0x000fc40000410000 */
[----:B------:R-:W-:Y:S01]  /*6cf0*/  FMUL.FTZ R137, R138, c[0x0][0x2ec] ;  /* 0x0000bb008a897a20 */ /* 0x000fe20000410000 */
[----:B------:R-:W-:Y:S01]  /*6d00*/  IADD3 R138, R160, 0x21, RZ ;  /* 0x00000021a08a7810 */ /* 0x000fe20007ffe0ff */
[CC--:B------:R-:W-:Y:S01]  /*6d10*/  FFMA.FTZ R29, R239.reuse, R0.reuse, R179 ;  /* 0x00000000ef1d7223 */ /* 0x0c0fe200000100b3 */
[----:B------:R-:W-:Y:S01]  /*6d20*/  HMMA.16816.F32.BF16 R152, R32, R6, R152 ;  /* 0x000000062098723c */ /* 0x000fe20000041898 */
[----:B---3--:R-:W3:Y:S01]  /*6d30*/  LDSM.16.M88.4 R140, [R188] ;  /* 0x00000000bc8c783b */ /* 0x008ee20000000200 */
[----:B------:R4:W-:Y:S01]  /*6d40*/  MUFU.TANH R146, R4 ;  /* 0x0000000400927308 */ /* 0x0009e20000002400 */
[----:B--2---:R-:W-:-:S05]  /*6d50*/  FFMA.FTZ R28, R239, R0, R163 ;  /* 0x00000000ef1c7223 */ /* 0x004fca00000100a3 */
[----:B------:R-:W-:Y:S02]  /*6d60*/  HMMA.16816.F32.BF16 R168, R148, R30, R168 ;  /* 0x0000001e94a8723c */ /* 0x000fe400000418a8 */
[----:B------:R-:W2:Y:S05]  /*6d70*/  MUFU.TANH R15, R15 ;  /* 0x0000000f000f7308 */ /* 0x000eaa0000002400 */
[----:B------:R-:W-:Y:S01]  /*6d80*/  IADD3 R30, R160, 0x38, RZ ;  /* 0x00000038a01e7810 */ /* 0x000fe20007ffe0ff */
[----:B------:R-:W-:Y:S01]  /*6d90*/  HMMA.16816.F32.BF16 R180, R20, R156, R180 ;  /* 0x0000009c14b4723c */ /* 0x000fe200000418b4 */
[----:B----4-:R-:W4:Y:S01]  /*6da0*/  LDSM.16.M88.4 R4, [R203+0xb800] ;  /* 0x00b80000cb04783b */ /* 0x010f220000000200 */
[----:B------:R-:W1:Y:S01]  /*6db0*/  I2F R241, R13 ;  /* 0x0000000d00f17306 */ /* 0x000e620000201400 */
[----:B------:R-:W-:-:S05]  /*6dc0*/  DEPBAR.LE SB0, 0x0 ;  /* 0x000080000000791a */ /* 0x000fca0000000000 */
[----:B------:R-:W-:Y:S01]  /*6dd0*/  HMMA.16816.F32.BF16 R152, R20, R158, R152 ;  /* 0x0000009e1498723c */ /* 0x000fe20000041898 */
[C---:B------:R-:W-:Y:S01]  /*6de0*/  IADD3 R156, R160.reuse, 0x19, RZ ;  /* 0x00000019a09c7810 */ /* 0x040fe20007ffe0ff */
[----:B------:R-:W-:Y:S05]  /*6df0*/  MUFU.TANH R136, R136 ;  /* 0x0000008800887308 */ /* 0x000fea0000002400 */
[----:B------:R-:W-:-:S03]  /*6e00*/  IADD3 R158, R160, 0x30, RZ ;  /* 0x00000030a09e7810 */ /* 0x000fc60007ffe0ff */
[----:B------:R-:W1:Y:S06]  /*6e10*/  I2F R157, R156 ;  /* 0x0000009c009d7306 */ /* 0x000e6c0000201400 */
[----:B-----5:R-:W-:Y:S02]  /*6e20*/  HMMA.16816.F32.BF16 R180, R8, R16, R180 ;  /* 0x0000001008b4723c */ /* 0x020fe400000418b4 */
[----:B------:R-:W5:Y:S05]  /*6e30*/  MUFU.TANH R137, R137 ;  /* 0x0000008900897308 */ /* 0x000f6a0000002400 */
[C---:B------:R-:W-:Y:S01]  /*6e40*/  IADD3 R16, R160.reuse, 0x20, RZ ;  /* 0x00000020a0107810 */ /* 0x040fe20007ffe0ff */
[C---:B---3--:R-:W-:Y:S03]  /*6e50*/  HMMA.16816.F32.BF16 R172, R32.reuse, R140, R172 ;  /* 0x0000008c20ac723c */ /* 0x048fe600000418ac */
[----:B------:R-:W-:Y:S04]  /*6e60*/  I2F R17, R16 ;  /* 0x0000001000117306 */ /* 0x000fe80000201400 */
[----:B------:R-:W-:Y:S01]  /*6e70*/  IADD3 R140, R160, 0x31, RZ ;  /* 0x00000031a08c7810 */ /* 0x000fe20007ffe0ff */
[----:B------:R-:W-:Y:S03]  /*6e80*/  HMMA.16816.F32.BF16 R168, R32, R142, R168 ;  /* 0x0000008e20a8723c */ /* 0x000fe600000418a8 */
[----:B------:R-:W-:Y:S04]  /*6e90*/  MUFU.TANH R244, R244 ;  /* 0x000000f400f47308 */ /* 0x000fe80000002400 */
[----:B------:R-:W-:Y:S01]  /*6ea0*/  FFMA.FTZ R32, R235, R0, R177 ;  /* 0x00000000eb207223 */ /* 0x000fe200000100b1 */
[----:B------:R-:W-:Y:S01]  /*6eb0*/  HMMA.16816.F32.BF16 R152, R8, R18, R152 ;  /* 0x000000120898723c */ /* 0x000fe20000041898 */
[----:B------:R-:W-:-:S02]  /*6ec0*/  FMUL.FTZ R166, R180, c[0x0][0x2ec] ;  /* 0x0000bb00b4a67a20 */ /* 0x000fc40000410000 */
[----:B------:R-:W-:Y:S01]  /*6ed0*/  FMUL.FTZ R148, R181, c[0x0][0x2ec] ;  /* 0x0000bb00b5947a20 */ /* 0x000fe20000410000 */
[----:B------:R-:W-:Y:S01]  /*6ee0*/  I2F R139, R138 ;  /* 0x0000008a008b7306 */ /* 0x000fe20000201400 */
[----:B------:R-:W-:Y:S02]  /*6ef0*/  FMUL.FTZ R149, R182, c[0x0][0x2ec] ;  /* 0x0000bb00b6957a20 */ /* 0x000fe40000410000 */
[----:B------:R-:W-:Y:S01]  /*6f00*/  FMUL.FTZ R33, R183, c[0x0][0x2ec] ;  /* 0x0000bb00b7217a20 */ /* 0x000fe20000410000 */
[----:B----4-:R-:W-:Y:S01]  /*6f10*/  HMMA.16816.F32.BF16 R172, R20, R4, R172 ;  /* 0x0000000414ac723c */ /* 0x010fe200000418ac */
[----:B------:R-:W-:-:S03]  /*6f20*/  IADD3 R18, R160, 0x39, RZ ;  /* 0x00000039a0127810 */ /* 0x000fc60007ffe0ff */
[----:B------:R-:W3:Y:S03]  /*6f30*/  MUFU.TANH R166, R166 ;  /* 0x000000a600a67308 */ /* 0x000ee60000002400 */
[CC--:B-1----:R-:W-:Y:S01]  /*6f40*/  FFMA.FTZ R5, R161.reuse, R0.reuse, R240 ;  /* 0x00000000a1057223 */ /* 0x0c2fe200000100f0 */
[----:B------:R-:W-:Y:S01]  /*6f50*/  HMMA.16816.F32.BF16 R168, R20, R6, R168 ;  /* 0x0000000614a8723c */ /* 0x000fe200000418a8 */
[-C--:B--2---:R-:W-:Y:S02]  /*6f60*/  FFMA.FTZ R4, R161, R0.reuse, R15 ;  /* 0x00000000a1047223 */ /* 0x084fe4000001000f */
[----:B------:R-:W-:Y:S01]  /*6f70*/  FFMA.FTZ R15, R235, R0, R242 ;  /* 0x00000000eb0f7223 */ /* 0x000fe200000100f2 */
[----:B------:R-:W-:Y:S01]  /*6f80*/  FSEL R5, R5, -INF , !P6 ;  /* 0xff80000005057808 */ /* 0x000fe20007000000 */
[----:B------:R-:W1:Y:S01]  /*6f90*/  MUFU.TANH R148, R148 ;  /* 0x0000009400947308 */ /* 0x000e620000002400 */
[----:B------:R-:W-:Y:S01]  /*6fa0*/  ISETP.GE.AND P6, PT, R234, R230, PT ;  /* 0x000000e6ea00720c */ /* 0x000fe20003fc6270 */
[----:B------:R-:W-:Y:S01]  /*6fb0*/  FFMA.FTZ R23, R241, R0, R162 ;  /* 0x00000000f1177223 */ /* 0x000fe200000100a2 */
[----:B------:R-:W-:Y:S01]  /*6fc0*/  FSEL R4, R4, -INF , !P0 ;  /* 0xff80000004047808 */ /* 0x000fe20004000000 */
[----:B------:R-:W-:Y:S01]  /*6fd0*/  FMUL.FTZ R34, R152, c[0x0][0x2ec] ;  /* 0x0000bb0098227a20 */ /* 0x000fe20000410000 */
[----:B------:R-:W-:Y:S01]  /*6fe0*/  FSEL R15, R15, -INF , !P6 ;  /* 0xff8000000f0f7808 */ /* 0x000fe20007000000 */
[----:B------:R-:W-:Y:S01]  /*6ff0*/  FMUL.FTZ R35, R153, c[0x0][0x2ec] ;  /* 0x0000bb0099237a20 */ /* 0x000fe20000410000 */
[----:B------:R-:W-:Y:S01]  /*7000*/  ISETP.GE.AND P6, PT, R236, R230, PT ;  /* 0x000000e6ec00720c */ /* 0x000fe20003fc6270 */
[----:B------:R-:W2:Y:S01]  /*7010*/  MUFU.TANH R149, R149 ;  /* 0x0000009500957308 */ /* 0x000ea20000002400 */
[-C--:B------:R-:W-:Y:S01]  /*7020*/  ISETP.GE.AND P0, PT, R234, R135.reuse, PT ;  /* 0x00000087ea00720c */ /* 0x080fe20003f06270 */
[----:B------:R-:W-:Y:S01]  /*7030*/  FMUL.FTZ R142, R154, c[0x0][0x2ec] ;  /* 0x0000bb009a8e7a20 */ /* 0x000fe20000410000 */
[C---:B------:R-:W-:Y:S01]  /*7040*/  HMMA.16816.F32.BF16 R172, R8.reuse, R24, R172 ;  /* 0x0000001808ac723c */ /* 0x040fe200000418ac */
[----:B------:R-:W-:Y:S01]  /*7050*/  FSEL R7, R176, -INF , !P6 ;  /* 0xff800000b0077808 */ /* 0x000fe20007000000 */
[----:B------:R-:W-:Y:S01]  /*7060*/  FFMA.FTZ R21, R157, R0, R136 ;  /* 0x000000009d157223 */ /* 0x000fe20000010088 */
[----:B------:R-:W-:Y:S01]  /*7070*/  ISETP.GE.AND P6, PT, R238, R230, PT ;  /* 0x000000e6ee00720c */ /* 0x000fe20003fc6270 */
[CC--:B-----5:R-:W-:Y:S01]  /*7080*/  FFMA.FTZ R22, R145.reuse, R0.reuse, R137 ;  /* 0x0000000091167223 */ /* 0x0e0fe20000010089 */
[----:B------:R-:W-:Y:S01]  /*7090*/  FSEL R32, R32, -INF , !P0 ;  /* 0xff80000020207808 */ /* 0x000fe20004000000 */
[----:B------:R-:W-:Y:S01]  /*70a0*/  I2F R245, R147 ;  /* 0x0000009300f57306 */ /* 0x000fe20000201400 */
[-C--:B------:R-:W-:Y:S01]  /*70b0*/  ISETP.GE.AND P0, PT, R236, R135.reuse, PT ;  /* 0x00000087ec00720c */ /* 0x080fe20003f06270 */
[----:B------:R-:W-:Y:S01]  /*70c0*/  FFMA.FTZ R25, R145, R0, R146 ;  /* 0x0000000091197223 */ /* 0x000fe20000010092 */
[----:B------:R-:W-:Y:S01]  /*70d0*/  FSEL R29, R29, -INF , !P6 ;  /* 0xff8000001d1d7808 */ /* 0x000fe20007000000 */
[----:B------:R-:W-:Y:S01]  /*70e0*/  HMMA.16816.F32.BF16 R168, R8, R26, R168 ;  /* 0x0000001a08a8723c */ /* 0x000fe200000418a8 */
[----:B------:R-:W-:Y:S01]  /*70f0*/  ISETP.GE.AND P6, PT, R13, R230, PT ;  /* 0x000000e60d00720c */ /* 0x000fe20003fc6270 */
[-C--:B------:R-:W-:Y:S01]  /*7100*/  FFMA.FTZ R24, R241, R0.reuse, R243 ;  /* 0x00000000f1187223 */ /* 0x080fe200000100f3 */
[----:B------:R-:W-:Y:S01]  /*7110*/  FSEL R6, R178, -INF , !P0 ;  /* 0xff800000b2067808 */ /* 0x000fe20004000000 */
[----:B------:R-:W4:Y:S01]  /*7120*/  MUFU.TANH R34, R34 ;  /* 0x0000002200227308 */ /* 0x000f220000002400 */
[-C--:B------:R-:W-:Y:S01]  /*7130*/  ISETP.GE.AND P0, PT, R238, R135.reuse, PT ;  /* 0x00000087ee00720c */ /* 0x080fe20003f06270 */
[----:B------:R-:W-:Y:S01]  /*7140*/  FMUL.FTZ R143, R155, c[0x0][0x2ec] ;  /* 0x0000bb009b8f7a20 */ /* 0x000fe20000410000 */
[----:B------:R-:W-:Y:S01]  /*7150*/  FSEL R23, R23, -INF , !P6 ;  /* 0xff80000017177808 */ /* 0x000fe20007000000 */
[----:B---3--:R-:W-:Y:S01]  /*7160*/  FFMA.FTZ R166, R17, R0, R166 ;  /* 0x0000000011a67223 */ /* 0x008fe200000100a6 */
[----:B------:R-:W-:Y:S01]  /*7170*/  ISETP.GE.AND P6, PT, R144, R230, PT ;  /* 0x000000e69000720c */ /* 0x000fe20003fc6270 */
[----:B------:R-:W-:Y:S01]  /*7180*/  FFMA.FTZ R20, R157, R0, R244 ;  /* 0x000000009d147223 */ /* 0x000fe200000100f4 */
[----:B------:R-:W-:Y:S01]  /*7190*/  FSEL R28, R28, -INF , !P0 ;  /* 0xff8000001c1c7808 */ /* 0x000fe20004000000 */
[----:B------:R-:W3:Y:S01]  /*71a0*/  MUFU.TANH R33, R33 ;  /* 0x0000002100217308 */ /* 0x000ee20000002400 */
[-C--:B------:R-:W-:Y:S01]  /*71b0*/  ISETP.GE.AND P0, PT, R13, R135.reuse, PT ;  /* 0x000000870d00720c */ /* 0x080fe20003f06270 */
[----:B------:R-:W-:Y:S01]  /*71c0*/  FMUL.FTZ R13, R172, c[0x0][0x2ec] ;  /* 0x0000bb00ac0d7a20 */ /* 0x000fe20000410000 */
[----:B------:R-:W-:Y:S01]  /*71d0*/  FSEL R25, R25, -INF , !P6 ;  /* 0xff80000019197808 */ /* 0x000fe20007000000 */
[----:B------:R-:W-:Y:S01]  /*71e0*/  FMUL.FTZ R10, R174, c[0x0][0x2ec] ;  /* 0x0000bb00ae0a7a20 */ /* 0x000fe20000410000 */
[----:B------:R-:W-:Y:S01]  /*71f0*/  ISETP.GE.AND P6, PT, R156, R230, PT ;  /* 0x000000e69c00720c */ /* 0x000fe20003fc6270 */
[----:B------:R-:W-:Y:S01]  /*7200*/  FMUL.FTZ R9, R175, c[0x0][0x2ec] ;  /* 0x0000bb00af097a20 */ /* 0x000fe20000410000 */
[----:B------:R-:W-:Y:S01]  /*7210*/  FSEL R24, R24, -INF , !P0 ;  /* 0xff80000018187808 */ /* 0x000fe20004000000 */
[----:B------:R-:W-:Y:S01]  /*7220*/  I2F R165, R164 ;  /* 0x000000a400a57306 */ /* 0x000fe20000201400 */
[-C--:B------:R-:W-:Y:S01]  /*7230*/  ISETP.GE.AND P0, PT, R144, R135.reuse, PT ;  /* 0x000000879000720c */ /* 0x080fe20003f06270 */
[-C--:B-1----:R-:W-:Y:S01]  /*7240*/  FFMA.FTZ R148, R139, R0.reuse, R148 ;  /* 0x000000008b947223 */ /* 0x082fe20000010094 */
[----:B------:R-:W-:Y:S01]  /*7250*/  FSEL R21, R21, -INF , !P6 ;  /* 0xff80000015157808 */ /* 0x000fe20007000000 */
[----:B--2---:R-:W-:Y:S01]  /*7260*/  FFMA.FTZ R149, R17, R0, R149 ;  /* 0x0000000011957223 */ /* 0x004fe20000010095 */
[----:B------:R-:W-:Y:S01]  /*7270*/  ISETP.GE.AND P6, PT, R16, R230, PT ;  /* 0x000000e61000720c */ /* 0x000fe20003fc6270 */
[----:B------:R-:W-:Y:S01]  /*7280*/  FMUL.FTZ R8, R173, c[0x0][0x2ec] ;  /* 0x0000bb00ad087a20 */ /* 0x000fe20000410000 */
[----:B------:R-:W-:Y:S01]  /*7290*/  FSEL R22, R22, -INF , !P0 ;  /* 0xff80000016167808 */ /* 0x000fe20004000000 */
[----:B------:R-:W1:Y:S01]  /*72a0*/  MUFU.TANH R35, R35 ;  /* 0x0000002300237308 */ /* 0x000e620000002400 */
[-C--:B------:R-:W-:Y:S01]  /*72b0*/  ISETP.GE.AND P0, PT, R156, R135.reuse, PT ;  /* 0x000000879c00720c */ /* 0x080fe20003f06270 */
[-C--:B----4-:R-:W-:Y:S01]  /*72c0*/  FFMA.FTZ R34, R245, R0.reuse, R34 ;  /* 0x00000000f5227223 */ /* 0x090fe20000010022 */
[----:B------:R-:W-:Y:S01]  /*72d0*/  FSEL R175, R166, -INF , !P6 ;  /* 0xff800000a6af7808 */ /* 0x000fe20007000000 */
[----:B---3--:R-:W-:Y:S01]  /*72e0*/  FFMA.FTZ R33, R139, R0, R33 ;  /* 0x000000008b217223 */ /* 0x008fe20000010021 */
[-C--:B------:R-:W-:Y:S01]  /*72f0*/  ISETP.GE.AND P6, PT, R138, R230.reuse, PT ;  /* 0x000000e68a00720c */ /* 0x080fe20003fc6270 */
[----:B------:R-:W-:Y:S01]  /*7300*/  FMUL.FTZ R11, R168, c[0x0][0x2ec] ;  /* 0x0000bb00a80b7a20 */ /* 0x000fe20000410000 */
[----:B------:R-:W-:Y:S01]  /*7310*/  FSEL R20, R20, -INF , !P0 ;  /* 0xff80000014147808 */ /* 0x000fe20004000000 */
[----:B------:R-:W2:Y:S01]  /*7320*/  MUFU.TANH R142, R142 ;  /* 0x0000008e008e7308 */ /* 0x000ea20000002400 */
        /* <DEDUP_REMOVED lines=8> */
[----:B------:R-:W-:Y:S01]  /*73b0*/  ISETP.GE.AND P0, PT, R138, R135, PT ;  /* 0x000000878a00720c */ /* 0x000fe20003f06270 */
[----:B-1----:R-:W-:Y:S01]  /*73c0*/  FFMA.FTZ R35, R165, R0, R35 ;  /* 0x00000000a5237223 */ /* 0x002fe20000010023 */
[----:B------:R-:W-:Y:S01]  /*73d0*/  FSEL R173, R34, -INF , !P6 ;  /* 0xff80000022ad7808 */ /* 0x000fe20007000000 */
[----:B------:R-:W-:Y:S01]  /*73e0*/  FMUL.FTZ R169, R169, c[0x0][0x2ec] ;  /* 0x0000bb00a9a97a20 */ /* 0x000fe20000410000 */
[----:B------:R-:W-:-:S02]  /*73f0*/  ISETP.GE.AND P6, PT, R164, R230, PT ;  /* 0x000000e6a400720c */ /* 0x000fc40003fc6270 */
[----:B------:R-:W-:Y:S01]  /*7400*/  FSEL R172, R33, -INF , !P0 ;  /* 0xff80000021ac7808 */ /* 0x000fe20004000000 */
[----:B------:R-:W1:Y:S01]  /*7410*/  MUFU.TANH R13, R13 ;  /* 0x0000000d000d7308 */ /* 0x000e620000002400 */
[----:B--2---:R-:W-:Y:S01]  /*7420*/  FFMA.FTZ R142, R245, R0, R142 ;  /* 0x00000000f58e7223 */ /* 0x004fe2000001008e */
[----:B------:R-:W-:Y:S02]  /*7430*/  ISETP.GE.AND P0, PT, R147, R135, PT ;  /* 0x000000879300720c */ /* 0x000fe40003f06270 */
[----:B------:R-:W-:Y:S02]  /*7440*/  FSEL R167, R35, -INF , !P6 ;  /* 0xff80000023a77808 */ /* 0x000fe40007000000 */
[----:B------:R-:W-:Y:S02]  /*7450*/  ISETP.GE.AND P6, PT, R158, R230, PT ;  /* 0x000000e69e00720c */ /* 0x000fe40003fc6270 */
[----:B------:R-:W2:Y:S01]  /*7460*/  MUFU.TANH R143, R143 ;  /* 0x0000008f008f7308 */ /* 0x000ea20000002400 */
[----:B------:R-:W-:-:S02]  /*7470*/  FSEL R168, R142, -INF , !P0 ;  /* 0xff8000008ea87808 */ /* 0x000fc40004000000 */
[----:B------:R-:W-:-:S05]  /*7480*/  ISETP.GE.AND P0, PT, R164, R135, PT ;  /* 0x00000087a400720c */ /* 0x000fca0003f06270 */
[----:B------:R-:W3:Y:S01]  /*7490*/  MUFU.TANH R10, R10 ;  /* 0x0000000a000a7308 */ /* 0x000ee20000002400 */
[----:B-1----:R-:W-:-:S05]  /*74a0*/  FFMA.FTZ R13, R159, R0, R13 ;  /* 0x000000009f0d7223 */ /* 0x002fca000001000d */
[----:B------:R-:W-:Y:S02]  /*74b0*/  FSEL R157, R13, -INF , !P6 ;  /* 0xff8000000d9d7808 */ /* 0x000fe40007000000 */
[----:B------:R-:W1:Y:S01]  /*74c0*/  MUFU.TANH R12, R12 ;  /* 0x0000000c000c7308 */ /* 0x000e620000002400 */
[----:B--2---:R-:W-:Y:S01]  /*74d0*/  FFMA.FTZ R143, R165, R0, R143 ;  /* 0x00000000a58f7223 */ /* 0x004fe2000001008f */
[----:B------:R-:W-:-:S04]  /*74e0*/  ISETP.GE.AND P6, PT, R140, R230, PT ;  /* 0x000000e68c00720c */ /* 0x000fc80003fc6270 */
        /* <DEDUP_REMOVED lines=10> */
[----:B------:R-:W-:-:S07]  /*7590*/  ISETP.GE.AND P4, PT, R134, 0x3, PT ;  /* 0x000000038600780c */ /* 0x000fce0003f86270 */
        /* <DEDUP_REMOVED lines=63> */
[----:B------:R-:W-:Y:S01]  /*7990*/  @!PT LDS RZ, [RZ] ;  /* 0x00000000fffff984 */ /* 0x000fe20000000800 */
[----:B------:R-:W-:Y:S01]  /*79a0*/  @!PT LDS RZ, [RZ] ;  /* 0x00000000fffff984 */ /* 0x000fe20000000800 */
[----:B------:R-:W-:Y:S01]  /*79b0*/  @!PT LDS RZ, [RZ] ;  /* 0x00000000fffff984 */ /* 0x000fe20000000800 */
[----:B------:R4:W-:Y:S04]  /*79c0*/  @!P1 LDGSTS.E.BYPASS.LTC128B.128 [R220+0xa000], [R26.64+0x100] ;  /* 0x0a0001001adc9fae */ /* 0x0009e8000b901d46 */
[----:B------:R1:W-:Y:S01]  /*79d0*/  @P3 STS.128 [R220+0x6800], RZ ;  /* 0x006800ffdc003388 */ /* 0x0003e20000000c00 */
[----:B--2---:R-:W-:-:S03]  /*79e0*/  @!P3 LEA R16, P6, R9, c[0x0][0x168], 0x1 ;  /* 0x00005a000910ba11 */ /* 0x004fc600078c08ff */
[----:B------:R-:W-:Y:S01]  /*79f0*/  @!PT LDS RZ, [RZ] ;  /* 0x00000000fffff984 */ /* 0x000fe20000000800 */
[----:B------:R-:W-:Y:S01]  /*7a00*/  @!PT LDS RZ, [RZ] ;  /* 0x00000000fffff984 */ /* 0x000fe20000000800 */
[----:B------:R-:W-:Y:S01]  /*7a10*/  @!PT LDS RZ, [RZ] ;  /* 0x00000000fffff984 */ /* 0x000fe20000000800 */
[----:B------:R2:W-:Y:S01]  /*7a20*/  @!P3 LDGSTS.E.BYPASS.LTC128B.128 [R220+0x6800], [R34.64] ;  /* 0x0680000022dcbfae */ /* 0x0005e2000b901d46 */
[----:B------:R-:W-:-:S03]  /*7a30*/  @!P3 LEA.HI.X R17, R9, c[0x0][0x16c], R10, 0x1, P6 ;  /* 0x00005b000911ba11 */ /* 0x000fc600030f0c0a */
[----:B------:R1:W-:Y:S01]  /*7a40*/  @P2 STS.128 [R220+0x8800], RZ ;  /* 0x008800ffdc002388 */ /* 0x0003e20000000c00 */
[----:B------:R-:W-:-:S03]  /*7a50*/  IADD3 R3, P6, R212, R9, RZ ;  /* 0x00000009d4037210 */ /* 0x000fc60007fde0ff */
        /* <DEDUP_REMOVED lines=15> */
[C---:B------:R-:W-:Y:S01]  /*7b50*/  @!P2 LEA R136, P0, R3.reuse, c[0x0][0x168], 0x1 ;  /* 0x00005a000388aa11 */ /* 0x040fe200078008ff */
[----:B------:R-:W-:Y:S01]  /*7b60*/  @!PT LDS RZ, [RZ] ;  /* 0x00000000fffff984 */ /* 0x000fe20000000800 */
[----:B------:R-:W-:Y:S01]  /*7b70*/  @!PT LDS RZ, [RZ] ;  /* 0x00000000fffff984 */ /* 0x000fe20000000800 */
[----:B------:R-:W-:Y:S01]  /*7b80*/  @!PT LDS RZ, [RZ] ;  /* 0x00000000fffff984 */ /* 0x000fe20000000800 */
[----:B------:R1:W-:Y:S01]  /*7b90*/  @!P3 LDGSTS.E.BYPASS.LTC128B.128 [R220+0x7000], [R16.64] ;  /* 0x0700000010dcbfae */ /* 0x0003e2000b901d46 */
[----:B--2---:R-:W-:-:S03]  /*7ba0*/  @!P3 LEA R34, P5, R3, c[0x0][0x168], 0x1 ;  /* 0x00005a000322ba11 */ /* 0x004fc600078a08ff */
        /* <DEDUP_REMOVED lines=30> */
.L_x_659:
[----:B------:R-:W-:Y:S05]  /*7d90*/  BSYNC B0 ;  /* 0x0000000000007941 */ /* 0x000fea0003800000 */
.L_x_658:
[----:B------:R-:W0:Y:S02]  /*7da0*/  LDGDEPBAR ;  /* 0x00000000000079af */ /* 0x000e240000000000 */
.L_x_657:
[----:B------:R-:W-:Y:S01]  /*7db0*/  FMNMX.FTZ R10, R133, R12, !PT ;  /* 0x0000000c850a7209 */ /* 0x000fe20007810000 */
[----:B-1----:R-:W-:Y:S01]  /*7dc0*/  LDSM.16.MT88.4 R16, [R204+0xc000] ;  /* 0x00c00000cc10783b */ /* 0x002fe20000004200 */
[----:B------:R-:W-:Y:S02]  /*7dd0*/  FMNMX.FTZ R9, R132, R8, !PT ;  /* 0x0000000884097209 */ /* 0x000fe40007810000 */
[----:B------:R-:W-:Y:S01]  /*7de0*/  FMNMX.FTZ R10, R5, R10, !PT ;  /* 0x0000000a050a7209 */ /* 0x000fe20007810000 */
[----:B------:R-:W-:Y:S01]  /*7df0*/  LDSM.16.MT88.4 R136, [R202+0xc800] ;  /* 0x00c80000ca88783b */ /* 0x000fe20000004200 */
        /* <DEDUP_REMOVED lines=44> */
[--C-:B------:R-:W-:Y:S02]  /*80c0*/  FFMA.FTZ R150, R12, c[0x0][0x23c], -R156.reuse ;  /* 0x00008f000c967a23 */ /* 0x100fe4000001089c */
[--C-:B------:R-:W-:Y:S02]  /*80d0*/  FFMA.FTZ R148, R15, c[0x0][0x23c], -R156.reuse ;  /* 0x00008f000f947a23 */ /* 0x100fe4000001089c */
[----:B------:R-:W1:Y:S01]  /*80e0*/  LDSM.16.MT88.4 R12, [R202+0xc000] ;  /* 0x00c00000ca0c783b */ /* 0x000e620000004200 */
[--C-:B------:R-:W-:Y:S01]  /*80f0*/  FFMA.FTZ R149, R5, c[0x0][0x23c], -R156.reuse ;  /* 0x00008f0005957a23 */ /* 0x100fe2000001089c */
[----:B------:R-:W-:Y:S01]  /*8100*/  FSEL R5, R3, RZ, P0 ;  /* 0x000000ff03057208 */ /* 0x000fe20000000000 */
[----:B------:R-:W-:Y:S01]  /*8110*/  FFMA.FTZ R145, R4, c[0x0][0x23c], -R153 ;  /* 0x00008f0004917a23 */ /* 0x000fe20000010899 */
[----:B------:R-:W-:Y:S01]  /*8120*/  FSEL R4, R135, RZ, P1 ;  /* 0x000000ff87047208 */ /* 0x000fe20000800000 */
[----:B------:R-:W-:Y:S01]  /*8130*/  FFMA.FTZ R147, R7, c[0x0][0x23c], -R156 ;  /* 0x00008f0007937a23 */ /* 0x000fe2000001089c */
[----:B------:R-:W-:Y:S01]  /*8140*/  MUFU.EX2 R150, R150 ;  /* 0x0000009600967308 */ /* 0x000fe20000000800 */
[----:B------:R-:W-:-:S02]  /*8150*/  FADD.FTZ R5, R132, -R5 ;  /* 0x8000000584057221 */ /* 0x000fc40000010000 */
[----:B------:R-:W-:Y:S02]  /*8160*/  FADD.FTZ R4, R133, -R4 ;  /* 0x8000000485047221 */ /* 0x000fe40000010000 */
[--C-:B------:R-:W-:Y:S02]  /*8170*/  FFMA.FTZ R146, R8, c[0x0][0x23c], -R153.reuse ;  /* 0x00008f0008927a23 */ /* 0x100fe40000010899 */
[--C-:B------:R-:W-:Y:S01]  /*8180*/  FFMA.FTZ R144, R32, c[0x0][0x23c], -R153.reuse ;  /* 0x00008f0020907a23 */ /* 0x100fe20000010899 */
[----:B------:R-:W2:Y:S01]  /*8190*/  MUFU.EX2 R149, R149 ;  /* 0x0000009500957308 */ /* 0x000ea20000000800 */
[----:B------:R-:W-:Y:S01]  /*81a0*/  FFMA.FTZ R133, R6, c[0x0][0x23c], -R153 ;  /* 0x00008f0006857a23 */ /* 0x000fe20000010899 */
[----:B------:R-:W3:Y:S01]  /*81b0*/  LDSM.16.MT88.4 R8, [R201+0xc000] ;  /* 0x00c00000c908783b */ /* 0x000ee20000004200 */
[----:B------:R-:W-:Y:S02]  /*81c0*/  FMUL.FTZ R151, R4, c[0x0][0x23c] ;  /* 0x00008f0004977a20 */ /* 0x000fe40000410000 */
[----:B------:R-:W-:Y:S01]  /*81d0*/  FMUL.FTZ R132, R5, c[0x0][0x23c] ;  /* 0x00008f0005847a20 */ /* 0x000fe20000410000 */
[----:B------:R-:W-:Y:S01]  /*81e0*/  LDSM.16.MT88.4 R32, [R201+0xc800] ;  /* 0x00c80000c920783b */ /* 0x000fe20000004200 */
[--C-:B------:R-:W-:Y:S01]  /*81f0*/  FFMA.FTZ R158, R29, c[0x0][0x23c], -R156.reuse ;  /* 0x00008f001d9e7a23 */ /* 0x100fe2000001089c */
[----:B------:R-:W-:Y:S01]  /*8200*/  MUFU.EX2 R148, R148 ;  /* 0x0000009400947308 */ /* 0x000fe20000000800 */
[----:B------:R-:W-:-:S02]  /*8210*/  FFMA.FTZ R159, R23, c[0x0][0x23c], -R156 ;  /* 0x00008f00179f7a23 */ /* 0x000fc4000001089c */
[--C-:B------:R-:W-:Y:S02]  /*8220*/  FFMA.FTZ R160, R25, c[0x0][0x23c], -R156.reuse ;  /* 0x00008f0019a07a23 */ /* 0x100fe4000001089c */
[--C-:B------:R-:W-:Y:S02]  /*8230*/  FFMA.FTZ R161, R21, c[0x0][0x23c], -R156.reuse ;  /* 0x00008f0015a17a23 */ /* 0x100fe4000001089c */
[--C-:B------:R-:W-:Y:S01]  /*8240*/  FFMA.FTZ R162, R28, c[0x0][0x23c], -R153.reuse ;  /* 0x00008f001ca27a23 */ /* 0x100fe20000010899 */
[----:B------:R-:W4:Y:S01]  /*8250*/  MUFU.EX2 R147, R147 ;  /* 0x0000009300937308 */ /* 0x000f220000000800 */
[----:B--2---:R-:W-:Y:S01]  /*8260*/  F2FP.BF16.PACK_AB R4, R149, R150 ;  /* 0x000000969504723e */ /* 0x004fe200000010ff */
[--C-:B------:R-:W-:Y:S01]  /*8270*/  FFMA.FTZ R165, R24, c[0x0][0x23c], -R153.reuse ;  /* 0x00008f0018a57a23 */ /* 0x100fe20000010899 */
[----:B------:R-:W-:Y:S01]  /*8280*/  LDSM.16.MT88.4 R28, [R200+0xc800] ;  /* 0x00c80000c81c783b */ /* 0x000fe20000004200 */
[--C-:B------:R-:W-:Y:S02]  /*8290*/  FFMA.FTZ R163, R22, c[0x0][0x23c], -R153.reuse ;  /* 0x00008f0016a37a23 */ /* 0x100fe40000010899 */
[----:B------:R-:W-:Y:S01]  /*82a0*/  FFMA.FTZ R164, R20, c[0x0][0x23c], -R153 ;  /* 0x00008f0014a47a23 */ /* 0x000fe20000010899 */
[----:B------:R-:W-:Y:S01]  /*82b0*/  LDSM.16.MT88.4 R24, [R204+0xe800] ;  /* 0x00e80000cc18783b */ /* 0x000fe20000004200 */
[----:B------:R-:W-:Y:S01]  /*82c0*/  MUFU.EX2 R146, R146 ;  /* 0x0000009200927308 */ /* 0x000fe20000000800 */
[----:B------:R-:W-:-:S02]  /*82d0*/  FFMA.FTZ R170, R173, c[0x0][0x23c], -R156 ;  /* 0x00008f00adaa7a23 */ /* 0x000fc4000001089c */
[----:B------:R-:W-:Y:S01]  /*82e0*/  LDSM.16.MT88.4 R20, [R202+0xe800] ;  /* 0x00e80000ca14783b */ /* 0x000fe20000004200 */
[--C-:B------:R-:W-:Y:S02]  /*82f0*/  FFMA.FTZ R169, R175, c[0x0][0x23c], -R156.reuse ;  /* 0x00008f00afa97a23 */ /* 0x100fe4000001089c */
[--C-:B------:R-:W-:Y:S02]  /*8300*/  FFMA.FTZ R176, R177, c[0x0][0x23c], -R156.reuse ;  /* 0x00008f00b1b07a23 */ /* 0x100fe4000001089c */
[----:B------:R-:W2:Y:S01]  /*8310*/  MUFU.EX2 R145, R145 ;  /* 0x0000009100917308 */ /* 0x000ea20000000800 */
[----:B----4-:R-:W-:Y:S01]  /*8320*/  F2FP.BF16.PACK_AB R6, R147, R148 ;  /* 0x000000949306723e */ /* 0x010fe200000010ff */
        /* <DEDUP_REMOVED lines=8> */
[----:B------:R-:W4:Y:S01]  /*83b0*/  MUFU.EX2 R133, R133 ;  /* 0x0000008500857308 */ /* 0x000f220000000800 */
        /* <DEDUP_REMOVED lines=9> */
[----:B------:R-:W5:Y:S01]  /*8450*/  MUFU.EX2 R132, R132 ;  /* 0x0000008400847308 */ /* 0x000f620000000800 */
[----:B----4-:R-:W-:Y:S01]  /*8460*/  F2FP.BF16.PACK_AB R7, R133, R144 ;  /* 0x000000908507723e */ /* 0x010fe200000010ff */
[----:B--2---:R-:W-:-:S06]  /*8470*/  FMUL.FTZ R120, R120, R151 ;  /* 0x0000009778787220 */ /* 0x004fcc0000410000 */
[----:B------:R-:W-:Y:S01]  /*8480*/  MUFU.EX2 R158, R158 ;  /* 0x0000009e009e7308 */ /* 0x000fe20000000800 */
[-C--:B------:R-:W-:Y:S02]  /*8490*/  FMUL.FTZ R121, R121, R151.reuse ;  /* 0x0000009779797220 */ /* 0x080fe40000410000 */
[-C--:B------:R-:W-:Y:S02]  /*84a0*/  FMUL.FTZ R116, R116, R151.reuse ;  /* 0x0000009774747220 */ /* 0x080fe40000410000 */
[----:B------:R-:W-:Y:S02]  /*84b0*/  FMUL.FTZ R117, R117, R151 ;  /* 0x0000009775757220 */ /* 0x000fe40000410000 */
[-C--:B-----5:R-:W-:Y:S01]  /*84c0*/  FMUL.FTZ R122, R122, R132.reuse ;  /* 0x000000847a7a7220 */ /* 0x0a0fe20000410000 */
        /* <DEDUP_REMOVED lines=150> */
[----:B------:R-:W-:Y:S02]  /*8e30*/  FADD.FTZ R149, R149, R150 ;  /* 0x0000009695957221 */ /* 0x000fe40000010000 */
[----:B------:R-:W-:Y:S01]  /*8e40*/  FADD.FTZ R145, R145, R132 ;  /* 0x0000008491917221 */ /* 0x000fe20000010000 */
[-C--:B------:R-:W-:Y:S01]  /*8e50*/  MOV R132, R3.reuse ;  /* 0x0000000300847202 */ /* 0x080fe20000000f00 */
[----:B------:R-:W-:Y:S01]  /*8e60*/  FADD.FTZ R148, R148, R149 ;  /* 0x0000009594947221 */ /* 0x000fe20000010000 */
[----:B------:R-:W-:Y:S01]  /*8e70*/  HMMA.16816.F32.BF16 R96, R4, R10, R96 ;  /* 0x0000000a0460723c */ /* 0x000fe20000041860 */
[----:B------:R-:W-:Y:S01]  /*8e80*/  LDSM.16.MT88.4 R8, [R200+0xe800] ;  /* 0x00e80000c808783b */ /* 0x000fe20000004200 */
[----:B------:R-:W-:Y:S01]  /*8e90*/  FADD.FTZ R144, R144, R145 ;  /* 0x0000009190907221 */ /* 0x000fe20000010000 */
[----:B------:R-:W-:Y:S01]  /*8ea0*/  @P4 MOV R132, R3 ;  /* 0x0000000300844202 */ /* 0x000fe20000000f00 */
[----:B------:R-:W-:Y:S02]  /*8eb0*/  FADD.FTZ R147, R147, R148 ;  /* 0x0000009493937221 */ /* 0x000fe40000010000 */
[----:B------:R-:W-:Y:S01]  /*8ec0*/  FADD.FTZ R133, R133, R144 ;  /* 0x0000009085857221 */ /* 0x000fe20000010000 */
[----:B--2---:R-:W-:Y:S01]  /*8ed0*/  F2FP.BF16.PACK_AB R4, R159, R158 ;  /* 0x0000009e9f04723e */ /* 0x004fe200000010ff */
[----:B------:R-:W-:Y:S01]  /*8ee0*/  FADD.FTZ R158, R158, R147 ;  /* 0x000000939e9e7221 */ /* 0x000fe20000010000 */
[----:B-----5:R-:W-:-:S02]  /*8ef0*/  F2FP.BF16.PACK_AB R5, R165, R162 ;  /* 0x000000a2a505723e */ /* 0x020fc400000010ff */
[----:B------:R-:W-:Y:S01]  /*8f00*/  F2FP.BF16.PACK_AB R6, R161, R160 ;  /* 0x000000a0a106723e */ /* 0x000fe200000010ff */
[----:B------:R-:W-:Y:S01]  /*8f10*/  FADD.FTZ R159, R159, R158 ;  /* 0x0000009e9f9f7221 */ /* 0x000fe20000010000 */
[----:B------:R-:W-:Y:S02]  /*8f20*/  F2FP.BF16.PACK_AB R7, R164, R163 ;  /* 0x000000a3a407723e */ /* 0x000fe400000010ff */
[----:B------:R-:W-:Y:S01]  /*8f30*/  MOV R144, R2 ;  /* 0x0000000200907202 */ /* 0x000fe20000000f00 */
        /* <DEDUP_REMOVED lines=95> */
[----:B------:R-:W-:Y:S01]  /*9530*/  FADD.FTZ R8, R165, R8 ;  /* 0x00000008a5087221 */ /* 0x000fe20000010000 */
[----:B------:R-:W-:-:S03]  /*9540*/  @P4 MOV R133, R135 ;  /* 0x0000008700854202 */ /* 0x000fc60000000f00 */
        /* <DEDUP_REMOVED lines=36> */
.L_x_656:
[----:B------:R-:W-:-:S07]  /*9790*/  IADD3 R230, R144, -0x1, RZ ;  /* 0xffffffff90e67810 */ /* 0x000fce0007ffe0ff */
.L_x_660:
        /* <DEDUP_REMOVED lines=10> */
.L_x_664:
        /* <DEDUP_REMOVED lines=100> */
.L_x_662:
        /* <DEDUP_REMOVED lines=32> */
[----:B------:R-:W-:Y:S02]  /*a080*/  IADD3.X R132, R215, R132, RZ, P5, !PT ;  /* 0x00000084d7847210 */ /* 0x000fe40002ffe4ff */
[C---:B------:R-:W-:Y:S02]  /*a090*/  @!P4 LEA R18, P1, R135.reuse, c[0x0][0x170], 0x1 ;  /* 0x00005c008712ca11 */ /* 0x040fe400078208ff */
        /* <DEDUP_REMOVED lines=14> */
[C---:B-1----:R-:W-:Y:S02]  /*a180*/  @!P3 LEA R244, P1, R133.reuse, c[0x0][0x170], 0x1 ;  /* 0x00005c0085f4ba11 */ /* 0x042fe400078208ff */
[C-C-:B------:R-:W-:Y:S01]  /*a190*/  @!P4 LEA.HI.X R251, R133.reuse, c[0x0][0x174], R2.reuse, 0x1, P6 ;  /* 0x00005d0085fbca11 */ /* 0x140fe200030f0c02 */
[----:B------:R-:W-:Y:S01]  /*a1a0*/  @!PT LDS RZ, [RZ] ;  /* 0x00000000fffff984 */ /* 0x000fe20000000800 */
[----:B------:R-:W-:Y:S01]  /*a1b0*/  @!PT LDS RZ, [RZ] ;  /* 0x00000000fffff984 */ /* 0x000fe20000000800 */
[----:B------:R-:W-:Y:S01]  /*a1c0*/  @!PT LDS RZ, [RZ] ;  /* 0x00000000fffff984 */ /* 0x000fe20000000800 */
[----:B------:R1:W-:Y:S01]  /*a1d0*/  @!P4 LDGSTS.E.BYPASS.LTC128B.128 [R220+0xc800], [R242.64] ;  /* 0x0c800000f2dccfae */ /* 0x0003e2000b901d46 */
[C-C-:B------:R-:W-:Y:S02]  /*a1e0*/  @!P3 LEA.HI.X R245, R133.reuse, c[0x0][0x174], R2.reuse, 0x1, P1 ;  /* 0x00005d0085f5ba11 */ /* 0x140fe400008f0c02 */
[C---:B------:R-:W-:Y:S02]  /*a1f0*/  @!P2 LEA R134, P0, R133.reuse, c[0x0][0x170], 0x1 ;  /* 0x00005c008586aa11 */ /* 0x040fe400078008ff */
        /* <DEDUP_REMOVED lines=195> */
[----:B----4-:R-:W-:Y:S02]  /*ae30*/  FMUL.FTZ R237, R5, c[0x0][0x2ec] ;  /* 0x0000bb0005ed7a20 */ /* 0x010fe40000410000 */
[C---:B-1----:R-:W-:Y:S02]  /*ae40*/  HMMA.16816.F32.BF16 R20, R176.reuse, R140, R20 ;  /* 0x0000008cb014723c */ /* 0x042fe40000041814 */
[----:B------:R-:W1:Y:S02]  /*ae50*/  MUFU.TANH R233, R233 ;  /* 0x000000e900e97308 */ /* 0x000e640000002400 */
[----:B------:R-:W-:Y:S02]  /*ae60*/  FMUL.FTZ R239, R6, c[0x0][0x2ec] ;  /* 0x0000bb0006ef7a20 */ /* 0x000fe40000410000 */
[----:B------:R-:W-:Y:S02]  /*ae70*/  FMUL.FTZ R241, R7, c[0x0][0x2ec] ;  /* 0x0000bb0007f17a20 */ /* 0x000fe40000410000 */
        /* <DEDUP_REMOVED lines=66> */
.L_x_663:
[C---:B------:R-:W-:Y:S01]  /*b2a0*/  LEA R4, R230.reuse, R219, 0x6 ;  /* 0x000000dbe6047211 */ /* 0x040fe200078e30ff */
[----:B-1----:R-:W-:Y:S01]  /*b2b0*/  LDSM.16.MT88.4 R28, [R201+0xc000] ;  /* 0x00c00000c91c783b */ /* 0x002fe20000004200 */
[----:B------:R-:W-:Y:S02]  /*b2c0*/  IADD3 R230, R230, -0x1, RZ ;  /* 0xffffffffe6e67810 */ /* 0x000fe40007ffe0ff */
[C---:B------:R-:W-:Y:S01]  /*b2d0*/  IADD3 R10, R4.reuse, 0x1, RZ ;  /* 0x00000001040a7810 */ /* 0x040fe20007ffe0ff */
        /* <DEDUP_REMOVED lines=27> */
[-C--:B------:R-:W-:Y:S01]  /*b490*/  FFMA.FTZ R233, R12, R0.reuse, R233 ;  /* 0x000000000ce97223 */ /* 0x080fe200000100e9 */
[----:B------:R-:W-:Y:S01]  /*b4a0*/  IADD3 R12, R4, 0x38, RZ ;  /* 0x00000038040c7810 */ /* 0x000fe20007ffe0ff */
[-C--:B------:R-:W-:Y:S02]  /*b4b0*/  FFMA.FTZ R241, R10, R0.reuse, R241 ;  /* 0x000000000af17223 */ /* 0x080fe400000100f1 */
[CC--:B------:R-:W-:Y:S02]  /*b4c0*/  FFMA.FTZ R243, R8.reuse, R0.reuse, R243 ;  /* 0x0000000008f37223 */ /* 0x0c0fe400000100f3 */
[-C--:B------:R-:W-:Y:S01]  /*b4d0*/  FFMA.FTZ R247, R8, R0.reuse, R247 ;  /* 0x0000000008f77223 */ /* 0x080fe200000100f7 */
[----:B------:R-:W-:Y:S01]  /*b4e0*/  FMNMX.FTZ R8, R239, R3, !PT ;  /* 0x00000003ef087209 */ /* 0x000fe20007810000 */
        /* <DEDUP_REMOVED lines=20> */
[----:B------:R-:W-:Y:S01]  /*b630*/  FFMA.FTZ R138, R5, R0, R138 ;  /* 0x00000000058a7223 */ /* 0x000fe2000001008a */
[----:B------:R-:W-:Y:S01]  /*b640*/  FMNMX.FTZ R21, R162, R21, !PT ;  /* 0x00000015a2157209 */ /* 0x000fe20007810000 */
[----:B------:R-:W1:Y:S01]  /*b650*/  I2F R15, R6 ;  /* 0x00000006000f7306 */ /* 0x000e620000201400 */
[----:B------:R-:W-:Y:S01]  /*b660*/  FMNMX.FTZ R8, R139, R8, !PT ;  /* 0x000000088b087209 */ /* 0x000fe20007810000 */
[-C--:B------:R-:W-:Y:S01]  /*b670*/  FFMA.FTZ R157, R19, R0.reuse, R157 ;  /* 0x00000000139d7223 */ /* 0x080fe2000001009d */
[----:B------:R-:W-:Y:S01]  /*b680*/  FMNMX.FTZ R21, R142, R21, !PT ;  /* 0x000000158e157209 */ /* 0x000fe20007810000 */
[-C--:B------:R-:W-:Y:S01]  /*b690*/  FFMA.FTZ R155, R13, R0.reuse, R155 ;  /* 0x000000000d9b7223 */ /* 0x080fe2000001009b */
[----:B------:R-:W-:Y:S01]  /*b6a0*/  IADD3 R5, R4, 0x39, RZ ;  /* 0x0000003904057810 */ /* 0x000fe20007ffe0ff */
[----:B------:R-:W-:Y:S01]  /*b6b0*/  FFMA.FTZ R160, R19, R0, R160 ;  /* 0x0000000013a07223 */ /* 0x000fe200000100a0 */
[----:B------:R-:W-:Y:S01]  /*b6c0*/  FMNMX.FTZ R8, R137, R8, !PT ;  /* 0x0000000889087209 */ /* 0x000fe20007810000 */
[----:B------:R-:W-:Y:S01]  /*b6d0*/  FFMA.FTZ R153, R11, R0, R153 ;  /* 0x000000000b997223 */ /* 0x000fe20000010099 */
[----:B------:R-:W-:Y:S01]  /*b6e0*/  FMNMX.FTZ R21, R140, R21, !PT ;  /* 0x000000158c157209 */ /* 0x000fe20007810000 */
        /* <DEDUP_REMOVED lines=8> */
[----:B------:R-:W-:Y:S01]  /*b770*/  FFMA.FTZ R154, R7, R0, R154 ;  /* 0x00000000079a7223 */ /* 0x000fe2000001009a */
[----:B------:R-:W-:Y:S01]  /*b780*/  FMNMX.FTZ R8, R153, R8, !PT ;  /* 0x0000000899087209 */ /* 0x000fe20007810000 */
[----:B------:R-:W3:Y:S01]  /*b790*/  I2F R5, R5 ;  /* 0x0000000500057306 */ /* 0x000ee20000201400 */
[----:B------:R-:W-:Y:S01]  /*b7a0*/  FMNMX.FTZ R21, R158, R21, !PT ;  /* 0x000000159e157209 */ /* 0x000fe20007810000 */
[----:B------:R-:W-:Y:S01]  /*b7b0*/  FFMA.FTZ R150, R9, R0, R150 ;  /* 0x0000000009967223 */ /* 0x000fe20000010096 */
[----:B------:R-:W-:Y:S01]  /*b7c0*/  FMNMX.FTZ R8, R151, R8, !PT ;  /* 0x0000000897087209 */ /* 0x000fe20007810000 */
[CC--:B-1----:R-:W-:Y:S01]  /*b7d0*/  FFMA.FTZ R147, R15.reuse, R0.reuse, R147 ;  /* 0x000000000f937223 */ /* 0x0c2fe20000010093 */
[----:B------:R-:W-:Y:S01]  /*b7e0*/  FMNMX.FTZ R21, R156, R21, !PT ;  /* 0x000000159c157209 */ /* 0x000fe20007810000 */
[----:B------:R-:W-:Y:S01]  /*b7f0*/  FFMA.FTZ R148, R15, R0, R148 ;  /* 0x000000000f947223 */ /* 0x000fe20000010094 */
[----:B------:R-:W-:Y:S02]  /*b800*/  FMNMX.FTZ R2, R149, R8, !PT ;  /* 0x0000000895027209 */ /* 0x000fe40007810000 */
[----:B------:R-:W-:Y:S02]  /*b810*/  FMNMX.FTZ R21, R154, R21, !PT ;  /* 0x000000159a157209 */ /* 0x000fe40007810000 */
[----:B------:R-:W-:Y:S02]  /*b820*/  FMNMX.FTZ R2, R147, R2, !PT ;  /* 0x0000000293027209 */ /* 0x000fe40007810000 */
[----:B------:R-:W-:Y:S01]  /*b830*/  FMNMX.FTZ R21, R150, R21, !PT ;  /* 0x0000001596157209 */ /* 0x000fe20007810000 */
[CC--:B--2---:R-:W-:Y:S01]  /*b840*/  FFMA.FTZ R135, R17.reuse, R0.reuse, R135 ;  /* 0x0000000011877223 */ /* 0x0c4fe20000010087 */
[----:B------:R-:W-:Y:S01]  /*b850*/  LDSM.16.MT88.4 R12, [R204+0xc000] ;  /* 0x00c00000cc0c783b */ /* 0x000fe20000004200 */
[----:B------:R-:W-:Y:S01]  /*b860*/  FFMA.FTZ R146, R17, R0, R146 ;  /* 0x0000000011927223 */ /* 0x000fe20000010092 */
[----:B------:R-:W-:Y:S02]  /*b870*/  FMNMX.FTZ R21, R148, R21, !PT ;  /* 0x0000001594157209 */ /* 0x000fe40007810000 */
[----:B------:R-:W-:Y:S02]  /*b880*/  FMNMX.FTZ R7, R135, R2, !PT ;  /* 0x0000000287077209 */ /* 0x000fe40007810000 */
[----:B------:R-:W-:Y:S01]  /*b890*/  FMNMX.FTZ R21, R146, R21, !PT ;  /* 0x0000001592157209 */ /* 0x000fe20007810000 */
[CC--:B---3--:R-:W-:Y:S02]  /*b8a0*/  FFMA.FTZ R134, R5.reuse, R0.reuse, R134 ;  /* 0x0000000005867223 */ /* 0x0c8fe40000010086 */
[----:B------:R-:W-:Y:S03]  /*b8b0*/  FFMA.FTZ R144, R5, R0, R144 ;  /* 0x0000000005907223 */ /* 0x000fe60000010090 */
[----:B------:R-:W-:Y:S02]  /*b8c0*/  FMNMX.FTZ R4, R134, R7, !PT ;  /* 0x0000000786047209 */ /* 0x000fe40007810000 */
[----:B------:R-:W-:Y:S02]  /*b8d0*/  FMNMX.FTZ R9, R144, R21, !PT ;  /* 0x0000001590097209 */ /* 0x000fe40007810000 */
[----:B------:R-:W-:Y:S08]  /*b8e0*/  LDSM.16.MT88.4 R20, [R202+0xc000] ;  /* 0x00c00000ca14783b */ /* 0x000ff00000004200 */
[----:B------:R-:W1:Y:S08]  /*b8f0*/  SHFL.BFLY PT, R7, R4, 0x2, 0x1f ;  /* 0x0c401f0004077f89 */ /* 0x000e7000000e0000 */
        /* <DEDUP_REMOVED lines=370> */
.L_x_661:
        /* <DEDUP_REMOVED lines=105> */
[----:B------:R-:W5:Y:S01]  /*d6b0*/  S2R R61, SR_CTAID.Z ;  /* 0x00000000003d7919 */ /* 0x000f620000002700 */
        /* <DEDUP_REMOVED lines=19> */
[----:B------:R-:W-:Y:S01]  /*d7f0*/  @P1 MOV R65, c[0x0][0x210] ;  /* 0x0000840000411a02 */ /* 0x000fe20000000f00 */
        /* <DEDUP_REMOVED lines=106> */
[----:B------:R-:W-:Y:S01]  /*dea0*/  @P1 MOV R63, 0x1 ;  /* 0x00000001003f1802 */ /* 0x000fe20000000f00 */
[----:B------:R-:W-:Y:S01]  /*deb0*/  @!P1 IMAD.MOV.U32 R65, RZ, RZ, 0x1 ;  /* 0x00000001ff419424 */ /* 0x000fe200078e00ff */
[----:B------:R-:W-:Y:S01]  /*dec0*/  F2FP.BF16.PACK_AB R12, R99, R12 ;  /* 0x0000000c630c723e */ /* 0x000fe200000010ff */
[----:B------:R-:W-:Y:S04]  /*ded0*/  STS [R15+0x2000], R44 ;  /* 0x0020002c0f007388 */ /* 0x000fe80000000800 */
        /* <DEDUP_REMOVED lines=8> */
[----:B------:R-:W-:Y:S04]  /*df60*/  STS [R23+0x2000], R56 ;  /* 0x0020003817007388 */ /* 0x000fe80000000800 */
[----:B------:R-:W-:Y:S04]  /*df70*/  STS [R23+0x2400], R58 ;  /* 0x0024003a17007388 */ /* 0x000fe80000000800 */
[----:B------:R-:W-:Y:S04]  /*df80*/  STS [R21+0x2000], R60 ;  /* 0x0020003c15007388 */ /* 0x000fe80000000800 */
[----:B------:R1:W-:Y:S04]  /*df90*/  STS [R21+0x2400], R62 ;  /* 0x0024003e15007388 */ /* 0x0003e80000000800 */
[----:B------:R2:W-:Y:S04]  /*dfa0*/  STS [R25+0x2000], R64 ;  /* 0x0020004019007388 */ /* 0x0005e80000000800 */
[----:B------:R-:W-:Y:S04]  /*dfb0*/  STS [R25+0x2400], R66 ;  /* 0x0024004219007388 */ /* 0x000fe80000000800 */
[----:B------:R3:W-:Y:S04]  /*dfc0*/  STS [R13+0x4000], R68 ;  /* 0x004000440d007388 */ /* 0x0007e80000000800 */
[----:B------:R-:W-:Y:S04]  /*dfd0*/  STS [R13+0x4400], R70 ;  /* 0x004400460d007388 */ /* 0x000fe80000000800 */
[----:B------:R-:W-:Y:S04]  /*dfe0*/  STS [R11+0x4000], R72 ;  /* 0x004000480b007388 */ /* 0x000fe80000000800 */
[----:B------:R4:W-:Y:S01]  /*dff0*/  STS [R11+0x4400], R74 ;  /* 0x0044004a0b007388 */ /* 0x0009e20000000800 */
[----:B-1----:R-:W-:-:S03]  /*e000*/  @P1 MOV R62, c[0x0][0x210] ;  /* 0x00008400003e1a02 */ /* 0x002fc60000000f00 */
[----:B------:R1:W-:Y:S01]  /*e010*/  STS [R15+0x4000], R76 ;  /* 0x0040004c0f007388 */ /* 0x0003e20000000800 */
[----:B--2---:R-:W-:Y:S02]  /*e020*/  @!P3 IMAD R64, R2, c[0x0][0x214], RZ ;  /* 0x000085000240ba24 */ /* 0x004fe400078e02ff */
[----:B------:R-:W-:Y:S01]  /*e030*/  @P1 IMAD R62, R62, c[0x0][0x214], RZ ;  /* 0x000085003e3e1a24 */ /* 0x000fe200078e02ff */
[----:B------:R1:W-:Y:S01]  /*e040*/  STS [R15+0x4400], R78 ;  /* 0x0044004e0f007388 */ /* 0x0003e20000000800 */
[----:B------:R-:W-:Y:S02]  /*e050*/  @!P1 SEL R62, R8, c[0x0][0x234], !P2 ;  /* 0x00008d00083e9a07 */ /* 0x000fe40005000000 */
[----:B------:R-:W-:Y:S01]  /*e060*/  @!P3 SEL R64, R64, R217, !P0 ;  /* 0x000000d94040b207 */ /* 0x000fe20004000000 */
[----:B------:R1:W-:Y:S01]  /*e070*/  STS [R17+0x4000], R80 ;  /* 0x0040005011007388 */ /* 0x0003e20000000800 */
[----:B---3--:R-:W-:Y:S01]  /*e080*/  CS2R R68, SRZ ;  /* 0x0000000000447805 */ /* 0x008fe2000001ff00 */
[----:B------:R-:W-:Y:S01]  /*e090*/  @!P1 IMAD R63, R62, c[0x0][0x1c0], RZ ;  /* 0x000070003e3f9a24 */ /* 0x000fe200078e02ff */
[----:B------:R-:W-:Y:S01]  /*e0a0*/  @!P3 SHF.R.S32.HI R69, RZ, 0x1f, R64 ;  /* 0x0000001fff45b819 */ /* 0x000fe20000011440 */
[----:B------:R1:W-:Y:S01]  /*e0b0*/  STS [R17+0x4400], R82 ;  /* 0x0044005211007388 */ /* 0x0003e20000000800 */
[----:B------:R-:W-:Y:S01]  /*e0c0*/  @!P3 MOV R68, R64 ;  /* 0x000000400044b202 */ /* 0x000fe20000000f00 */
[----:B------:R-:W-:-:S02]  /*e0d0*/  IMAD R63, R2, R63, RZ ;  /* 0x0000003f023f7224 */ /* 0x000fc400078e02ff */
[----:B------:R1:W-:Y:S01]  /*e0e0*/  STS [R19+0x4000], R84 ;  /* 0x0040005413007388 */ /* 0x0003e20000000800 */
[----:B------:R-:W-:Y:S02]  /*e0f0*/  @P5 FMUL.FTZ R64, R7, 0.69314718246459960938 ;  /* 0x3f31721807405820 */ /* 0x000fe40000410000 */
[----:B------:R-:W-:Y:S01]  /*e100*/  SEL R63, R63, RZ, P3 ;  /* 0x000000ff3f3f7207 */ /* 0x000fe20001800000 */
[----:B------:R1:W-:Y:S01]  /*e110*/  STS [R19+0x4400], R86 ;  /* 0x0044005613007388 */ /* 0x0003e20000000800 */
[----:B----4-:R-:W-:-:S03]  /*e120*/  @P4 FMUL.FTZ R7, R6, 0.69314718246459960938 ;  /* 0x3f31721806074820 */ /* 0x010fc60000410000 */
[----:B------:R1:W-:Y:S01]  /*e130*/  STS [R23+0x4000], R88 ;  /* 0x0040005817007388 */ /* 0x0003e20000000800 */
[----:B-----5:R-:W-:Y:S01]  /*e140*/  IMAD R63, R61, R62, R63 ;  /* 0x0000003e3d3f7224 */ /* 0x020fe200078e023f */
[----:B------:R-:W-:Y:S01]  /*e150*/  MOV R62, 0x7f800000 ;  /* 0x7f800000003e7802 */ /* 0x000fe20000000f00 */
[----:B------:R-:W-:Y:S01]  /*e160*/  @P4 FFMA.FTZ R62, R132, c[0x0][0x238], R7 ;  /* 0x00008e00843e4a23 */ /* 0x000fe20000010007 */
[----:B------:R1:W-:Y:S04]  /*e170*/  STS [R23+0x4400], R90 ;  /* 0x0044005a17007388 */ /* 0x0003e80000000800 */
[----:B------:R1:W-:Y:S04]  /*e180*/  STS [R21+0x4000], R92 ;  /* 0x0040005c15007388 */ /* 0x0003e80000000800 */
[----:B------:R1:W-:Y:S04]  /*e190*/  STS [R21+0x4400], R94 ;  /* 0x0044005e15007388 */ /* 0x0003e80000000800 */
[----:B------:R1:W-:Y:S04]  /*e1a0*/  STS [R25+0x4000], R96 ;  /* 0x0040006019007388 */ /* 0x0003e80000000800 */
[----:B------:R1:W-:Y:S04]  /*e1b0*/  STS [R25+0x4400], R12 ;  /* 0x0044000c19007388 */ /* 0x0003e80000000800 */
[----:B------:R-:W2:Y:S04]  /*e1c0*/  S2R R0, SR_TID.X ;  /* 0x0000000000007919 */ /* 0x000ea80000002100 */
[----:B------:R-:W-:Y:S06]  /*e1d0*/  BAR.SYNC.DEFER_BLOCKING 0x0 ;  /* 0x0000000000007b1d */ /* 0x000fec0000010000 */
[----:B------:R-:W3:Y:S01]  /*e1e0*/  S2R R60, SR_CTAID.X ;  /* 0x00000000003c7919 */ /* 0x000ee20000002500 */
[----:B--2---:R-:W-:-:S03]  /*e1f0*/  SHF.R.S32.HI R11, RZ, 0x1f, R0 ;  /* 0x0000001fff0b7819 */ /* 0x004fc60000011400 */
[----:B------:R1:W2:Y:S01]  /*e200*/  LDS.128 R52, [R220] ;  /* 0x00000000dc347984 */ /* 0x0002a20000000c00 */
[----:B------:R-:W-:-:S03]  /*e210*/  LEA.HI R8, R11, R0, RZ, 0x5 ;  /* 0x000000000b087211 */ /* 0x000fc600078f28ff */
[----:B------:R1:W4:Y:S01]  /*e220*/  LDS.128 R48, [R220+0x800] ;  /* 0x00080000dc307984 */ /* 0x0003220000000c00 */
[----:B------:R-:W-:Y:S02]  /*e230*/  LOP3.LUT R67, R8, 0xffffffe0, RZ, 0xc0, !PT ;  /* 0xffffffe008437812 */ /* 0x000fe400078ec0ff */
[----:B------:R-:W-:Y:S01]  /*e240*/  SHF.R.S32.HI R8, RZ, 0x1f, R3 ;  /* 0x0000001fff087819 */ /* 0x000fe20000011403 */
[----:B------:R1:W1:Y:S01]  /*e250*/  LDS.128 R44, [R220+0x1000] ;  /* 0x00100000dc2c7984 */ /* 0x0002620000000c00 */
[----:B------:R-:W-:Y:S02]  /*e260*/  IADD3 R2, -R67, R0, RZ ;  /* 0x0000000043027210 */ /* 0x000fe40007ffe1ff */
[----:B------:R-:W-:Y:S01]  /*e270*/  LEA.HI R8, R8, R3, RZ, 0x2 ;  /* 0x0000000308087211 */ /* 0x000fe200078f10ff */
[----:B------:R1:W1:Y:S01]  /*e280*/  LDS.128 R40, [R220+0x1800] ;  /* 0x00180000dc287984 */ /* 0x0002620000000c00 */
[----:B------:R-:W-:Y:S02]  /*e290*/  SHF.R.S32.HI R67, RZ, 0x1f, R2 ;  /* 0x0000001fff437819 */ /* 0x000fe40000011402 */
[----:B------:R-:W-:Y:S01]  /*e2a0*/  LOP3.LUT R8, R8, 0xffffffc, RZ, 0xc0, !PT ;  /* 0x0ffffffc08087812 */ /* 0x000fe200078ec0ff */
[----:B------:R1:W1:Y:S01]  /*e2b0*/  LDS.128 R36, [R220+0x2000] ;  /* 0x00200000dc247984 */ /* 0x0002620000000c00 */
[----:B------:R-:W-:Y:S01]  /*e2c0*/  LEA.HI R67, R67, R2, RZ, 0x2 ;  /* 0x0000000243437211 */ /* 0x000fe200078f10ff */
[----:B---3--:R-:W-:Y:S01]  /*e2d0*/  IMAD R2, R60, R65, RZ ;  /* 0x000000413c027224 */ /* 0x008fe200078e02ff */
[----:B------:R-:W-:Y:S01]  /*e2e0*/  IADD3 R8, R3, -R8, RZ ;  /* 0x8000000803087210 */ /* 0x000fe20007ffe0ff */
[----:B------:R3:W1:Y:S01]  /*e2f0*/  LDS.128 R32, [R220+0x2800] ;  /* 0x00280000dc207984 */ /* 0x0006620000000c00 */
[----:B------:R-:W-:-:S02]  /*e300*/  SHF.R.S32.HI R67, RZ, 0x2, R67 ;  /* 0x00000002ff437819 */ /* 0x000fc40000011443 */
[----:B------:R-:W-:Y:S01]  /*e310*/  SHF.L.U32 R2, R2, 0x6, RZ ;  /* 0x0000000602027819 */ /* 0x000fe200000006ff */
[----:B------:R3:W1:Y:S01]  /*e320*/  LDS.128 R28, [R220+0x3000] ;  /* 0x00300000dc1c7984 */ /* 0x0006620000000c00 */
[----:B------:R-:W-:Y:S01]  /*e330*/  MOV R3, 0x7f800000 ;  /* 0x7f80000000037802 */ /* 0x000fe20000000f00 */
[----:B------:R-:W-:Y:S01]  /*e340*/  @P5 FFMA.FTZ R3, R133, c[0x0][0x238], R64 ;  /* 0x00008e0085035a23 */ /* 0x000fe20000010040 */
[----:B------:R-:W-:Y:S01]  /*e350*/  SHF.R.S32.HI R6, RZ, 0x1f, R2 ;  /* 0x0000001fff067819 */ /* 0x000fe20000011402 */
[----:B------:R3:W1:Y:S01]  /*e360*/  LDS.128 R24, [R220+0x3800] ;  /* 0x00380000dc187984 */ /* 0x0006620000000c00 */
[--C-:B------:R-:W-:Y:S02]  /*e370*/  IADD3 R2, P1, P0, R2, R68, R63.reuse ;  /* 0x0000004402027210 */ /* 0x100fe4000783e03f */
[----:B------:R-:W-:Y:S01]  /*e380*/  SHF.R.S32.HI R63, RZ, 0x1f, R63 ;  /* 0x0000001fff3f7819 */ /* 0x000fe2000001143f */
[----:B------:R3:W1:Y:S01]  /*e390*/  LDS.128 R20, [R220+0x4000] ;  /* 0x00400000dc147984 */ /* 0x0006620000000c00 */
[----:B------:R-:W-:-:S02]  /*e3a0*/  LEA R8, R8, R67, 0x4 ;  /* 0x0000004308087211 */ /* 0x000fc400078e20ff */
[----:B------:R-:W-:Y:S01]  /*e3b0*/  IADD3.X R6, R6, R69, R63, P1, P0 ;  /* 0x0000004506067210 */ /* 0x000fe20000fe043f */
        /* <DEDUP_REMOVED lines=20> */
.L_x_666:
[----:B--2-4-:R-:W-:Y:S05]  /*e500*/  BSYNC B0 ;  /* 0x0000000000007941 */ /* 0x014fea0003800000 */
.L_x_665:
        /* <DEDUP_REMOVED lines=31> */
.L_x_668:
[----:B------:R-:W-:Y:S05]  /*e700*/  BSYNC B0 ;  /* 0x0000000000007941 */ /* 0x000fea0003800000 */
.L_x_667:
[----:B------:R-:W-:Y:S01]  /*e710*/  LEA.HI.SX32 R3, R4, 0x10, 0x1d ;  /* 0x0000001004037811 */ /* 0x000fe200078feaff */
        /* <DEDUP_REMOVED lines=19> */
.L_x_670:
[----:B------:R-:W-:Y:S05]  /*e850*/  BSYNC B0 ;  /* 0x0000000000007941 */ /* 0x000fea0003800000 */
.L_x_669:
[----:B--2---:R-:W-:Y:S01]  /*e860*/  LEA.HI.SX32 R3, R4, 0x20, 0x1d ;  /* 0x0000002004037811 */ /* 0x004fe200078feaff */
[----:B------:R-:W-:Y:S03]  /*e870*/  BSSY B0, `(.L_x_671) ;  /* 0x0000013000007945 */ /* 0x000fe60003800000 */
[----:B------:R-:W-:-:S13]  /*e880*/  ISETP.GE.AND P0, PT, R3, R60, PT ;  /* 0x0000003c0300720c */ /* 0x000fda0003f06270 */
[----:B------:R-:W-:Y:S05]  /*e890*/  @P0 BRA `(.L_x_672) ;  /* 0x0000010000000947 */ /* 0x000fea0003800000 */
[----:B------:R-:W-:Y:S01]  /*e8a0*/  IADD3 R2, P0, R218, 0x20, RZ ;  /* 0x00000020da027810 */ /* 0x000fe20007f1e0ff */
        /* <DEDUP_REMOVED lines=12> */
[----:B-1----:R1:W-:Y:S04]  /*e970*/  @!P2 STG.E.128 [R2.64], R44 ;  /* 0x0000002c0200a986 */ /* 0x0023e8000c101d06 */
[----:B------:R1:W-:Y:S04]  /*e980*/  @!P1 STG.E.128 [R2.64+0x80], R28 ;  /* 0x0000801c02009986 */ /* 0x0003e8000c101d06 */
[----:B------:R1:W-:Y:S02]  /*e990*/  @!P0 STG.E.128 [R2.64+0x100], R12 ;  /* 0x0001000c02008986 */ /* 0x0003e4000c101d06 */
.L_x_672:
[----:B------:R-:W-:Y:S05]  /*e9a0*/  BSYNC B0 ;  /* 0x0000000000007941 */ /* 0x000fea0003800000 */
.L_x_671:
[----:B-1----:R-:W-:-:S04]  /*e9b0*/  LEA.HI.SX32 R3, R4, 0x30, 0x1d ;  /* 0x0000003004037811 */ /* 0x002fc800078feaff */
        /* <DEDUP_REMOVED lines=20> */
.L_x_626:
[----:B-1----:R-:W1:Y:S01]  /*eb00*/  LDC.U8 R3, c[0x0][0x329] ;  /* 0x0000ca40ff037b82 */ /* 0x002e620000000000 */
[----:B------:R-:W-:Y:S01]  /*eb10*/  ISETP.NE.AND P3, PT, R217, -0x1, PT ;  /* 0xffffffffd900780c */ /* 0x000fe20003f65270 */
[----:B------:R-:W-:Y:S01]  /*eb20*/  BSSY B0, `(.L_x_673) ;  /* 0x0000043000007945 */ /* 0x000fe20003800000 */
[----:B------:R-:W-:-:S02]  /*eb30*/  SHF.R.S32.HI R4, RZ, 0x1f, R219 ;  /* 0x0000001fff047819 */ /* 0x000fc400000114db */
[----:B------:R-:W-:Y:S02]  /*eb40*/  IADD3 R223, -R90, R223, RZ ;  /* 0x000000df5adf7210 */ /* 0x000fe40007ffe1ff */
[----:B------:R-:W-:Y:S01]  /*eb50*/  LEA.HI R4, R4, R219, RZ, 0x3 ;  /* 0x000000db04047211 */ /* 0x000fe200078f18ff */
[----:B------:R-:W2:Y:S01]  /*eb60*/  LDC.U8 R0, c[0x0][0x328] ;  /* 0x0000ca00ff007b82 */ /* 0x000ea20000000000 */
[----:B------:R-:W-:-:S05]  /*eb70*/  SHF.R.S32.HI R11, RZ, 0x1f, R22 ;  /* 0x0000001fff0b7819 */ /* 0x000fca0000011416 */
[----:B------:R-:W-:-:S04]  /*eb80*/  @P3 IMAD.WIDE.U32 R12, R217, c[0x0][0x1e8], RZ ;  /* 0x00007a00d90c3a25 */ /* 0x000fc800078e00ff */
[----:B------:R-:W-:-:S04]  /*eb90*/  @!P3 IMAD.WIDE.U32 R8, R19, c[0x0][0x1e0], RZ ;  /* 0x000078001308ba25 */ /* 0x000fc800078e00ff */
[----:B------:R-:W-:Y:S01]  /*eba0*/  @P3 IMAD R5, R217, c[0x0][0x1ec], R13 ;  /* 0x00007b00d9053a24 */ /* 0x000fe200078e020d */
[----:B------:R-:W-:Y:S01]  /*ebb0*/  @!P3 MOV R12, R8 ;  /* 0x00000008000cb202 */ /* 0x000fe20000000f00 */
[----:B------:R-:W-:Y:S01]  /*ebc0*/  IMAD R11, R11, c[0x0][0x1f0], RZ ;  /* 0x00007c000b0b7a24 */ /* 0x000fe200078e02ff */
[----:B-1----:R-:W-:Y:S02]  /*ebd0*/  ISETP.NE.AND P1, PT, R3, RZ, PT ;  /* 0x000000ff0300720c */ /* 0x002fe40003f25270 */
[----:B--2---:R-:W-:-:S04]  /*ebe0*/  ISETP.NE.AND P0, PT, R0, RZ, PT ;  /* 0x000000ff0000720c */ /* 0x004fc80003f05270 */
[----:B------:R-:W-:-:S07]  /*ebf0*/  ISETP.NE.OR P2, PT, R3, RZ, !P0 ;  /* 0x000000ff0300720c */ /* 0x000fce0004745670 */
[----:B------:R-:W-:Y:S02]  /*ec00*/  @P1 IMAD.MOV.U32 R2, RZ, RZ, c[0x0][0x210] ;  /* 0x00008400ff021624 */ /* 0x000fe400078e00ff */
[----:B------:R-:W-:Y:S02]  /*ec10*/  @!P1 IMAD.MOV.U32 R0, RZ, RZ, c[0x0][0x214] ;  /* 0x00008500ff009624 */ /* 0x000fe400078e00ff */
[----:B------:R-:W-:Y:S02]  /*ec20*/  @P1 IMAD R2, R2, c[0x0][0x214], RZ ;  /* 0x0000850002021a24 */ /* 0x000fe400078e02ff */
[----:B------:R-:W-:Y:S01]  /*ec30*/  @P1 IMAD.MOV.U32 R6, RZ, RZ, 0x1 ;  /* 0x00000001ff061424 */ /* 0x000fe200078e00ff */
[----:B------:R-:W-:Y:S01]  /*ec40*/  @!P1 SEL R2, R0, c[0x0][0x234], !P0 ;  /* 0x00008d0000029a07 */ /* 0x000fe20004000000 */
[----:B------:R-:W-:Y:S01]  /*ec50*/  @P1 IMAD.MOV.U32 R3, RZ, RZ, c[0x0][0x210] ;  /* 0x00008400ff031624 */ /* 0x000fe200078e00ff */
[----:B------:R-:W-:Y:S01]  /*ec60*/  ISETP.NE.OR P0, PT, R217, -0x1, P2 ;  /* 0xffffffffd900780c */ /* 0x000fe20001705670 */
[----:B------:R-:W-:Y:S01]  /*ec70*/  @!P1 IMAD.MOV.U32 R3, RZ, RZ, 0x1 ;  /* 0x00000001ff039424 */ /* 0x000fe200078e00ff */
[----:B------:R-:W-:Y:S01]  /*ec80*/  @!P3 SHF.R.S32.HI R0, RZ, 0x1f, R19 ;  /* 0x0000001fff00b819 */ /* 0x000fe20000011413 */
[----:B------:R-:W-:-:S04]  /*ec90*/  @!P1 IMAD R6, R2, c[0x0][0x1c0], RZ ;  /* 0x0000700002069a24 */ /* 0x000fc800078e02ff */
[----:B------:R-:W-:Y:S01]  /*eca0*/  IMAD R7, R19, R6, RZ ;  /* 0x0000000613077224 */ /* 0x000fe200078e02ff */
[----:B------:R-:W-:Y:S01]  /*ecb0*/  LOP3.LUT R6, R4, 0xfffffff8, RZ, 0xc0, !PT ;  /* 0xfffffff804067812 */ /* 0x000fe200078ec0ff */
[----:B------:R-:W-:Y:S01]  /*ecc0*/  @!P3 IMAD R0, R0, c[0x0][0x1e0], RZ ;  /* 0x000078000000ba24 */ /* 0x000fe200078e02ff */
[----:B------:R-:W-:Y:S02]  /*ecd0*/  SHF.R.S32.HI R4, RZ, 0x3, R4 ;  /* 0x00000003ff047819 */ /* 0x000fe40000011404 */
[----:B------:R-:W-:Y:S01]  /*ece0*/  SEL R7, R7, RZ, P2 ;  /* 0x000000ff07077207 */ /* 0x000fe20001000000 */
[----:B------:R-:W-:Y:S02]  /*ecf0*/  @!P3 IMAD R0, R19, c[0x0][0x1e4], R0 ;  /* 0x000079001300ba24 */ /* 0x000fe400078e0200 */
[----:B------:R-:W-:Y:S02]  /*ed00*/  IMAD.IADD R219, R219, 0x1, -R6 ;  /* 0x00000001dbdb7824 */ /* 0x000fe400078e0a06 */
[----:B------:R-:W-:-:S02]  /*ed10*/  @!P0 IMAD R217, R19, c[0x0][0x214], RZ ;  /* 0x0000850013d98a24 */ /* 0x000fc400078e02ff */
[----:B------:R-:W-:Y:S02]  /*ed20*/  @!P3 IMAD.IADD R5, R9, 0x1, R0 ;  /* 0x000000010905b824 */ /* 0x000fe400078e0200 */
[----:B------:R-:W-:Y:S01]  /*ed30*/  IMAD.SHL.U32 R0, R219, 0x8, RZ ;  /* 0x00000008db007824 */ /* 0x000fe200078e00ff */
[----:B------:R-:W-:Y:S01]  /*ed40*/  CS2R R8, SRZ ;  /* 0x0000000000087805 */ /* 0x000fe2000001ff00 */
[----:B------:R-:W-:Y:S01]  /*ed50*/  IMAD R6, R90, R3, RZ ;  /* 0x000000035a067224 */ /* 0x000fe200078e02ff */
[----:B------:R-:W-:Y:S01]  /*ed60*/  @!P2 SHF.R.S32.HI R9, RZ, 0x1f, R217 ;  /* 0x0000001fff09a819 */ /* 0x000fe200000114d9 */
[C---:B------:R-:W-:Y:S01]  /*ed70*/  IMAD R7, R22.reuse, R2, R7 ;  /* 0x0000000216077224 */ /* 0x040fe200078e0207 */
[----:B------:R-:W-:Y:S01]  /*ed80*/  @!P2 MOV R8, R217 ;  /* 0x000000d90008a202 */ /* 0x000fe20000000f00 */
[----:B------:R-:W-:Y:S01]  /*ed90*/  IMAD R2, R22, c[0x0][0x1f4], R11 ;  /* 0x00007d0016027a24 */ /* 0x000fe200078e020b */
[----:B------:R-:W-:Y:S02]  /*eda0*/  ISETP.GE.AND P2, PT, R4, R223, PT ;  /* 0x000000df0400720c */ /* 0x000fe40003f46270 */
[----:B------:R-:W-:-:S02]  /*edb0*/  IADD3 R12, P0, R0, R12, RZ ;  /* 0x0000000c000c7210 */ /* 0x000fc40007f1e0ff */
[----:B------:R-:W-:Y:S02]  /*edc0*/  SHF.R.S32.HI R11, RZ, 0x1f, R6 ;  /* 0x0000001fff0b7819 */ /* 0x000fe40000011406 */
[----:B------:R-:W-:Y:S02]  /*edd0*/  LEA.HI.X.SX32 R13, R0, R5, 0x1, P0 ;  /* 0x00000005000d7211 */ /* 0x000fe400000f0eff */
[----:B------:R-:W-:Y:S02]  /*ede0*/  IADD3 R6, P1, P0, R6, R8, R7 ;  /* 0x0000000806067210 */ /* 0x000fe4000783e007 */
[----:B------:R-:W-:Y:S01]  /*edf0*/  SHF.R.S32.HI R5, RZ, 0x1f, R4 ;  /* 0x0000001fff057819 */ /* 0x000fe20000011404 */
[----:B------:R-:W-:Y:S01]  /*ee00*/  IMAD.WIDE.U32 R22, R22, c[0x0][0x1f0], R12 ;  /* 0x00007c0016167a25 */ /* 0x000fe200078e000c */
[----:B------:R-:W-:Y:S02]  /*ee10*/  SHF.R.S32.HI R8, RZ, 0x1f, R7 ;  /* 0x0000001fff087819 */ /* 0x000fe40000011407 */
[----:B------:R-:W-:Y:S01]  /*ee20*/  IADD3 R7, R0, 0x80, RZ ;  /* 0x0000008000077810 */ /* 0x000fe20007ffe0ff */
[----:B------:R-:W-:Y:S01]  /*ee30*/  IMAD.WIDE R14, R218, 0x40, R4 ;  /* 0x00000040da0e7825 */ /* 0x000fe200078e0204 */
[----:B------:R-:W-:-:S02]  /*ee40*/  IADD3.X R9, R11, R9, R8, P1, P0 ;  /* 0x000000090b097210 */ /* 0x000fc40000fe0408 */
[----:B------:R-:W-:Y:S01]  /*ee50*/  IADD3 R8, R0, 0x40, RZ ;  /* 0x0000004000087810 */ /* 0x000fe20007ffe0ff */
        /* <DEDUP_REMOVED lines=15> */
.L_x_674:
[----:B------:R-:W-:Y:S05]  /*ef50*/  BSYNC B0 ;  /* 0x0000000000007941 */ /* 0x000fea0003800000 */
.L_x_673:
[----:B-1----:R-:W-:Y:S01]  /*ef60*/  IADD3 R10, R4, 0x10, RZ ;  /* 0x00000010040a7810 */ /* 0x002fe20007ffe0ff */
        /* <DEDUP_REMOVED lines=19> */
.L_x_676:
[----:B------:R-:W-:Y:S05]  /*f0a0*/  BSYNC B0 ;  /* 0x0000000000007941 */ /* 0x000fea0003800000 */
.L_x_675:
        /* <DEDUP_REMOVED lines=20> */
.L_x_678:
[----:B------:R-:W-:Y:S05]  /*f1f0*/  BSYNC B0 ;  /* 0x0000000000007941 */ /* 0x000fea0003800000 */
.L_x_677:
        /* <DEDUP_REMOVED lines=19> */
.L_x_680:
[----:B------:R-:W-:Y:S05]  /*f330*/  BSYNC B0 ;  /* 0x0000000000007941 */ /* 0x000fea0003800000 */
.L_x_679:
        /* <DEDUP_REMOVED lines=35> */
.L_x_681:
        /* <DEDUP_REMOVED lines=9> */
.L_x_695:


//--------------------- .nv.shared._ZN5flash16flash_fwd_kernelI23Flash_fwd_kernel_traitsILi192ELi128ELi64ELi8ELb0ELb0EN7cutlass10bfloat16_tE19Flash_kernel_traitsILi192ELi128ELi64ELi8ES3_EELb0ELb1ELb0ELb0ELb0ELb1ELb0ELb0EEEvNS_16Flash_fwd_paramsE --------------------------
	.section	.nv.shared._ZN5flash16flash_fwd_kernelI23Flash_fwd_kernel_traitsILi192ELi128ELi64ELi8ELb0ELb0EN7cutlass10bfloat16_tE19Flash_kernel_traitsILi192ELi128ELi64ELi8ES3_EELb0ELb1ELb0ELb0ELb0ELb1ELb0ELb0EEEvNS_16Flash_fwd_paramsE,"aw",@nobits
	.sectionflags	@""
	.align	16


//--------------------- .nv.global                --------------------------
	.section	.nv.global,"aw",@nobits
.nv.global:
	.type		_ZN73_INTERNAL_c3e29e2a_37_flash_fwd_hdim192_bf16_causal_sm80_cu_0106449f_31954cute1_E,@object
	.size		_ZN73_INTERNAL_c3e29e2a_37_flash_fwd_hdim192_bf16_causal_sm80_cu_0106449f_31954cute1_E,(_ZN73_INTERNAL_c3e29e2a_37_flash_fwd_hdim192_bf16_causal_sm80_cu_0106449f_31954cuda3std3__45__cpo6cbeginE - _ZN73_INTERNAL_c3e29e2a_37_flash_fwd_hdim192_bf16_causal_sm80_cu_0106449f_31954cute1_E)
_ZN73_INTERNAL_c3e29e2a_37_flash_fwd_hdim192_bf16_causal_sm80_cu_0106449f_31954cute1_E:
	.zero		1
	.type		_ZN73_INTERNAL_c3e29e2a_37_flash_fwd_hdim192_bf16_causal_sm80_cu_0106449f_31954cuda3std3__45__cpo6cbeginE,@object
	.size		_ZN73_INTERNAL_c3e29e2a_37_flash_fwd_hdim192_bf16_causal_sm80_cu_0106449f_31954cuda3std3__45__cpo6cbeginE,(_ZN73_INTERNAL_c3e29e2a_37_flash_fwd_hdim192_bf16_causal_sm80_cu_0106449f_31954cuda3std3__48in_placeE - _ZN73_INTERNAL_c3e29e2a_37_flash_fwd_hdim192_bf16_causal_sm80_cu_0106449f_31954cuda3std3__45__cpo6cbeginE)
_ZN73_INTERNAL_c3e29e2a_37_flash_fwd_hdim192_bf16_causal_sm80_cu_0106449f_31954cuda3std3__45__cpo6cbeginE:
	.zero		1
	.type		_ZN73_INTERNAL_c3e29e2a_37_flash_fwd_hdim192_bf16_causal_sm80_cu_0106449f_31954cuda3std3__48in_placeE,@object
	.size		_ZN73_INTERNAL_c3e29e2a_37_flash_fwd_hdim192_bf16_causal_sm80_cu_0106449f_31954cuda3std3__48in_placeE,(_ZN73_INTERNAL_c3e29e2a_37_flash_fwd_hdim192_bf16_causal_sm80_cu_0106449f_31954cuda3std6ranges3__45__cpo9iter_moveE - _ZN73_INTERNAL_c3e29e2a_37_flash_fwd_hdim192_bf16_causal_sm80_cu_0106449f_31954cuda3std3__48in_placeE)
_ZN73_INTERNAL_c3e29e2a_37_flash_fwd_hdim192_bf16_causal_sm80_cu_0106449f_31954cuda3std3__48in_placeE:
	.zero		1
	.type		_ZN73_INTERNAL_c3e29e2a_37_flash_fwd_hdim192_bf16_causal_sm80_cu_0106449f_31954cuda3std6ranges3__45__cpo9iter_moveE,@object
	.size		_ZN73_INTERNAL_c3e29e2a_37_flash_fwd_hdim192_bf16_causal_sm80_cu_0106449f_31954cuda3std6ranges3__45__cpo9iter_moveE,(_ZN73_INTERNAL_c3e29e2a_37_flash_fwd_hdim192_bf16_causal_sm80_cu_0106449f_31954cuda3std3__45__cpo5beginE - _ZN73_INTERNAL_c3e29e2a_37_flash_fwd_hdim192_bf16_causal_sm80_cu_0106449f_31954cuda3std6ranges3__45__cpo9iter_moveE)
_ZN73_INTERNAL_c3e29e2a_37_flash_fwd_hdim192_bf16_causal_sm80_cu_0106449f_31954cuda3std6ranges3__45__cpo9iter_moveE:
	.zero		1
	.type		_ZN73_INTERNAL_c3e29e2a_37_flash_fwd_hdim192_bf16_causal_sm80_cu_0106449f_31954cuda3std3__45__cpo5beginE,@object
	.size		_ZN73_INTERNAL_c3e29e2a_37_flash_fwd_hdim192_bf16_causal_sm80_cu_0106449f_31954cuda3std3__45__cpo5beginE,(_ZN73_INTERNAL_c3e29e2a_37_flash_fwd_hdim192_bf16_causal_sm80_cu_0106449f_31954cuda3std3__475_GLOBAL__N__c3e29e2a_37_flash_fwd_hdim192_bf16_causal_sm80_cu_0106449f_31956ignoreE - _ZN73_INTERNAL_c3e29e2a_37_flash_fwd_hdim192_bf16_causal_sm80_cu_0106449f_31954cuda3std3__45__cpo5beginE)
_ZN73_INTERNAL_c3e29e2a_37_flash_fwd_hdim192_bf16_causal_sm80_cu_0106449f_31954cuda3std3__45__cpo5beginE:
	.zero		1
	.type		_ZN73_INTERNAL_c3e29e2a_37_flash_fwd_hdim192_bf16_causal_sm80_cu_0106449f_31954cuda3std3__475_GLOBAL__N__c3e29e2a_37_flash_fwd_hdim192_bf16_causal_sm80_cu_0106449f_31956ignoreE,@object
	.size		_ZN73_INTERNAL_c3e29e2a_37_flash_fwd_hdim192_bf16_causal_sm80_cu_0106449f_31954cuda3std3__475_GLOBAL__N__c3e29e2a_37_flash_fwd_hdim192_bf16_causal_sm80_cu_0106449f_31956ignoreE,(_ZN73_INTERNAL_c3e29e2a_37_flash_fwd_hdim192_bf16_causal_sm80_cu_0106449f_31954cute7productE - _ZN73_INTERNAL_c3e29e2a_37_flash_fwd_hdim192_bf16_causal_sm80_cu_0106449f_31954cuda3std3__475_GLOBAL__N__c3e29e2a_37_flash_fwd_hdim192_bf16_causal_sm80_cu_0106449f_31956ignoreE)
_ZN73_INTERNAL_c3e29e2a_37_flash_fwd_hdim192_bf16_causal_sm80_cu_0106449f_31954cuda3std3__475_GLOBAL__N__c3e29e2a_37_flash_fwd_hdim192_bf16_causal_sm80_cu_0106449f_31956ignoreE:
	.zero		1
	.type		_ZN73_INTERNAL_c3e29e2a_37_flash_fwd_hdim192_bf16_causal_sm80_cu_0106449f_31954cute7productE,@object
	.size		_ZN73_INTERNAL_c3e29e2a_37_flash_fwd_hdim192_bf16_causal_sm80_cu_0106449f_31954cute7productE,(_ZN73_INTERNAL_c3e29e2a_37_flash_fwd_hdim192_bf16_causal_sm80_cu_0106449f_31954cuda3std3__45__cpo3endE - _ZN73_INTERNAL_c3e29e2a_37_flash_fwd_hdim192_bf16_causal_sm80_cu_0106449f_31954cute7productE)
_ZN73_INTERNAL_c3e29e2a_37_flash_fwd_hdim192_bf16_causal_sm80_cu_0106449f_31954cute7productE:
	.zero		1
	.type		_ZN73_INTERNAL_c3e29e2a_37_flash_fwd_hdim192_bf16_causal_sm80_cu_0106449f_31954cuda3std3__45__cpo3endE,@object
	.size		_ZN73_INTERNAL_c3e29e2a_37_flash_fwd_hdim192_bf16_causal_sm80_cu_0106449f_31954cuda3std3__45__cpo3endE,(_ZN73_INTERNAL_c3e29e2a_37_flash_fwd_hdim192_bf16_causal_sm80_cu_0106449f_31954cuda3std3__419piecewise_constructE - _ZN73_INTERNAL_c3e29e2a_37_flash_fwd_hdim192_bf16_causal_sm80_cu_0106449f_31954cuda3std3__45__cpo3endE)
_ZN73_INTERNAL_c3e29e2a_37_flash_fwd_hdim192_bf16_causal_sm80_cu_0106449f_31954cuda3std3__45__cpo3endE:
	.zero		1
	.type		_ZN73_INTERNAL_c3e29e2a_37_flash_fwd_hdim192_bf16_causal_sm80_cu_0106449f_31954cuda3std3__419piecewise_constructE,@object
	.size		_ZN73_INTERNAL_c3e29e2a_37_flash_fwd_hdim192_bf16_causal_sm80_cu_0106449f_31954cuda3std3__419piecewise_constructE,(_ZN73_INTERNAL_c3e29e2a_37_flash_fwd_hdim192_bf16_causal_sm80_cu_0106449f_31954cuda3std3__45__cpo4cendE - _ZN73_INTERNAL_c3e29e2a_37_flash_fwd_hdim192_bf16_causal_sm80_cu_0106449f_31954cuda3std3__419piecewise_constructE)
_ZN73_INTERNAL_c3e29e2a_37_flash_fwd_hdim192_bf16_causal_sm80_cu_0106449f_31954cuda3std3__419piecewise_constructE:
	.zero		1
	.type		_ZN73_INTERNAL_c3e29e2a_37_flash_fwd_hdim192_bf16_causal_sm80_cu_0106449f_31954cuda3std3__45__cpo4cendE,@object
	.size		_ZN73_INTERNAL_c3e29e2a_37_flash_fwd_hdim192_bf16_causal_sm80_cu_0106449f_31954cuda3std3__45__cpo4cendE,(_ZN73_INTERNAL_c3e29e2a_37_flash_fwd_hdim192_bf16_causal_sm80_cu_0106449f_31954cuda3std6ranges3__45__cpo4swapE - _ZN73_INTERNAL_c3e29e2a_37_flash_fwd_hdim192_bf16_causal_sm80_cu_0106449f_31954cuda3std3__45__cpo4cendE)
_ZN73_INTERNAL_c3e29e2a_37_flash_fwd_hdim192_bf16_causal_sm80_cu_0106449f_31954cuda3std3__45__cpo4cendE:
	.zero		1
	.type		_ZN73_INTERNAL_c3e29e2a_37_flash_fwd_hdim192_bf16_causal_sm80_cu_0106449f_31954cuda3std6ranges3__45__cpo4swapE,@object
	.size		_ZN73_INTERNAL_c3e29e2a_37_flash_fwd_hdim192_bf16_causal_sm80_cu_0106449f_31954cuda3std6ranges3__45__cpo4swapE,(.L_7 - _ZN73_INTERNAL_c3e29e2a_37_flash_fwd_hdim192_bf16_causal_sm80_cu_0106449f_31954cuda3std6ranges3__45__cpo4swapE)
_ZN73_INTERNAL_c3e29e2a_37_flash_fwd_hdim192_bf16_causal_sm80_cu_0106449f_31954cuda3std6ranges3__45__cpo4swapE:
	.zero		1
.L_7:


//--------------------- .nv.shared._ZN5flash16flash_fwd_kernelI23Flash_fwd_kernel_traitsILi192ELi128ELi64ELi8ELb0ELb0EN7cutlass10bfloat16_tE19Flash_kernel_traitsILi192ELi128ELi64ELi8ES3_EELb0ELb1ELb0ELb0ELb0ELb1ELb1ELb0EEEvNS_16Flash_fwd_paramsE --------------------------
	.section	.nv.shared._ZN5flash16flash_fwd_kernelI23Flash_fwd_kernel_traitsILi192ELi128ELi64ELi8ELb0ELb0EN7cutlass10bfloat16_tE19Flash_kernel_traitsILi192ELi128ELi64ELi8ES3_EELb0ELb1ELb0ELb0ELb0ELb1ELb1ELb0EEEvNS_16Flash_fwd_paramsE,"aw",@nobits
	.sectionflags	@""
	.align	16


//--------------------- .nv.shared._ZN5flash16flash_fwd_kernelI23Flash_fwd_kernel_traitsILi192ELi128ELi64ELi8ELb0ELb0EN7cutlass10bfloat16_tE19Flash_kernel_traitsILi192ELi128ELi64ELi8ES3_EELb0ELb1ELb0ELb0ELb0ELb0ELb0ELb0EEEvNS_16Flash_fwd_paramsE --------------------------
	.section	.nv.shared._ZN5flash16flash_fwd_kernelI23Flash_fwd_kernel_traitsILi192ELi128ELi64ELi8ELb0ELb0EN7cutlass10bfloat16_tE19Flash_kernel_traitsILi192ELi128ELi64ELi8ES3_EELb0ELb1ELb0ELb0ELb0ELb0ELb0ELb0EEEvNS_16Flash_fwd_paramsE,"aw",@nobits
	.sectionflags	@""
	.align	16


//--------------------- .nv.shared._ZN5flash16flash_fwd_kernelI23Flash_fwd_kernel_traitsILi192ELi128ELi64ELi8ELb0ELb0EN7cutlass10bfloat16_tE19Flash_kernel_traitsILi192ELi128ELi64ELi8ES3_EELb0ELb1ELb0ELb0ELb0ELb0ELb1ELb0EEEvNS_16Flash_fwd_paramsE --------------------------
	.section	.nv.shared._ZN5flash16flash_fwd_kernelI23Flash_fwd_kernel_traitsILi192ELi128ELi64ELi8ELb0ELb0EN7cutlass10bfloat16_tE19Flash_kernel_traitsILi192ELi128ELi64ELi8ES3_EELb0ELb1ELb0ELb0ELb0ELb0ELb1ELb0EEEvNS_16Flash_fwd_paramsE,"aw",@nobits
	.sectionflags	@""
	.align	16


//--------------------- .nv.shared._ZN5flash16flash_fwd_kernelI23Flash_fwd_kernel_traitsILi192ELi128ELi64ELi8ELb0ELb0EN7cutlass10bfloat16_tE19Flash_kernel_traitsILi192ELi128ELi64ELi8ES3_EELb0ELb1ELb0ELb1ELb0ELb0ELb0ELb0EEEvNS_16Flash_fwd_paramsE --------------------------
	.section	.nv.shared._ZN5flash16flash_fwd_kernelI23Flash_fwd_kernel_traitsILi192ELi128ELi64ELi8ELb0ELb0EN7cutlass10bfloat16_tE19Flash_kernel_traitsILi192ELi128ELi64ELi8ES3_EELb0ELb1ELb0ELb1ELb0ELb0ELb0ELb0EEEvNS_16Flash_fwd_paramsE,"aw",@nobits
	.sectionflags	@""
	.align	16


//--------------------- .nv.shared._ZN5flash16flash_fwd_kernelI23Flash_fwd_kernel_traitsILi192ELi128ELi64ELi8ELb0ELb0EN7cutlass10bfloat16_tE19Flash_kernel_traitsILi192ELi128ELi64ELi8ES3_EELb0ELb1ELb0ELb1ELb0ELb0ELb1ELb0EEEvNS_16Flash_fwd_paramsE --------------------------
	.section	.nv.shared._ZN5flash16flash_fwd_kernelI23Flash_fwd_kernel_traitsILi192ELi128ELi64ELi8ELb0ELb0EN7cutlass10bfloat16_tE19Flash_kernel_traitsILi192ELi128ELi64ELi8ES3_EELb0ELb1ELb0ELb1ELb0ELb0ELb1ELb0EEEvNS_16Flash_fwd_paramsE,"aw",@nobits
	.sectionflags	@""
	.align	16


//--------------------- .nv.shared._ZN5flash16flash_fwd_kernelI23Flash_fwd_kernel_traitsILi192ELi64ELi64ELi4ELb0ELb0EN7cutlass10bfloat16_tE19Flash_kernel_traitsILi192ELi64ELi64ELi4ES3_EELb1ELb1ELb0ELb0ELb0ELb0ELb0ELb0EEEvNS_16Flash_fwd_paramsE --------------------------
	.section	.nv.shared._ZN5flash16flash_fwd_kernelI23Flash_fwd_kernel_traitsILi192ELi64ELi64ELi4ELb0ELb0EN7cutlass10bfloat16_tE19Flash_kernel_traitsILi192ELi64ELi64ELi4ES3_EELb1ELb1ELb0ELb0ELb0ELb0ELb0ELb0EEEvNS_16Flash_fwd_paramsE,"aw",@nobits
	.sectionflags	@""
	.align	16


//--------------------- .nv.shared._ZN5flash16flash_fwd_kernelI23Flash_fwd_kernel_traitsILi192ELi64ELi64ELi4ELb0ELb0EN7cutlass10bfloat16_tE19Flash_kernel_traitsILi192ELi64ELi64ELi4ES3_EELb1ELb1ELb0ELb0ELb0ELb1ELb0ELb0EEEvNS_16Flash_fwd_paramsE --------------------------
	.section	.nv.shared._ZN5flash16flash_fwd_kernelI23Flash_fwd_kernel_traitsILi192ELi64ELi64ELi4ELb0ELb0EN7cutlass10bfloat16_tE19Flash_kernel_traitsILi192ELi64ELi64ELi4ES3_EELb1ELb1ELb0ELb0ELb0ELb1ELb0ELb0EEEvNS_16Flash_fwd_paramsE,"aw",@nobits
	.sectionflags	@""
	.align	16


//--------------------- .nv.shared._ZN5flash16flash_fwd_kernelI23Flash_fwd_kernel_traitsILi192ELi64ELi64ELi4ELb0ELb0EN7cutlass10bfloat16_tE19Flash_kernel_traitsILi192ELi64ELi64ELi4ES3_EELb0ELb1ELb0ELb0ELb0ELb1ELb1ELb0EEEvNS_16Flash_fwd_paramsE --------------------------
	.section	.nv.shared._ZN5flash16flash_fwd_kernelI23Flash_fwd_kernel_traitsILi192ELi64ELi64ELi4ELb0ELb0EN7cutlass10bfloat16_tE19Flash_kernel_traitsILi192ELi64ELi64ELi4ES3_EELb0ELb1ELb0ELb0ELb0ELb1ELb1ELb0EEEvNS_16Flash_fwd_paramsE,"aw",@nobits
	.sectionflags	@""
	.align	16


//--------------------- .nv.shared._ZN5flash16flash_fwd_kernelI23Flash_fwd_kernel_traitsILi192ELi64ELi64ELi4ELb0ELb0EN7cutlass10bfloat16_tE19Flash_kernel_traitsILi192ELi64ELi64ELi4ES3_EELb1ELb1ELb0ELb1ELb0ELb0ELb0ELb0EEEvNS_16Flash_fwd_paramsE --------------------------
	.section	.nv.shared._ZN5flash16flash_fwd_kernelI23Flash_fwd_kernel_traitsILi192ELi64ELi64ELi4ELb0ELb0EN7cutlass10bfloat16_tE19Flash_kernel_traitsILi192ELi64ELi64ELi4ES3_EELb1ELb1ELb0ELb1ELb0ELb0ELb0ELb0EEEvNS_16Flash_fwd_paramsE,"aw",@nobits
	.sectionflags	@""
	.align	16


//--------------------- .nv.shared._ZN5flash16flash_fwd_kernelI23Flash_fwd_kernel_traitsILi192ELi64ELi64ELi4ELb0ELb0EN7cutlass10bfloat16_tE19Flash_kernel_traitsILi192ELi64ELi64ELi4ES3_EELb1ELb1ELb0ELb0ELb0ELb0ELb0ELb1EEEvNS_16Flash_fwd_paramsE --------------------------
	.section	.nv.shared._ZN5flash16flash_fwd_kernelI23Flash_fwd_kernel_traitsILi192ELi64ELi64ELi4ELb0ELb0EN7cutlass10bfloat16_tE19Flash_kernel_traitsILi192ELi64ELi64ELi4ES3_EELb1ELb1ELb0ELb0ELb0ELb0ELb0ELb1EEEvNS_16Flash_fwd_paramsE,"aw",@nobits
	.sectionflags	@""
	.align	16


//--------------------- .nv.shared._ZN5flash16flash_fwd_kernelI23Flash_fwd_kernel_traitsILi192ELi64ELi64ELi4ELb0ELb0EN7cutlass10bfloat16_tE19Flash_kernel_traitsILi192ELi64ELi64ELi4ES3_EELb0ELb1ELb0ELb0ELb0ELb0ELb1ELb0EEEvNS_16Flash_fwd_paramsE --------------------------
	.section	.nv.shared._ZN5flash16flash_fwd_kernelI23Flash_fwd_kernel_traitsILi192ELi64ELi64ELi4ELb0ELb0EN7cutlass10bfloat16_tE19Flash_kernel_traitsILi192ELi64ELi64ELi4ES3_EELb0ELb1ELb0ELb0ELb0ELb0ELb1ELb0EEEvNS_16Flash_fwd_paramsE,"aw",@nobits
	.sectionflags	@""
	.align	16


//--------------------- .nv.shared._ZN5flash16flash_fwd_kernelI23Flash_fwd_kernel_traitsILi192ELi64ELi64ELi4ELb0ELb0EN7cutlass10bfloat16_tE19Flash_kernel_traitsILi192ELi64ELi64ELi4ES3_EELb1ELb1ELb0ELb1ELb0ELb0ELb0ELb1EEEvNS_16Flash_fwd_paramsE --------------------------
	.section	.nv.shared._ZN5flash16flash_fwd_kernelI23Flash_fwd_kernel_traitsILi192ELi64ELi64ELi4ELb0ELb0EN7cutlass10bfloat16_tE19Flash_kernel_traitsILi192ELi64ELi64ELi4ES3_EELb1ELb1ELb0ELb1ELb0ELb0ELb0ELb1EEEvNS_16Flash_fwd_paramsE,"aw",@nobits
	.sectionflags	@""
	.align	16


//--------------------- .nv.shared._ZN5flash16flash_fwd_kernelI23Flash_fwd_kernel_traitsILi192ELi64ELi64ELi4ELb0ELb0EN7cutlass10bfloat16_tE19Flash_kernel_traitsILi192ELi64ELi64ELi4ES3_EELb0ELb1ELb0ELb1ELb0ELb0ELb1ELb0EEEvNS_16Flash_fwd_paramsE --------------------------
	.section	.nv.shared._ZN5flash16flash_fwd_kernelI23Flash_fwd_kernel_traitsILi192ELi64ELi64ELi4ELb0ELb0EN7cutlass10bfloat16_tE19Flash_kernel_traitsILi192ELi64ELi64ELi4ES3_EELb0ELb1ELb0ELb1ELb0ELb0ELb1ELb0EEEvNS_16Flash_fwd_paramsE,"aw",@nobits
	.sectionflags	@""
	.align	16
